	.target	sm_90a

	.elftype	@"ET_EXEC"


//--------------------- .note.nv.tkinfo           --------------------------
	.section	.note.nv.tkinfo,"",@"SHT_NOTE"
	.sectionflags	@"SHF_NOTE_NV_TKINFO"
	.tkinfo
        /*0018*/ 	.word	0x00000002
        /*0030*/ 	.string	""
        /*0030*/ 	.string	"ptxas"
        /*0030*/ 	.string	"Cuda compilation tools, release 13.0, V13.0.88"
        /*0030*/ 	.string	"Build cuda_13.0.r13.0/compiler.36424714_0"
        /*0030*/ 	.string	"-arch sm_90a -m 64 "



//--------------------- .note.nv.cuinfo           --------------------------
	.section	.note.nv.cuinfo,"",@"SHT_NOTE"
	.sectionflags	@"SHF_NOTE_NV_CUINFO"
        /*0018*/ 	.short	0x0002
        /*001a*/ 	.short	0x005a
        /*001c*/ 	.short	0x0082
	.zero		2


//--------------------- .nv.info                  --------------------------
	.section	.nv.info,"",@"SHT_CUDA_INFO"
	.align	4


	//----- nvinfo : EIATTR_REGCOUNT
	.align		4
        /*0000*/ 	.byte	0x04, 0x2f
        /*0002*/ 	.short	(.L_22 - .L_21)
	.align		4
.L_21:
        /*0004*/ 	.word	index@(_ZN7cutlass13device_kernelIN5flash11enable_sm90INS1_16FlashAttnFwdSm90INS1_25CollectiveMainloopFwdSm90ILi2EN4cute5tupleIJNS5_1CILi1EEES8_S8_EEENS6_IJNS7_ILi128EEESA_SA_EEELi128ENS_6half_tEfNS_4arch4Sm90ELb1ELb0ELb1ELb1ELb0ELb1ELb0ELb1ELb1ELb1ELb1ELb0EEENS1_21CollectiveEpilogueFwdISB_S9_SC_SE_Li256ELb1ELb1ELb1ELb0EEENS1_36VarlenDynamicPersistentTileSchedulerILi128ELi128ELi256ELi128ELb1ELb1ELb1ELb1ELb1ELb1EEEEEEEEEvNT_6ParamsE)
        /*0008*/ 	.word	0x000000a8


	//----- nvinfo : EIATTR_FRAME_SIZE
	.align		4
.L_22:
        /*000c*/ 	.byte	0x04, 0x11
        /*000e*/ 	.short	(.L_24 - .L_23)
	.align		4
.L_23:
        /*0010*/ 	.word	index@(_ZN7cutlass13device_kernelIN5flash11enable_sm90INS1_16FlashAttnFwdSm90INS1_25CollectiveMainloopFwdSm90ILi2EN4cute5tupleIJNS5_1CILi1EEES8_S8_EEENS6_IJNS7_ILi128EEESA_SA_EEELi128ENS_6half_tEfNS_4arch4Sm90ELb1ELb0ELb1ELb1ELb0ELb1ELb0ELb1ELb1ELb1ELb1ELb0EEENS1_21CollectiveEpilogueFwdISB_S9_SC_SE_Li256ELb1ELb1ELb1ELb0EEENS1_36VarlenDynamicPersistentTileSchedulerILi128ELi128ELi256ELi128ELb1ELb1ELb1ELb1ELb1ELb1EEEEEEEEEvNT_6ParamsE)
        /*0014*/ 	.word	0x00000068


	//----- nvinfo : EIATTR_REGCOUNT
	.align		4
.L_24:
        /*0018*/ 	.byte	0x04, 0x2f
        /*001a*/ 	.short	(.L_26 - .L_25)
	.align		4
.L_25:
        /*001c*/ 	.word	index@(_ZN7cutlass13device_kernelIN5flash11enable_sm90INS1_16FlashAttnFwdSm90INS1_25CollectiveMainloopFwdSm90ILi2EN4cute5tupleIJNS5_1CILi1EEES8_S8_EEENS6_IJNS7_ILi128EEESA_SA_EEELi128ENS_6half_tEfNS_4arch4Sm90ELb1ELb0ELb1ELb1ELb0ELb0ELb0ELb1ELb1ELb1ELb1ELb0EEENS1_21CollectiveEpilogueFwdISB_S9_SC_SE_Li256ELb1ELb1ELb1ELb0EEENS1_36VarlenDynamicPersistentTileSchedulerILi128ELi128ELi256ELi128ELb1ELb1ELb1ELb1ELb1ELb1EEEEEEEEEvNT_6ParamsE)
        /*0020*/ 	.word	0x000000a8


	//----- nvinfo : EIATTR_FRAME_SIZE
	.align		4
.L_26:
        /*0024*/ 	.byte	0x04, 0x11
        /*0026*/ 	.short	(.L_28 - .L_27)
	.align		4
.L_27:
        /*0028*/ 	.word	index@(_ZN7cutlass13device_kernelIN5flash11enable_sm90INS1_16FlashAttnFwdSm90INS1_25CollectiveMainloopFwdSm90ILi2EN4cute5tupleIJNS5_1CILi1EEES8_S8_EEENS6_IJNS7_ILi128EEESA_SA_EEELi128ENS_6half_tEfNS_4arch4Sm90ELb1ELb0ELb1ELb1ELb0ELb0ELb0ELb1ELb1ELb1ELb1ELb0EEENS1_21CollectiveEpilogueFwdISB_S9_SC_SE_Li256ELb1ELb1ELb1ELb0EEENS1_36VarlenDynamicPersistentTileSchedulerILi128ELi128ELi256ELi128ELb1ELb1ELb1ELb1ELb1ELb1EEEEEEEEEvNT_6ParamsE)
        /*002c*/ 	.word	0x00000060


	//----- nvinfo : EIATTR_REGCOUNT
	.align		4
.L_28:
        /*0030*/ 	.byte	0x04, 0x2f
        /*0032*/ 	.short	(.L_30 - .L_29)
	.align		4
.L_29:
        /*0034*/ 	.word	index@(_ZN7cutlass13device_kernelIN5flash11enable_sm90INS1_16FlashAttnFwdSm90INS1_25CollectiveMainloopFwdSm90ILi2EN4cute5tupleIJNS5_1CILi1EEES8_S8_EEENS6_IJNS7_ILi128EEESA_SA_EEELi128ENS_6half_tEfNS_4arch4Sm90ELb1ELb0ELb1ELb0ELb0ELb0ELb0ELb1ELb1ELb1ELb1ELb0EEENS1_21CollectiveEpilogueFwdISB_S9_SC_SE_Li256ELb0ELb1ELb1ELb0EEENS1_19SingleTileSchedulerILb0ELb1ELb1ELi128EEEEEEEEEvNT_6ParamsE)
        /*0038*/ 	.word	0x000000a8


	//----- nvinfo : EIATTR_FRAME_SIZE
	.align		4
.L_30:
        /*003c*/ 	.byte	0x04, 0x11
        /*003e*/ 	.short	(.L_32 - .L_31)
	.align		4
.L_31:
        /*0040*/ 	.word	index@(_ZN7cutlass13device_kernelIN5flash11enable_sm90INS1_16FlashAttnFwdSm90INS1_25CollectiveMainloopFwdSm90ILi2EN4cute5tupleIJNS5_1CILi1EEES8_S8_EEENS6_IJNS7_ILi128EEESA_SA_EEELi128ENS_6half_tEfNS_4arch4Sm90ELb1ELb0ELb1ELb0ELb0ELb0ELb0ELb1ELb1ELb1ELb1ELb0EEENS1_21CollectiveEpilogueFwdISB_S9_SC_SE_Li256ELb0ELb1ELb1ELb0EEENS1_19SingleTileSchedulerILb0ELb1ELb1ELi128EEEEEEEEEvNT_6ParamsE)
        /*0044*/ 	.word	0x00000018


	//----- nvinfo : EIATTR_REGCOUNT
	.align		4
.L_32:
        /*0048*/ 	.byte	0x04, 0x2f
        /*004a*/ 	.short	(.L_34 - .L_33)
	.align		4
.L_33:
        /*004c*/ 	.word	index@(_ZN7cutlass13device_kernelIN5flash11enable_sm90INS1_16FlashAttnFwdSm90INS1_25CollectiveMainloopFwdSm90ILi2EN4cute5tupleIJNS5_1CILi1EEES8_S8_EEENS6_IJNS7_ILi128EEESA_SA_EEELi128ENS_6half_tEfNS_4arch4Sm90ELb0ELb1ELb1ELb1ELb0ELb1ELb0ELb1ELb1ELb1ELb1ELb0EEENS1_21CollectiveEpilogueFwdISB_S9_SC_SE_Li256ELb1ELb1ELb1ELb0EEENS1_36VarlenDynamicPersistentTileSchedulerILi128ELi128ELi256ELi128ELb1ELb1ELb1ELb1ELb0ELb1EEEEEEEEEvNT_6ParamsE)
        /*0050*/ 	.word	0x000000a8


	//----- nvinfo : EIATTR_FRAME_SIZE
	.align		4
.L_34:
        /*0054*/ 	.byte	0x04, 0x11
        /*0056*/ 	.short	(.L_36 - .L_35)
	.align		4
.L_35:
        /*0058*/ 	.word	index@(_ZN7cutlass13device_kernelIN5flash11enable_sm90INS1_16FlashAttnFwdSm90INS1_25CollectiveMainloopFwdSm90ILi2EN4cute5tupleIJNS5_1CILi1EEES8_S8_EEENS6_IJNS7_ILi128EEESA_SA_EEELi128ENS_6half_tEfNS_4arch4Sm90ELb0ELb1ELb1ELb1ELb0ELb1ELb0ELb1ELb1ELb1ELb1ELb0EEENS1_21CollectiveEpilogueFwdISB_S9_SC_SE_Li256ELb1ELb1ELb1ELb0EEENS1_36VarlenDynamicPersistentTileSchedulerILi128ELi128ELi256ELi128ELb1ELb1ELb1ELb1ELb0ELb1EEEEEEEEEvNT_6ParamsE)
        /*005c*/ 	.word	0x00000068


	//----- nvinfo : EIATTR_REGCOUNT
	.align		4
.L_36:
        /*0060*/ 	.byte	0x04, 0x2f
        /*0062*/ 	.short	(.L_38 - .L_37)
	.align		4
.L_37:
        /*0064*/ 	.word	index@(_ZN7cutlass13device_kernelIN5flash11enable_sm90INS1_16FlashAttnFwdSm90INS1_25CollectiveMainloopFwdSm90ILi2EN4cute5tupleIJNS5_1CILi1EEES8_S8_EEENS6_IJNS7_ILi128EEESA_SA_EEELi128ENS_6half_tEfNS_4arch4Sm90ELb0ELb1ELb1ELb1ELb0ELb0ELb0ELb1ELb1ELb1ELb1ELb0EEENS1_21CollectiveEpilogueFwdISB_S9_SC_SE_Li256ELb1ELb1ELb1ELb0EEENS1_36VarlenDynamicPersistentTileSchedulerILi128ELi128ELi256ELi128ELb1ELb1ELb1ELb1ELb0ELb1EEEEEEEEEvNT_6ParamsE)
        /*0068*/ 	.word	0x000000a8


	//----- nvinfo : EIATTR_FRAME_SIZE
	.align		4
.L_38:
        /*006c*/ 	.byte	0x04, 0x11
        /*006e*/ 	.short	(.L_40 - .L_39)
	.align		4
.L_39:
        /*0070*/ 	.word	index@(_ZN7cutlass13device_kernelIN5flash11enable_sm90INS1_16FlashAttnFwdSm90INS1_25CollectiveMainloopFwdSm90ILi2EN4cute5tupleIJNS5_1CILi1EEES8_S8_EEENS6_IJNS7_ILi128EEESA_SA_EEELi128ENS_6half_tEfNS_4arch4Sm90ELb0ELb1ELb1ELb1ELb0ELb0ELb0ELb1ELb1ELb1ELb1ELb0EEENS1_21CollectiveEpilogueFwdISB_S9_SC_SE_Li256ELb1ELb1ELb1ELb0EEENS1_36VarlenDynamicPersistentTileSchedulerILi128ELi128ELi256ELi128ELb1ELb1ELb1ELb1ELb0ELb1EEEEEEEEEvNT_6ParamsE)
        /*0074*/ 	.word	0x00000060


	//----- nvinfo : EIATTR_REGCOUNT
	.align		4
.L_40:
        /*0078*/ 	.byte	0x04, 0x2f
        /*007a*/ 	.short	(.L_42 - .L_41)
	.align		4
.L_41:
        /*007c*/ 	.word	index@(_ZN7cutlass13device_kernelIN5flash11enable_sm90INS1_16FlashAttnFwdSm90INS1_25CollectiveMainloopFwdSm90ILi2EN4cute5tupleIJNS5_1CILi1EEES8_S8_EEENS6_IJNS7_ILi128EEESA_SA_EEELi128ENS_6half_tEfNS_4arch4Sm90ELb0ELb1ELb1ELb0ELb0ELb0ELb0ELb1ELb1ELb1ELb1ELb0EEENS1_21CollectiveEpilogueFwdISB_S9_SC_SE_Li256ELb0ELb1ELb1ELb0EEENS1_19SingleTileSchedulerILb0ELb1ELb1ELi128EEEEEEEEEvNT_6ParamsE)
        /*0080*/ 	.word	0x000000a8


	//----- nvinfo : EIATTR_FRAME_SIZE
	.align		4
.L_42:
        /*0084*/ 	.byte	0x04, 0x11
        /*0086*/ 	.short	(.L_44 - .L_43)
	.align		4
.L_43:
        /*0088*/ 	.word	index@(_ZN7cutlass13device_kernelIN5flash11enable_sm90INS1_16FlashAttnFwdSm90INS1_25CollectiveMainloopFwdSm90ILi2EN4cute5tupleIJNS5_1CILi1EEES8_S8_EEENS6_IJNS7_ILi128EEESA_SA_EEELi128ENS_6half_tEfNS_4arch4Sm90ELb0ELb1ELb1ELb0ELb0ELb0ELb0ELb1ELb1ELb1ELb1ELb0EEENS1_21CollectiveEpilogueFwdISB_S9_SC_SE_Li256ELb0ELb1ELb1ELb0EEENS1_19SingleTileSchedulerILb0ELb1ELb1ELi128EEEEEEEEEvNT_6ParamsE)
        /*008c*/ 	.word	0x00000018


	//----- nvinfo : EIATTR_REGCOUNT
	.align		4
.L_44:
        /*0090*/ 	.byte	0x04, 0x2f
        /*0092*/ 	.short	(.L_46 - .L_45)
	.align		4
.L_45:
        /*0094*/ 	.word	index@(_ZN7cutlass13device_kernelIN5flash11enable_sm90INS1_16FlashAttnFwdSm90INS1_25CollectiveMainloopFwdSm90ILi2EN4cute5tupleIJNS5_1CILi1EEES8_S8_EEENS6_IJNS7_ILi128EEENS7_ILi176EEESA_EEELi128ENS_6half_tEfNS_4arch4Sm90ELb0ELb0ELb1ELb1ELb0ELb1ELb0ELb1ELb1ELb1ELb1ELb0EEENS1_21CollectiveEpilogueFwdINS6_IJSA_SA_SB_EEES9_SD_SF_Li256ELb1ELb1ELb1ELb0EEENS1_36VarlenDynamicPersistentTileSchedulerILi128ELi176ELi256ELi128ELb1ELb1ELb1ELb0ELb1ELb1EEEEEEEEEvNT_6ParamsE)
        /*0098*/ 	.word	0x000000a8


	//----- nvinfo : EIATTR_FRAME_SIZE
	.align		4
.L_46:
        /*009c*/ 	.byte	0x04, 0x11
        /*009e*/ 	.short	(.L_48 - .L_47)
	.align		4
.L_47:
        /*00a0*/ 	.word	index@(_ZN7cutlass13device_kernelIN5flash11enable_sm90INS1_16FlashAttnFwdSm90INS1_25CollectiveMainloopFwdSm90ILi2EN4cute5tupleIJNS5_1CILi1EEES8_S8_EEENS6_IJNS7_ILi128EEENS7_ILi176EEESA_EEELi128ENS_6half_tEfNS_4arch4Sm90ELb0ELb0ELb1ELb1ELb0ELb1ELb0ELb1ELb1ELb1ELb1ELb0EEENS1_21CollectiveEpilogueFwdINS6_IJSA_SA_SB_EEES9_SD_SF_Li256ELb1ELb1ELb1ELb0EEENS1_36VarlenDynamicPersistentTileSchedulerILi128ELi176ELi256ELi128ELb1ELb1ELb1ELb0ELb1ELb1EEEEEEEEEvNT_6ParamsE)
        /*00a4*/ 	.word	0x00000090


	//----- nvinfo : EIATTR_REGCOUNT
	.align		4
.L_48:
        /*00a8*/ 	.byte	0x04, 0x2f
        /*00aa*/ 	.short	(.L_50 - .L_49)
	.align		4
.L_49:
        /*00ac*/ 	.word	index@(_ZN7cutlass13device_kernelIN5flash11enable_sm90INS1_16FlashAttnFwdSm90INS1_25CollectiveMainloopFwdSm90ILi2EN4cute5tupleIJNS5_1CILi1EEES8_S8_EEENS6_IJNS7_ILi128EEENS7_ILi176EEESA_EEELi128ENS_6half_tEfNS_4arch4Sm90ELb0ELb0ELb1ELb1ELb0ELb0ELb0ELb1ELb1ELb1ELb1ELb0EEENS1_21CollectiveEpilogueFwdINS6_IJSA_SA_SB_EEES9_SD_SF_Li256ELb1ELb1ELb1ELb0EEENS1_36VarlenDynamicPersistentTileSchedulerILi128ELi176ELi256ELi128ELb1ELb1ELb1ELb0ELb1ELb1EEEEEEEEEvNT_6ParamsE)
        /*00b0*/ 	.word	0x000000a8


	//----- nvinfo : EIATTR_FRAME_SIZE
	.align		4
.L_50:
        /*00b4*/ 	.byte	0x04, 0x11
        /*00b6*/ 	.short	(.L_52 - .L_51)
	.align		4
.L_51:
        /*00b8*/ 	.word	index@(_ZN7cutlass13device_kernelIN5flash11enable_sm90INS1_16FlashAttnFwdSm90INS1_25CollectiveMainloopFwdSm90ILi2EN4cute5tupleIJNS5_1CILi1EEES8_S8_EEENS6_IJNS7_ILi128EEENS7_ILi176EEESA_EEELi128ENS_6half_tEfNS_4arch4Sm90ELb0ELb0ELb1ELb1ELb0ELb0ELb0ELb1ELb1ELb1ELb1ELb0EEENS1_21CollectiveEpilogueFwdINS6_IJSA_SA_SB_EEES9_SD_SF_Li256ELb1ELb1ELb1ELb0EEENS1_36VarlenDynamicPersistentTileSchedulerILi128ELi176ELi256ELi128ELb1ELb1ELb1ELb0ELb1ELb1EEEEEEEEEvNT_6ParamsE)
        /*00bc*/ 	.word	0x00000070


	//----- nvinfo : EIATTR_REGCOUNT
	.align		4
.L_52:
        /*00c0*/ 	.byte	0x04, 0x2f
        /*00c2*/ 	.short	(.L_54 - .L_53)
	.align		4
.L_53:
        /*00c4*/ 	.word	index@(_ZN7cutlass13device_kernelIN5flash11enable_sm90INS1_16FlashAttnFwdSm90INS1_25CollectiveMainloopFwdSm90ILi2EN4cute5tupleIJNS5_1CILi1EEES8_S8_EEENS6_IJNS7_ILi128EEENS7_ILi176EEESA_EEELi128ENS_6half_tEfNS_4arch4Sm90ELb0ELb0ELb1ELb0ELb0ELb0ELb0ELb1ELb1ELb1ELb1ELb0EEENS1_21CollectiveEpilogueFwdINS6_IJSA_SA_SB_EEES9_SD_SF_Li256ELb0ELb1ELb1ELb0EEENS1_19SingleTileSchedulerILb0ELb1ELb1ELi128EEEEEEEEEvNT_6ParamsE)
        /*00c8*/ 	.word	0x000000a8


	//----- nvinfo : EIATTR_FRAME_SIZE
	.align		4
.L_54:
        /*00cc*/ 	.byte	0x04, 0x11
        /*00ce*/ 	.short	(.L_56 - .L_55)
	.align		4
.L_55:
        /*00d0*/ 	.word	index@(_ZN7cutlass13device_kernelIN5flash11enable_sm90INS1_16FlashAttnFwdSm90INS1_25CollectiveMainloopFwdSm90ILi2EN4cute5tupleIJNS5_1CILi1EEES8_S8_EEENS6_IJNS7_ILi128EEENS7_ILi176EEESA_EEELi128ENS_6half_tEfNS_4arch4Sm90ELb0ELb0ELb1ELb0ELb0ELb0ELb0ELb1ELb1ELb1ELb1ELb0EEENS1_21CollectiveEpilogueFwdINS6_IJSA_SA_SB_EEES9_SD_SF_Li256ELb0ELb1ELb1ELb0EEENS1_19SingleTileSchedulerILb0ELb1ELb1ELi128EEEEEEEEEvNT_6ParamsE)
        /*00d4*/ 	.word	0x00000010


	//----- nvinfo : EIATTR_MIN_STACK_SIZE
	.align		4
.L_56:
        /*00d8*/ 	.byte	0x04, 0x12
        /*00da*/ 	.short	(.L_58 - .L_57)
	.align		4
.L_57:
        /*00dc*/ 	.word	index@(_ZN7cutlass13device_kernelIN5flash11enable_sm90INS1_16FlashAttnFwdSm90INS1_25CollectiveMainloopFwdSm90ILi2EN4cute5tupleIJNS5_1CILi1EEES8_S8_EEENS6_IJNS7_ILi128EEENS7_ILi176EEESA_EEELi128ENS_6half_tEfNS_4arch4Sm90ELb0ELb0ELb1ELb0ELb0ELb0ELb0ELb1ELb1ELb1ELb1ELb0EEENS1_21CollectiveEpilogueFwdINS6_IJSA_SA_SB_EEES9_SD_SF_Li256ELb0ELb1ELb1ELb0EEENS1_19SingleTileSchedulerILb0ELb1ELb1ELi128EEEEEEEEEvNT_6ParamsE)
        /*00e0*/ 	.word	0x00000010


	//----- nvinfo : EIATTR_MIN_STACK_SIZE
	.align		4
.L_58:
        /*00e4*/ 	.byte	0x04, 0x12
        /*00e6*/ 	.short	(.L_60 - .L_59)
	.align		4
.L_59:
        /*00e8*/ 	.word	index@(_ZN7cutlass13device_kernelIN5flash11enable_sm90INS1_16FlashAttnFwdSm90INS1_25CollectiveMainloopFwdSm90ILi2EN4cute5tupleIJNS5_1CILi1EEES8_S8_EEENS6_IJNS7_ILi128EEENS7_ILi176EEESA_EEELi128ENS_6half_tEfNS_4arch4Sm90ELb0ELb0ELb1ELb1ELb0ELb0ELb0ELb1ELb1ELb1ELb1ELb0EEENS1_21CollectiveEpilogueFwdINS6_IJSA_SA_SB_EEES9_SD_SF_Li256ELb1ELb1ELb1ELb0EEENS1_36VarlenDynamicPersistentTileSchedulerILi128ELi176ELi256ELi128ELb1ELb1ELb1ELb0ELb1ELb1EEEEEEEEEvNT_6ParamsE)
        /*00ec*/ 	.word	0x00000070


	//----- nvinfo : EIATTR_MIN_STACK_SIZE
	.align		4
.L_60:
        /*00f0*/ 	.byte	0x04, 0x12
        /*00f2*/ 	.short	(.L_62 - .L_61)
	.align		4
.L_61:
        /*00f4*/ 	.word	index@(_ZN7cutlass13device_kernelIN5flash11enable_sm90INS1_16FlashAttnFwdSm90INS1_25CollectiveMainloopFwdSm90ILi2EN4cute5tupleIJNS5_1CILi1EEES8_S8_EEENS6_IJNS7_ILi128EEENS7_ILi176EEESA_EEELi128ENS_6half_tEfNS_4arch4Sm90ELb0ELb0ELb1ELb1ELb0ELb1ELb0ELb1ELb1ELb1ELb1ELb0EEENS1_21CollectiveEpilogueFwdINS6_IJSA_SA_SB_EEES9_SD_SF_Li256ELb1ELb1ELb1ELb0EEENS1_36VarlenDynamicPersistentTileSchedulerILi128ELi176ELi256ELi128ELb1ELb1ELb1ELb0ELb1ELb1EEEEEEEEEvNT_6ParamsE)
        /*00f8*/ 	.word	0x00000090


	//----- nvinfo : EIATTR_MIN_STACK_SIZE
	.align		4
.L_62:
        /*00fc*/ 	.byte	0x04, 0x12
        /*00fe*/ 	.short	(.L_64 - .L_63)
	.align		4
.L_63:
        /*0100*/ 	.word	index@(_ZN7cutlass13device_kernelIN5flash11enable_sm90INS1_16FlashAttnFwdSm90INS1_25CollectiveMainloopFwdSm90ILi2EN4cute5tupleIJNS5_1CILi1EEES8_S8_EEENS6_IJNS7_ILi128EEESA_SA_EEELi128ENS_6half_tEfNS_4arch4Sm90ELb0ELb1ELb1ELb0ELb0ELb0ELb0ELb1ELb1ELb1ELb1ELb0EEENS1_21CollectiveEpilogueFwdISB_S9_SC_SE_Li256ELb0ELb1ELb1ELb0EEENS1_19SingleTileSchedulerILb0ELb1ELb1ELi128EEEEEEEEEvNT_6ParamsE)
        /*0104*/ 	.word	0x00000018


	//----- nvinfo : EIATTR_MIN_STACK_SIZE
	.align		4
.L_64:
        /*0108*/ 	.byte	0x04, 0x12
        /*010a*/ 	.short	(.L_66 - .L_65)
	.align		4
.L_65:
        /*010c*/ 	.word	index@(_ZN7cutlass13device_kernelIN5flash11enable_sm90INS1_16FlashAttnFwdSm90INS1_25CollectiveMainloopFwdSm90ILi2EN4cute5tupleIJNS5_1CILi1EEES8_S8_EEENS6_IJNS7_ILi128EEESA_SA_EEELi128ENS_6half_tEfNS_4arch4Sm90ELb0ELb1ELb1ELb1ELb0ELb0ELb0ELb1ELb1ELb1ELb1ELb0EEENS1_21CollectiveEpilogueFwdISB_S9_SC_SE_Li256ELb1ELb1ELb1ELb0EEENS1_36VarlenDynamicPersistentTileSchedulerILi128ELi128ELi256ELi128ELb1ELb1ELb1ELb1ELb0ELb1EEEEEEEEEvNT_6ParamsE)
        /*0110*/ 	.word	0x00000060


	//----- nvinfo : EIATTR_MIN_STACK_SIZE
	.align		4
.L_66:
        /*0114*/ 	.byte	0x04, 0x12
        /*0116*/ 	.short	(.L_68 - .L_67)
	.align		4
.L_67:
        /*0118*/ 	.word	index@(_ZN7cutlass13device_kernelIN5flash11enable_sm90INS1_16FlashAttnFwdSm90INS1_25CollectiveMainloopFwdSm90ILi2EN4cute5tupleIJNS5_1CILi1EEES8_S8_EEENS6_IJNS7_ILi128EEESA_SA_EEELi128ENS_6half_tEfNS_4arch4Sm90ELb0ELb1ELb1ELb1ELb0ELb1ELb0ELb1ELb1ELb1ELb1ELb0EEENS1_21CollectiveEpilogueFwdISB_S9_SC_SE_Li256ELb1ELb1ELb1ELb0EEENS1_36VarlenDynamicPersistentTileSchedulerILi128ELi128ELi256ELi128ELb1ELb1ELb1ELb1ELb0ELb1EEEEEEEEEvNT_6ParamsE)
        /*011c*/ 	.word	0x00000068


	//----- nvinfo : EIATTR_MIN_STACK_SIZE
	.align		4
.L_68:
        /*0120*/ 	.byte	0x04, 0x12
        /*0122*/ 	.short	(.L_70 - .L_69)
	.align		4
.L_69:
        /*0124*/ 	.word	index@(_ZN7cutlass13device_kernelIN5flash11enable_sm90INS1_16FlashAttnFwdSm90INS1_25CollectiveMainloopFwdSm90ILi2EN4cute5tupleIJNS5_1CILi1EEES8_S8_EEENS6_IJNS7_ILi128EEESA_SA_EEELi128ENS_6half_tEfNS_4arch4Sm90ELb1ELb0ELb1ELb0ELb0ELb0ELb0ELb1ELb1ELb1ELb1ELb0EEENS1_21CollectiveEpilogueFwdISB_S9_SC_SE_Li256ELb0ELb1ELb1ELb0EEENS1_19SingleTileSchedulerILb0ELb1ELb1ELi128EEEEEEEEEvNT_6ParamsE)
        /*0128*/ 	.word	0x00000018


	//----- nvinfo : EIATTR_MIN_STACK_SIZE
	.align		4
.L_70:
        /*012c*/ 	.byte	0x04, 0x12
        /*012e*/ 	.short	(.L_72 - .L_71)
	.align		4
.L_71:
        /*0130*/ 	.word	index@(_ZN7cutlass13device_kernelIN5flash11enable_sm90INS1_16FlashAttnFwdSm90INS1_25CollectiveMainloopFwdSm90ILi2EN4cute5tupleIJNS5_1CILi1EEES8_S8_EEENS6_IJNS7_ILi128EEESA_SA_EEELi128ENS_6half_tEfNS_4arch4Sm90ELb1ELb0ELb1ELb1ELb0ELb0ELb0ELb1ELb1ELb1ELb1ELb0EEENS1_21CollectiveEpilogueFwdISB_S9_SC_SE_Li256ELb1ELb1ELb1ELb0EEENS1_36VarlenDynamicPersistentTileSchedulerILi128ELi128ELi256ELi128ELb1ELb1ELb1ELb1ELb1ELb1EEEEEEEEEvNT_6ParamsE)
        /*0134*/ 	.word	0x00000060


	//----- nvinfo : EIATTR_MIN_STACK_SIZE
	.align		4
.L_72:
        /*0138*/ 	.byte	0x04, 0x12
        /*013a*/ 	.short	(.L_74 - .L_73)
	.align		4
.L_73:
        /*013c*/ 	.word	index@(_ZN7cutlass13device_kernelIN5flash11enable_sm90INS1_16FlashAttnFwdSm90INS1_25CollectiveMainloopFwdSm90ILi2EN4cute5tupleIJNS5_1CILi1EEES8_S8_EEENS6_IJNS7_ILi128EEESA_SA_EEELi128ENS_6half_tEfNS_4arch4Sm90ELb1ELb0ELb1ELb1ELb0ELb1ELb0ELb1ELb1ELb1ELb1ELb0EEENS1_21CollectiveEpilogueFwdISB_S9_SC_SE_Li256ELb1ELb1ELb1ELb0EEENS1_36VarlenDynamicPersistentTileSchedulerILi128ELi128ELi256ELi128ELb1ELb1ELb1ELb1ELb1ELb1EEEEEEEEEvNT_6ParamsE)
        /*0140*/ 	.word	0x00000068
.L_74:


//--------------------- .nv.compat                --------------------------
	.section	.nv.compat,"",@"SHT_CUDA_COMPAT_INFO"
	.align	4
        /*0000*/ 	.byte	0x02, 0x09, 0x01, 0x00, 0x02, 0x02, 0x04, 0x00, 0x02, 0x05, 0x05, 0x00, 0x03, 0x07, 0x01, 0x01
        /*0010*/ 	.byte	0x02, 0x03, 0x01, 0x00, 0x02, 0x06, 0x01, 0x00, 0x04, 0x0b, 0x08, 0x00, 0x00, 0x00, 0x00, 0x00
        /*0020*/ 	.byte	0x00, 0x00, 0x00, 0x00


//--------------------- .nv.info._ZN7cutlass13device_kernelIN5flash11enable_sm90INS1_16FlashAttnFwdSm90INS1_25CollectiveMainloopFwdSm90ILi2EN4cute5tupleIJNS5_1CILi1EEES8_S8_EEENS6_IJNS7_ILi128EEENS7_ILi176EEESA_EEELi128ENS_6half_tEfNS_4arch4Sm90ELb0ELb0ELb1ELb0ELb0ELb0ELb0ELb1ELb1ELb1ELb1ELb0EEENS1_21CollectiveEpilogueFwdINS6_IJSA_SA_SB_EEES9_SD_SF_Li256ELb0ELb1ELb1ELb0EEENS1_19SingleTileSchedulerILb0ELb1ELb1ELi128EEEEEEEEEvNT_6ParamsE --------------------------
	.section	.nv.info._ZN7cutlass13device_kernelIN5flash11enable_sm90INS1_16FlashAttnFwdSm90INS1_25CollectiveMainloopFwdSm90ILi2EN4cute5tupleIJNS5_1CILi1EEES8_S8_EEENS6_IJNS7_ILi128EEENS7_ILi176EEESA_EEELi128ENS_6half_tEfNS_4arch4Sm90ELb0ELb0ELb1ELb0ELb0ELb0ELb0ELb1ELb1ELb1ELb1ELb0EEENS1_21CollectiveEpilogueFwdINS6_IJSA_SA_SB_EEES9_SD_SF_Li256ELb0ELb1ELb1ELb0EEENS1_19SingleTileSchedulerILb0ELb1ELb1ELi128EEEEEEEEEvNT_6ParamsE,"",@"SHT_CUDA_INFO"
	.sectionflags	@""
	.align	4


	//----- nvinfo : EIATTR_CUDA_API_VERSION
	.align		4
        /*0000*/ 	.byte	0x04, 0x37
        /*0002*/ 	.short	(.L_76 - .L_75)
.L_75:
        /*0004*/ 	.word	0x00000082


	//----- nvinfo : EIATTR_KPARAM_INFO
	.align		4
.L_76:
        /*0008*/ 	.byte	0x04, 0x17
        /*000a*/ 	.short	(.L_78 - .L_77)
.L_77:
        /*000c*/ 	.word	0x00000000
        /*0010*/ 	.short	0x0000
        /*0012*/ 	.short	0x0070
        /*0014*/ 	.byte	0x00, 0xf0, 0x01, 0x28


	//----- nvinfo : EIATTR_SPARSE_MMA_MASK
	.align		4
.L_78:
        /*0018*/ 	.byte	0x03, 0x50
        /*001a*/ 	.short	0x0000


	//----- nvinfo : EIATTR_MAXREG_COUNT
	.align		4
        /*001c*/ 	.byte	0x03, 0x1b
        /*001e*/ 	.short	0x00a8


	//----- nvinfo : EIATTR_NUM_BARRIERS
	.align		4
        /*0020*/ 	.byte	0x02, 0x4c
        /*0022*/ 	.byte	0x10
	.zero		1


	//----- nvinfo : EIATTR_EXTERNS
	.align		4
        /*0024*/ 	.byte	0x04, 0x0f
        /*0026*/ 	.short	(.L_80 - .L_79)


	//   ....[0]....
	.align		4
.L_79:
        /*0028*/ 	.word	index@(__assertfail)


	//----- nvinfo : EIATTR_ANNOTATIONS
	.align		4
.L_80:
        /*002c*/ 	.byte	0x04, 0x55
        /*002e*/ 	.short	(.L_82 - .L_81)


	//   ....[0]....
.L_81:
        /*0030*/ 	.word	0x00000001
        /*0034*/ 	.byte	0x60, 0x09, 0x00, 0x00, 0x01, 0x00, 0x00, 0x00, 0x90, 0x13, 0x00, 0x00, 0x01, 0x00, 0x00, 0x00
        /*0044*/ 	.byte	0x50, 0xed, 0x00, 0x00, 0x01, 0x00, 0x00, 0x00, 0x10, 0xf2, 0x00, 0x00, 0x01, 0x00, 0x00, 0x00
        /*0054*/ 	.byte	0x90, 0xf2, 0x00, 0x00, 0x01, 0x00, 0x00, 0x00, 0xd0, 0xf5, 0x00, 0x00, 0x01, 0x00, 0x00, 0x00
        /*0064*/ 	.byte	0xa0, 0x01, 0x01, 0x00, 0x01, 0x00, 0x00, 0x00, 0xc0, 0x03, 0x01, 0x00, 0x01, 0x00, 0x00, 0x00
        /*0074*/ 	.byte	0x20, 0x04, 0x01, 0x00, 0x01, 0x00, 0x00, 0x00, 0xa0, 0x0b, 0x01, 0x00, 0x01, 0x00, 0x00, 0x00
        /*0084*/ 	.byte	0xf0, 0x0b, 0x01, 0x00, 0x01, 0x00, 0x00, 0x00, 0xf0, 0x13, 0x01, 0x00, 0x01, 0x00, 0x00, 0x00
        /*0094*/ 	.byte	0x30, 0x14, 0x01, 0x00, 0x01, 0x00, 0x00, 0x00, 0xb0, 0x1b, 0x01, 0x00, 0x01, 0x00, 0x00, 0x00
        /*00a4*/ 	.byte	0xc0, 0x20, 0x01, 0x00


	//----- nvinfo : EIATTR_MERCURY_ISA_VERSION
	.align		4
.L_82:
        /*00a8*/ 	.byte	0x03, 0x5f
        /*00aa*/ 	.short	0x0101


	//----- nvinfo : EIATTR_INT_WARP_WIDE_INSTR_OFFSETS
	.align		4
        /*00ac*/ 	.byte	0x04, 0x31
        /*00ae*/ 	.short	(.L_84 - .L_83)


	//   ....[0]....
.L_83:
        /*00b0*/ 	.word	0x00000130


	//   ....[1]....
        /*00b4*/ 	.word	0x00000170


	//   ....[2]....
        /*00b8*/ 	.word	0x000001e0


	//----- nvinfo : EIATTR_COOP_GROUP_MASK_REGIDS
	.align		4
.L_84:
        /*00bc*/ 	.byte	0x04, 0x29
        /*00be*/ 	.short	(.L_86 - .L_85)


	//   ....[0]....
.L_85:
        /*00c0*/ 	.word	0xffffffff


	//   ....[1]....
        /*00c4*/ 	.word	0xffffffff


	//   ....[2]....
        /*00c8*/ 	.word	0xffffffff


	//   ....[3]....
        /*00cc*/ 	.word	0xffffffff


	//   ....[4]....
        /*00d0*/ 	.word	0xffffffff


	//   ....[5]....
        /*00d4*/ 	.word	0xffffffff


	//   ....[6]....
        /*00d8*/ 	.word	0xffffffff


	//   ....[7]....
        /*00dc*/ 	.word	0xffffffff


	//   ....[8]....
        /*00e0*/ 	.word	0xffffffff


	//   ....[9]....
        /*00e4*/ 	.word	0xffffffff


	//   ....[10]....
        /*00e8*/ 	.word	0xffffffff


	//   ....[11]....
        /*00ec*/ 	.word	0xffffffff


	//   ....[12]....
        /*00f0*/ 	.word	0xffffffff


	//   ....[13]....
        /*00f4*/ 	.word	0xffffffff


	//   ....[14]....
        /*00f8*/ 	.word	0xffffffff


	//   ....[15]....
        /*00fc*/ 	.word	0xffffffff


	//   ....[16]....
        /*0100*/ 	.word	0xffffffff


	//   ....[17]....
        /*0104*/ 	.word	0xffffffff


	//   ....[18]....
        /*0108*/ 	.word	0xffffffff


	//   ....[19]....
        /*010c*/ 	.word	0xffffffff


	//   ....[20]....
        /*0110*/ 	.word	0xffffffff


	//   ....[21]....
        /*0114*/ 	.word	0xffffffff


	//   ....[22]....
        /*0118*/ 	.word	0xffffffff


	//   ....[23]....
        /*011c*/ 	.word	0xffffffff


	//   ....[24]....
        /*0120*/ 	.word	0xffffffff


	//   ....[25]....
        /*0124*/ 	.word	0xffffffff


	//   ....[26]....
        /*0128*/ 	.word	0xffffffff


	//   ....[27]....
        /*012c*/ 	.word	0xffffffff


	//   ....[28]....
        /*0130*/ 	.word	0xffffffff


	//   ....[29]....
        /*0134*/ 	.word	0xffffffff


	//   ....[30]....
        /*0138*/ 	.word	0xffffffff


	//   ....[31]....
        /*013c*/ 	.word	0xffffffff


	//   ....[32]....
        /*0140*/ 	.word	0xffffffff


	//   ....[33]....
        /*0144*/ 	.word	0xffffffff


	//   ....[34]....
        /*0148*/ 	.word	0xffffffff


	//   ....[35]....
        /*014c*/ 	.word	0xffffffff


	//   ....[36]....
        /*0150*/ 	.word	0xffffffff


	//   ....[37]....
        /*0154*/ 	.word	0xffffffff


	//   ....[38]....
        /*0158*/ 	.word	0xffffffff


	//   ....[39]....
        /*015c*/ 	.word	0xffffffff


	//   ....[40]....
        /*0160*/ 	.word	0xffffffff


	//   ....[41]....
        /*0164*/ 	.word	0xffffffff


	//   ....[42]....
        /*0168*/ 	.word	0xffffffff


	//   ....[43]....
        /*016c*/ 	.word	0xffffffff


	//   ....[44]....
        /*0170*/ 	.word	0xffffffff


	//   ....[45]....
        /*0174*/ 	.word	0xffffffff


	//   ....[46]....
        /*0178*/ 	.word	0xffffffff


	//   ....[47]....
        /*017c*/ 	.word	0x0500000f


	//   ....[48]....
        /*0180*/ 	.word	0x0500000f


	//   ....[49]....
        /*0184*/ 	.word	0x0500000f


	//   ....[50]....
        /*0188*/ 	.word	0x0500000f


	//   ....[51]....
        /*018c*/ 	.word	0x0500000f


	//   ....[52]....
        /*0190*/ 	.word	0x0500000f


	//   ....[53]....
        /*0194*/ 	.word	0x0500000f


	//   ....[54]....
        /*0198*/ 	.word	0x0500000f


	//   ....[55]....
        /*019c*/ 	.word	0x0500000f


	//   ....[56]....
        /*01a0*/ 	.word	0x0500000f


	//   ....[57]....
        /*01a4*/ 	.word	0x0500000f


	//   ....[58]....
        /*01a8*/ 	.word	0x0500000f


	//   ....[59]....
        /*01ac*/ 	.word	0x0500000f


	//   ....[60]....
        /*01b0*/ 	.word	0x0500000f


	//   ....[61]....
        /*01b4*/ 	.word	0x0500000f


	//   ....[62]....
        /*01b8*/ 	.word	0x0500000f


	//   ....[63]....
        /*01bc*/ 	.word	0x0500000f


	//   ....[64]....
        /*01c0*/ 	.word	0x0500000f


	//----- nvinfo : EIATTR_COOP_GROUP_INSTR_OFFSETS
	.align		4
.L_86:
        /*01c4*/ 	.byte	0x04, 0x28
        /*01c6*/ 	.short	(.L_88 - .L_87)


	//   ....[0]....
.L_87:
        /*01c8*/ 	.word	0x00000070


	//   ....[1]....
        /*01cc*/ 	.word	0x00000140


	//   ....[2]....
        /*01d0*/ 	.word	0x00000190


	//   ....[3]....
        /*01d4*/ 	.word	0x000003c0


	//   ....[4]....
        /*01d8*/ 	.word	0x00000520


	//   ....[5]....
        /*01dc*/ 	.word	0x00000640


	//   ....[6]....
        /*01e0*/ 	.word	0x000007a0


	//   ....[7]....
        /*01e4*/ 	.word	0x00001160


	//   ....[8]....
        /*01e8*/ 	.word	0x000050a0


	//   ....[9]....
        /*01ec*/ 	.word	0x000050e0


	//   ....[10]....
        /*01f0*/ 	.word	0x000058a0


	//   ....[11]....
        /*01f4*/ 	.word	0x000058f0


	//   ....[12]....
        /*01f8*/ 	.word	0x0000a240


	//   ....[13]....
        /*01fc*/ 	.word	0x0000a2a0


	//   ....[14]....
        /*0200*/ 	.word	0x0000ad70


	//   ....[15]....
        /*0204*/ 	.word	0x0000add0


	//   ....[16]....
        /*0208*/ 	.word	0x0000c4c0


	//   ....[17]....
        /*020c*/ 	.word	0x0000c500


	//   ....[18]....
        /*0210*/ 	.word	0x0000c580


	//   ....[19]....
        /*0214*/ 	.word	0x0000c5c0


	//   ....[20]....
        /*0218*/ 	.word	0x0000d630


	//   ....[21]....
        /*021c*/ 	.word	0x0000d670


	//   ....[22]....
        /*0220*/ 	.word	0x0000d6b0


	//   ....[23]....
        /*0224*/ 	.word	0x0000d6e0


	//   ....[24]....
        /*0228*/ 	.word	0x0000d710


	//   ....[25]....
        /*022c*/ 	.word	0x0000d720


	//   ....[26]....
        /*0230*/ 	.word	0x0000dd70


	//   ....[27]....
        /*0234*/ 	.word	0x0000dd80


	//   ....[28]....
        /*0238*/ 	.word	0x0000e7f0


	//   ....[29]....
        /*023c*/ 	.word	0x0000f250


	//   ....[30]....
        /*0240*/ 	.word	0x0000fbd0


	//   ....[31]....
        /*0244*/ 	.word	0x0000fbe0


	//   ....[32]....
        /*0248*/ 	.word	0x0000fbf0


	//   ....[33]....
        /*024c*/ 	.word	0x0000fc40


	//   ....[34]....
        /*0250*/ 	.word	0x0000fcd0


	//   ....[35]....
        /*0254*/ 	.word	0x0000fce0


	//   ....[36]....
        /*0258*/ 	.word	0x0000fd70


	//   ....[37]....
        /*025c*/ 	.word	0x0000fda0


	//   ....[38]....
        /*0260*/ 	.word	0x0000fe00


	//   ....[39]....
        /*0264*/ 	.word	0x0000fe30


	//   ....[40]....
        /*0268*/ 	.word	0x0000feb0


	//   ....[41]....
        /*026c*/ 	.word	0x0000fee0


	//   ....[42]....
        /*0270*/ 	.word	0x0000ff40


	//   ....[43]....
        /*0274*/ 	.word	0x0000ff80


	//   ....[44]....
        /*0278*/ 	.word	0x00010000


	//   ....[45]....
        /*027c*/ 	.word	0x00010040


	//   ....[46]....
        /*0280*/ 	.word	0x00012050


	//   ....[47]....
        /*0284*/ 	.word	0x00012510


	//   ....[48]....
        /*0288*/ 	.word	0x00012690


	//   ....[49]....
        /*028c*/ 	.word	0x000126e0


	//   ....[50]....
        /*0290*/ 	.word	0x00012810


	//   ....[51]....
        /*0294*/ 	.word	0x00012880


	//   ....[52]....
        /*0298*/ 	.word	0x00012970


	//   ....[53]....
        /*029c*/ 	.word	0x000129e0


	//   ....[54]....
        /*02a0*/ 	.word	0x00012ad0


	//   ....[55]....
        /*02a4*/ 	.word	0x00012b40


	//   ....[56]....
        /*02a8*/ 	.word	0x00012c30


	//   ....[57]....
        /*02ac*/ 	.word	0x00012ca0


	//   ....[58]....
        /*02b0*/ 	.word	0x00012d90


	//   ....[59]....
        /*02b4*/ 	.word	0x00012e00


	//   ....[60]....
        /*02b8*/ 	.word	0x00012ef0


	//   ....[61]....
        /*02bc*/ 	.word	0x00012f50


	//   ....[62]....
        /*02c0*/ 	.word	0x00013030


	//   ....[63]....
        /*02c4*/ 	.word	0x00013080


	//   ....[64]....
        /*02c8*/ 	.word	0x00013480


	//----- nvinfo : EIATTR_REG_RECONFIG
	.align		4
.L_88:
        /*02cc*/ 	.byte	0x01, 0x54
	.zero		2


	//----- nvinfo : EIATTR_SYSCALL_OFFSETS
	.align		4
        /*02d0*/ 	.byte	0x04, 0x46
        /*02d2*/ 	.short	(.L_90 - .L_89)


	//   ....[0]....
.L_89:
        /*02d4*/ 	.word	0x00001340


	//   ....[1]....
        /*02d8*/ 	.word	0x0000eed0


	//   ....[2]....
        /*02dc*/ 	.word	0x0000f010


	//   ....[3]....
        /*02e0*/ 	.word	0x0000f100


	//   ....[4]....
        /*02e4*/ 	.word	0x0000f7f0


	//----- nvinfo : EIATTR_MBARRIER_INSTR_OFFSETS
	.align		4
.L_90:
        /*02e8*/ 	.byte	0x04, 0x39
        /*02ea*/ 	.short	(.L_92 - .L_91)


	//   ....[0]....
.L_91:
        /*02ec*/ 	.word	0x00000270
        /*02f0*/ 	.word	0x000000ff
        /*02f4*/ 	.word	0x00034800
        /*02f8*/ 	.short	0x0100
        /*02fa*/ 	.byte	0x08
	.zero		1


	//   ....[1]....
        /*02fc*/ 	.word	0x00000280
        /*0300*/ 	.word	0x000000ff
        /*0304*/ 	.word	0x00034820
        /*0308*/ 	.short	0x0100
        /*030a*/ 	.byte	0x08
	.zero		1


	//   ....[2]....
        /*030c*/ 	.word	0x00000370
        /*0310*/ 	.word	0x000000ff
        /*0314*/ 	.word	0x00034830
        /*0318*/ 	.short	0x0100
        /*031a*/ 	.byte	0x08
	.zero		1


	//   ....[3]....
        /*031c*/ 	.word	0x00000380
        /*0320*/ 	.word	0x000000ff
        /*0324*/ 	.word	0x00034840
        /*0328*/ 	.short	0x0100
        /*032a*/ 	.byte	0x08
	.zero		1


	//   ....[4]....
        /*032c*/ 	.word	0x00000390
        /*0330*/ 	.word	0x000000ff
        /*0334*/ 	.word	0x00034838
        /*0338*/ 	.short	0x0100
        /*033a*/ 	.byte	0x08
	.zero		1


	//   ....[5]....
        /*033c*/ 	.word	0x000003a0
        /*0340*/ 	.word	0x000000ff
        /*0344*/ 	.word	0x00034848
        /*0348*/ 	.short	0x0100
        /*034a*/ 	.byte	0x08
	.zero		1


	//   ....[6]....
        /*034c*/ 	.word	0x000004d0
        /*0350*/ 	.word	0x000000ff
        /*0354*/ 	.word	0x00034850
        /*0358*/ 	.short	0x0100
        /*035a*/ 	.byte	0x08
	.zero		1


	//   ....[7]....
        /*035c*/ 	.word	0x000004e0
        /*0360*/ 	.word	0x000000ff
        /*0364*/ 	.word	0x00034860
        /*0368*/ 	.short	0x0100
        /*036a*/ 	.byte	0x08
	.zero		1


	//   ....[8]....
        /*036c*/ 	.word	0x000004f0
        /*0370*/ 	.word	0x000000ff
        /*0374*/ 	.word	0x00034858
        /*0378*/ 	.short	0x0100
        /*037a*/ 	.byte	0x08
	.zero		1


	//   ....[9]....
        /*037c*/ 	.word	0x00000500
        /*0380*/ 	.word	0x000000ff
        /*0384*/ 	.word	0x00034868
        /*0388*/ 	.short	0x0100
        /*038a*/ 	.byte	0x08
	.zero		1


	//   ....[10]....
        /*038c*/ 	.word	0x000005f0
        /*0390*/ 	.word	0x000000ff
        /*0394*/ 	.word	0x00034870
        /*0398*/ 	.short	0x0100
        /*039a*/ 	.byte	0x06
	.zero		1


	//   ....[11]....
        /*039c*/ 	.word	0x00000600
        /*03a0*/ 	.word	0x000000ff
        /*03a4*/ 	.word	0x00034880
        /*03a8*/ 	.short	0x0100
        /*03aa*/ 	.byte	0x06
	.zero		1


	//   ....[12]....
        /*03ac*/ 	.word	0x00000610
        /*03b0*/ 	.word	0x000000ff
        /*03b4*/ 	.word	0x00034878
        /*03b8*/ 	.short	0x0100
        /*03ba*/ 	.byte	0x06
	.zero		1


	//   ....[13]....
        /*03bc*/ 	.word	0x00000620
        /*03c0*/ 	.word	0x000000ff
        /*03c4*/ 	.word	0x00034888
        /*03c8*/ 	.short	0x0100
        /*03ca*/ 	.byte	0x06
	.zero		1


	//   ....[14]....
        /*03cc*/ 	.word	0x00000750
        /*03d0*/ 	.word	0x000000ff
        /*03d4*/ 	.word	0x00034890
        /*03d8*/ 	.short	0x0100
        /*03da*/ 	.byte	0x08
	.zero		1


	//   ....[15]....
        /*03dc*/ 	.word	0x00000760
        /*03e0*/ 	.word	0x000000ff
        /*03e4*/ 	.word	0x000348a0
        /*03e8*/ 	.short	0x0100
        /*03ea*/ 	.byte	0x08
	.zero		1


	//   ....[16]....
        /*03ec*/ 	.word	0x00000770
        /*03f0*/ 	.word	0x000000ff
        /*03f4*/ 	.word	0x00034898
        /*03f8*/ 	.short	0x0100
        /*03fa*/ 	.byte	0x08
	.zero		1


	//   ....[17]....
        /*03fc*/ 	.word	0x00000780
        /*0400*/ 	.word	0x000000ff
        /*0404*/ 	.word	0x000348a8
        /*0408*/ 	.short	0x0100
        /*040a*/ 	.byte	0x08
	.zero		1


	//   ....[18]....
        /*040c*/ 	.word	0x000008b0
        /*0410*/ 	.word	0x000000ff
        /*0414*/ 	.word	0x000348b0
        /*0418*/ 	.short	0x0100
        /*041a*/ 	.byte	0x08
	.zero		1


	//   ....[19]....
        /*041c*/ 	.word	0x000008c0
        /*0420*/ 	.word	0x000000ff
        /*0424*/ 	.word	0x000348c0
        /*0428*/ 	.short	0x0100
        /*042a*/ 	.byte	0x08
	.zero		1


	//   ....[20]....
        /*042c*/ 	.word	0x000008d0
        /*0430*/ 	.word	0x000000ff
        /*0434*/ 	.word	0x000348b8
        /*0438*/ 	.short	0x0100
        /*043a*/ 	.byte	0x08
	.zero		1


	//   ....[21]....
        /*043c*/ 	.word	0x000008e0
        /*0440*/ 	.word	0x000000ff
        /*0444*/ 	.word	0x000348c8
        /*0448*/ 	.short	0x0100
        /*044a*/ 	.byte	0x08
	.zero		1


	//   ....[22]....
        /*044c*/ 	.word	0x00001370
        /*0450*/ 	.word	0x000000ff
        /*0454*/ 	.word	0x00034800
        /*0458*/ 	.short	0x010a
        /*045a*/ 	.byte	0x04
	.zero		1


	//   ....[23]....
        /*045c*/ 	.word	0x00001410
        /*0460*/ 	.word	0x000000ff
        /*0464*/ 	.word	0x00034830
        /*0468*/ 	.short	0x010a
        /*046a*/ 	.byte	0x04
	.zero		1


	//   ....[24]....
        /*046c*/ 	.word	0x000014a0
        /*0470*/ 	.word	0x000000ff
        /*0474*/ 	.word	0x00034830
        /*0478*/ 	.short	0x010a
        /*047a*/ 	.byte	0x04
	.zero		1


	//   ....[25]....
        /*047c*/ 	.word	0x00006030
        /*0480*/ 	.word	0x00000005
        /*0484*/ 	.word	0x00000000
        /*0488*/ 	.short	0x0101
        /*048a*/ 	.byte	0x3f
	.zero		1


	//   ....[26]....
        /*048c*/ 	.word	0x00006f20
        /*0490*/ 	.word	0x00000009
        /*0494*/ 	.word	0x00034830
        /*0498*/ 	.short	0x010a
        /*049a*/ 	.byte	0x3f
	.zero		1


	//   ....[27]....
        /*049c*/ 	.word	0x00006f60
        /*04a0*/ 	.word	0x00000009
        /*04a4*/ 	.word	0x00034830
        /*04a8*/ 	.short	0x010a
        /*04aa*/ 	.byte	0x3f
	.zero		1


	//   ....[28]....
        /*04ac*/ 	.word	0x00009520
        /*04b0*/ 	.word	0x000000ff
        /*04b4*/ 	.word	0x00034850
        /*04b8*/ 	.short	0x010a
        /*04ba*/ 	.byte	0x06
	.zero		1


	//   ....[29]....
        /*04bc*/ 	.word	0x00009560
        /*04c0*/ 	.word	0x000000ff
        /*04c4*/ 	.word	0x00034850
        /*04c8*/ 	.short	0x010a
        /*04ca*/ 	.byte	0x06
	.zero		1


	//   ....[30]....
        /*04cc*/ 	.word	0x0000b610
        /*04d0*/ 	.word	0x00000074
        /*04d4*/ 	.word	0x00000000
        /*04d8*/ 	.short	0x0101
        /*04da*/ 	.byte	0x3f
	.zero		1


	//   ....[31]....
        /*04dc*/ 	.word	0x0000b6c0
        /*04e0*/ 	.word	0x00000076
        /*04e4*/ 	.word	0x00000000
        /*04e8*/ 	.short	0x0101
        /*04ea*/ 	.byte	0x3f
	.zero		1


	//   ....[32]....
        /*04ec*/ 	.word	0x0000c420
        /*04f0*/ 	.word	0x0000000b
        /*04f4*/ 	.word	0x00034850
        /*04f8*/ 	.short	0x010a
        /*04fa*/ 	.byte	0x3f
	.zero		1


	//   ....[33]....
        /*04fc*/ 	.word	0x0000c460
        /*0500*/ 	.word	0x0000000b
        /*0504*/ 	.word	0x00034850
        /*0508*/ 	.short	0x010a
        /*050a*/ 	.byte	0x3f
	.zero		1


	//   ....[34]....
        /*050c*/ 	.word	0x0000cb00
        /*0510*/ 	.word	0x00000005
        /*0514*/ 	.word	0x00000000
        /*0518*/ 	.short	0x0101
        /*051a*/ 	.byte	0x3f
	.zero		1


	//   ....[35]....
        /*051c*/ 	.word	0x0000d700
        /*0520*/ 	.word	0x000000ff
        /*0524*/ 	.word	0x00000000
        /*0528*/ 	.short	0x0101
        /*052a*/ 	.byte	0x04
	.zero		1


	//   ....[36]....
        /*052c*/ 	.word	0x0000f470
        /*0530*/ 	.word	0x000000ff
        /*0534*/ 	.word	0x00034840
        /*0538*/ 	.short	0x010a
        /*053a*/ 	.byte	0x26
	.zero		1


	//   ....[37]....
        /*053c*/ 	.word	0x00010140
        /*0540*/ 	.word	0x000000ff
        /*0544*/ 	.word	0x00034800
        /*0548*/ 	.short	0x0107
        /*054a*/ 	.byte	0x26
	.zero		1


	//   ....[38]....
        /*054c*/ 	.word	0x000101b0
        /*0550*/ 	.word	0x000000ff
        /*0554*/ 	.word	0x00034800
        /*0558*/ 	.short	0x0101
        /*055a*/ 	.byte	0x26
	.zero		1


	//   ....[39]....
        /*055c*/ 	.word	0x000101c0
        /*0560*/ 	.word	0x000000ff
        /*0564*/ 	.word	0x00034820
        /*0568*/ 	.short	0x010a
        /*056a*/ 	.byte	0x26
	.zero		1


	//   ....[40]....
        /*056c*/ 	.word	0x000105e0
        /*0570*/ 	.word	0x000000ff
        /*0574*/ 	.word	0x00034848
        /*0578*/ 	.short	0x010a
        /*057a*/ 	.byte	0x26
	.zero		1


	//   ....[41]....
        /*057c*/ 	.word	0x000108a0
        /*0580*/ 	.word	0x000000ff
        /*0584*/ 	.word	0x00034860
        /*0588*/ 	.short	0x010a
        /*058a*/ 	.byte	0x26
	.zero		1


	//   ....[42]....
        /*058c*/ 	.word	0x00010db0
        /*0590*/ 	.word	0x000000ff
        /*0594*/ 	.word	0x00034840
        /*0598*/ 	.short	0x010a
        /*059a*/ 	.byte	0x26
	.zero		1


	//   ....[43]....
        /*059c*/ 	.word	0x00011090
        /*05a0*/ 	.word	0x000000ff
        /*05a4*/ 	.word	0x00034868
        /*05a8*/ 	.short	0x010a
        /*05aa*/ 	.byte	0x26
	.zero		1


	//   ....[44]....
        /*05ac*/ 	.word	0x000115f0
        /*05b0*/ 	.word	0x000000ff
        /*05b4*/ 	.word	0x00034848
        /*05b8*/ 	.short	0x010a
        /*05ba*/ 	.byte	0x26
	.zero		1


	//   ....[45]....
        /*05bc*/ 	.word	0x000118b0
        /*05c0*/ 	.word	0x000000ff
        /*05c4*/ 	.word	0x00034860
        /*05c8*/ 	.short	0x010a
        /*05ca*/ 	.byte	0x26
	.zero		1


	//   ....[46]....
        /*05cc*/ 	.word	0x00011c50
        /*05d0*/ 	.word	0x00000003
        /*05d4*/ 	.word	0x00034860
        /*05d8*/ 	.short	0x010a
        /*05da*/ 	.byte	0x3f
	.zero		1


	//   ....[47]....
        /*05dc*/ 	.word	0x00011fe0
        /*05e0*/ 	.word	0x00000002
        /*05e4*/ 	.word	0x00034820
        /*05e8*/ 	.short	0x010a
        /*05ea*/ 	.byte	0x3f
	.zero		1


	//   ....[48]....
        /*05ec*/ 	.word	0x00012180
        /*05f0*/ 	.word	0x00000006
        /*05f4*/ 	.word	0x00000000
        /*05f8*/ 	.short	0x010a
        /*05fa*/ 	.byte	0x3f
	.zero		1


	//   ....[49]....
        /*05fc*/ 	.word	0x000121f0
        /*0600*/ 	.word	0x00000003
        /*0604*/ 	.word	0x00000000
        /*0608*/ 	.short	0x010a
        /*060a*/ 	.byte	0x3f
	.zero		1


	//   ....[50]....
        /*060c*/ 	.word	0x00012250
        /*0610*/ 	.word	0x00000000
        /*0614*/ 	.word	0x00000000
        /*0618*/ 	.short	0x010a
        /*061a*/ 	.byte	0x3f
	.zero		1


	//   ....[51]....
        /*061c*/ 	.word	0x00012280
        /*0620*/ 	.word	0x00000003
        /*0624*/ 	.word	0x00000000
        /*0628*/ 	.short	0x010a
        /*062a*/ 	.byte	0x3f
	.zero		1


	//   ....[52]....
        /*062c*/ 	.word	0x00012300
        /*0630*/ 	.word	0x00000003
        /*0634*/ 	.word	0x00034800
        /*0638*/ 	.short	0x010a
        /*063a*/ 	.byte	0x3f
	.zero		1


	//   ....[53]....
        /*063c*/ 	.word	0x00012370
        /*0640*/ 	.word	0x00000003
        /*0644*/ 	.word	0x00034830
        /*0648*/ 	.short	0x010a
        /*064a*/ 	.byte	0x3f
	.zero		1


	//   ....[54]....
        /*064c*/ 	.word	0x000123c0
        /*0650*/ 	.word	0x00000009
        /*0654*/ 	.word	0x00034830
        /*0658*/ 	.short	0x010a
        /*065a*/ 	.byte	0x3f
	.zero		1


	//   ....[55]....
        /*065c*/ 	.word	0x00012420
        /*0660*/ 	.word	0x00000009
        /*0664*/ 	.word	0x00034850
        /*0668*/ 	.short	0x010a
        /*066a*/ 	.byte	0x3f
	.zero		1


	//   ....[56]....
        /*066c*/ 	.word	0x00012470
        /*0670*/ 	.word	0x0000000b
        /*0674*/ 	.word	0x00034850
        /*0678*/ 	.short	0x010a
        /*067a*/ 	.byte	0x3f
	.zero		1


	//   ....[57]....
        /*067c*/ 	.word	0x000125d0
        /*0680*/ 	.word	0x00000003
        /*0684*/ 	.word	0x00034840
        /*0688*/ 	.short	0x010a
        /*068a*/ 	.byte	0x3f
	.zero		1


	//   ....[58]....
        /*068c*/ 	.word	0x000130c0
        /*0690*/ 	.word	0x00000003
        /*0694*/ 	.word	0x00034820
        /*0698*/ 	.short	0x010a
        /*069a*/ 	.byte	0x3f
	.zero		1


	//   ....[59]....
        /*069c*/ 	.word	0x00013120
        /*06a0*/ 	.word	0x00000003
        /*06a4*/ 	.word	0x00034848
        /*06a8*/ 	.short	0x010a
        /*06aa*/ 	.byte	0x3f
	.zero		1


	//   ....[60]....
        /*06ac*/ 	.word	0x00013180
        /*06b0*/ 	.word	0x00000003
        /*06b4*/ 	.word	0x00034860
        /*06b8*/ 	.short	0x010a
        /*06ba*/ 	.byte	0x3f
	.zero		1


	//   ....[61]....
        /*06bc*/ 	.word	0x000131e0
        /*06c0*/ 	.word	0x00000003
        /*06c4*/ 	.word	0x00034840
        /*06c8*/ 	.short	0x010a
        /*06ca*/ 	.byte	0x3f
	.zero		1


	//   ....[62]....
        /*06cc*/ 	.word	0x00013240
        /*06d0*/ 	.word	0x00000003
        /*06d4*/ 	.word	0x00034868
        /*06d8*/ 	.short	0x010a
        /*06da*/ 	.byte	0x3f
	.zero		1


	//   ....[63]....
        /*06dc*/ 	.word	0x000132a0
        /*06e0*/ 	.word	0x00000003
        /*06e4*/ 	.word	0x00034848
        /*06e8*/ 	.short	0x010a
        /*06ea*/ 	.byte	0x3f
	.zero		1


	//   ....[64]....
        /*06ec*/ 	.word	0x00013300
        /*06f0*/ 	.word	0x00000003
        /*06f4*/ 	.word	0x00034860
        /*06f8*/ 	.short	0x010a
        /*06fa*/ 	.byte	0x3f
	.zero		1


	//   ....[65]....
        /*06fc*/ 	.word	0x00013350
        /*0700*/ 	.word	0x00000003
        /*0704*/ 	.word	0x00034860
        /*0708*/ 	.short	0x010a
        /*070a*/ 	.byte	0x3f
	.zero		1


	//   ....[66]....
        /*070c*/ 	.word	0x000133a0
        /*0710*/ 	.word	0x00000002
        /*0714*/ 	.word	0x00034820
        /*0718*/ 	.short	0x010a
        /*071a*/ 	.byte	0x3f
	.zero		1


	//   ....[67]....
        /*071c*/ 	.word	0x00013540
        /*0720*/ 	.word	0x00000006
        /*0724*/ 	.word	0x00000000
        /*0728*/ 	.short	0x010a
        /*072a*/ 	.byte	0x3f
	.zero		1


	//   ....[68]....
        /*072c*/ 	.word	0x00013590
        /*0730*/ 	.word	0x00000003
        /*0734*/ 	.word	0x00000000
        /*0738*/ 	.short	0x010a
        /*073a*/ 	.byte	0x3f
	.zero		1


	//   ....[69]....
        /*073c*/ 	.word	0x000135e0
        /*0740*/ 	.word	0x00000000
        /*0744*/ 	.word	0x00000000
        /*0748*/ 	.short	0x010a
        /*074a*/ 	.byte	0x3f
	.zero		1


	//----- nvinfo : EIATTR_NUM_MBARRIERS
	.align		4
.L_92:
        /*074c*/ 	.byte	0x03, 0x38
        /*074e*/ 	.short	0x0016


	//----- nvinfo : EIATTR_EXIT_INSTR_OFFSETS
	.align		4
        /*0750*/ 	.byte	0x04, 0x1c
        /*0752*/ 	.short	(.L_94 - .L_93)


	//   ....[0]....
.L_93:
        /*0754*/ 	.word	0x000122d0


	//----- nvinfo : EIATTR_MAX_THREADS
	.align		4
.L_94:
        /*0758*/ 	.byte	0x04, 0x05
        /*075a*/ 	.short	(.L_96 - .L_95)
.L_95:
        /*075c*/ 	.word	0x00000180
        /*0760*/ 	.word	0x00000001
        /*0764*/ 	.word	0x00000001


	//----- nvinfo : EIATTR_CRS_STACK_SIZE
	.align		4
.L_96:
        /*0768*/ 	.byte	0x04, 0x1e
        /*076a*/ 	.short	(.L_98 - .L_97)
.L_97:
        /*076c*/ 	.word	0x00000000


	//----- nvinfo : EIATTR_CBANK_PARAM_SIZE
	.align		4
.L_98:
        /*0770*/ 	.byte	0x03, 0x19
        /*0772*/ 	.short	0x0a70


	//----- nvinfo : EIATTR_PARAM_CBANK
	.align		4
        /*0774*/ 	.byte	0x04, 0x0a
        /*0776*/ 	.short	(.L_100 - .L_99)
	.align		4
.L_99:
        /*0778*/ 	.word	index@(.nv.constant0._ZN7cutlass13device_kernelIN5flash11enable_sm90INS1_16FlashAttnFwdSm90INS1_25CollectiveMainloopFwdSm90ILi2EN4cute5tupleIJNS5_1CILi1EEES8_S8_EEENS6_IJNS7_ILi128EEENS7_ILi176EEESA_EEELi128ENS_6half_tEfNS_4arch4Sm90ELb0ELb0ELb1ELb0ELb0ELb0ELb0ELb1ELb1ELb1ELb1ELb0EEENS1_21CollectiveEpilogueFwdINS6_IJSA_SA_SB_EEES9_SD_SF_Li256ELb0ELb1ELb1ELb0EEENS1_19SingleTileSchedulerILb0ELb1ELb1ELi128EEEEEEEEEvNT_6ParamsE)
        /*077c*/ 	.short	0x0210
        /*077e*/ 	.short	0x0a70


	//----- nvinfo : EIATTR_SW_WAR
	.align		4
.L_100:
        /*0780*/ 	.byte	0x04, 0x36
        /*0782*/ 	.short	(.L_102 - .L_101)
.L_101:
        /*0784*/ 	.word	0x00000008
.L_102:


//--------------------- .nv.info._ZN7cutlass13device_kernelIN5flash11enable_sm90INS1_16FlashAttnFwdSm90INS1_25CollectiveMainloopFwdSm90ILi2EN4cute5tupleIJNS5_1CILi1EEES8_S8_EEENS6_IJNS7_ILi128EEENS7_ILi176EEESA_EEELi128ENS_6half_tEfNS_4arch4Sm90ELb0ELb0ELb1ELb1ELb0ELb0ELb0ELb1ELb1ELb1ELb1ELb0EEENS1_21CollectiveEpilogueFwdINS6_IJSA_SA_SB_EEES9_SD_SF_Li256ELb1ELb1ELb1ELb0EEENS1_36VarlenDynamicPersistentTileSchedulerILi128ELi176ELi256ELi128ELb1ELb1ELb1ELb0ELb1ELb1EEEEEEEEEvNT_6ParamsE --------------------------
	.section	.nv.info._ZN7cutlass13device_kernelIN5flash11enable_sm90INS1_16FlashAttnFwdSm90INS1_25CollectiveMainloopFwdSm90ILi2EN4cute5tupleIJNS5_1CILi1EEES8_S8_EEENS6_IJNS7_ILi128EEENS7_ILi176EEESA_EEELi128ENS_6half_tEfNS_4arch4Sm90ELb0ELb0ELb1ELb1ELb0ELb0ELb0ELb1ELb1ELb1ELb1ELb0EEENS1_21CollectiveEpilogueFwdINS6_IJSA_SA_SB_EEES9_SD_SF_Li256ELb1ELb1ELb1ELb0EEENS1_36VarlenDynamicPersistentTileSchedulerILi128ELi176ELi256ELi128ELb1ELb1ELb1ELb0ELb1ELb1EEEEEEEEEvNT_6ParamsE,"",@"SHT_CUDA_INFO"
	.sectionflags	@""
	.align	4


	//----- nvinfo : EIATTR_CUDA_API_VERSION
	.align		4
        /*0000*/ 	.byte	0x04, 0x37
        /*0002*/ 	.short	(.L_104 - .L_103)
.L_103:
        /*0004*/ 	.word	0x00000082


	//----- nvinfo : EIATTR_KPARAM_INFO
	.align		4
.L_104:
        /*0008*/ 	.byte	0x04, 0x17
        /*000a*/ 	.short	(.L_106 - .L_105)
.L_105:
        /*000c*/ 	.word	0x00000000
        /*0010*/ 	.short	0x0000
        /*0012*/ 	.short	0x0070
        /*0014*/ 	.byte	0x00, 0xf0, 0x01, 0x2a


	//----- nvinfo : EIATTR_SPARSE_MMA_MASK
	.align		4
.L_106:
        /*0018*/ 	.byte	0x03, 0x50
        /*001a*/ 	.short	0x0000


	//----- nvinfo : EIATTR_MAXREG_COUNT
	.align		4
        /*001c*/ 	.byte	0x03, 0x1b
        /*001e*/ 	.short	0x00a8


	//----- nvinfo : EIATTR_NUM_BARRIERS
	.align		4
        /*0020*/ 	.byte	0x02, 0x4c
        /*0022*/ 	.byte	0x10
	.zero		1


	//----- nvinfo : EIATTR_EXTERNS
	.align		4
        /*0024*/ 	.byte	0x04, 0x0f
        /*0026*/ 	.short	(.L_108 - .L_107)


	//   ....[0]....
	.align		4
.L_107:
        /*0028*/ 	.word	index@(__assertfail)


	//----- nvinfo : EIATTR_ANNOTATIONS
	.align		4
.L_108:
        /*002c*/ 	.byte	0x04, 0x55
        /*002e*/ 	.short	(.L_110 - .L_109)


	//   ....[0]....
.L_109:
        /* <DEDUP_REMOVED lines=82> */


	//----- nvinfo : EIATTR_MERCURY_ISA_VERSION
	.align		4
.L_110:
        /*0538*/ 	.byte	0x03, 0x5f
        /*053a*/ 	.short	0x0101


	//----- nvinfo : EIATTR_UNUSED_LOAD_BYTE_OFFSET
	.align		4
        /*053c*/ 	.byte	0x04, 0x44
        /*053e*/ 	.short	(.L_112 - .L_111)


	//   ....[0]....
.L_111:
        /*0540*/ 	.word	0x00000a50
        /*0544*/ 	.word	0x0000fff0


	//   ....[1]....
        /*0548*/ 	.word	0x0000dc30
        /*054c*/ 	.word	0x0000fff0


	//----- nvinfo : EIATTR_INT_WARP_WIDE_INSTR_OFFSETS
	.align		4
.L_112:
        /*0550*/ 	.byte	0x04, 0x31
        /*0552*/ 	.short	(.L_114 - .L_113)


	//   ....[0]....
.L_113:
        /*0554*/ 	.word	0x00000130


	//   ....[1]....
        /*0558*/ 	.word	0x00000170


	//   ....[2]....
        /*055c*/ 	.word	0x000001e0


	//   ....[3]....
        /*0560*/ 	.word	0x00012740


	//   ....[4]....
        /*0564*/ 	.word	0x000127e0


	//   ....[5]....
        /*0568*/ 	.word	0x00015ea0


	//   ....[6]....
        /*056c*/ 	.word	0x00015f10


	//----- nvinfo : EIATTR_COOP_GROUP_MASK_REGIDS
	.align		4
.L_114:
        /*0570*/ 	.byte	0x04, 0x29
        /*0572*/ 	.short	(.L_116 - .L_115)


	//   ....[0]....
.L_115:
        /*0574*/ 	.word	0xffffffff


	//   ....[1]....
        /*0578*/ 	.word	0xffffffff


	//   ....[2]....
        /*057c*/ 	.word	0xffffffff


	//   ....[3]....
        /*0580*/ 	.word	0xffffffff


	//   ....[4]....
        /*0584*/ 	.word	0xffffffff


	//   ....[5]....
        /*0588*/ 	.word	0xffffffff


	//   ....[6]....
        /*058c*/ 	.word	0xffffffff


	//   ....[7]....
        /*0590*/ 	.word	0xffffffff


	//   ....[8]....
        /*0594*/ 	.word	0xffffffff


	//   ....[9]....
        /*0598*/ 	.word	0xffffffff


	//   ....[10]....
        /*059c*/ 	.word	0xffffffff


	//   ....[11]....
        /*05a0*/ 	.word	0xffffffff


	//   ....[12]....
        /*05a4*/ 	.word	0xffffffff


	//   ....[13]....
        /*05a8*/ 	.word	0xffffffff


	//   ....[14]....
        /*05ac*/ 	.word	0xffffffff


	//   ....[15]....
        /*05b0*/ 	.word	0xffffffff


	//   ....[16]....
        /*05b4*/ 	.word	0xffffffff


	//   ....[17]....
        /*05b8*/ 	.word	0xffffffff


	//   ....[18]....
        /*05bc*/ 	.word	0xffffffff


	//   ....[19]....
        /*05c0*/ 	.word	0xffffffff


	//   ....[20]....
        /*05c4*/ 	.word	0xffffffff


	//   ....[21]....
        /*05c8*/ 	.word	0xffffffff


	//   ....[22]....
        /*05cc*/ 	.word	0xffffffff


	//   ....[23]....
        /*05d0*/ 	.word	0xffffffff


	//   ....[24]....
        /*05d4*/ 	.word	0xffffffff


	//   ....[25]....
        /*05d8*/ 	.word	0xffffffff


	//   ....[26]....
        /*05dc*/ 	.word	0xffffffff


	//   ....[27]....
        /*05e0*/ 	.word	0xffffffff


	//   ....[28]....
        /*05e4*/ 	.word	0xffffffff


	//   ....[29]....
        /*05e8*/ 	.word	0xffffffff


	//   ....[30]....
        /*05ec*/ 	.word	0xffffffff


	//   ....[31]....
        /*05f0*/ 	.word	0xffffffff


	//   ....[32]....
        /*05f4*/ 	.word	0xffffffff


	//   ....[33]....
        /*05f8*/ 	.word	0xffffffff


	//   ....[34]....
        /*05fc*/ 	.word	0xffffffff


	//   ....[35]....
        /*0600*/ 	.word	0xffffffff


	//   ....[36]....
        /*0604*/ 	.word	0xffffffff


	//   ....[37]....
        /*0608*/ 	.word	0xffffffff


	//   ....[38]....
        /*060c*/ 	.word	0xffffffff


	//   ....[39]....
        /*0610*/ 	.word	0xffffffff


	//   ....[40]....
        /*0614*/ 	.word	0xffffffff


	//   ....[41]....
        /*0618*/ 	.word	0xffffffff


	//   ....[42]....
        /*061c*/ 	.word	0xffffffff


	//   ....[43]....
        /*0620*/ 	.word	0xffffffff


	//   ....[44]....
        /*0624*/ 	.word	0xffffffff


	//   ....[45]....
        /*0628*/ 	.word	0xffffffff


	//   ....[46]....
        /*062c*/ 	.word	0xffffffff


	//   ....[47]....
        /*0630*/ 	.word	0xffffffff


	//   ....[48]....
        /*0634*/ 	.word	0xffffffff


	//   ....[49]....
        /*0638*/ 	.word	0xffffffff


	//   ....[50]....
        /*063c*/ 	.word	0xffffffff


	//   ....[51]....
        /*0640*/ 	.word	0xffffffff


	//   ....[52]....
        /*0644*/ 	.word	0xffffffff


	//   ....[53]....
        /*0648*/ 	.word	0xffffffff


	//   ....[54]....
        /*064c*/ 	.word	0xffffffff


	//   ....[55]....
        /*0650*/ 	.word	0xffffffff


	//   ....[56]....
        /*0654*/ 	.word	0xffffffff


	//   ....[57]....
        /*0658*/ 	.word	0xffffffff


	//   ....[58]....
        /*065c*/ 	.word	0xffffffff


	//   ....[59]....
        /*0660*/ 	.word	0xffffffff


	//   ....[60]....
        /*0664*/ 	.word	0xffffffff


	//   ....[61]....
        /*0668*/ 	.word	0xffffffff


	//   ....[62]....
        /*066c*/ 	.word	0xffffffff


	//   ....[63]....
        /*0670*/ 	.word	0xffffffff


	//   ....[64]....
        /*0674*/ 	.word	0xffffffff


	//   ....[65]....
        /*0678*/ 	.word	0xffffffff


	//   ....[66]....
        /*067c*/ 	.word	0xffffffff


	//   ....[67]....
        /*0680*/ 	.word	0xffffffff


	//   ....[68]....
        /*0684*/ 	.word	0xffffffff


	//   ....[69]....
        /*0688*/ 	.word	0xffffffff


	//   ....[70]....
        /*068c*/ 	.word	0xffffffff


	//   ....[71]....
        /*0690*/ 	.word	0xffffffff


	//   ....[72]....
        /*0694*/ 	.word	0xffffffff


	//   ....[73]....
        /*0698*/ 	.word	0xffffffff


	//   ....[74]....
        /*069c*/ 	.word	0xffffffff


	//   ....[75]....
        /*06a0*/ 	.word	0xffffffff


	//   ....[76]....
        /*06a4*/ 	.word	0xffffffff


	//   ....[77]....
        /*06a8*/ 	.word	0xffffffff


	//   ....[78]....
        /*06ac*/ 	.word	0xffffffff


	//   ....[79]....
        /*06b0*/ 	.word	0xffffffff


	//   ....[80]....
        /*06b4*/ 	.word	0xffffffff


	//   ....[81]....
        /*06b8*/ 	.word	0xffffffff


	//   ....[82]....
        /*06bc*/ 	.word	0xffffffff


	//   ....[83]....
        /*06c0*/ 	.word	0xffffffff


	//   ....[84]....
        /*06c4*/ 	.word	0xffffffff


	//   ....[85]....
        /*06c8*/ 	.word	0xffffffff


	//   ....[86]....
        /*06cc*/ 	.word	0xffffffff


	//   ....[87]....
        /*06d0*/ 	.word	0xffffffff


	//   ....[88]....
        /*06d4*/ 	.word	0xffffffff


	//   ....[89]....
        /*06d8*/ 	.word	0xffffffff


	//   ....[90]....
        /*06dc*/ 	.word	0xffffffff


	//   ....[91]....
        /*06e0*/ 	.word	0xffffffff


	//   ....[92]....
        /*06e4*/ 	.word	0xffffffff


	//   ....[93]....
        /*06e8*/ 	.word	0xffffffff


	//   ....[94]....
        /*06ec*/ 	.word	0xffffffff


	//   ....[95]....
        /*06f0*/ 	.word	0xffffffff


	//   ....[96]....
        /*06f4*/ 	.word	0xffffffff


	//   ....[97]....
        /*06f8*/ 	.word	0x0500000f


	//   ....[98]....
        /*06fc*/ 	.word	0x0500000f


	//   ....[99]....
        /*0700*/ 	.word	0x0500000f


	//   ....[100]....
        /*0704*/ 	.word	0x0500000f


	//   ....[101]....
        /*0708*/ 	.word	0x0500000f


	//   ....[102]....
        /*070c*/ 	.word	0x0500000f


	//   ....[103]....
        /*0710*/ 	.word	0x0500000f


	//   ....[104]....
        /*0714*/ 	.word	0x0500000f


	//   ....[105]....
        /*0718*/ 	.word	0x0500000f


	//   ....[106]....
        /*071c*/ 	.word	0x0500000f


	//   ....[107]....
        /*0720*/ 	.word	0x0500000f


	//   ....[108]....
        /*0724*/ 	.word	0x0500000f


	//   ....[109]....
        /*0728*/ 	.word	0x0500000f


	//   ....[110]....
        /*072c*/ 	.word	0x0500000f


	//   ....[111]....
        /*0730*/ 	.word	0x0500000f


	//   ....[112]....
        /*0734*/ 	.word	0x0500000f


	//   ....[113]....
        /*0738*/ 	.word	0x0500000f


	//   ....[114]....
        /*073c*/ 	.word	0x0500000f


	//   ....[115]....
        /*0740*/ 	.word	0x0500000f


	//   ....[116]....
        /*0744*/ 	.word	0x0500000f


	//   ....[117]....
        /*0748*/ 	.word	0x0500000f


	//   ....[118]....
        /*074c*/ 	.word	0x0500000f


	//   ....[119]....
        /*0750*/ 	.word	0x0500000f


	//   ....[120]....
        /*0754*/ 	.word	0x0500000f


	//   ....[121]....
        /*0758*/ 	.word	0x0500000f


	//   ....[122]....
        /*075c*/ 	.word	0x0500000f


	//   ....[123]....
        /*0760*/ 	.word	0x0500000f


	//   ....[124]....
        /*0764*/ 	.word	0x0500000f


	//   ....[125]....
        /*0768*/ 	.word	0x0500000f


	//   ....[126]....
        /*076c*/ 	.word	0x0500000f


	//   ....[127]....
        /*0770*/ 	.word	0x0500000f


	//   ....[128]....
        /*0774*/ 	.word	0x0500000f


	//   ....[129]....
        /*0778*/ 	.word	0x0500000f


	//   ....[130]....
        /*077c*/ 	.word	0x0500000f


	//   ....[131]....
        /*0780*/ 	.word	0x0500000f


	//   ....[132]....
        /*0784*/ 	.word	0x0500000f


	//----- nvinfo : EIATTR_COOP_GROUP_INSTR_OFFSETS
	.align		4
.L_116:
        /*0788*/ 	.byte	0x04, 0x28
        /*078a*/ 	.short	(.L_118 - .L_117)


	//   ....[0]....
.L_117:
        /*078c*/ 	.word	0x00000070


	//   ....[1]....
        /*0790*/ 	.word	0x00000140


	//   ....[2]....
        /*0794*/ 	.word	0x00000190


	//   ....[3]....
        /*0798*/ 	.word	0x000003c0


	//   ....[4]....
        /*079c*/ 	.word	0x00000520


	//   ....[5]....
        /*07a0*/ 	.word	0x00000640


	//   ....[6]....
        /*07a4*/ 	.word	0x000007a0


	//   ....[7]....
        /*07a8*/ 	.word	0x00001b10


	//   ....[8]....
        /*07ac*/ 	.word	0x00005b20


	//   ....[9]....
        /*07b0*/ 	.word	0x00005b90


	//   ....[10]....
        /*07b4*/ 	.word	0x00006380


	//   ....[11]....
        /*07b8*/ 	.word	0x000063e0


	//   ....[12]....
        /*07bc*/ 	.word	0x0000ae80


	//   ....[13]....
        /*07c0*/ 	.word	0x0000aee0


	//   ....[14]....
        /*07c4*/ 	.word	0x0000bad0


	//   ....[15]....
        /*07c8*/ 	.word	0x0000bb20


	//   ....[16]....
        /*07cc*/ 	.word	0x0000d0c0


	//   ....[17]....
        /*07d0*/ 	.word	0x0000d120


	//   ....[18]....
        /*07d4*/ 	.word	0x0000d600


	//   ....[19]....
        /*07d8*/ 	.word	0x0000d620


	//   ....[20]....
        /*07dc*/ 	.word	0x0000e870


	//   ....[21]....
        /*07e0*/ 	.word	0x0000e880


	//   ....[22]....
        /*07e4*/ 	.word	0x0000e8d0


	//   ....[23]....
        /*07e8*/ 	.word	0x0000e900


	//   ....[24]....
        /*07ec*/ 	.word	0x0000f0f0


	//   ....[25]....
        /*07f0*/ 	.word	0x0000f120


	//   ....[26]....
        /*07f4*/ 	.word	0x0000f1f0


	//   ....[27]....
        /*07f8*/ 	.word	0x0000f210


	//   ....[28]....
        /*07fc*/ 	.word	0x0000f2e0


	//   ....[29]....
        /*0800*/ 	.word	0x0000f300


	//   ....[30]....
        /*0804*/ 	.word	0x0000f3e0


	//   ....[31]....
        /*0808*/ 	.word	0x0000f400


	//   ....[32]....
        /*080c*/ 	.word	0x0000f900


	//   ....[33]....
        /*0810*/ 	.word	0x0000f910


	//   ....[34]....
        /*0814*/ 	.word	0x0000fd60


	//   ....[35]....
        /*0818*/ 	.word	0x0000fd70


	//   ....[36]....
        /*081c*/ 	.word	0x00010c60


	//   ....[37]....
        /*0820*/ 	.word	0x00010c80


	//   ....[38]....
        /*0824*/ 	.word	0x00010d50


	//   ....[39]....
        /*0828*/ 	.word	0x00010d70


	//   ....[40]....
        /*082c*/ 	.word	0x00010e40


	//   ....[41]....
        /*0830*/ 	.word	0x00010e60


	//   ....[42]....
        /*0834*/ 	.word	0x00010f40


	//   ....[43]....
        /*0838*/ 	.word	0x00010f60


	//   ....[44]....
        /*083c*/ 	.word	0x000110b0


	//   ....[45]....
        /*0840*/ 	.word	0x000112f0


	//   ....[46]....
        /*0844*/ 	.word	0x00011320


	//   ....[47]....
        /*0848*/ 	.word	0x00011350


	//   ....[48]....
        /*084c*/ 	.word	0x00011380


	//   ....[49]....
        /*0850*/ 	.word	0x000113b0


	//   ....[50]....
        /*0854*/ 	.word	0x000113e0


	//   ....[51]....
        /*0858*/ 	.word	0x00011590


	//   ....[52]....
        /*085c*/ 	.word	0x000115c0


	//   ....[53]....
        /*0860*/ 	.word	0x000115f0


	//   ....[54]....
        /*0864*/ 	.word	0x00011620


	//   ....[55]....
        /*0868*/ 	.word	0x00011650


	//   ....[56]....
        /*086c*/ 	.word	0x00011680


	//   ....[57]....
        /*0870*/ 	.word	0x00011710


	//   ....[58]....
        /*0874*/ 	.word	0x00011740


	//   ....[59]....
        /*0878*/ 	.word	0x00011750


	//   ....[60]....
        /*087c*/ 	.word	0x00011800


	//   ....[61]....
        /*0880*/ 	.word	0x00012d40


	//   ....[62]....
        /*0884*/ 	.word	0x000138b0


	//   ....[63]....
        /*0888*/ 	.word	0x000138e0


	//   ....[64]....
        /*088c*/ 	.word	0x00013900


	//   ....[65]....
        /*0890*/ 	.word	0x00013920


	//   ....[66]....
        /*0894*/ 	.word	0x00013a30


	//   ....[67]....
        /*0898*/ 	.word	0x00013a40


	//   ....[68]....
        /*089c*/ 	.word	0x00013ad0


	//   ....[69]....
        /*08a0*/ 	.word	0x00013ae0


	//   ....[70]....
        /*08a4*/ 	.word	0x00013b70


	//   ....[71]....
        /*08a8*/ 	.word	0x00013b80


	//   ....[72]....
        /*08ac*/ 	.word	0x00013c10


	//   ....[73]....
        /*08b0*/ 	.word	0x00013c20


	//   ....[74]....
        /*08b4*/ 	.word	0x00013cb0


	//   ....[75]....
        /*08b8*/ 	.word	0x00013cc0


	//   ....[76]....
        /*08bc*/ 	.word	0x00013d10


	//   ....[77]....
        /*08c0*/ 	.word	0x00013d40


	//   ....[78]....
        /*08c4*/ 	.word	0x00016600


	//   ....[79]....
        /*08c8*/ 	.word	0x00016630


	//   ....[80]....
        /*08cc*/ 	.word	0x00016690


	//   ....[81]....
        /*08d0*/ 	.word	0x000166c0


	//   ....[82]....
        /*08d4*/ 	.word	0x000166f0


	//   ....[83]....
        /*08d8*/ 	.word	0x00016720


	//   ....[84]....
        /*08dc*/ 	.word	0x00016750


	//   ....[85]....
        /*08e0*/ 	.word	0x00016780


	//   ....[86]....
        /*08e4*/ 	.word	0x00016950


	//   ....[87]....
        /*08e8*/ 	.word	0x00016980


	//   ....[88]....
        /*08ec*/ 	.word	0x000169b0


	//   ....[89]....
        /*08f0*/ 	.word	0x000169e0


	//   ....[90]....
        /*08f4*/ 	.word	0x00016a10


	//   ....[91]....
        /*08f8*/ 	.word	0x00016a40


	//   ....[92]....
        /*08fc*/ 	.word	0x00016b00


	//   ....[93]....
        /*0900*/ 	.word	0x00016b20


	//   ....[94]....
        /*0904*/ 	.word	0x00016b30


	//   ....[95]....
        /*0908*/ 	.word	0x00016b90


	//   ....[96]....
        /*090c*/ 	.word	0x000172b0


	//   ....[97]....
        /*0910*/ 	.word	0x00017790


	//   ....[98]....
        /*0914*/ 	.word	0x00017960


	//   ....[99]....
        /*0918*/ 	.word	0x000179b0


	//   ....[100]....
        /*091c*/ 	.word	0x00017ad0


	//   ....[101]....
        /*0920*/ 	.word	0x00017b20


	//   ....[102]....
        /*0924*/ 	.word	0x00017c50


	//   ....[103]....
        /*0928*/ 	.word	0x00017ca0


	//   ....[104]....
        /*092c*/ 	.word	0x00017dc0


	//   ....[105]....
        /*0930*/ 	.word	0x00017e10


	//   ....[106]....
        /*0934*/ 	.word	0x00017f30


	//   ....[107]....
        /*0938*/ 	.word	0x00017f80


	//   ....[108]....
        /*093c*/ 	.word	0x000180a0


	//   ....[109]....
        /*0940*/ 	.word	0x000180f0


	//   ....[110]....
        /*0944*/ 	.word	0x000181f0


	//   ....[111]....
        /*0948*/ 	.word	0x00018260


	//   ....[112]....
        /*094c*/ 	.word	0x00018360


	//   ....[113]....
        /*0950*/ 	.word	0x000183b0


	//   ....[114]....
        /*0954*/ 	.word	0x000186e0


	//   ....[115]....
        /*0958*/ 	.word	0x00018780


	//   ....[116]....
        /*095c*/ 	.word	0x00018930


	//   ....[117]....
        /*0960*/ 	.word	0x000189b0


	//   ....[118]....
        /*0964*/ 	.word	0x00018a30


	//   ....[119]....
        /*0968*/ 	.word	0x00018ab0


	//   ....[120]....
        /*096c*/ 	.word	0x00018b30


	//   ....[121]....
        /*0970*/ 	.word	0x00018bc0


	//   ....[122]....
        /*0974*/ 	.word	0x00018c60


	//   ....[123]....
        /*0978*/ 	.word	0x00018d10


	//   ....[124]....
        /*097c*/ 	.word	0x00018d90


	//   ....[125]....
        /*0980*/ 	.word	0x00018e10


	//   ....[126]....
        /*0984*/ 	.word	0x00018e90


	//   ....[127]....
        /*0988*/ 	.word	0x00018f20


	//   ....[128]....
        /*098c*/ 	.word	0x00018fa0


	//   ....[129]....
        /*0990*/ 	.word	0x00019040


	//   ....[130]....
        /*0994*/ 	.word	0x00019090


	//   ....[131]....
        /*0998*/ 	.word	0x00019120


	//   ....[132]....
        /*099c*/ 	.word	0x00019250


	//----- nvinfo : EIATTR_REG_RECONFIG
	.align		4
.L_118:
        /*09a0*/ 	.byte	0x01, 0x54
	.zero		2


	//----- nvinfo : EIATTR_SYSCALL_OFFSETS
	.align		4
        /*09a4*/ 	.byte	0x04, 0x46
        /*09a6*/ 	.short	(.L_120 - .L_119)


	//   ....[0]....
.L_119:
        /*09a8*/ 	.word	0x00001ca0


	//   ....[1]....
        /*09ac*/ 	.word	0x00012950


	//   ....[2]....
        /*09b0*/ 	.word	0x00012aa0


	//   ....[3]....
        /*09b4*/ 	.word	0x00012ba0


	//   ....[4]....
        /*09b8*/ 	.word	0x00013490


	//----- nvinfo : EIATTR_MBARRIER_INSTR_OFFSETS
	.align		4
.L_120:
        /*09bc*/ 	.byte	0x04, 0x39
        /*09be*/ 	.short	(.L_122 - .L_121)


	//   ....[0]....
.L_121:
        /*09c0*/ 	.word	0x00000270
        /*09c4*/ 	.word	0x000000ff
        /*09c8*/ 	.word	0x00034800
        /*09cc*/ 	.short	0x0100
        /*09ce*/ 	.byte	0x08
	.zero		1


	//   ....[1]....
        /*09d0*/ 	.word	0x00000280
        /*09d4*/ 	.word	0x000000ff
        /*09d8*/ 	.word	0x00034820
        /*09dc*/ 	.short	0x0100
        /*09de*/ 	.byte	0x08
	.zero		1


	//   ....[2]....
        /*09e0*/ 	.word	0x00000370
        /*09e4*/ 	.word	0x000000ff
        /*09e8*/ 	.word	0x00034830
        /*09ec*/ 	.short	0x0100
        /*09ee*/ 	.byte	0x08
	.zero		1


	//   ....[3]....
        /*09f0*/ 	.word	0x00000380
        /*09f4*/ 	.word	0x000000ff
        /*09f8*/ 	.word	0x00034840
        /*09fc*/ 	.short	0x0100
        /*09fe*/ 	.byte	0x08
	.zero		1


	//   ....[4]....
        /*0a00*/ 	.word	0x00000390
        /*0a04*/ 	.word	0x000000ff
        /*0a08*/ 	.word	0x00034838
        /*0a0c*/ 	.short	0x0100
        /*0a0e*/ 	.byte	0x08
	.zero		1


	//   ....[5]....
        /*0a10*/ 	.word	0x000003a0
        /*0a14*/ 	.word	0x000000ff
        /*0a18*/ 	.word	0x00034848
        /*0a1c*/ 	.short	0x0100
        /*0a1e*/ 	.byte	0x08
	.zero		1


	//   ....[6]....
        /*0a20*/ 	.word	0x000004d0
        /*0a24*/ 	.word	0x000000ff
        /*0a28*/ 	.word	0x00034850
        /*0a2c*/ 	.short	0x0100
        /*0a2e*/ 	.byte	0x08
	.zero		1


	//   ....[7]....
        /*0a30*/ 	.word	0x000004e0
        /*0a34*/ 	.word	0x000000ff
        /*0a38*/ 	.word	0x00034860
        /*0a3c*/ 	.short	0x0100
        /*0a3e*/ 	.byte	0x08
	.zero		1


	//   ....[8]....
        /*0a40*/ 	.word	0x000004f0
        /*0a44*/ 	.word	0x000000ff
        /*0a48*/ 	.word	0x00034858
        /*0a4c*/ 	.short	0x0100
        /*0a4e*/ 	.byte	0x08
	.zero		1


	//   ....[9]....
        /*0a50*/ 	.word	0x00000500
        /*0a54*/ 	.word	0x000000ff
        /*0a58*/ 	.word	0x00034868
        /*0a5c*/ 	.short	0x0100
        /*0a5e*/ 	.byte	0x08
	.zero		1


	//   ....[10]....
        /*0a60*/ 	.word	0x000005f0
        /*0a64*/ 	.word	0x000000ff
        /*0a68*/ 	.word	0x00034870
        /*0a6c*/ 	.short	0x0100
        /*0a6e*/ 	.byte	0x06
	.zero		1


	//   ....[11]....
        /*0a70*/ 	.word	0x00000600
        /*0a74*/ 	.word	0x000000ff
        /*0a78*/ 	.word	0x00034880
        /*0a7c*/ 	.short	0x0100
        /*0a7e*/ 	.byte	0x06
	.zero		1


	//   ....[12]....
        /*0a80*/ 	.word	0x00000610
        /*0a84*/ 	.word	0x000000ff
        /*0a88*/ 	.word	0x00034878
        /*0a8c*/ 	.short	0x0100
        /*0a8e*/ 	.byte	0x06
	.zero		1


	//   ....[13]....
        /*0a90*/ 	.word	0x00000620
        /*0a94*/ 	.word	0x000000ff
        /*0a98*/ 	.word	0x00034888
        /*0a9c*/ 	.short	0x0100
        /*0a9e*/ 	.byte	0x06
	.zero		1


	//   ....[14]....
        /*0aa0*/ 	.word	0x00000750
        /*0aa4*/ 	.word	0x000000ff
        /*0aa8*/ 	.word	0x00034890
        /*0aac*/ 	.short	0x0100
        /*0aae*/ 	.byte	0x08
	.zero		1


	//   ....[15]....
        /*0ab0*/ 	.word	0x00000760
        /*0ab4*/ 	.word	0x000000ff
        /*0ab8*/ 	.word	0x000348a0
        /*0abc*/ 	.short	0x0100
        /*0abe*/ 	.byte	0x08
	.zero		1


	//   ....[16]....
        /*0ac0*/ 	.word	0x00000770
        /*0ac4*/ 	.word	0x000000ff
        /*0ac8*/ 	.word	0x00034898
        /*0acc*/ 	.short	0x0100
        /*0ace*/ 	.byte	0x08
	.zero		1


	//   ....[17]....
        /*0ad0*/ 	.word	0x00000780
        /*0ad4*/ 	.word	0x000000ff
        /*0ad8*/ 	.word	0x000348a8
        /*0adc*/ 	.short	0x0100
        /*0ade*/ 	.byte	0x08
	.zero		1


	//   ....[18]....
        /*0ae0*/ 	.word	0x000008b0
        /*0ae4*/ 	.word	0x000000ff
        /*0ae8*/ 	.word	0x000348b0
        /*0aec*/ 	.short	0x0100
        /*0aee*/ 	.byte	0x08
	.zero		1


	//   ....[19]....
        /*0af0*/ 	.word	0x000008c0
        /*0af4*/ 	.word	0x000000ff
        /*0af8*/ 	.word	0x000348c0
        /*0afc*/ 	.short	0x0100
        /*0afe*/ 	.byte	0x08
	.zero		1


	//   ....[20]....
        /*0b00*/ 	.word	0x000008d0
        /*0b04*/ 	.word	0x000000ff
        /*0b08*/ 	.word	0x000348b8
        /*0b0c*/ 	.short	0x0100
        /*0b0e*/ 	.byte	0x08
	.zero		1


	//   ....[21]....
        /*0b10*/ 	.word	0x000008e0
        /*0b14*/ 	.word	0x000000ff
        /*0b18*/ 	.word	0x000348c8
        /*0b1c*/ 	.short	0x0100
        /*0b1e*/ 	.byte	0x08
	.zero		1


	//   ....[22]....
        /*0b20*/ 	.word	0x00001d60
        /*0b24*/ 	.word	0x00000000
        /*0b28*/ 	.word	0x00034800
        /*0b2c*/ 	.short	0x010a
        /*0b2e*/ 	.byte	0x3f
	.zero		1


	//   ....[23]....
        /*0b30*/ 	.word	0x00001e00
        /*0b34*/ 	.word	0x0000000a
        /*0b38*/ 	.word	0x00034830
        /*0b3c*/ 	.short	0x010a
        /*0b3e*/ 	.byte	0x3f
	.zero		1


	//   ....[24]....
        /*0b40*/ 	.word	0x00001e70
        /*0b44*/ 	.word	0x0000000a
        /*0b48*/ 	.word	0x00034830
        /*0b4c*/ 	.short	0x010a
        /*0b4e*/ 	.byte	0x3f
	.zero		1


	//   ....[25]....
        /*0b50*/ 	.word	0x00006b30
        /*0b54*/ 	.word	0x0000000b
        /*0b58*/ 	.word	0x00000000
        /*0b5c*/ 	.short	0x0101
        /*0b5e*/ 	.byte	0x3f
	.zero		1


	//   ....[26]....
        /*0b60*/ 	.word	0x000079e0
        /*0b64*/ 	.word	0x00000000
        /*0b68*/ 	.word	0x00034830
        /*0b6c*/ 	.short	0x010a
        /*0b6e*/ 	.byte	0x3f
	.zero		1


	//   ....[27]....
        /*0b70*/ 	.word	0x00007a20
        /*0b74*/ 	.word	0x00000000
        /*0b78*/ 	.word	0x00034830
        /*0b7c*/ 	.short	0x010a
        /*0b7e*/ 	.byte	0x3f
	.zero		1


	//   ....[28]....
        /*0b80*/ 	.word	0x0000a0f0
        /*0b84*/ 	.word	0x000000ff
        /*0b88*/ 	.word	0x00034850
        /*0b8c*/ 	.short	0x010a
        /*0b8e*/ 	.byte	0x06
	.zero		1


	//   ....[29]....
        /*0b90*/ 	.word	0x0000a130
        /*0b94*/ 	.word	0x000000ff
        /*0b98*/ 	.word	0x00034850
        /*0b9c*/ 	.short	0x010a
        /*0b9e*/ 	.byte	0x06
	.zero		1


	//   ....[30]....
        /*0ba0*/ 	.word	0x0000c2d0
        /*0ba4*/ 	.word	0x0000008d
        /*0ba8*/ 	.word	0x00000000
        /*0bac*/ 	.short	0x0101
        /*0bae*/ 	.byte	0x3f
	.zero		1


	//   ....[31]....
        /*0bb0*/ 	.word	0x0000c350
        /*0bb4*/ 	.word	0x0000007a
        /*0bb8*/ 	.word	0x00000000
        /*0bbc*/ 	.short	0x0101
        /*0bbe*/ 	.byte	0x3f
	.zero		1


	//   ....[32]....
        /*0bc0*/ 	.word	0x0000d000
        /*0bc4*/ 	.word	0x00000008
        /*0bc8*/ 	.word	0x00034850
        /*0bcc*/ 	.short	0x010a
        /*0bce*/ 	.byte	0x3f
	.zero		1


	//   ....[33]....
        /*0bd0*/ 	.word	0x0000d040
        /*0bd4*/ 	.word	0x00000008
        /*0bd8*/ 	.word	0x00034850
        /*0bdc*/ 	.short	0x010a
        /*0bde*/ 	.byte	0x3f
	.zero		1


	//   ....[34]....
        /*0be0*/ 	.word	0x0000d7c0
        /*0be4*/ 	.word	0x00000009
        /*0be8*/ 	.word	0x00000000
        /*0bec*/ 	.short	0x0101
        /*0bee*/ 	.byte	0x3f
	.zero		1


	//   ....[35]....
        /*0bf0*/ 	.word	0x0000f0e0
        /*0bf4*/ 	.word	0x00000012
        /*0bf8*/ 	.word	0x00000000
        /*0bfc*/ 	.short	0x0101
        /*0bfe*/ 	.byte	0x3f
	.zero		1


	//   ....[36]....
        /*0c00*/ 	.word	0x0000f650
        /*0c04*/ 	.word	0x00000012
        /*0c08*/ 	.word	0x00000000
        /*0c0c*/ 	.short	0x0101
        /*0c0e*/ 	.byte	0x3f
	.zero		1


	//   ....[37]....
        /*0c10*/ 	.word	0x00012fa0
        /*0c14*/ 	.word	0x00000000
        /*0c18*/ 	.word	0x00034840
        /*0c1c*/ 	.short	0x010a
        /*0c1e*/ 	.byte	0x3f
	.zero		1


	//   ....[38]....
        /*0c20*/ 	.word	0x00013e20
        /*0c24*/ 	.word	0x00000012
        /*0c28*/ 	.word	0x00034800
        /*0c2c*/ 	.short	0x0107
        /*0c2e*/ 	.byte	0x3f
	.zero		1


	//   ....[39]....
        /*0c30*/ 	.word	0x00013f30
        /*0c34*/ 	.word	0x00000012
        /*0c38*/ 	.word	0x00034800
        /*0c3c*/ 	.short	0x0101
        /*0c3e*/ 	.byte	0x3f
	.zero		1


	//   ....[40]....
        /*0c40*/ 	.word	0x00013f50
        /*0c44*/ 	.word	0x00000012
        /*0c48*/ 	.word	0x00034820
        /*0c4c*/ 	.short	0x010a
        /*0c4e*/ 	.byte	0x3f
	.zero		1


	//   ....[41]....
        /*0c50*/ 	.word	0x00014320
        /*0c54*/ 	.word	0x00000003
        /*0c58*/ 	.word	0x00034840
        /*0c5c*/ 	.short	0x010a
        /*0c5e*/ 	.byte	0x3f
	.zero		1


	//   ....[42]....
        /*0c60*/ 	.word	0x000146c0
        /*0c64*/ 	.word	0x00000003
        /*0c68*/ 	.word	0x00000060
        /*0c6c*/ 	.short	0x010a
        /*0c6e*/ 	.byte	0x3f
	.zero		1


	//   ....[43]....
        /*0c70*/ 	.word	0x00014d60
        /*0c74*/ 	.word	0x00000003
        /*0c78*/ 	.word	0x00034840
        /*0c7c*/ 	.short	0x010a
        /*0c7e*/ 	.byte	0x3f
	.zero		1


	//   ....[44]....
        /*0c80*/ 	.word	0x00015100
        /*0c84*/ 	.word	0x00000002
        /*0c88*/ 	.word	0x00000060
        /*0c8c*/ 	.short	0x010a
        /*0c8e*/ 	.byte	0x3f
	.zero		1


	//   ....[45]....
        /*0c90*/ 	.word	0x000156e0
        /*0c94*/ 	.word	0x00000002
        /*0c98*/ 	.word	0x00034840
        /*0c9c*/ 	.short	0x010a
        /*0c9e*/ 	.byte	0x3f
	.zero		1


	//   ....[46]....
        /*0ca0*/ 	.word	0x00015a80
        /*0ca4*/ 	.word	0x00000002
        /*0ca8*/ 	.word	0x00000060
        /*0cac*/ 	.short	0x010a
        /*0cae*/ 	.byte	0x3f
	.zero		1


	//   ....[47]....
        /*0cb0*/ 	.word	0x00016010
        /*0cb4*/ 	.word	0x00000000
        /*0cb8*/ 	.word	0x00034860
        /*0cbc*/ 	.short	0x010a
        /*0cbe*/ 	.byte	0x3f
	.zero		1


	//   ....[48]....
        /*0cc0*/ 	.word	0x00017230
        /*0cc4*/ 	.word	0x00000000
        /*0cc8*/ 	.word	0x00034820
        /*0ccc*/ 	.short	0x010a
        /*0cce*/ 	.byte	0x3f
	.zero		1


	//   ....[49]....
        /*0cd0*/ 	.word	0x00017440
        /*0cd4*/ 	.word	0x00000006
        /*0cd8*/ 	.word	0x00000000
        /*0cdc*/ 	.short	0x010a
        /*0cde*/ 	.byte	0x3f
	.zero		1


	//   ....[50]....
        /*0ce0*/ 	.word	0x00017470
        /*0ce4*/ 	.word	0x00000007
        /*0ce8*/ 	.word	0x00000000
        /*0cec*/ 	.short	0x010a
        /*0cee*/ 	.byte	0x3f
	.zero		1


	//   ....[51]....
        /*0cf0*/ 	.word	0x000174d0
        /*0cf4*/ 	.word	0x00000004
        /*0cf8*/ 	.word	0x00000000
        /*0cfc*/ 	.short	0x010a
        /*0cfe*/ 	.byte	0x3f
	.zero		1


	//   ....[52]....
        /*0d00*/ 	.word	0x00017500
        /*0d04*/ 	.word	0x00000003
        /*0d08*/ 	.word	0x00000000
        /*0d0c*/ 	.short	0x010a
        /*0d0e*/ 	.byte	0x3f
	.zero		1


	//   ....[53]....
        /*0d10*/ 	.word	0x00017560
        /*0d14*/ 	.word	0x00000000
        /*0d18*/ 	.word	0x00034800
        /*0d1c*/ 	.short	0x010a
        /*0d1e*/ 	.byte	0x3f
	.zero		1


	//   ....[54]....
        /*0d20*/ 	.word	0x000175b0
        /*0d24*/ 	.word	0x0000000a
        /*0d28*/ 	.word	0x00034830
        /*0d2c*/ 	.short	0x010a
        /*0d2e*/ 	.byte	0x3f
	.zero		1


	//   ....[55]....
        /*0d30*/ 	.word	0x00017600
        /*0d34*/ 	.word	0x00000000
        /*0d38*/ 	.word	0x00034830
        /*0d3c*/ 	.short	0x010a
        /*0d3e*/ 	.byte	0x3f
	.zero		1


	//   ....[56]....
        /*0d40*/ 	.word	0x00017660
        /*0d44*/ 	.word	0x0000000f
        /*0d48*/ 	.word	0x00034850
        /*0d4c*/ 	.short	0x010a
        /*0d4e*/ 	.byte	0x3f
	.zero		1


	//   ....[57]....
        /*0d50*/ 	.word	0x000176b0
        /*0d54*/ 	.word	0x00000008
        /*0d58*/ 	.word	0x00034850
        /*0d5c*/ 	.short	0x010a
        /*0d5e*/ 	.byte	0x3f
	.zero		1


	//   ....[58]....
        /*0d60*/ 	.word	0x00017850
        /*0d64*/ 	.word	0x00000000
        /*0d68*/ 	.word	0x00034840
        /*0d6c*/ 	.short	0x010a
        /*0d6e*/ 	.byte	0x3f
	.zero		1


	//   ....[59]....
        /*0d70*/ 	.word	0x000183f0
        /*0d74*/ 	.word	0x00000012
        /*0d78*/ 	.word	0x00034820
        /*0d7c*/ 	.short	0x010a
        /*0d7e*/ 	.byte	0x3f
	.zero		1


	//   ....[60]....
        /*0d80*/ 	.word	0x00018440
        /*0d84*/ 	.word	0x00000003
        /*0d88*/ 	.word	0x00034840
        /*0d8c*/ 	.short	0x010a
        /*0d8e*/ 	.byte	0x3f
	.zero		1


	//   ....[61]....
        /*0d90*/ 	.word	0x00018490
        /*0d94*/ 	.word	0x00000003
        /*0d98*/ 	.word	0x00000060
        /*0d9c*/ 	.short	0x010a
        /*0d9e*/ 	.byte	0x3f
	.zero		1


	//   ....[62]....
        /*0da0*/ 	.word	0x000184e0
        /*0da4*/ 	.word	0x00000003
        /*0da8*/ 	.word	0x00034840
        /*0dac*/ 	.short	0x010a
        /*0dae*/ 	.byte	0x3f
	.zero		1


	//   ....[63]....
        /*0db0*/ 	.word	0x00018530
        /*0db4*/ 	.word	0x00000002
        /*0db8*/ 	.word	0x00000060
        /*0dbc*/ 	.short	0x010a
        /*0dbe*/ 	.byte	0x3f
	.zero		1


	//   ....[64]....
        /*0dc0*/ 	.word	0x00018580
        /*0dc4*/ 	.word	0x00000002
        /*0dc8*/ 	.word	0x00034840
        /*0dcc*/ 	.short	0x010a
        /*0dce*/ 	.byte	0x3f
	.zero		1


	//   ....[65]....
        /*0dd0*/ 	.word	0x000185d0
        /*0dd4*/ 	.word	0x00000002
        /*0dd8*/ 	.word	0x00000060
        /*0ddc*/ 	.short	0x010a
        /*0dde*/ 	.byte	0x3f
	.zero		1


	//   ....[66]....
        /*0de0*/ 	.word	0x00018620
        /*0de4*/ 	.word	0x00000000
        /*0de8*/ 	.word	0x00034860
        /*0dec*/ 	.short	0x010a
        /*0dee*/ 	.byte	0x3f
	.zero		1


	//   ....[67]....
        /*0df0*/ 	.word	0x00019170
        /*0df4*/ 	.word	0x00000000
        /*0df8*/ 	.word	0x00034820
        /*0dfc*/ 	.short	0x010a
        /*0dfe*/ 	.byte	0x3f
	.zero		1


	//   ....[68]....
        /*0e00*/ 	.word	0x00019310
        /*0e04*/ 	.word	0x00000006
        /*0e08*/ 	.word	0x00000000
        /*0e0c*/ 	.short	0x010a
        /*0e0e*/ 	.byte	0x3f
	.zero		1


	//   ....[69]....
        /*0e10*/ 	.word	0x00019360
        /*0e14*/ 	.word	0x00000007
        /*0e18*/ 	.word	0x00000000
        /*0e1c*/ 	.short	0x010a
        /*0e1e*/ 	.byte	0x3f
	.zero		1


	//   ....[70]....
        /*0e20*/ 	.word	0x000193b0
        /*0e24*/ 	.word	0x00000004
        /*0e28*/ 	.word	0x00000000
        /*0e2c*/ 	.short	0x010a
        /*0e2e*/ 	.byte	0x3f
	.zero		1


	//----- nvinfo : EIATTR_NUM_MBARRIERS
	.align		4
.L_122:
        /*0e30*/ 	.byte	0x03, 0x38
        /*0e32*/ 	.short	0x0016


	//----- nvinfo : EIATTR_EXIT_INSTR_OFFSETS
	.align		4
        /*0e34*/ 	.byte	0x04, 0x1c
        /*0e36*/ 	.short	(.L_124 - .L_123)


	//   ....[0]....
.L_123:
        /*0e38*/ 	.word	0x00000a90


	//   ....[1]....
        /*0e3c*/ 	.word	0x00011060


	//   ....[2]....
        /*0e40*/ 	.word	0x00017550


	//----- nvinfo : EIATTR_MAX_THREADS
	.align		4
.L_124:
        /*0e44*/ 	.byte	0x04, 0x05
        /*0e46*/ 	.short	(.L_126 - .L_125)
.L_125:
        /*0e48*/ 	.word	0x00000180
        /*0e4c*/ 	.word	0x00000001
        /*0e50*/ 	.word	0x00000001


	//----- nvinfo : EIATTR_CRS_STACK_SIZE
	.align		4
.L_126:
        /*0e54*/ 	.byte	0x04, 0x1e
        /*0e56*/ 	.short	(.L_128 - .L_127)
.L_127:
        /*0e58*/ 	.word	0x00000000


	//----- nvinfo : EIATTR_CBANK_PARAM_SIZE
	.align		4
.L_128:
        /*0e5c*/ 	.byte	0x03, 0x19
        /*0e5e*/ 	.short	0x0af0


	//----- nvinfo : EIATTR_PARAM_CBANK
	.align		4
        /*0e60*/ 	.byte	0x04, 0x0a
        /*0e62*/ 	.short	(.L_130 - .L_129)
	.align		4
.L_129:
        /*0e64*/ 	.word	index@(.nv.constant0._ZN7cutlass13device_kernelIN5flash11enable_sm90INS1_16FlashAttnFwdSm90INS1_25CollectiveMainloopFwdSm90ILi2EN4cute5tupleIJNS5_1CILi1EEES8_S8_EEENS6_IJNS7_ILi128EEENS7_ILi176EEESA_EEELi128ENS_6half_tEfNS_4arch4Sm90ELb0ELb0ELb1ELb1ELb0ELb0ELb0ELb1ELb1ELb1ELb1ELb0EEENS1_21CollectiveEpilogueFwdINS6_IJSA_SA_SB_EEES9_SD_SF_Li256ELb1ELb1ELb1ELb0EEENS1_36VarlenDynamicPersistentTileSchedulerILi128ELi176ELi256ELi128ELb1ELb1ELb1ELb0ELb1ELb1EEEEEEEEEvNT_6ParamsE)
        /*0e68*/ 	.short	0x0210
        /*0e6a*/ 	.short	0x0af0


	//----- nvinfo : EIATTR_SW_WAR
	.align		4
.L_130:
        /*0e6c*/ 	.byte	0x04, 0x36
        /*0e6e*/ 	.short	(.L_132 - .L_131)
.L_131:
        /*0e70*/ 	.word	0x00000008
.L_132:


//--------------------- .nv.info._ZN7cutlass13device_kernelIN5flash11enable_sm90INS1_16FlashAttnFwdSm90INS1_25CollectiveMainloopFwdSm90ILi2EN4cute5tupleIJNS5_1CILi1EEES8_S8_EEENS6_IJNS7_ILi128EEENS7_ILi176EEESA_EEELi128ENS_6half_tEfNS_4arch4Sm90ELb0ELb0ELb1ELb1ELb0ELb1ELb0ELb1ELb1ELb1ELb1ELb0EEENS1_21CollectiveEpilogueFwdINS6_IJSA_SA_SB_EEES9_SD_SF_Li256ELb1ELb1ELb1ELb0EEENS1_36VarlenDynamicPersistentTileSchedulerILi128ELi176ELi256ELi128ELb1ELb1ELb1ELb0ELb1ELb1EEEEEEEEEvNT_6ParamsE --------------------------
	.section	.nv.info._ZN7cutlass13device_kernelIN5flash11enable_sm90INS1_16FlashAttnFwdSm90INS1_25CollectiveMainloopFwdSm90ILi2EN4cute5tupleIJNS5_1CILi1EEES8_S8_EEENS6_IJNS7_ILi128EEENS7_ILi176EEESA_EEELi128ENS_6half_tEfNS_4arch4Sm90ELb0ELb0ELb1ELb1ELb0ELb1ELb0ELb1ELb1ELb1ELb1ELb0EEENS1_21CollectiveEpilogueFwdINS6_IJSA_SA_SB_EEES9_SD_SF_Li256ELb1ELb1ELb1ELb0EEENS1_36VarlenDynamicPersistentTileSchedulerILi128ELi176ELi256ELi128ELb1ELb1ELb1ELb0ELb1ELb1EEEEEEEEEvNT_6ParamsE,"",@"SHT_CUDA_INFO"
	.sectionflags	@""
	.align	4


	//----- nvinfo : EIATTR_CUDA_API_VERSION
	.align		4
        /*0000*/ 	.byte	0x04, 0x37
        /*0002*/ 	.short	(.L_134 - .L_133)
.L_133:
        /*0004*/ 	.word	0x00000082


	//----- nvinfo : EIATTR_KPARAM_INFO
	.align		4
.L_134:
        /*0008*/ 	.byte	0x04, 0x17
        /*000a*/ 	.short	(.L_136 - .L_135)
.L_135:
        /*000c*/ 	.word	0x00000000
        /*0010*/ 	.short	0x0000
        /*0012*/ 	.short	0x0070
        /*0014*/ 	.byte	0x00, 0xf0, 0x01, 0x2a


	//----- nvinfo : EIATTR_SPARSE_MMA_MASK
	.align		4
.L_136:
        /*0018*/ 	.byte	0x03, 0x50
        /*001a*/ 	.short	0x0000


	//----- nvinfo : EIATTR_MAXREG_COUNT
	.align		4
        /*001c*/ 	.byte	0x03, 0x1b
        /*001e*/ 	.short	0x00a8


	//----- nvinfo : EIATTR_NUM_BARRIERS
	.align		4
        /*0020*/ 	.byte	0x02, 0x4c
        /*0022*/ 	.byte	0x10
	.zero		1


	//----- nvinfo : EIATTR_EXTERNS
	.align		4
        /*0024*/ 	.byte	0x04, 0x0f
        /*0026*/ 	.short	(.L_138 - .L_137)


	//   ....[0]....
	.align		4
.L_137:
        /*0028*/ 	.word	index@(__assertfail)


	//----- nvinfo : EIATTR_ANNOTATIONS
	.align		4
.L_138:
        /*002c*/ 	.byte	0x04, 0x55
        /*002e*/ 	.short	(.L_140 - .L_139)


	//   ....[0]....
.L_139:
        /* <DEDUP_REMOVED lines=134> */


	//----- nvinfo : EIATTR_MERCURY_ISA_VERSION
	.align		4
.L_140:
        /*0878*/ 	.byte	0x03, 0x5f
        /*087a*/ 	.short	0x0101


	//----- nvinfo : EIATTR_UNUSED_LOAD_BYTE_OFFSET
	.align		4
        /*087c*/ 	.byte	0x04, 0x44
        /*087e*/ 	.short	(.L_142 - .L_141)


	//   ....[0]....
.L_141:
        /*0880*/ 	.word	0x00000ab0
        /*0884*/ 	.word	0x0000fff0


	//   ....[1]....
        /*0888*/ 	.word	0x0001e350
        /*088c*/ 	.word	0x0000fff0


	//----- nvinfo : EIATTR_INT_WARP_WIDE_INSTR_OFFSETS
	.align		4
.L_142:
        /*0890*/ 	.byte	0x04, 0x31
        /*0892*/ 	.short	(.L_144 - .L_143)


	//   ....[0]....
.L_143:
        /*0894*/ 	.word	0x00000180


	//   ....[1]....
        /*0898*/ 	.word	0x00000220


	//   ....[2]....
        /*089c*/ 	.word	0x00000290


	//   ....[3]....
        /*08a0*/ 	.word	0x000242f0


	//   ....[4]....
        /*08a4*/ 	.word	0x00024390


	//   ....[5]....
        /*08a8*/ 	.word	0x00027aa0


	//   ....[6]....
        /*08ac*/ 	.word	0x00027b10


	//----- nvinfo : EIATTR_COOP_GROUP_MASK_REGIDS
	.align		4
.L_144:
        /*08b0*/ 	.byte	0x04, 0x29
        /*08b2*/ 	.short	(.L_146 - .L_145)


	//   ....[0]....
.L_145:
        /*08b4*/ 	.word	0xffffffff


	//   ....[1]....
        /*08b8*/ 	.word	0xffffffff


	//   ....[2]....
        /*08bc*/ 	.word	0xffffffff


	//   ....[3]....
        /*08c0*/ 	.word	0xffffffff


	//   ....[4]....
        /*08c4*/ 	.word	0xffffffff


	//   ....[5]....
        /*08c8*/ 	.word	0xffffffff


	//   ....[6]....
        /*08cc*/ 	.word	0xffffffff


	//   ....[7]....
        /*08d0*/ 	.word	0xffffffff


	//   ....[8]....
        /*08d4*/ 	.word	0xffffffff


	//   ....[9]....
        /*08d8*/ 	.word	0xffffffff


	//   ....[10]....
        /*08dc*/ 	.word	0xffffffff


	//   ....[11]....
        /*08e0*/ 	.word	0xffffffff


	//   ....[12]....
        /*08e4*/ 	.word	0xffffffff


	//   ....[13]....
        /*08e8*/ 	.word	0xffffffff


	//   ....[14]....
        /*08ec*/ 	.word	0xffffffff


	//   ....[15]....
        /*08f0*/ 	.word	0xffffffff


	//   ....[16]....
        /*08f4*/ 	.word	0xffffffff


	//   ....[17]....
        /*08f8*/ 	.word	0xffffffff


	//   ....[18]....
        /*08fc*/ 	.word	0xffffffff


	//   ....[19]....
        /*0900*/ 	.word	0xffffffff


	//   ....[20]....
        /*0904*/ 	.word	0xffffffff


	//   ....[21]....
        /*0908*/ 	.word	0xffffffff


	//   ....[22]....
        /*090c*/ 	.word	0xffffffff


	//   ....[23]....
        /*0910*/ 	.word	0xffffffff


	//   ....[24]....
        /*0914*/ 	.word	0xffffffff


	//   ....[25]....
        /*0918*/ 	.word	0xffffffff


	//   ....[26]....
        /*091c*/ 	.word	0xffffffff


	//   ....[27]....
        /*0920*/ 	.word	0xffffffff


	//   ....[28]....
        /*0924*/ 	.word	0xffffffff


	//   ....[29]....
        /*0928*/ 	.word	0xffffffff


	//   ....[30]....
        /*092c*/ 	.word	0xffffffff


	//   ....[31]....
        /*0930*/ 	.word	0xffffffff


	//   ....[32]....
        /*0934*/ 	.word	0xffffffff


	//   ....[33]....
        /*0938*/ 	.word	0xffffffff


	//   ....[34]....
        /*093c*/ 	.word	0xffffffff


	//   ....[35]....
        /*0940*/ 	.word	0xffffffff


	//   ....[36]....
        /*0944*/ 	.word	0xffffffff


	//   ....[37]....
        /*0948*/ 	.word	0xffffffff


	//   ....[38]....
        /*094c*/ 	.word	0xffffffff


	//   ....[39]....
        /*0950*/ 	.word	0xffffffff


	//   ....[40]....
        /*0954*/ 	.word	0xffffffff


	//   ....[41]....
        /*0958*/ 	.word	0xffffffff


	//   ....[42]....
        /*095c*/ 	.word	0xffffffff


	//   ....[43]....
        /*0960*/ 	.word	0xffffffff


	//   ....[44]....
        /*0964*/ 	.word	0xffffffff


	//   ....[45]....
        /*0968*/ 	.word	0xffffffff


	//   ....[46]....
        /*096c*/ 	.word	0xffffffff


	//   ....[47]....
        /*0970*/ 	.word	0xffffffff


	//   ....[48]....
        /*0974*/ 	.word	0xffffffff


	//   ....[49]....
        /*0978*/ 	.word	0xffffffff


	//   ....[50]....
        /*097c*/ 	.word	0xffffffff


	//   ....[51]....
        /*0980*/ 	.word	0xffffffff


	//   ....[52]....
        /*0984*/ 	.word	0xffffffff


	//   ....[53]....
        /*0988*/ 	.word	0xffffffff


	//   ....[54]....
        /*098c*/ 	.word	0xffffffff


	//   ....[55]....
        /*0990*/ 	.word	0xffffffff


	//   ....[56]....
        /*0994*/ 	.word	0xffffffff


	//   ....[57]....
        /*0998*/ 	.word	0xffffffff


	//   ....[58]....
        /*099c*/ 	.word	0xffffffff


	//   ....[59]....
        /*09a0*/ 	.word	0xffffffff


	//   ....[60]....
        /*09a4*/ 	.word	0xffffffff


	//   ....[61]....
        /*09a8*/ 	.word	0xffffffff


	//   ....[62]....
        /*09ac*/ 	.word	0xffffffff


	//   ....[63]....
        /*09b0*/ 	.word	0xffffffff


	//   ....[64]....
        /*09b4*/ 	.word	0xffffffff


	//   ....[65]....
        /*09b8*/ 	.word	0xffffffff


	//   ....[66]....
        /*09bc*/ 	.word	0xffffffff


	//   ....[67]....
        /*09c0*/ 	.word	0xffffffff


	//   ....[68]....
        /*09c4*/ 	.word	0xffffffff


	//   ....[69]....
        /*09c8*/ 	.word	0xffffffff


	//   ....[70]....
        /*09cc*/ 	.word	0xffffffff


	//   ....[71]....
        /*09d0*/ 	.word	0xffffffff


	//   ....[72]....
        /*09d4*/ 	.word	0xffffffff


	//   ....[73]....
        /*09d8*/ 	.word	0xffffffff


	//   ....[74]....
        /*09dc*/ 	.word	0xffffffff


	//   ....[75]....
        /*09e0*/ 	.word	0xffffffff


	//   ....[76]....
        /*09e4*/ 	.word	0xffffffff


	//   ....[77]....
        /*09e8*/ 	.word	0xffffffff


	//   ....[78]....
        /*09ec*/ 	.word	0xffffffff


	//   ....[79]....
        /*09f0*/ 	.word	0xffffffff


	//   ....[80]....
        /*09f4*/ 	.word	0xffffffff


	//   ....[81]....
        /*09f8*/ 	.word	0xffffffff


	//   ....[82]....
        /*09fc*/ 	.word	0xffffffff


	//   ....[83]....
        /*0a00*/ 	.word	0xffffffff


	//   ....[84]....
        /*0a04*/ 	.word	0xffffffff


	//   ....[85]....
        /*0a08*/ 	.word	0xffffffff


	//   ....[86]....
        /*0a0c*/ 	.word	0xffffffff


	//   ....[87]....
        /*0a10*/ 	.word	0xffffffff


	//   ....[88]....
        /*0a14*/ 	.word	0xffffffff


	//   ....[89]....
        /*0a18*/ 	.word	0xffffffff


	//   ....[90]....
        /*0a1c*/ 	.word	0xffffffff


	//   ....[91]....
        /*0a20*/ 	.word	0xffffffff


	//   ....[92]....
        /*0a24*/ 	.word	0xffffffff


	//   ....[93]....
        /*0a28*/ 	.word	0xffffffff


	//   ....[94]....
        /*0a2c*/ 	.word	0xffffffff


	//   ....[95]....
        /*0a30*/ 	.word	0xffffffff


	//   ....[96]....
        /*0a34*/ 	.word	0xffffffff


	//   ....[97]....
        /*0a38*/ 	.word	0xffffffff


	//   ....[98]....
        /*0a3c*/ 	.word	0xffffffff


	//   ....[99]....
        /*0a40*/ 	.word	0xffffffff


	//   ....[100]....
        /*0a44*/ 	.word	0xffffffff


	//   ....[101]....
        /*0a48*/ 	.word	0xffffffff


	//   ....[102]....
        /*0a4c*/ 	.word	0xffffffff


	//   ....[103]....
        /*0a50*/ 	.word	0xffffffff


	//   ....[104]....
        /*0a54*/ 	.word	0xffffffff


	//   ....[105]....
        /*0a58*/ 	.word	0xffffffff


	//   ....[106]....
        /*0a5c*/ 	.word	0x0500000f


	//   ....[107]....
        /*0a60*/ 	.word	0x0500000f


	//   ....[108]....
        /*0a64*/ 	.word	0x0500000f


	//   ....[109]....
        /*0a68*/ 	.word	0x0500000f


	//   ....[110]....
        /*0a6c*/ 	.word	0x0500000f


	//   ....[111]....
        /*0a70*/ 	.word	0x0500000f


	//   ....[112]....
        /*0a74*/ 	.word	0x0500000f


	//   ....[113]....
        /*0a78*/ 	.word	0x0500000f


	//   ....[114]....
        /*0a7c*/ 	.word	0x0500000f


	//   ....[115]....
        /*0a80*/ 	.word	0x0500000f


	//   ....[116]....
        /*0a84*/ 	.word	0x0500000f


	//   ....[117]....
        /*0a88*/ 	.word	0x0500000f


	//   ....[118]....
        /*0a8c*/ 	.word	0x0500000f


	//   ....[119]....
        /*0a90*/ 	.word	0x0500000f


	//   ....[120]....
        /*0a94*/ 	.word	0x0500000f


	//   ....[121]....
        /*0a98*/ 	.word	0x0500000f


	//   ....[122]....
        /*0a9c*/ 	.word	0x0500000f


	//   ....[123]....
        /*0aa0*/ 	.word	0x0500000f


	//   ....[124]....
        /*0aa4*/ 	.word	0x0500000f


	//   ....[125]....
        /*0aa8*/ 	.word	0x0500000f


	//   ....[126]....
        /*0aac*/ 	.word	0x0500000f


	//   ....[127]....
        /*0ab0*/ 	.word	0x0500000f


	//   ....[128]....
        /*0ab4*/ 	.word	0x0500000f


	//   ....[129]....
        /*0ab8*/ 	.word	0x0500000f


	//   ....[130]....
        /*0abc*/ 	.word	0x0500000f


	//   ....[131]....
        /*0ac0*/ 	.word	0x0500000f


	//   ....[132]....
        /*0ac4*/ 	.word	0x0500000f


	//   ....[133]....
        /*0ac8*/ 	.word	0x0500000f


	//   ....[134]....
        /*0acc*/ 	.word	0x0500000f


	//   ....[135]....
        /*0ad0*/ 	.word	0x0500000f


	//   ....[136]....
        /*0ad4*/ 	.word	0x0500000f


	//   ....[137]....
        /*0ad8*/ 	.word	0x0500000f


	//   ....[138]....
        /*0adc*/ 	.word	0x0500000f


	//   ....[139]....
        /*0ae0*/ 	.word	0x0500000f


	//   ....[140]....
        /*0ae4*/ 	.word	0x0500000f


	//   ....[141]....
        /*0ae8*/ 	.word	0x0500000f


	//   ....[142]....
        /*0aec*/ 	.word	0x0500000f


	//   ....[143]....
        /*0af0*/ 	.word	0x0500000f


	//   ....[144]....
        /*0af4*/ 	.word	0x0500000f


	//   ....[145]....
        /*0af8*/ 	.word	0x0500000f


	//   ....[146]....
        /*0afc*/ 	.word	0x0500000f


	//   ....[147]....
        /*0b00*/ 	.word	0x0500000f


	//   ....[148]....
        /*0b04*/ 	.word	0x0500000f


	//   ....[149]....
        /*0b08*/ 	.word	0x0500000f


	//   ....[150]....
        /*0b0c*/ 	.word	0x0500000f


	//   ....[151]....
        /*0b10*/ 	.word	0x0500000f


	//   ....[152]....
        /*0b14*/ 	.word	0x0500000f


	//   ....[153]....
        /*0b18*/ 	.word	0x0500000f


	//   ....[154]....
        /*0b1c*/ 	.word	0x0500000f


	//   ....[155]....
        /*0b20*/ 	.word	0x0500000f


	//   ....[156]....
        /*0b24*/ 	.word	0x0500000f


	//   ....[157]....
        /*0b28*/ 	.word	0x0500000f


	//   ....[158]....
        /*0b2c*/ 	.word	0x0500000f


	//   ....[159]....
        /*0b30*/ 	.word	0x0500000f


	//   ....[160]....
        /*0b34*/ 	.word	0x0500000f


	//   ....[161]....
        /*0b38*/ 	.word	0x0500000f


	//   ....[162]....
        /*0b3c*/ 	.word	0x0500000f


	//   ....[163]....
        /*0b40*/ 	.word	0x0500000f


	//   ....[164]....
        /*0b44*/ 	.word	0x0500000f


	//   ....[165]....
        /*0b48*/ 	.word	0x0500000f


	//   ....[166]....
        /*0b4c*/ 	.word	0x0500000f


	//   ....[167]....
        /*0b50*/ 	.word	0x0500000f


	//   ....[168]....
        /*0b54*/ 	.word	0x0500000f


	//   ....[169]....
        /*0b58*/ 	.word	0x0500000f


	//   ....[170]....
        /*0b5c*/ 	.word	0x0500000f


	//   ....[171]....
        /*0b60*/ 	.word	0x0500000f


	//----- nvinfo : EIATTR_COOP_GROUP_INSTR_OFFSETS
	.align		4
.L_146:
        /*0b64*/ 	.byte	0x04, 0x28
        /*0b66*/ 	.short	(.L_148 - .L_147)


	//   ....[0]....
.L_147:
        /*0b68*/ 	.word	0x00000060


	//   ....[1]....
        /*0b6c*/ 	.word	0x00000190


	//   ....[2]....
        /*0b70*/ 	.word	0x00000240


	//   ....[3]....
        /*0b74*/ 	.word	0x00000400


	//   ....[4]....
        /*0b78*/ 	.word	0x00000560


	//   ....[5]....
        /*0b7c*/ 	.word	0x00000680


	//   ....[6]....
        /*0b80*/ 	.word	0x000007e0


	//   ....[7]....
        /*0b84*/ 	.word	0x0000ca00


	//   ....[8]....
        /*0b88*/ 	.word	0x0000cfc0


	//   ....[9]....
        /*0b8c*/ 	.word	0x0000cfd0


	//   ....[10]....
        /*0b90*/ 	.word	0x0000cfe0


	//   ....[11]....
        /*0b94*/ 	.word	0x0000cff0


	//   ....[12]....
        /*0b98*/ 	.word	0x0000ea70


	//   ....[13]....
        /*0b9c*/ 	.word	0x0000ea80


	//   ....[14]....
        /*0ba0*/ 	.word	0x0000ea90


	//   ....[15]....
        /*0ba4*/ 	.word	0x0000eaa0


	//   ....[16]....
        /*0ba8*/ 	.word	0x00015210


	//   ....[17]....
        /*0bac*/ 	.word	0x00015230


	//   ....[18]....
        /*0bb0*/ 	.word	0x000156b0


	//   ....[19]....
        /*0bb4*/ 	.word	0x000156f0


	//   ....[20]....
        /*0bb8*/ 	.word	0x0001b7a0


	//   ....[21]....
        /*0bbc*/ 	.word	0x0001b800


	//   ....[22]....
        /*0bc0*/ 	.word	0x0001c150


	//   ....[23]....
        /*0bc4*/ 	.word	0x0001c1b0


	//   ....[24]....
        /*0bc8*/ 	.word	0x0001d840


	//   ....[25]....
        /*0bcc*/ 	.word	0x0001dc80


	//   ....[26]....
        /*0bd0*/ 	.word	0x0001dcb0


	//   ....[27]....
        /*0bd4*/ 	.word	0x0001dcd0


	//   ....[28]....
        /*0bd8*/ 	.word	0x0001eef0


	//   ....[29]....
        /*0bdc*/ 	.word	0x0001ef10


	//   ....[30]....
        /*0be0*/ 	.word	0x0001ef40


	//   ....[31]....
        /*0be4*/ 	.word	0x0001ef50


	//   ....[32]....
        /*0be8*/ 	.word	0x0001f680


	//   ....[33]....
        /*0bec*/ 	.word	0x0001f690


	//   ....[34]....
        /*0bf0*/ 	.word	0x0001f7a0


	//   ....[35]....
        /*0bf4*/ 	.word	0x0001f7b0


	//   ....[36]....
        /*0bf8*/ 	.word	0x0001f8d0


	//   ....[37]....
        /*0bfc*/ 	.word	0x0001f8e0


	//   ....[38]....
        /*0c00*/ 	.word	0x0001fa00


	//   ....[39]....
        /*0c04*/ 	.word	0x0001fa10


	//   ....[40]....
        /*0c08*/ 	.word	0x0001ffd0


	//   ....[41]....
        /*0c0c*/ 	.word	0x0001ffe0


	//   ....[42]....
        /*0c10*/ 	.word	0x00020470


	//   ....[43]....
        /*0c14*/ 	.word	0x00020480


	//   ....[44]....
        /*0c18*/ 	.word	0x00021200


	//   ....[45]....
        /*0c1c*/ 	.word	0x00021210


	//   ....[46]....
        /*0c20*/ 	.word	0x00021330


	//   ....[47]....
        /*0c24*/ 	.word	0x00021340


	//   ....[48]....
        /*0c28*/ 	.word	0x00021460


	//   ....[49]....
        /*0c2c*/ 	.word	0x00021470


	//   ....[50]....
        /*0c30*/ 	.word	0x00021590


	//   ....[51]....
        /*0c34*/ 	.word	0x000215a0


	//   ....[52]....
        /*0c38*/ 	.word	0x00021720


	//   ....[53]....
        /*0c3c*/ 	.word	0x00021960


	//   ....[54]....
        /*0c40*/ 	.word	0x00021990


	//   ....[55]....
        /*0c44*/ 	.word	0x000219c0


	//   ....[56]....
        /*0c48*/ 	.word	0x000219f0


	//   ....[57]....
        /*0c4c*/ 	.word	0x00021a20


	//   ....[58]....
        /*0c50*/ 	.word	0x00021a50


	//   ....[59]....
        /*0c54*/ 	.word	0x00021c00


	//   ....[60]....
        /*0c58*/ 	.word	0x00021c30


	//   ....[61]....
        /*0c5c*/ 	.word	0x00021c60


	//   ....[62]....
        /*0c60*/ 	.word	0x00021c90


	//   ....[63]....
        /*0c64*/ 	.word	0x00021cc0


	//   ....[64]....
        /*0c68*/ 	.word	0x00021cf0


	//   ....[65]....
        /*0c6c*/ 	.word	0x00021d80


	//   ....[66]....
        /*0c70*/ 	.word	0x00021db0


	//   ....[67]....
        /*0c74*/ 	.word	0x00021dc0


	//   ....[68]....
        /*0c78*/ 	.word	0x00021e70


	//   ....[69]....
        /*0c7c*/ 	.word	0x00022f20


	//   ....[70]....
        /*0c80*/ 	.word	0x000248f0


	//   ....[71]....
        /*0c84*/ 	.word	0x000254b0


	//   ....[72]....
        /*0c88*/ 	.word	0x000254e0


	//   ....[73]....
        /*0c8c*/ 	.word	0x00025500


	//   ....[74]....
        /*0c90*/ 	.word	0x00025520


	//   ....[75]....
        /*0c94*/ 	.word	0x00025630


	//   ....[76]....
        /*0c98*/ 	.word	0x00025640


	//   ....[77]....
        /*0c9c*/ 	.word	0x000256d0


	//   ....[78]....
        /*0ca0*/ 	.word	0x000256e0


	//   ....[79]....
        /*0ca4*/ 	.word	0x00025770


	//   ....[80]....
        /*0ca8*/ 	.word	0x00025780


	//   ....[81]....
        /*0cac*/ 	.word	0x00025810


	//   ....[82]....
        /*0cb0*/ 	.word	0x00025820


	//   ....[83]....
        /*0cb4*/ 	.word	0x000258b0


	//   ....[84]....
        /*0cb8*/ 	.word	0x000258c0


	//   ....[85]....
        /*0cbc*/ 	.word	0x00025910


	//   ....[86]....
        /*0cc0*/ 	.word	0x00025940


	//   ....[87]....
        /*0cc4*/ 	.word	0x00028200


	//   ....[88]....
        /*0cc8*/ 	.word	0x00028230


	//   ....[89]....
        /*0ccc*/ 	.word	0x00028290


	//   ....[90]....
        /*0cd0*/ 	.word	0x000282c0


	//   ....[91]....
        /*0cd4*/ 	.word	0x000282f0


	//   ....[92]....
        /*0cd8*/ 	.word	0x00028320


	//   ....[93]....
        /*0cdc*/ 	.word	0x00028350


	//   ....[94]....
        /*0ce0*/ 	.word	0x00028380


	//   ....[95]....
        /*0ce4*/ 	.word	0x00028550


	//   ....[96]....
        /*0ce8*/ 	.word	0x00028580


	//   ....[97]....
        /*0cec*/ 	.word	0x000285b0


	//   ....[98]....
        /*0cf0*/ 	.word	0x000285e0


	//   ....[99]....
        /*0cf4*/ 	.word	0x00028610


	//   ....[100]....
        /*0cf8*/ 	.word	0x00028640


	//   ....[101]....
        /*0cfc*/ 	.word	0x00028700


	//   ....[102]....
        /*0d00*/ 	.word	0x00028720


	//   ....[103]....
        /*0d04*/ 	.word	0x00028730


	//   ....[104]....
        /*0d08*/ 	.word	0x00028790


	//   ....[105]....
        /*0d0c*/ 	.word	0x00028eb0


	//   ....[106]....
        /*0d10*/ 	.word	0x000292c0


	//   ....[107]....
        /*0d14*/ 	.word	0x00029370


	//   ....[108]....
        /*0d18*/ 	.word	0x00029400


	//   ....[109]....
        /*0d1c*/ 	.word	0x00029450


	//   ....[110]....
        /*0d20*/ 	.word	0x000294a0


	//   ....[111]....
        /*0d24*/ 	.word	0x00029580


	//   ....[112]....
        /*0d28*/ 	.word	0x00029610


	//   ....[113]....
        /*0d2c*/ 	.word	0x00029660


	//   ....[114]....
        /*0d30*/ 	.word	0x000296b0


	//   ....[115]....
        /*0d34*/ 	.word	0x000298c0


	//   ....[116]....
        /*0d38*/ 	.word	0x00029910


	//   ....[117]....
        /*0d3c*/ 	.word	0x000299a0


	//   ....[118]....
        /*0d40*/ 	.word	0x00029a30


	//   ....[119]....
        /*0d44*/ 	.word	0x00029ac0


	//   ....[120]....
        /*0d48*/ 	.word	0x00029b50


	//   ....[121]....
        /*0d4c*/ 	.word	0x00029be0


	//   ....[122]....
        /*0d50*/ 	.word	0x00029c70


	//   ....[123]....
        /*0d54*/ 	.word	0x00029cf0


	//   ....[124]....
        /*0d58*/ 	.word	0x00029d40


	//   ....[125]....
        /*0d5c*/ 	.word	0x00029dd0


	//   ....[126]....
        /*0d60*/ 	.word	0x00029e60


	//   ....[127]....
        /*0d64*/ 	.word	0x00029ee0


	//   ....[128]....
        /*0d68*/ 	.word	0x00029f30


	//   ....[129]....
        /*0d6c*/ 	.word	0x00029fc0


	//   ....[130]....
        /*0d70*/ 	.word	0x0002a050


	//   ....[131]....
        /*0d74*/ 	.word	0x0002a0e0


	//   ....[132]....
        /*0d78*/ 	.word	0x0002a170


	//   ....[133]....
        /*0d7c*/ 	.word	0x0002a200


	//   ....[134]....
        /*0d80*/ 	.word	0x0002a290


	//   ....[135]....
        /*0d84*/ 	.word	0x0002a350


	//   ....[136]....
        /*0d88*/ 	.word	0x0002a630


	//   ....[137]....
        /*0d8c*/ 	.word	0x0002a810


	//   ....[138]....
        /*0d90*/ 	.word	0x0002a860


	//   ....[139]....
        /*0d94*/ 	.word	0x0002a980


	//   ....[140]....
        /*0d98*/ 	.word	0x0002a9d0


	//   ....[141]....
        /*0d9c*/ 	.word	0x0002ab00


	//   ....[142]....
        /*0da0*/ 	.word	0x0002ab50


	//   ....[143]....
        /*0da4*/ 	.word	0x0002ac70


	//   ....[144]....
        /*0da8*/ 	.word	0x0002acc0


	//   ....[145]....
        /*0dac*/ 	.word	0x0002ade0


	//   ....[146]....
        /*0db0*/ 	.word	0x0002ae30


	//   ....[147]....
        /*0db4*/ 	.word	0x0002af50


	//   ....[148]....
        /*0db8*/ 	.word	0x0002afa0


	//   ....[149]....
        /*0dbc*/ 	.word	0x0002b0a0


	//   ....[150]....
        /*0dc0*/ 	.word	0x0002b110


	//   ....[151]....
        /*0dc4*/ 	.word	0x0002b210


	//   ....[152]....
        /*0dc8*/ 	.word	0x0002b260


	//   ....[153]....
        /*0dcc*/ 	.word	0x0002b590


	//   ....[154]....
        /*0dd0*/ 	.word	0x0002b630


	//   ....[155]....
        /*0dd4*/ 	.word	0x0002b7e0


	//   ....[156]....
        /*0dd8*/ 	.word	0x0002b860


	//   ....[157]....
        /*0ddc*/ 	.word	0x0002b8e0


	//   ....[158]....
        /*0de0*/ 	.word	0x0002b960


	//   ....[159]....
        /*0de4*/ 	.word	0x0002b9e0


	//   ....[160]....
        /*0de8*/ 	.word	0x0002ba70


	//   ....[161]....
        /*0dec*/ 	.word	0x0002bb10


	//   ....[162]....
        /*0df0*/ 	.word	0x0002bbc0


	//   ....[163]....
        /*0df4*/ 	.word	0x0002bc40


	//   ....[164]....
        /*0df8*/ 	.word	0x0002bcc0


	//   ....[165]....
        /*0dfc*/ 	.word	0x0002bd40


	//   ....[166]....
        /*0e00*/ 	.word	0x0002bdd0


	//   ....[167]....
        /*0e04*/ 	.word	0x0002be50


	//   ....[168]....
        /*0e08*/ 	.word	0x0002bef0


	//   ....[169]....
        /*0e0c*/ 	.word	0x0002bf40


	//   ....[170]....
        /*0e10*/ 	.word	0x0002bfd0


	//   ....[171]....
        /*0e14*/ 	.word	0x0002c100


	//----- nvinfo : EIATTR_REG_RECONFIG
	.align		4
.L_148:
        /*0e18*/ 	.byte	0x01, 0x54
	.zero		2


	//----- nvinfo : EIATTR_SYSCALL_OFFSETS
	.align		4
        /*0e1c*/ 	.byte	0x04, 0x46
        /*0e1e*/ 	.short	(.L_150 - .L_149)


	//   ....[0]....
.L_149:
        /*0e20*/ 	.word	0x00001dc0


	//   ....[1]....
        /*0e24*/ 	.word	0x00001f10


	//   ....[2]....
        /*0e28*/ 	.word	0x0000cbb0


	//   ....[3]....
        /*0e2c*/ 	.word	0x0000cf20


	//   ....[4]....
        /*0e30*/ 	.word	0x00024500


	//   ....[5]....
        /*0e34*/ 	.word	0x00024650


	//   ....[6]....
        /*0e38*/ 	.word	0x00024740


	//   ....[7]....
        /*0e3c*/ 	.word	0x00025080


	//----- nvinfo : EIATTR_MBARRIER_INSTR_OFFSETS
	.align		4
.L_150:
        /*0e40*/ 	.byte	0x04, 0x39
        /*0e42*/ 	.short	(.L_152 - .L_151)


	//   ....[0]....
.L_151:
        /*0e44*/ 	.word	0x000002b0
        /*0e48*/ 	.word	0x000000ff
        /*0e4c*/ 	.word	0x00034800
        /*0e50*/ 	.short	0x0100
        /*0e52*/ 	.byte	0x08
	.zero		1


	//   ....[1]....
        /*0e54*/ 	.word	0x000002c0
        /*0e58*/ 	.word	0x000000ff
        /*0e5c*/ 	.word	0x00034820
        /*0e60*/ 	.short	0x0100
        /*0e62*/ 	.byte	0x08
	.zero		1


	//   ....[2]....
        /*0e64*/ 	.word	0x000003b0
        /*0e68*/ 	.word	0x000000ff
        /*0e6c*/ 	.word	0x00034830
        /*0e70*/ 	.short	0x0100
        /*0e72*/ 	.byte	0x08
	.zero		1


	//   ....[3]....
        /*0e74*/ 	.word	0x000003c0
        /*0e78*/ 	.word	0x000000ff
        /*0e7c*/ 	.word	0x00034840
        /*0e80*/ 	.short	0x0100
        /*0e82*/ 	.byte	0x08
	.zero		1


	//   ....[4]....
        /*0e84*/ 	.word	0x000003d0
        /*0e88*/ 	.word	0x000000ff
        /*0e8c*/ 	.word	0x00034838
        /*0e90*/ 	.short	0x0100
        /*0e92*/ 	.byte	0x08
	.zero		1


	//   ....[5]....
        /*0e94*/ 	.word	0x000003e0
        /*0e98*/ 	.word	0x000000ff
        /*0e9c*/ 	.word	0x00034848
        /*0ea0*/ 	.short	0x0100
        /*0ea2*/ 	.byte	0x08
	.zero		1


	//   ....[6]....
        /*0ea4*/ 	.word	0x00000510
        /*0ea8*/ 	.word	0x000000ff
        /*0eac*/ 	.word	0x00034850
        /*0eb0*/ 	.short	0x0100
        /*0eb2*/ 	.byte	0x08
	.zero		1


	//   ....[7]....
        /*0eb4*/ 	.word	0x00000520
        /*0eb8*/ 	.word	0x000000ff
        /*0ebc*/ 	.word	0x00034860
        /*0ec0*/ 	.short	0x0100
        /*0ec2*/ 	.byte	0x08
	.zero		1


	//   ....[8]....
        /*0ec4*/ 	.word	0x00000530
        /*0ec8*/ 	.word	0x000000ff
        /*0ecc*/ 	.word	0x00034858
        /*0ed0*/ 	.short	0x0100
        /*0ed2*/ 	.byte	0x08
	.zero		1


	//   ....[9]....
        /*0ed4*/ 	.word	0x00000540
        /*0ed8*/ 	.word	0x000000ff
        /*0edc*/ 	.word	0x00034868
        /*0ee0*/ 	.short	0x0100
        /*0ee2*/ 	.byte	0x08
	.zero		1


	//   ....[10]....
        /*0ee4*/ 	.word	0x00000630
        /*0ee8*/ 	.word	0x000000ff
        /*0eec*/ 	.word	0x00034870
        /*0ef0*/ 	.short	0x0100
        /*0ef2*/ 	.byte	0x06
	.zero		1


	//   ....[11]....
        /*0ef4*/ 	.word	0x00000640
        /*0ef8*/ 	.word	0x000000ff
        /*0efc*/ 	.word	0x00034880
        /*0f00*/ 	.short	0x0100
        /*0f02*/ 	.byte	0x06
	.zero		1


	//   ....[12]....
        /*0f04*/ 	.word	0x00000650
        /*0f08*/ 	.word	0x000000ff
        /*0f0c*/ 	.word	0x00034878
        /*0f10*/ 	.short	0x0100
        /*0f12*/ 	.byte	0x06
	.zero		1


	//   ....[13]....
        /*0f14*/ 	.word	0x00000660
        /*0f18*/ 	.word	0x000000ff
        /*0f1c*/ 	.word	0x00034888
        /*0f20*/ 	.short	0x0100
        /*0f22*/ 	.byte	0x06
	.zero		1


	//   ....[14]....
        /*0f24*/ 	.word	0x00000790
        /*0f28*/ 	.word	0x000000ff
        /*0f2c*/ 	.word	0x00034890
        /*0f30*/ 	.short	0x0100
        /*0f32*/ 	.byte	0x08
	.zero		1


	//   ....[15]....
        /*0f34*/ 	.word	0x000007a0
        /*0f38*/ 	.word	0x000000ff
        /*0f3c*/ 	.word	0x000348a0
        /*0f40*/ 	.short	0x0100
        /*0f42*/ 	.byte	0x08
	.zero		1


	//   ....[16]....
        /*0f44*/ 	.word	0x000007b0
        /*0f48*/ 	.word	0x000000ff
        /*0f4c*/ 	.word	0x00034898
        /*0f50*/ 	.short	0x0100
        /*0f52*/ 	.byte	0x08
	.zero		1


	//   ....[17]....
        /*0f54*/ 	.word	0x000007c0
        /*0f58*/ 	.word	0x000000ff
        /*0f5c*/ 	.word	0x000348a8
        /*0f60*/ 	.short	0x0100
        /*0f62*/ 	.byte	0x08
	.zero		1


	//   ....[18]....
        /*0f64*/ 	.word	0x000008f0
        /*0f68*/ 	.word	0x000000ff
        /*0f6c*/ 	.word	0x000348b0
        /*0f70*/ 	.short	0x0100
        /*0f72*/ 	.byte	0x08
	.zero		1


	//   ....[19]....
        /*0f74*/ 	.word	0x00000900
        /*0f78*/ 	.word	0x000000ff
        /*0f7c*/ 	.word	0x000348c0
        /*0f80*/ 	.short	0x0100
        /*0f82*/ 	.byte	0x08
	.zero		1


	//   ....[20]....
        /*0f84*/ 	.word	0x00000910
        /*0f88*/ 	.word	0x000000ff
        /*0f8c*/ 	.word	0x000348b8
        /*0f90*/ 	.short	0x0100
        /*0f92*/ 	.byte	0x08
	.zero		1


	//   ....[21]....
        /*0f94*/ 	.word	0x00000920
        /*0f98*/ 	.word	0x000000ff
        /*0f9c*/ 	.word	0x000348c8
        /*0fa0*/ 	.short	0x0100
        /*0fa2*/ 	.byte	0x08
	.zero		1


	//   ....[22]....
        /*0fa4*/ 	.word	0x000040f0
        /*0fa8*/ 	.word	0x00000003
        /*0fac*/ 	.word	0x00034890
        /*0fb0*/ 	.short	0x010a
        /*0fb2*/ 	.byte	0x3f
	.zero		1


	//   ....[23]....
        /*0fb4*/ 	.word	0x00007b60
        /*0fb8*/ 	.word	0x00000003
        /*0fbc*/ 	.word	0x00034890
        /*0fc0*/ 	.short	0x010a
        /*0fc2*/ 	.byte	0x3f
	.zero		1


	//   ....[24]....
        /*0fc4*/ 	.word	0x0000b0c0
        /*0fc8*/ 	.word	0x00000003
        /*0fcc*/ 	.word	0x00034890
        /*0fd0*/ 	.short	0x010a
        /*0fd2*/ 	.byte	0x3f
	.zero		1


	//   ....[25]....
        /*0fd4*/ 	.word	0x0000ba40
        /*0fd8*/ 	.word	0x0000002c
        /*0fdc*/ 	.word	0x00000000
        /*0fe0*/ 	.short	0x0101
        /*0fe2*/ 	.byte	0x3f
	.zero		1


	//   ....[26]....
        /*0fe4*/ 	.word	0x0000ba80
        /*0fe8*/ 	.word	0x00000003
        /*0fec*/ 	.word	0x000348b0
        /*0ff0*/ 	.short	0x010a
        /*0ff2*/ 	.byte	0x3f
	.zero		1


	//   ....[27]....
        /*0ff4*/ 	.word	0x0000c3e0
        /*0ff8*/ 	.word	0x00000003
        /*0ffc*/ 	.word	0x00000000
        /*1000*/ 	.short	0x0101
        /*1002*/ 	.byte	0x3f
	.zero		1


	//   ....[28]....
        /*1004*/ 	.word	0x0000cc40
        /*1008*/ 	.word	0x00000002
        /*100c*/ 	.word	0x00034800
        /*1010*/ 	.short	0x010a
        /*1012*/ 	.byte	0x3f
	.zero		1


	//   ....[29]....
        /*1014*/ 	.word	0x0000cc90
        /*1018*/ 	.word	0x00000002
        /*101c*/ 	.word	0x00034800
        /*1020*/ 	.short	0x010a
        /*1022*/ 	.byte	0x3f
	.zero		1


	//   ....[30]....
        /*1024*/ 	.word	0x0000d290
        /*1028*/ 	.word	0x00000002
        /*102c*/ 	.word	0x00034800
        /*1030*/ 	.short	0x010a
        /*1032*/ 	.byte	0x3f
	.zero		1


	//   ....[31]....
        /*1034*/ 	.word	0x0000ed00
        /*1038*/ 	.word	0x00000002
        /*103c*/ 	.word	0x00034800
        /*1040*/ 	.short	0x010a
        /*1042*/ 	.byte	0x3f
	.zero		1


	//   ....[32]....
        /*1044*/ 	.word	0x000109f0
        /*1048*/ 	.word	0x00000000
        /*104c*/ 	.word	0x00034830
        /*1050*/ 	.short	0x010a
        /*1052*/ 	.byte	0x3f
	.zero		1


	//   ....[33]....
        /*1054*/ 	.word	0x00010a70
        /*1058*/ 	.word	0x00000000
        /*105c*/ 	.word	0x00034830
        /*1060*/ 	.short	0x010a
        /*1062*/ 	.byte	0x3f
	.zero		1


	//   ....[34]....
        /*1064*/ 	.word	0x00015e60
        /*1068*/ 	.word	0x00000003
        /*106c*/ 	.word	0x00000000
        /*1070*/ 	.short	0x0101
        /*1072*/ 	.byte	0x3f
	.zero		1


	//   ....[35]....
        /*1074*/ 	.word	0x00017180
        /*1078*/ 	.word	0x00000007
        /*107c*/ 	.word	0x00034830
        /*1080*/ 	.short	0x010a
        /*1082*/ 	.byte	0x3f
	.zero		1


	//   ....[36]....
        /*1084*/ 	.word	0x000171d0
        /*1088*/ 	.word	0x00000007
        /*108c*/ 	.word	0x00034830
        /*1090*/ 	.short	0x010a
        /*1092*/ 	.byte	0x3f
	.zero		1


	//   ....[37]....
        /*1094*/ 	.word	0x0001a6f0
        /*1098*/ 	.word	0x00000007
        /*109c*/ 	.word	0x00034850
        /*10a0*/ 	.short	0x010a
        /*10a2*/ 	.byte	0x3f
	.zero		1


	//   ....[38]....
        /*10a4*/ 	.word	0x0001a730
        /*10a8*/ 	.word	0x00000007
        /*10ac*/ 	.word	0x00034850
        /*10b0*/ 	.short	0x010a
        /*10b2*/ 	.byte	0x3f
	.zero		1


	//   ....[39]....
        /*10b4*/ 	.word	0x0001c870
        /*10b8*/ 	.word	0x00000083
        /*10bc*/ 	.word	0x00000000
        /*10c0*/ 	.short	0x0101
        /*10c2*/ 	.byte	0x3f
	.zero		1


	//   ....[40]....
        /*10c4*/ 	.word	0x0001cff0
        /*10c8*/ 	.word	0x00000086
        /*10cc*/ 	.word	0x00000000
        /*10d0*/ 	.short	0x0101
        /*10d2*/ 	.byte	0x3f
	.zero		1


	//   ....[41]....
        /*10d4*/ 	.word	0x0001d700
        /*10d8*/ 	.word	0x00000009
        /*10dc*/ 	.word	0x00034850
        /*10e0*/ 	.short	0x010a
        /*10e2*/ 	.byte	0x3f
	.zero		1


	//   ....[42]....
        /*10e4*/ 	.word	0x0001d780
        /*10e8*/ 	.word	0x00000009
        /*10ec*/ 	.word	0x00034850
        /*10f0*/ 	.short	0x010a
        /*10f2*/ 	.byte	0x3f
	.zero		1


	//   ....[43]....
        /*10f4*/ 	.word	0x0001deb0
        /*10f8*/ 	.word	0x00000008
        /*10fc*/ 	.word	0x00000000
        /*1100*/ 	.short	0x0101
        /*1102*/ 	.byte	0x3f
	.zero		1


	//   ....[44]....
        /*1104*/ 	.word	0x0001f5b0
        /*1108*/ 	.word	0x00000000
        /*110c*/ 	.word	0x00000000
        /*1110*/ 	.short	0x0101
        /*1112*/ 	.byte	0x3f
	.zero		1


	//   ....[45]....
        /*1114*/ 	.word	0x0001fdc0
        /*1118*/ 	.word	0x00000008
        /*111c*/ 	.word	0x00000000
        /*1120*/ 	.short	0x0101
        /*1122*/ 	.byte	0x3f
	.zero		1


	//   ....[46]....
        /*1124*/ 	.word	0x00023000
        /*1128*/ 	.word	0x00000012
        /*112c*/ 	.word	0x00034820
        /*1130*/ 	.short	0x010a
        /*1132*/ 	.byte	0x3f
	.zero		1


	//   ....[47]....
        /*1134*/ 	.word	0x000230d0
        /*1138*/ 	.word	0x00000005
        /*113c*/ 	.word	0x000348a0
        /*1140*/ 	.short	0x010a
        /*1142*/ 	.byte	0x3f
	.zero		1


	//   ....[48]....
        /*1144*/ 	.word	0x00023410
        /*1148*/ 	.word	0x00000005
        /*114c*/ 	.word	0x000348c0
        /*1150*/ 	.short	0x010a
        /*1152*/ 	.byte	0x3f
	.zero		1


	//   ....[49]....
        /*1154*/ 	.word	0x000238b0
        /*1158*/ 	.word	0x00000007
        /*115c*/ 	.word	0x000348a0
        /*1160*/ 	.short	0x010a
        /*1162*/ 	.byte	0x3f
	.zero		1


	//   ....[50]....
        /*1164*/ 	.word	0x00023be0
        /*1168*/ 	.word	0x00000007
        /*116c*/ 	.word	0x000348c0
        /*1170*/ 	.short	0x010a
        /*1172*/ 	.byte	0x3f
	.zero		1


	//   ....[51]....
        /*1174*/ 	.word	0x00024b70
        /*1178*/ 	.word	0x00000000
        /*117c*/ 	.word	0x00034840
        /*1180*/ 	.short	0x010a
        /*1182*/ 	.byte	0x3f
	.zero		1


	//   ....[52]....
        /*1184*/ 	.word	0x00025a20
        /*1188*/ 	.word	0x00000012
        /*118c*/ 	.word	0x00034800
        /*1190*/ 	.short	0x0107
        /*1192*/ 	.byte	0x3f
	.zero		1


	//   ....[53]....
        /*1194*/ 	.word	0x00025b30
        /*1198*/ 	.word	0x00000012
        /*119c*/ 	.word	0x00034800
        /*11a0*/ 	.short	0x0101
        /*11a2*/ 	.byte	0x3f
	.zero		1


	//   ....[54]....
        /*11a4*/ 	.word	0x00025b50
        /*11a8*/ 	.word	0x00000012
        /*11ac*/ 	.word	0x00034820
        /*11b0*/ 	.short	0x010a
        /*11b2*/ 	.byte	0x3f
	.zero		1


	//   ....[55]....
        /*11b4*/ 	.word	0x00025f20
        /*11b8*/ 	.word	0x00000003
        /*11bc*/ 	.word	0x00034840
        /*11c0*/ 	.short	0x010a
        /*11c2*/ 	.byte	0x3f
	.zero		1


	//   ....[56]....
        /*11c4*/ 	.word	0x000262c0
        /*11c8*/ 	.word	0x00000003
        /*11cc*/ 	.word	0x00000060
        /*11d0*/ 	.short	0x010a
        /*11d2*/ 	.byte	0x3f
	.zero		1


	//   ....[57]....
        /*11d4*/ 	.word	0x00026960
        /*11d8*/ 	.word	0x00000003
        /*11dc*/ 	.word	0x00034840
        /*11e0*/ 	.short	0x010a
        /*11e2*/ 	.byte	0x3f
	.zero		1


	//   ....[58]....
        /*11e4*/ 	.word	0x00026d00
        /*11e8*/ 	.word	0x00000002
        /*11ec*/ 	.word	0x00000060
        /*11f0*/ 	.short	0x010a
        /*11f2*/ 	.byte	0x3f
	.zero		1


	//   ....[59]....
        /*11f4*/ 	.word	0x000272e0
        /*11f8*/ 	.word	0x00000002
        /*11fc*/ 	.word	0x00034840
        /*1200*/ 	.short	0x010a
        /*1202*/ 	.byte	0x3f
	.zero		1


	//   ....[60]....
        /*1204*/ 	.word	0x00027680
        /*1208*/ 	.word	0x00000002
        /*120c*/ 	.word	0x00000060
        /*1210*/ 	.short	0x010a
        /*1212*/ 	.byte	0x3f
	.zero		1


	//   ....[61]....
        /*1214*/ 	.word	0x00027c10
        /*1218*/ 	.word	0x00000000
        /*121c*/ 	.word	0x00034860
        /*1220*/ 	.short	0x010a
        /*1222*/ 	.byte	0x3f
	.zero		1


	//   ....[62]....
        /*1224*/ 	.word	0x00028e30
        /*1228*/ 	.word	0x00000000
        /*122c*/ 	.word	0x00034820
        /*1230*/ 	.short	0x010a
        /*1232*/ 	.byte	0x3f
	.zero		1


	//   ....[63]....
        /*1234*/ 	.word	0x00029010
        /*1238*/ 	.word	0x00000006
        /*123c*/ 	.word	0x00000000
        /*1240*/ 	.short	0x010a
        /*1242*/ 	.byte	0x3f
	.zero		1


	//   ....[64]....
        /*1244*/ 	.word	0x00029040
        /*1248*/ 	.word	0x00000007
        /*124c*/ 	.word	0x00000000
        /*1250*/ 	.short	0x010a
        /*1252*/ 	.byte	0x3f
	.zero		1


	//   ....[65]....
        /*1254*/ 	.word	0x000290a0
        /*1258*/ 	.word	0x00000004
        /*125c*/ 	.word	0x00000000
        /*1260*/ 	.short	0x010a
        /*1262*/ 	.byte	0x3f
	.zero		1


	//   ....[66]....
        /*1264*/ 	.word	0x000290d0
        /*1268*/ 	.word	0x00000003
        /*126c*/ 	.word	0x00000000
        /*1270*/ 	.short	0x010a
        /*1272*/ 	.byte	0x3f
	.zero		1


	//   ....[67]....
        /*1274*/ 	.word	0x00029130
        /*1278*/ 	.word	0x00000003
        /*127c*/ 	.word	0x00034890
        /*1280*/ 	.short	0x010a
        /*1282*/ 	.byte	0x3f
	.zero		1


	//   ....[68]....
        /*1284*/ 	.word	0x00029180
        /*1288*/ 	.word	0x00000003
        /*128c*/ 	.word	0x00034890
        /*1290*/ 	.short	0x010a
        /*1292*/ 	.byte	0x3f
	.zero		1


	//   ....[69]....
        /*1294*/ 	.word	0x000291d0
        /*1298*/ 	.word	0x00000003
        /*129c*/ 	.word	0x00034890
        /*12a0*/ 	.short	0x010a
        /*12a2*/ 	.byte	0x3f
	.zero		1


	//   ....[70]....
        /*12a4*/ 	.word	0x00029220
        /*12a8*/ 	.word	0x00000003
        /*12ac*/ 	.word	0x000348b0
        /*12b0*/ 	.short	0x010a
        /*12b2*/ 	.byte	0x3f
	.zero		1


	//   ....[71]....
        /*12b4*/ 	.word	0x000294d0
        /*12b8*/ 	.word	0x00000002
        /*12bc*/ 	.word	0x00034800
        /*12c0*/ 	.short	0x010a
        /*12c2*/ 	.byte	0x3f
	.zero		1


	//   ....[72]....
        /*12c4*/ 	.word	0x000296e0
        /*12c8*/ 	.word	0x00000002
        /*12cc*/ 	.word	0x00034800
        /*12d0*/ 	.short	0x010a
        /*12d2*/ 	.byte	0x3f
	.zero		1


	//   ....[73]....
        /*12d4*/ 	.word	0x00029730
        /*12d8*/ 	.word	0x00000000
        /*12dc*/ 	.word	0x00034830
        /*12e0*/ 	.short	0x010a
        /*12e2*/ 	.byte	0x3f
	.zero		1


	//   ....[74]....
        /*12e4*/ 	.word	0x00029780
        /*12e8*/ 	.word	0x00000007
        /*12ec*/ 	.word	0x00034830
        /*12f0*/ 	.short	0x010a
        /*12f2*/ 	.byte	0x3f
	.zero		1


	//   ....[75]....
        /*12f4*/ 	.word	0x000297d0
        /*12f8*/ 	.word	0x00000007
        /*12fc*/ 	.word	0x00034850
        /*1300*/ 	.short	0x010a
        /*1302*/ 	.byte	0x3f
	.zero		1


	//   ....[76]....
        /*1304*/ 	.word	0x00029820
        /*1308*/ 	.word	0x00000009
        /*130c*/ 	.word	0x00034850
        /*1310*/ 	.short	0x010a
        /*1312*/ 	.byte	0x3f
	.zero		1


	//   ....[77]....
        /*1314*/ 	.word	0x0002a410
        /*1318*/ 	.word	0x00000012
        /*131c*/ 	.word	0x00034820
        /*1320*/ 	.short	0x010a
        /*1322*/ 	.byte	0x3f
	.zero		1


	//   ....[78]....
        /*1324*/ 	.word	0x0002a460
        /*1328*/ 	.word	0x00000005
        /*132c*/ 	.word	0x000348a0
        /*1330*/ 	.short	0x010a
        /*1332*/ 	.byte	0x3f
	.zero		1


	//   ....[79]....
        /*1334*/ 	.word	0x0002a4b0
        /*1338*/ 	.word	0x00000005
        /*133c*/ 	.word	0x000348c0
        /*1340*/ 	.short	0x010a
        /*1342*/ 	.byte	0x3f
	.zero		1


	//   ....[80]....
        /*1344*/ 	.word	0x0002a500
        /*1348*/ 	.word	0x00000007
        /*134c*/ 	.word	0x000348a0
        /*1350*/ 	.short	0x010a
        /*1352*/ 	.byte	0x3f
	.zero		1


	//   ....[81]....
        /*1354*/ 	.word	0x0002a550
        /*1358*/ 	.word	0x00000007
        /*135c*/ 	.word	0x000348c0
        /*1360*/ 	.short	0x010a
        /*1362*/ 	.byte	0x3f
	.zero		1


	//   ....[82]....
        /*1364*/ 	.word	0x0002a6f0
        /*1368*/ 	.word	0x00000000
        /*136c*/ 	.word	0x00034840
        /*1370*/ 	.short	0x010a
        /*1372*/ 	.byte	0x3f
	.zero		1


	//   ....[83]....
        /*1374*/ 	.word	0x0002b2a0
        /*1378*/ 	.word	0x00000012
        /*137c*/ 	.word	0x00034820
        /*1380*/ 	.short	0x010a
        /*1382*/ 	.byte	0x3f
	.zero		1


	//   ....[84]....
        /*1384*/ 	.word	0x0002b2f0
        /*1388*/ 	.word	0x00000003
        /*138c*/ 	.word	0x00034840
        /*1390*/ 	.short	0x010a
        /*1392*/ 	.byte	0x3f
	.zero		1


	//   ....[85]....
        /*1394*/ 	.word	0x0002b340
        /*1398*/ 	.word	0x00000003
        /*139c*/ 	.word	0x00000060
        /*13a0*/ 	.short	0x010a
        /*13a2*/ 	.byte	0x3f
	.zero		1


	//   ....[86]....
        /*13a4*/ 	.word	0x0002b390
        /*13a8*/ 	.word	0x00000003
        /*13ac*/ 	.word	0x00034840
        /*13b0*/ 	.short	0x010a
        /*13b2*/ 	.byte	0x3f
	.zero		1


	//   ....[87]....
        /*13b4*/ 	.word	0x0002b3e0
        /*13b8*/ 	.word	0x00000002
        /*13bc*/ 	.word	0x00000060
        /*13c0*/ 	.short	0x010a
        /*13c2*/ 	.byte	0x3f
	.zero		1


	//   ....[88]....
        /*13c4*/ 	.word	0x0002b430
        /*13c8*/ 	.word	0x00000002
        /*13cc*/ 	.word	0x00034840
        /*13d0*/ 	.short	0x010a
        /*13d2*/ 	.byte	0x3f
	.zero		1


	//   ....[89]....
        /*13d4*/ 	.word	0x0002b480
        /*13d8*/ 	.word	0x00000002
        /*13dc*/ 	.word	0x00000060
        /*13e0*/ 	.short	0x010a
        /*13e2*/ 	.byte	0x3f
	.zero		1


	//   ....[90]....
        /*13e4*/ 	.word	0x0002b4d0
        /*13e8*/ 	.word	0x00000000
        /*13ec*/ 	.word	0x00034860
        /*13f0*/ 	.short	0x010a
        /*13f2*/ 	.byte	0x3f
	.zero		1


	//   ....[91]....
        /*13f4*/ 	.word	0x0002c020
        /*13f8*/ 	.word	0x00000000
        /*13fc*/ 	.word	0x00034820
        /*1400*/ 	.short	0x010a
        /*1402*/ 	.byte	0x3f
	.zero		1


	//   ....[92]....
        /*1404*/ 	.word	0x0002c1c0
        /*1408*/ 	.word	0x00000006
        /*140c*/ 	.word	0x00000000
        /*1410*/ 	.short	0x010a
        /*1412*/ 	.byte	0x3f
	.zero		1


	//   ....[93]....
        /*1414*/ 	.word	0x0002c210
        /*1418*/ 	.word	0x00000007
        /*141c*/ 	.word	0x00000000
        /*1420*/ 	.short	0x010a
        /*1422*/ 	.byte	0x3f
	.zero		1


	//   ....[94]....
        /*1424*/ 	.word	0x0002c260
        /*1428*/ 	.word	0x00000004
        /*142c*/ 	.word	0x00000000
        /*1430*/ 	.short	0x010a
        /*1432*/ 	.byte	0x3f
	.zero		1


	//----- nvinfo : EIATTR_NUM_MBARRIERS
	.align		4
.L_152:
        /*1434*/ 	.byte	0x03, 0x38
        /*1436*/ 	.short	0x0016


	//----- nvinfo : EIATTR_EXIT_INSTR_OFFSETS
	.align		4
        /*1438*/ 	.byte	0x04, 0x1c
        /*143a*/ 	.short	(.L_154 - .L_153)


	//   ....[0]....
.L_153:
        /*143c*/ 	.word	0x00029120


	//----- nvinfo : EIATTR_MAX_THREADS
	.align		4
.L_154:
        /*1440*/ 	.byte	0x04, 0x05
        /*1442*/ 	.short	(.L_156 - .L_155)
.L_155:
        /*1444*/ 	.word	0x00000180
        /*1448*/ 	.word	0x00000001
        /*144c*/ 	.word	0x00000001


	//----- nvinfo : EIATTR_CRS_STACK_SIZE
	.align		4
.L_156:
        /*1450*/ 	.byte	0x04, 0x1e
        /*1452*/ 	.short	(.L_158 - .L_157)
.L_157:
        /*1454*/ 	.word	0x00000000


	//----- nvinfo : EIATTR_CBANK_PARAM_SIZE
	.align		4
.L_158:
        /*1458*/ 	.byte	0x03, 0x19
        /*145a*/ 	.short	0x0af0


	//----- nvinfo : EIATTR_PARAM_CBANK
	.align		4
        /*145c*/ 	.byte	0x04, 0x0a
        /*145e*/ 	.short	(.L_160 - .L_159)
	.align		4
.L_159:
        /*1460*/ 	.word	index@(.nv.constant0._ZN7cutlass13device_kernelIN5flash11enable_sm90INS1_16FlashAttnFwdSm90INS1_25CollectiveMainloopFwdSm90ILi2EN4cute5tupleIJNS5_1CILi1EEES8_S8_EEENS6_IJNS7_ILi128EEENS7_ILi176EEESA_EEELi128ENS_6half_tEfNS_4arch4Sm90ELb0ELb0ELb1ELb1ELb0ELb1ELb0ELb1ELb1ELb1ELb1ELb0EEENS1_21CollectiveEpilogueFwdINS6_IJSA_SA_SB_EEES9_SD_SF_Li256ELb1ELb1ELb1ELb0EEENS1_36VarlenDynamicPersistentTileSchedulerILi128ELi176ELi256ELi128ELb1ELb1ELb1ELb0ELb1ELb1EEEEEEEEEvNT_6ParamsE)
        /*1464*/ 	.short	0x0210
        /*1466*/ 	.short	0x0af0


	//----- nvinfo : EIATTR_SW_WAR
	.align		4
.L_160:
        /*1468*/ 	.byte	0x04, 0x36
        /*146a*/ 	.short	(.L_162 - .L_161)
.L_161:
        /*146c*/ 	.word	0x00000008
.L_162:


//--------------------- .nv.info._ZN7cutlass13device_kernelIN5flash11enable_sm90INS1_16FlashAttnFwdSm90INS1_25CollectiveMainloopFwdSm90ILi2EN4cute5tupleIJNS5_1CILi1EEES8_S8_EEENS6_IJNS7_ILi128EEESA_SA_EEELi128ENS_6half_tEfNS_4arch4Sm90ELb0ELb1ELb1ELb0ELb0ELb0ELb0ELb1ELb1ELb1ELb1ELb0EEENS1_21CollectiveEpilogueFwdISB_S9_SC_SE_Li256ELb0ELb1ELb1ELb0EEENS1_19SingleTileSchedulerILb0ELb1ELb1ELi128EEEEEEEEEvNT_6ParamsE --------------------------
	.section	.nv.info._ZN7cutlass13device_kernelIN5flash11enable_sm90INS1_16FlashAttnFwdSm90INS1_25CollectiveMainloopFwdSm90ILi2EN4cute5tupleIJNS5_1CILi1EEES8_S8_EEENS6_IJNS7_ILi128EEESA_SA_EEELi128ENS_6half_tEfNS_4arch4Sm90ELb0ELb1ELb1ELb0ELb0ELb0ELb0ELb1ELb1ELb1ELb1ELb0EEENS1_21CollectiveEpilogueFwdISB_S9_SC_SE_Li256ELb0ELb1ELb1ELb0EEENS1_19SingleTileSchedulerILb0ELb1ELb1ELi128EEEEEEEEEvNT_6ParamsE,"",@"SHT_CUDA_INFO"
	.sectionflags	@""
	.align	4


	//----- nvinfo : EIATTR_CUDA_API_VERSION
	.align		4
        /*0000*/ 	.byte	0x04, 0x37
        /*0002*/ 	.short	(.L_164 - .L_163)
.L_163:
        /*0004*/ 	.word	0x00000082


	//----- nvinfo : EIATTR_KPARAM_INFO
	.align		4
.L_164:
        /*0008*/ 	.byte	0x04, 0x17
        /*000a*/ 	.short	(.L_166 - .L_165)
.L_165:
        /*000c*/ 	.word	0x00000000
        /*0010*/ 	.short	0x0000
        /*0012*/ 	.short	0x0070
        /*0014*/ 	.byte	0x00, 0xf0, 0x01, 0x28


	//----- nvinfo : EIATTR_SPARSE_MMA_MASK
	.align		4
.L_166:
        /*0018*/ 	.byte	0x03, 0x50
        /*001a*/ 	.short	0x0000


	//----- nvinfo : EIATTR_MAXREG_COUNT
	.align		4
        /*001c*/ 	.byte	0x03, 0x1b
        /*001e*/ 	.short	0x00a8


	//----- nvinfo : EIATTR_NUM_BARRIERS
	.align		4
        /*0020*/ 	.byte	0x02, 0x4c
        /*0022*/ 	.byte	0x10
	.zero		1


	//----- nvinfo : EIATTR_EXTERNS
	.align		4
        /*0024*/ 	.byte	0x04, 0x0f
        /*0026*/ 	.short	(.L_168 - .L_167)


	//   ....[0]....
	.align		4
.L_167:
        /*0028*/ 	.word	index@(__assertfail)


	//----- nvinfo : EIATTR_ANNOTATIONS
	.align		4
.L_168:
        /*002c*/ 	.byte	0x04, 0x55
        /*002e*/ 	.short	(.L_170 - .L_169)


	//   ....[0]....
.L_169:
        /* <DEDUP_REMOVED lines=9> */
        /*00b4*/ 	.byte	0x80, 0x40, 0x01, 0x00, 0x01, 0x00, 0x00, 0x00, 0xd0, 0x4c, 0x01, 0x00


	//----- nvinfo : EIATTR_MERCURY_ISA_VERSION
	.align		4
.L_170:
        /*00c0*/ 	.byte	0x03, 0x5f
        /*00c2*/ 	.short	0x0101


	//----- nvinfo : EIATTR_INT_WARP_WIDE_INSTR_OFFSETS
	.align		4
        /*00c4*/ 	.byte	0x04, 0x31
        /*00c6*/ 	.short	(.L_172 - .L_171)


	//   ....[0]....
.L_171:
        /*00c8*/ 	.word	0x00000120


	//   ....[1]....
        /*00cc*/ 	.word	0x000001c0


	//   ....[2]....
        /*00d0*/ 	.word	0x00000230


	//----- nvinfo : EIATTR_COOP_GROUP_MASK_REGIDS
	.align		4
.L_172:
        /*00d4*/ 	.byte	0x04, 0x29
        /*00d6*/ 	.short	(.L_174 - .L_173)


	//   ....[0]....
.L_173:
        /*00d8*/ 	.word	0xffffffff


	//   ....[1]....
        /*00dc*/ 	.word	0xffffffff


	//   ....[2]....
        /*00e0*/ 	.word	0xffffffff


	//   ....[3]....
        /*00e4*/ 	.word	0xffffffff


	//   ....[4]....
        /*00e8*/ 	.word	0xffffffff


	//   ....[5]....
        /*00ec*/ 	.word	0xffffffff


	//   ....[6]....
        /*00f0*/ 	.word	0xffffffff


	//   ....[7]....
        /*00f4*/ 	.word	0xffffffff


	//   ....[8]....
        /*00f8*/ 	.word	0xffffffff


	//   ....[9]....
        /*00fc*/ 	.word	0xffffffff


	//   ....[10]....
        /*0100*/ 	.word	0xffffffff


	//   ....[11]....
        /*0104*/ 	.word	0xffffffff


	//   ....[12]....
        /*0108*/ 	.word	0xffffffff


	//   ....[13]....
        /*010c*/ 	.word	0xffffffff


	//   ....[14]....
        /*0110*/ 	.word	0xffffffff


	//   ....[15]....
        /*0114*/ 	.word	0xffffffff


	//   ....[16]....
        /*0118*/ 	.word	0xffffffff


	//   ....[17]....
        /*011c*/ 	.word	0xffffffff


	//   ....[18]....
        /*0120*/ 	.word	0xffffffff


	//   ....[19]....
        /*0124*/ 	.word	0xffffffff


	//   ....[20]....
        /*0128*/ 	.word	0xffffffff


	//   ....[21]....
        /*012c*/ 	.word	0xffffffff


	//   ....[22]....
        /*0130*/ 	.word	0xffffffff


	//   ....[23]....
        /*0134*/ 	.word	0xffffffff


	//   ....[24]....
        /*0138*/ 	.word	0xffffffff


	//   ....[25]....
        /*013c*/ 	.word	0xffffffff


	//   ....[26]....
        /*0140*/ 	.word	0xffffffff


	//   ....[27]....
        /*0144*/ 	.word	0xffffffff


	//   ....[28]....
        /*0148*/ 	.word	0xffffffff


	//   ....[29]....
        /*014c*/ 	.word	0xffffffff


	//   ....[30]....
        /*0150*/ 	.word	0xffffffff


	//   ....[31]....
        /*0154*/ 	.word	0xffffffff


	//   ....[32]....
        /*0158*/ 	.word	0xffffffff


	//   ....[33]....
        /*015c*/ 	.word	0xffffffff


	//   ....[34]....
        /*0160*/ 	.word	0xffffffff


	//   ....[35]....
        /*0164*/ 	.word	0xffffffff


	//   ....[36]....
        /*0168*/ 	.word	0xffffffff


	//   ....[37]....
        /*016c*/ 	.word	0xffffffff


	//   ....[38]....
        /*0170*/ 	.word	0xffffffff


	//   ....[39]....
        /*0174*/ 	.word	0xffffffff


	//   ....[40]....
        /*0178*/ 	.word	0xffffffff


	//   ....[41]....
        /*017c*/ 	.word	0xffffffff


	//   ....[42]....
        /*0180*/ 	.word	0xffffffff


	//   ....[43]....
        /*0184*/ 	.word	0xffffffff


	//   ....[44]....
        /*0188*/ 	.word	0xffffffff


	//   ....[45]....
        /*018c*/ 	.word	0xffffffff


	//   ....[46]....
        /*0190*/ 	.word	0xffffffff


	//   ....[47]....
        /*0194*/ 	.word	0xffffffff


	//   ....[48]....
        /*0198*/ 	.word	0xffffffff


	//   ....[49]....
        /*019c*/ 	.word	0xffffffff


	//   ....[50]....
        /*01a0*/ 	.word	0xffffffff


	//   ....[51]....
        /*01a4*/ 	.word	0xffffffff


	//   ....[52]....
        /*01a8*/ 	.word	0xffffffff


	//   ....[53]....
        /*01ac*/ 	.word	0xffffffff


	//   ....[54]....
        /*01b0*/ 	.word	0xffffffff


	//   ....[55]....
        /*01b4*/ 	.word	0xffffffff


	//   ....[56]....
        /*01b8*/ 	.word	0xffffffff


	//   ....[57]....
        /*01bc*/ 	.word	0xffffffff


	//   ....[58]....
        /*01c0*/ 	.word	0xffffffff


	//   ....[59]....
        /*01c4*/ 	.word	0xffffffff


	//   ....[60]....
        /*01c8*/ 	.word	0xffffffff


	//   ....[61]....
        /*01cc*/ 	.word	0x0500000f


	//   ....[62]....
        /*01d0*/ 	.word	0x0500000f


	//   ....[63]....
        /*01d4*/ 	.word	0x0500000f


	//   ....[64]....
        /*01d8*/ 	.word	0x0500000f


	//   ....[65]....
        /*01dc*/ 	.word	0x0500000f


	//   ....[66]....
        /*01e0*/ 	.word	0x0500000f


	//   ....[67]....
        /*01e4*/ 	.word	0x0500000f


	//   ....[68]....
        /*01e8*/ 	.word	0x0500000f


	//   ....[69]....
        /*01ec*/ 	.word	0x0500000f


	//   ....[70]....
        /*01f0*/ 	.word	0x0500000f


	//   ....[71]....
        /*01f4*/ 	.word	0x0500000f


	//   ....[72]....
        /*01f8*/ 	.word	0x0500000f


	//   ....[73]....
        /*01fc*/ 	.word	0x0500000f


	//   ....[74]....
        /*0200*/ 	.word	0x0500000f


	//   ....[75]....
        /*0204*/ 	.word	0x0500000f


	//   ....[76]....
        /*0208*/ 	.word	0x0500000f


	//   ....[77]....
        /*020c*/ 	.word	0x0500000f


	//   ....[78]....
        /*0210*/ 	.word	0x0500000f


	//----- nvinfo : EIATTR_COOP_GROUP_INSTR_OFFSETS
	.align		4
.L_174:
        /*0214*/ 	.byte	0x04, 0x28
        /*0216*/ 	.short	(.L_176 - .L_175)


	//   ....[0]....
.L_175:
        /*0218*/ 	.word	0x00000060


	//   ....[1]....
        /*021c*/ 	.word	0x00000130


	//   ....[2]....
        /*0220*/ 	.word	0x000001e0


	//   ....[3]....
        /*0224*/ 	.word	0x000003a0


	//   ....[4]....
        /*0228*/ 	.word	0x00000500


	//   ....[5]....
        /*022c*/ 	.word	0x00000620


	//   ....[6]....
        /*0230*/ 	.word	0x00000780


	//   ....[7]....
        /*0234*/ 	.word	0x000014b0


	//   ....[8]....
        /*0238*/ 	.word	0x00001fb0


	//   ....[9]....
        /*023c*/ 	.word	0x000028b0


	//   ....[10]....
        /*0240*/ 	.word	0x00003940


	//   ....[11]....
        /*0244*/ 	.word	0x00003a00


	//   ....[12]....
        /*0248*/ 	.word	0x00004460


	//   ....[13]....
        /*024c*/ 	.word	0x000044f0


	//   ....[14]....
        /*0250*/ 	.word	0x00006170


	//   ....[15]....
        /*0254*/ 	.word	0x00006560


	//   ....[16]....
        /*0258*/ 	.word	0x00007130


	//   ....[17]....
        /*025c*/ 	.word	0x000071f0


	//   ....[18]....
        /*0260*/ 	.word	0x00007ad0


	//   ....[19]....
        /*0264*/ 	.word	0x00007b30


	//   ....[20]....
        /*0268*/ 	.word	0x00009e30


	//   ....[21]....
        /*026c*/ 	.word	0x00009e50


	//   ....[22]....
        /*0270*/ 	.word	0x0000a570


	//   ....[23]....
        /*0274*/ 	.word	0x0000a600


	//   ....[24]....
        /*0278*/ 	.word	0x0000c5f0


	//   ....[25]....
        /*027c*/ 	.word	0x0000c880


	//   ....[26]....
        /*0280*/ 	.word	0x0000d450


	//   ....[27]....
        /*0284*/ 	.word	0x0000d550


	//   ....[28]....
        /*0288*/ 	.word	0x0000de30


	//   ....[29]....
        /*028c*/ 	.word	0x0000ded0


	//   ....[30]....
        /*0290*/ 	.word	0x0000ef40


	//   ....[31]....
        /*0294*/ 	.word	0x0000ef70


	//   ....[32]....
        /*0298*/ 	.word	0x0000f050


	//   ....[33]....
        /*029c*/ 	.word	0x0000f060


	//   ....[34]....
        /*02a0*/ 	.word	0x0000ff40


	//   ....[35]....
        /*02a4*/ 	.word	0x0000ff80


	//   ....[36]....
        /*02a8*/ 	.word	0x0000ffc0


	//   ....[37]....
        /*02ac*/ 	.word	0x00010000


	//   ....[38]....
        /*02b0*/ 	.word	0x00010010


	//   ....[39]....
        /*02b4*/ 	.word	0x00010030


	//   ....[40]....
        /*02b8*/ 	.word	0x00010670


	//   ....[41]....
        /*02bc*/ 	.word	0x00010680


	//   ....[42]....
        /*02c0*/ 	.word	0x00011080


	//   ....[43]....
        /*02c4*/ 	.word	0x00011f10


	//   ....[44]....
        /*02c8*/ 	.word	0x00012810


	//   ....[45]....
        /*02cc*/ 	.word	0x00012840


	//   ....[46]....
        /*02d0*/ 	.word	0x00012870


	//   ....[47]....
        /*02d4*/ 	.word	0x00012920


	//   ....[48]....
        /*02d8*/ 	.word	0x00012940


	//   ....[49]....
        /*02dc*/ 	.word	0x00012970


	//   ....[50]....
        /*02e0*/ 	.word	0x000129f0


	//   ....[51]....
        /*02e4*/ 	.word	0x00012a20


	//   ....[52]....
        /*02e8*/ 	.word	0x00012a80


	//   ....[53]....
        /*02ec*/ 	.word	0x00012ab0


	//   ....[54]....
        /*02f0*/ 	.word	0x00012b20


	//   ....[55]....
        /*02f4*/ 	.word	0x00012b50


	//   ....[56]....
        /*02f8*/ 	.word	0x00012bc0


	//   ....[57]....
        /*02fc*/ 	.word	0x00012bf0


	//   ....[58]....
        /*0300*/ 	.word	0x00012c70


	//   ....[59]....
        /*0304*/ 	.word	0x00012cb0


	//   ....[60]....
        /*0308*/ 	.word	0x00014c60


	//   ....[61]....
        /*030c*/ 	.word	0x00015280


	//   ....[62]....
        /*0310*/ 	.word	0x000153f0


	//   ....[63]....
        /*0314*/ 	.word	0x00015440


	//   ....[64]....
        /*0318*/ 	.word	0x00015590


	//   ....[65]....
        /*031c*/ 	.word	0x00015600


	//   ....[66]....
        /*0320*/ 	.word	0x00015670


	//   ....[67]....
        /*0324*/ 	.word	0x00015750


	//   ....[68]....
        /*0328*/ 	.word	0x000157c0


	//   ....[69]....
        /*032c*/ 	.word	0x000158a0


	//   ....[70]....
        /*0330*/ 	.word	0x00015910


	//   ....[71]....
        /*0334*/ 	.word	0x000159f0


	//   ....[72]....
        /*0338*/ 	.word	0x00015a60


	//   ....[73]....
        /*033c*/ 	.word	0x00015b40


	//   ....[74]....
        /*0340*/ 	.word	0x00015bb0


	//   ....[75]....
        /*0344*/ 	.word	0x00015c80


	//   ....[76]....
        /*0348*/ 	.word	0x00015cf0


	//   ....[77]....
        /*034c*/ 	.word	0x00015da0


	//   ....[78]....
        /*0350*/ 	.word	0x000161a0


	//----- nvinfo : EIATTR_REG_RECONFIG
	.align		4
.L_176:
        /*0354*/ 	.byte	0x01, 0x54
	.zero		2


	//----- nvinfo : EIATTR_SYSCALL_OFFSETS
	.align		4
        /*0358*/ 	.byte	0x04, 0x46
        /*035a*/ 	.short	(.L_178 - .L_177)


	//   ....[0]....
.L_177:
        /*035c*/ 	.word	0x00001670


	//   ....[1]....
        /*0360*/ 	.word	0x00011b90


	//   ....[2]....
        /*0364*/ 	.word	0x00011cd0


	//   ....[3]....
        /*0368*/ 	.word	0x00011dc0


	//   ....[4]....
        /*036c*/ 	.word	0x00012480


	//----- nvinfo : EIATTR_MBARRIER_INSTR_OFFSETS
	.align		4
.L_178:
        /*0370*/ 	.byte	0x04, 0x39
        /*0372*/ 	.short	(.L_180 - .L_179)


	//   ....[0]....
.L_179:
        /*0374*/ 	.word	0x00000250
        /*0378*/ 	.word	0x000000ff
        /*037c*/ 	.word	0x00028800
        /*0380*/ 	.short	0x0100
        /*0382*/ 	.byte	0x08
	.zero		1


	//   ....[1]....
        /*0384*/ 	.word	0x00000260
        /*0388*/ 	.word	0x000000ff
        /*038c*/ 	.word	0x00028820
        /*0390*/ 	.short	0x0100
        /*0392*/ 	.byte	0x08
	.zero		1


	//   ....[2]....
        /*0394*/ 	.word	0x00000350
        /*0398*/ 	.word	0x000000ff
        /*039c*/ 	.word	0x00028830
        /*03a0*/ 	.short	0x0100
        /*03a2*/ 	.byte	0x08
	.zero		1


	//   ....[3]....
        /*03a4*/ 	.word	0x00000360
        /*03a8*/ 	.word	0x000000ff
        /*03ac*/ 	.word	0x00028840
        /*03b0*/ 	.short	0x0100
        /*03b2*/ 	.byte	0x08
	.zero		1


	//   ....[4]....
        /*03b4*/ 	.word	0x00000370
        /*03b8*/ 	.word	0x000000ff
        /*03bc*/ 	.word	0x00028838
        /*03c0*/ 	.short	0x0100
        /*03c2*/ 	.byte	0x08
	.zero		1


	//   ....[5]....
        /*03c4*/ 	.word	0x00000380
        /*03c8*/ 	.word	0x000000ff
        /*03cc*/ 	.word	0x00028848
        /*03d0*/ 	.short	0x0100
        /*03d2*/ 	.byte	0x08
	.zero		1


	//   ....[6]....
        /*03d4*/ 	.word	0x000004b0
        /*03d8*/ 	.word	0x000000ff
        /*03dc*/ 	.word	0x00028850
        /*03e0*/ 	.short	0x0100
        /*03e2*/ 	.byte	0x08
	.zero		1


	//   ....[7]....
        /*03e4*/ 	.word	0x000004c0
        /*03e8*/ 	.word	0x000000ff
        /*03ec*/ 	.word	0x00028860
        /*03f0*/ 	.short	0x0100
        /*03f2*/ 	.byte	0x08
	.zero		1


	//   ....[8]....
        /*03f4*/ 	.word	0x000004d0
        /*03f8*/ 	.word	0x000000ff
        /*03fc*/ 	.word	0x00028858
        /*0400*/ 	.short	0x0100
        /*0402*/ 	.byte	0x08
	.zero		1


	//   ....[9]....
        /*0404*/ 	.word	0x000004e0
        /*0408*/ 	.word	0x000000ff
        /*040c*/ 	.word	0x00028868
        /*0410*/ 	.short	0x0100
        /*0412*/ 	.byte	0x08
	.zero		1


	//   ....[10]....
        /*0414*/ 	.word	0x000005d0
        /*0418*/ 	.word	0x000000ff
        /*041c*/ 	.word	0x00028870
        /*0420*/ 	.short	0x0100
        /*0422*/ 	.byte	0x06
	.zero		1


	//   ....[11]....
        /*0424*/ 	.word	0x000005e0
        /*0428*/ 	.word	0x000000ff
        /*042c*/ 	.word	0x00028880
        /*0430*/ 	.short	0x0100
        /*0432*/ 	.byte	0x06
	.zero		1


	//   ....[12]....
        /*0434*/ 	.word	0x000005f0
        /*0438*/ 	.word	0x000000ff
        /*043c*/ 	.word	0x00028878
        /*0440*/ 	.short	0x0100
        /*0442*/ 	.byte	0x06
	.zero		1


	//   ....[13]....
        /*0444*/ 	.word	0x00000600
        /*0448*/ 	.word	0x000000ff
        /*044c*/ 	.word	0x00028888
        /*0450*/ 	.short	0x0100
        /*0452*/ 	.byte	0x06
	.zero		1


	//   ....[14]....
        /*0454*/ 	.word	0x00000730
        /*0458*/ 	.word	0x000000ff
        /*045c*/ 	.word	0x00028890
        /*0460*/ 	.short	0x0100
        /*0462*/ 	.byte	0x08
	.zero		1


	//   ....[15]....
        /*0464*/ 	.word	0x00000740
        /*0468*/ 	.word	0x000000ff
        /*046c*/ 	.word	0x000288a0
        /*0470*/ 	.short	0x0100
        /*0472*/ 	.byte	0x08
	.zero		1


	//   ....[16]....
        /*0474*/ 	.word	0x00000750
        /*0478*/ 	.word	0x000000ff
        /*047c*/ 	.word	0x00028898
        /*0480*/ 	.short	0x0100
        /*0482*/ 	.byte	0x08
	.zero		1


	//   ....[17]....
        /*0484*/ 	.word	0x00000760
        /*0488*/ 	.word	0x000000ff
        /*048c*/ 	.word	0x000288a8
        /*0490*/ 	.short	0x0100
        /*0492*/ 	.byte	0x08
	.zero		1


	//   ....[18]....
        /*0494*/ 	.word	0x00000890
        /*0498*/ 	.word	0x000000ff
        /*049c*/ 	.word	0x000288b0
        /*04a0*/ 	.short	0x0100
        /*04a2*/ 	.byte	0x08
	.zero		1


	//   ....[19]....
        /*04a4*/ 	.word	0x000008a0
        /*04a8*/ 	.word	0x000000ff
        /*04ac*/ 	.word	0x000288c0
        /*04b0*/ 	.short	0x0100
        /*04b2*/ 	.byte	0x08
	.zero		1


	//   ....[20]....
        /*04b4*/ 	.word	0x000008b0
        /*04b8*/ 	.word	0x000000ff
        /*04bc*/ 	.word	0x000288b8
        /*04c0*/ 	.short	0x0100
        /*04c2*/ 	.byte	0x08
	.zero		1


	//   ....[21]....
        /*04c4*/ 	.word	0x000008c0
        /*04c8*/ 	.word	0x000000ff
        /*04cc*/ 	.word	0x000288c8
        /*04d0*/ 	.short	0x0100
        /*04d2*/ 	.byte	0x08
	.zero		1


	//   ....[22]....
        /*04d4*/ 	.word	0x000016a0
        /*04d8*/ 	.word	0x000000ff
        /*04dc*/ 	.word	0x00028800
        /*04e0*/ 	.short	0x010a
        /*04e2*/ 	.byte	0x24
	.zero		1


	//   ....[23]....
        /*04e4*/ 	.word	0x00001700
        /*04e8*/ 	.word	0x000000ff
        /*04ec*/ 	.word	0x00028830
        /*04f0*/ 	.short	0x010a
        /*04f2*/ 	.byte	0x24
	.zero		1


	//   ....[24]....
        /*04f4*/ 	.word	0x00001790
        /*04f8*/ 	.word	0x000000ff
        /*04fc*/ 	.word	0x00028830
        /*0500*/ 	.short	0x010a
        /*0502*/ 	.byte	0x24
	.zero		1


	//   ....[25]....
        /*0504*/ 	.word	0x000022d0
        /*0508*/ 	.word	0x0000000b
        /*050c*/ 	.word	0x00000000
        /*0510*/ 	.short	0x0101
        /*0512*/ 	.byte	0x3f
	.zero		1


	//   ....[26]....
        /*0514*/ 	.word	0x000053d0
        /*0518*/ 	.word	0x000000ff
        /*051c*/ 	.word	0x00028830
        /*0520*/ 	.short	0x010a
        /*0522*/ 	.byte	0x0a
	.zero		1


	//   ....[27]....
        /*0524*/ 	.word	0x00005410
        /*0528*/ 	.word	0x000000ff
        /*052c*/ 	.word	0x00028830
        /*0530*/ 	.short	0x010a
        /*0532*/ 	.byte	0x0a
	.zero		1


	//   ....[28]....
        /*0534*/ 	.word	0x00005740
        /*0538*/ 	.word	0x000000ff
        /*053c*/ 	.word	0x00028850
        /*0540*/ 	.short	0x010a
        /*0542*/ 	.byte	0x0a
	.zero		1


	//   ....[29]....
        /*0544*/ 	.word	0x00005780
        /*0548*/ 	.word	0x000000ff
        /*054c*/ 	.word	0x00028850
        /*0550*/ 	.short	0x010a
        /*0552*/ 	.byte	0x0a
	.zero		1


	//   ....[30]....
        /*0554*/ 	.word	0x00006330
        /*0558*/ 	.word	0x00000037
        /*055c*/ 	.word	0x00000000
        /*0560*/ 	.short	0x0101
        /*0562*/ 	.byte	0x3f
	.zero		1


	//   ....[31]....
        /*0564*/ 	.word	0x00008000
        /*0568*/ 	.word	0x0000001b
        /*056c*/ 	.word	0x00000000
        /*0570*/ 	.short	0x0101
        /*0572*/ 	.byte	0x3f
	.zero		1


	//   ....[32]....
        /*0574*/ 	.word	0x00008ed0
        /*0578*/ 	.word	0x000000ff
        /*057c*/ 	.word	0x00028830
        /*0580*/ 	.short	0x010a
        /*0582*/ 	.byte	0x0a
	.zero		1


	//   ....[33]....
        /*0584*/ 	.word	0x00008f10
        /*0588*/ 	.word	0x000000ff
        /*058c*/ 	.word	0x00028830
        /*0590*/ 	.short	0x010a
        /*0592*/ 	.byte	0x0a
	.zero		1


	//   ....[34]....
        /*0594*/ 	.word	0x00009240
        /*0598*/ 	.word	0x000000ff
        /*059c*/ 	.word	0x00028850
        /*05a0*/ 	.short	0x010a
        /*05a2*/ 	.byte	0x0a
	.zero		1


	//   ....[35]....
        /*05a4*/ 	.word	0x00009280
        /*05a8*/ 	.word	0x000000ff
        /*05ac*/ 	.word	0x00028850
        /*05b0*/ 	.short	0x010a
        /*05b2*/ 	.byte	0x0a
	.zero		1


	//   ....[36]....
        /*05b4*/ 	.word	0x0000ac00
        /*05b8*/ 	.word	0x0000001d
        /*05bc*/ 	.word	0x00000000
        /*05c0*/ 	.short	0x0101
        /*05c2*/ 	.byte	0x3f
	.zero		1


	//   ....[37]....
        /*05c4*/ 	.word	0x0000acb0
        /*05c8*/ 	.word	0x00000021
        /*05cc*/ 	.word	0x00000000
        /*05d0*/ 	.short	0x0101
        /*05d2*/ 	.byte	0x3f
	.zero		1


	//   ....[38]....
        /*05d4*/ 	.word	0x0000b720
        /*05d8*/ 	.word	0x000000ff
        /*05dc*/ 	.word	0x00028830
        /*05e0*/ 	.short	0x010a
        /*05e2*/ 	.byte	0x0a
	.zero		1


	//   ....[39]....
        /*05e4*/ 	.word	0x0000b760
        /*05e8*/ 	.word	0x000000ff
        /*05ec*/ 	.word	0x00028830
        /*05f0*/ 	.short	0x010a
        /*05f2*/ 	.byte	0x0a
	.zero		1


	//   ....[40]....
        /*05f4*/ 	.word	0x0000ba80
        /*05f8*/ 	.word	0x000000ff
        /*05fc*/ 	.word	0x00028850
        /*0600*/ 	.short	0x010a
        /*0602*/ 	.byte	0x0a
	.zero		1


	//   ....[41]....
        /*0604*/ 	.word	0x0000bac0
        /*0608*/ 	.word	0x000000ff
        /*060c*/ 	.word	0x00028850
        /*0610*/ 	.short	0x010a
        /*0612*/ 	.byte	0x0a
	.zero		1


	//   ....[42]....
        /*0614*/ 	.word	0x0000c650
        /*0618*/ 	.word	0x0000003c
        /*061c*/ 	.word	0x00000000
        /*0620*/ 	.short	0x0101
        /*0622*/ 	.byte	0x3f
	.zero		1


	//   ....[43]....
        /*0624*/ 	.word	0x0000d5e0
        /*0628*/ 	.word	0x00000026
        /*062c*/ 	.word	0x00000000
        /*0630*/ 	.short	0x0101
        /*0632*/ 	.byte	0x3f
	.zero		1


	//   ....[44]....
        /*0634*/ 	.word	0x0000eeb0
        /*0638*/ 	.word	0x000000ff
        /*063c*/ 	.word	0x00028850
        /*0640*/ 	.short	0x010a
        /*0642*/ 	.byte	0x05
	.zero		1


	//   ....[45]....
        /*0644*/ 	.word	0x0000eef0
        /*0648*/ 	.word	0x000000ff
        /*064c*/ 	.word	0x00028850
        /*0650*/ 	.short	0x010a
        /*0652*/ 	.byte	0x05
	.zero		1


	//   ....[46]....
        /*0654*/ 	.word	0x0000f3b0
        /*0658*/ 	.word	0x0000000b
        /*065c*/ 	.word	0x00000000
        /*0660*/ 	.short	0x0101
        /*0662*/ 	.byte	0x3f
	.zero		1


	//   ....[47]....
        /*0664*/ 	.word	0x00010020
        /*0668*/ 	.word	0x000000ff
        /*066c*/ 	.word	0x00000000
        /*0670*/ 	.short	0x0101
        /*0672*/ 	.byte	0x04
	.zero		1


	//   ....[48]....
        /*0674*/ 	.word	0x00012110
        /*0678*/ 	.word	0x000000ff
        /*067c*/ 	.word	0x00028840
        /*0680*/ 	.short	0x010a
        /*0682*/ 	.byte	0x26
	.zero		1


	//   ....[49]....
        /*0684*/ 	.word	0x00012da0
        /*0688*/ 	.word	0x000000ff
        /*068c*/ 	.word	0x00028800
        /*0690*/ 	.short	0x0107
        /*0692*/ 	.byte	0x26
	.zero		1


	//   ....[50]....
        /*0694*/ 	.word	0x00012e10
        /*0698*/ 	.word	0x000000ff
        /*069c*/ 	.word	0x00028800
        /*06a0*/ 	.short	0x0101
        /*06a2*/ 	.byte	0x26
	.zero		1


	//   ....[51]....
        /*06a4*/ 	.word	0x00012e30
        /*06a8*/ 	.word	0x000000ff
        /*06ac*/ 	.word	0x00028820
        /*06b0*/ 	.short	0x010a
        /*06b2*/ 	.byte	0x26
	.zero		1


	//   ....[52]....
        /*06b4*/ 	.word	0x00013240
        /*06b8*/ 	.word	0x000000ff
        /*06bc*/ 	.word	0x00028848
        /*06c0*/ 	.short	0x010a
        /*06c2*/ 	.byte	0x26
	.zero		1


	//   ....[53]....
        /*06c4*/ 	.word	0x00013500
        /*06c8*/ 	.word	0x000000ff
        /*06cc*/ 	.word	0x00028860
        /*06d0*/ 	.short	0x010a
        /*06d2*/ 	.byte	0x26
	.zero		1


	//   ....[54]....
        /*06d4*/ 	.word	0x000139f0
        /*06d8*/ 	.word	0x000000ff
        /*06dc*/ 	.word	0x00028840
        /*06e0*/ 	.short	0x010a
        /*06e2*/ 	.byte	0x26
	.zero		1


	//   ....[55]....
        /*06e4*/ 	.word	0x00013cd0
        /*06e8*/ 	.word	0x000000ff
        /*06ec*/ 	.word	0x00028868
        /*06f0*/ 	.short	0x010a
        /*06f2*/ 	.byte	0x26
	.zero		1


	//   ....[56]....
        /*06f4*/ 	.word	0x00014210
        /*06f8*/ 	.word	0x000000ff
        /*06fc*/ 	.word	0x00028848
        /*0700*/ 	.short	0x010a
        /*0702*/ 	.byte	0x26
	.zero		1


	//   ....[57]....
        /*0704*/ 	.word	0x000144d0
        /*0708*/ 	.word	0x000000ff
        /*070c*/ 	.word	0x00028860
        /*0710*/ 	.short	0x010a
        /*0712*/ 	.byte	0x26
	.zero		1


	//   ....[58]....
        /*0714*/ 	.word	0x00014860
        /*0718*/ 	.word	0x00000003
        /*071c*/ 	.word	0x00028860
        /*0720*/ 	.short	0x010a
        /*0722*/ 	.byte	0x3f
	.zero		1


	//   ....[59]....
        /*0724*/ 	.word	0x00014bf0
        /*0728*/ 	.word	0x00000002
        /*072c*/ 	.word	0x00028820
        /*0730*/ 	.short	0x010a
        /*0732*/ 	.byte	0x3f
	.zero		1


	//   ....[60]....
        /*0734*/ 	.word	0x00014d70
        /*0738*/ 	.word	0x00000006
        /*073c*/ 	.word	0x00000000
        /*0740*/ 	.short	0x010a
        /*0742*/ 	.byte	0x3f
	.zero		1


	//   ....[61]....
        /*0744*/ 	.word	0x00014de0
        /*0748*/ 	.word	0x00000003
        /*074c*/ 	.word	0x00000000
        /*0750*/ 	.short	0x010a
        /*0752*/ 	.byte	0x3f
	.zero		1


	//   ....[62]....
        /*0754*/ 	.word	0x00014e40
        /*0758*/ 	.word	0x00000000
        /*075c*/ 	.word	0x00000000
        /*0760*/ 	.short	0x010a
        /*0762*/ 	.byte	0x3f
	.zero		1


	//   ....[63]....
        /*0764*/ 	.word	0x00014e70
        /*0768*/ 	.word	0x00000003
        /*076c*/ 	.word	0x00000000
        /*0770*/ 	.short	0x010a
        /*0772*/ 	.byte	0x3f
	.zero		1


	//   ....[64]....
        /*0774*/ 	.word	0x00014ee0
        /*0778*/ 	.word	0x00000003
        /*077c*/ 	.word	0x00028800
        /*0780*/ 	.short	0x010a
        /*0782*/ 	.byte	0x3f
	.zero		1


	//   ....[65]....
        /*0784*/ 	.word	0x00014f40
        /*0788*/ 	.word	0x00000003
        /*078c*/ 	.word	0x00028830
        /*0790*/ 	.short	0x010a
        /*0792*/ 	.byte	0x3f
	.zero		1


	//   ....[66]....
        /*0794*/ 	.word	0x00014fa0
        /*0798*/ 	.word	0x0000000c
        /*079c*/ 	.word	0x00028830
        /*07a0*/ 	.short	0x010a
        /*07a2*/ 	.byte	0x3f
	.zero		1


	//   ....[67]....
        /*07a4*/ 	.word	0x00015000
        /*07a8*/ 	.word	0x0000000c
        /*07ac*/ 	.word	0x00028850
        /*07b0*/ 	.short	0x010a
        /*07b2*/ 	.byte	0x3f
	.zero		1


	//   ....[68]....
        /*07b4*/ 	.word	0x00015060
        /*07b8*/ 	.word	0x0000000a
        /*07bc*/ 	.word	0x00028830
        /*07c0*/ 	.short	0x010a
        /*07c2*/ 	.byte	0x3f
	.zero		1


	//   ....[69]....
        /*07c4*/ 	.word	0x000150c0
        /*07c8*/ 	.word	0x0000000a
        /*07cc*/ 	.word	0x00028850
        /*07d0*/ 	.short	0x010a
        /*07d2*/ 	.byte	0x3f
	.zero		1


	//   ....[70]....
        /*07d4*/ 	.word	0x00015120
        /*07d8*/ 	.word	0x0000000a
        /*07dc*/ 	.word	0x00028830
        /*07e0*/ 	.short	0x010a
        /*07e2*/ 	.byte	0x3f
	.zero		1


	//   ....[71]....
        /*07e4*/ 	.word	0x00015180
        /*07e8*/ 	.word	0x0000000a
        /*07ec*/ 	.word	0x00028850
        /*07f0*/ 	.short	0x010a
        /*07f2*/ 	.byte	0x3f
	.zero		1


	//   ....[72]....
        /*07f4*/ 	.word	0x000151e0
        /*07f8*/ 	.word	0x00000005
        /*07fc*/ 	.word	0x00028850
        /*0800*/ 	.short	0x010a
        /*0802*/ 	.byte	0x3f
	.zero		1


	//   ....[73]....
        /*0804*/ 	.word	0x00015340
        /*0808*/ 	.word	0x00000003
        /*080c*/ 	.word	0x00028840
        /*0810*/ 	.short	0x010a
        /*0812*/ 	.byte	0x3f
	.zero		1


	//   ....[74]....
        /*0814*/ 	.word	0x00015de0
        /*0818*/ 	.word	0x00000003
        /*081c*/ 	.word	0x00028820
        /*0820*/ 	.short	0x010a
        /*0822*/ 	.byte	0x3f
	.zero		1


	//   ....[75]....
        /*0824*/ 	.word	0x00015e40
        /*0828*/ 	.word	0x00000003
        /*082c*/ 	.word	0x00028848
        /*0830*/ 	.short	0x010a
        /*0832*/ 	.byte	0x3f
	.zero		1


	//   ....[76]....
        /*0834*/ 	.word	0x00015ea0
        /*0838*/ 	.word	0x00000003
        /*083c*/ 	.word	0x00028860
        /*0840*/ 	.short	0x010a
        /*0842*/ 	.byte	0x3f
	.zero		1


	//   ....[77]....
        /*0844*/ 	.word	0x00015f00
        /*0848*/ 	.word	0x00000003
        /*084c*/ 	.word	0x00028840
        /*0850*/ 	.short	0x010a
        /*0852*/ 	.byte	0x3f
	.zero		1


	//   ....[78]....
        /*0854*/ 	.word	0x00015f60
        /*0858*/ 	.word	0x00000003
        /*085c*/ 	.word	0x00028868
        /*0860*/ 	.short	0x010a
        /*0862*/ 	.byte	0x3f
	.zero		1


	//   ....[79]....
        /*0864*/ 	.word	0x00015fc0
        /*0868*/ 	.word	0x00000003
        /*086c*/ 	.word	0x00028848
        /*0870*/ 	.short	0x010a
        /*0872*/ 	.byte	0x3f
	.zero		1


	//   ....[80]....
        /*0874*/ 	.word	0x00016020
        /*0878*/ 	.word	0x00000003
        /*087c*/ 	.word	0x00028860
        /*0880*/ 	.short	0x010a
        /*0882*/ 	.byte	0x3f
	.zero		1


	//   ....[81]....
        /*0884*/ 	.word	0x00016070
        /*0888*/ 	.word	0x00000003
        /*088c*/ 	.word	0x00028860
        /*0890*/ 	.short	0x010a
        /*0892*/ 	.byte	0x3f
	.zero		1


	//   ....[82]....
        /*0894*/ 	.word	0x000160c0
        /*0898*/ 	.word	0x00000002
        /*089c*/ 	.word	0x00028820
        /*08a0*/ 	.short	0x010a
        /*08a2*/ 	.byte	0x3f
	.zero		1


	//   ....[83]....
        /*08a4*/ 	.word	0x00016260
        /*08a8*/ 	.word	0x00000006
        /*08ac*/ 	.word	0x00000000
        /*08b0*/ 	.short	0x010a
        /*08b2*/ 	.byte	0x3f
	.zero		1


	//   ....[84]....
        /*08b4*/ 	.word	0x000162b0
        /*08b8*/ 	.word	0x00000003
        /*08bc*/ 	.word	0x00000000
        /*08c0*/ 	.short	0x010a
        /*08c2*/ 	.byte	0x3f
	.zero		1


	//   ....[85]....
        /*08c4*/ 	.word	0x00016300
        /*08c8*/ 	.word	0x00000000
        /*08cc*/ 	.word	0x00000000
        /*08d0*/ 	.short	0x010a
        /*08d2*/ 	.byte	0x3f
	.zero		1


	//----- nvinfo : EIATTR_NUM_MBARRIERS
	.align		4
.L_180:
        /*08d4*/ 	.byte	0x03, 0x38
        /*08d6*/ 	.short	0x0016


	//----- nvinfo : EIATTR_EXIT_INSTR_OFFSETS
	.align		4
        /*08d8*/ 	.byte	0x04, 0x1c
        /*08da*/ 	.short	(.L_182 - .L_181)


	//   ....[0]....
.L_181:
        /*08dc*/ 	.word	0x00014ec0


	//----- nvinfo : EIATTR_MAX_THREADS
	.align		4
.L_182:
        /*08e0*/ 	.byte	0x04, 0x05
        /*08e2*/ 	.short	(.L_184 - .L_183)
.L_183:
        /*08e4*/ 	.word	0x00000180
        /*08e8*/ 	.word	0x00000001
        /*08ec*/ 	.word	0x00000001


	//----- nvinfo : EIATTR_CRS_STACK_SIZE
	.align		4
.L_184:
        /*08f0*/ 	.byte	0x04, 0x1e
        /*08f2*/ 	.short	(.L_186 - .L_185)
.L_185:
        /*08f4*/ 	.word	0x00000000


	//----- nvinfo : EIATTR_CBANK_PARAM_SIZE
	.align		4
.L_186:
        /*08f8*/ 	.byte	0x03, 0x19
        /*08fa*/ 	.short	0x0a70


	//----- nvinfo : EIATTR_PARAM_CBANK
	.align		4
        /*08fc*/ 	.byte	0x04, 0x0a
        /*08fe*/ 	.short	(.L_188 - .L_187)
	.align		4
.L_187:
        /*0900*/ 	.word	index@(.nv.constant0._ZN7cutlass13device_kernelIN5flash11enable_sm90INS1_16FlashAttnFwdSm90INS1_25CollectiveMainloopFwdSm90ILi2EN4cute5tupleIJNS5_1CILi1EEES8_S8_EEENS6_IJNS7_ILi128EEESA_SA_EEELi128ENS_6half_tEfNS_4arch4Sm90ELb0ELb1ELb1ELb0ELb0ELb0ELb0ELb1ELb1ELb1ELb1ELb0EEENS1_21CollectiveEpilogueFwdISB_S9_SC_SE_Li256ELb0ELb1ELb1ELb0EEENS1_19SingleTileSchedulerILb0ELb1ELb1ELi128EEEEEEEEEvNT_6ParamsE)
        /*0904*/ 	.short	0x0210
        /*0906*/ 	.short	0x0a70


	//----- nvinfo : EIATTR_SW_WAR
	.align		4
.L_188:
        /*0908*/ 	.byte	0x04, 0x36
        /*090a*/ 	.short	(.L_190 - .L_189)
.L_189:
        /*090c*/ 	.word	0x00000008
.L_190:


//--------------------- .nv.info._ZN7cutlass13device_kernelIN5flash11enable_sm90INS1_16FlashAttnFwdSm90INS1_25CollectiveMainloopFwdSm90ILi2EN4cute5tupleIJNS5_1CILi1EEES8_S8_EEENS6_IJNS7_ILi128EEESA_SA_EEELi128ENS_6half_tEfNS_4arch4Sm90ELb0ELb1ELb1ELb1ELb0ELb0ELb0ELb1ELb1ELb1ELb1ELb0EEENS1_21CollectiveEpilogueFwdISB_S9_SC_SE_Li256ELb1ELb1ELb1ELb0EEENS1_36VarlenDynamicPersistentTileSchedulerILi128ELi128ELi256ELi128ELb1ELb1ELb1ELb1ELb0ELb1EEEEEEEEEvNT_6ParamsE --------------------------
	.section	.nv.info._ZN7cutlass13device_kernelIN5flash11enable_sm90INS1_16FlashAttnFwdSm90INS1_25CollectiveMainloopFwdSm90ILi2EN4cute5tupleIJNS5_1CILi1EEES8_S8_EEENS6_IJNS7_ILi128EEESA_SA_EEELi128ENS_6half_tEfNS_4arch4Sm90ELb0ELb1ELb1ELb1ELb0ELb0ELb0ELb1ELb1ELb1ELb1ELb0EEENS1_21CollectiveEpilogueFwdISB_S9_SC_SE_Li256ELb1ELb1ELb1ELb0EEENS1_36VarlenDynamicPersistentTileSchedulerILi128ELi128ELi256ELi128ELb1ELb1ELb1ELb1ELb0ELb1EEEEEEEEEvNT_6ParamsE,"",@"SHT_CUDA_INFO"
	.sectionflags	@""
	.align	4


	//----- nvinfo : EIATTR_CUDA_API_VERSION
	.align		4
        /*0000*/ 	.byte	0x04, 0x37
        /*0002*/ 	.short	(.L_192 - .L_191)
.L_191:
        /*0004*/ 	.word	0x00000082


	//----- nvinfo : EIATTR_KPARAM_INFO
	.align		4
.L_192:
        /*0008*/ 	.byte	0x04, 0x17
        /*000a*/ 	.short	(.L_194 - .L_193)
.L_193:
        /*000c*/ 	.word	0x00000000
        /*0010*/ 	.short	0x0000
        /*0012*/ 	.short	0x0070
        /*0014*/ 	.byte	0x00, 0xf0, 0x01, 0x2a


	//----- nvinfo : EIATTR_SPARSE_MMA_MASK
	.align		4
.L_194:
        /*0018*/ 	.byte	0x03, 0x50
        /*001a*/ 	.short	0x0000


	//----- nvinfo : EIATTR_MAXREG_COUNT
	.align		4
        /*001c*/ 	.byte	0x03, 0x1b
        /*001e*/ 	.short	0x00a8


	//----- nvinfo : EIATTR_NUM_BARRIERS
	.align		4
        /*0020*/ 	.byte	0x02, 0x4c
        /*0022*/ 	.byte	0x10
	.zero		1


	//----- nvinfo : EIATTR_EXTERNS
	.align		4
        /*0024*/ 	.byte	0x04, 0x0f
        /*0026*/ 	.short	(.L_196 - .L_195)


	//   ....[0]....
	.align		4
.L_195:
        /*0028*/ 	.word	index@(__assertfail)


	//----- nvinfo : EIATTR_ANNOTATIONS
	.align		4
.L_196:
        /*002c*/ 	.byte	0x04, 0x55
        /*002e*/ 	.short	(.L_198 - .L_197)


	//   ....[0]....
.L_197:
        /* <DEDUP_REMOVED lines=70> */


	//----- nvinfo : EIATTR_MERCURY_ISA_VERSION
	.align		4
.L_198:
        /*0480*/ 	.byte	0x03, 0x5f
        /*0482*/ 	.short	0x0101


	//----- nvinfo : EIATTR_UNUSED_LOAD_BYTE_OFFSET
	.align		4
        /*0484*/ 	.byte	0x04, 0x44
        /*0486*/ 	.short	(.L_200 - .L_199)


	//   ....[0]....
.L_199:
        /*0488*/ 	.word	0x00000a30
        /*048c*/ 	.word	0x0000fff0


	//   ....[1]....
        /*0490*/ 	.word	0x00010280
        /*0494*/ 	.word	0x0000fff0


	//----- nvinfo : EIATTR_INT_WARP_WIDE_INSTR_OFFSETS
	.align		4
.L_200:
        /*0498*/ 	.byte	0x04, 0x31
        /*049a*/ 	.short	(.L_202 - .L_201)


	//   ....[0]....
.L_201:
        /*049c*/ 	.word	0x00000130


	//   ....[1]....
        /*04a0*/ 	.word	0x00000170


	//   ....[2]....
        /*04a4*/ 	.word	0x000001e0


	//   ....[3]....
        /*04a8*/ 	.word	0x00014f90


	//   ....[4]....
        /*04ac*/ 	.word	0x00015020


	//   ....[5]....
        /*04b0*/ 	.word	0x000186c0


	//   ....[6]....
        /*04b4*/ 	.word	0x00018750


	//----- nvinfo : EIATTR_COOP_GROUP_MASK_REGIDS
	.align		4
.L_202:
        /*04b8*/ 	.byte	0x04, 0x29
        /*04ba*/ 	.short	(.L_204 - .L_203)


	//   ....[0]....
.L_203:
        /*04bc*/ 	.word	0xffffffff


	//   ....[1]....
        /*04c0*/ 	.word	0xffffffff


	//   ....[2]....
        /*04c4*/ 	.word	0xffffffff


	//   ....[3]....
        /*04c8*/ 	.word	0xffffffff


	//   ....[4]....
        /*04cc*/ 	.word	0xffffffff


	//   ....[5]....
        /*04d0*/ 	.word	0xffffffff


	//   ....[6]....
        /*04d4*/ 	.word	0xffffffff


	//   ....[7]....
        /*04d8*/ 	.word	0xffffffff


	//   ....[8]....
        /*04dc*/ 	.word	0xffffffff


	//   ....[9]....
        /*04e0*/ 	.word	0xffffffff


	//   ....[10]....
        /*04e4*/ 	.word	0xffffffff


	//   ....[11]....
        /*04e8*/ 	.word	0xffffffff


	//   ....[12]....
        /*04ec*/ 	.word	0xffffffff


	//   ....[13]....
        /*04f0*/ 	.word	0xffffffff


	//   ....[14]....
        /*04f4*/ 	.word	0xffffffff


	//   ....[15]....
        /*04f8*/ 	.word	0xffffffff


	//   ....[16]....
        /*04fc*/ 	.word	0xffffffff


	//   ....[17]....
        /*0500*/ 	.word	0xffffffff


	//   ....[18]....
        /*0504*/ 	.word	0xffffffff


	//   ....[19]....
        /*0508*/ 	.word	0xffffffff


	//   ....[20]....
        /*050c*/ 	.word	0xffffffff


	//   ....[21]....
        /*0510*/ 	.word	0xffffffff


	//   ....[22]....
        /*0514*/ 	.word	0xffffffff


	//   ....[23]....
        /*0518*/ 	.word	0xffffffff


	//   ....[24]....
        /*051c*/ 	.word	0xffffffff


	//   ....[25]....
        /*0520*/ 	.word	0xffffffff


	//   ....[26]....
        /*0524*/ 	.word	0xffffffff


	//   ....[27]....
        /*0528*/ 	.word	0xffffffff


	//   ....[28]....
        /*052c*/ 	.word	0xffffffff


	//   ....[29]....
        /*0530*/ 	.word	0xffffffff


	//   ....[30]....
        /*0534*/ 	.word	0xffffffff


	//   ....[31]....
        /*0538*/ 	.word	0xffffffff


	//   ....[32]....
        /*053c*/ 	.word	0xffffffff


	//   ....[33]....
        /*0540*/ 	.word	0xffffffff


	//   ....[34]....
        /*0544*/ 	.word	0xffffffff


	//   ....[35]....
        /*0548*/ 	.word	0xffffffff


	//   ....[36]....
        /*054c*/ 	.word	0xffffffff


	//   ....[37]....
        /*0550*/ 	.word	0xffffffff


	//   ....[38]....
        /*0554*/ 	.word	0xffffffff


	//   ....[39]....
        /*0558*/ 	.word	0xffffffff


	//   ....[40]....
        /*055c*/ 	.word	0xffffffff


	//   ....[41]....
        /*0560*/ 	.word	0xffffffff


	//   ....[42]....
        /*0564*/ 	.word	0xffffffff


	//   ....[43]....
        /*0568*/ 	.word	0xffffffff


	//   ....[44]....
        /*056c*/ 	.word	0xffffffff


	//   ....[45]....
        /*0570*/ 	.word	0xffffffff


	//   ....[46]....
        /*0574*/ 	.word	0xffffffff


	//   ....[47]....
        /*0578*/ 	.word	0xffffffff


	//   ....[48]....
        /*057c*/ 	.word	0xffffffff


	//   ....[49]....
        /*0580*/ 	.word	0xffffffff


	//   ....[50]....
        /*0584*/ 	.word	0xffffffff


	//   ....[51]....
        /*0588*/ 	.word	0xffffffff


	//   ....[52]....
        /*058c*/ 	.word	0xffffffff


	//   ....[53]....
        /*0590*/ 	.word	0xffffffff


	//   ....[54]....
        /*0594*/ 	.word	0xffffffff


	//   ....[55]....
        /*0598*/ 	.word	0xffffffff


	//   ....[56]....
        /*059c*/ 	.word	0xffffffff


	//   ....[57]....
        /*05a0*/ 	.word	0xffffffff


	//   ....[58]....
        /*05a4*/ 	.word	0xffffffff


	//   ....[59]....
        /*05a8*/ 	.word	0xffffffff


	//   ....[60]....
        /*05ac*/ 	.word	0xffffffff


	//   ....[61]....
        /*05b0*/ 	.word	0xffffffff


	//   ....[62]....
        /*05b4*/ 	.word	0xffffffff


	//   ....[63]....
        /*05b8*/ 	.word	0xffffffff


	//   ....[64]....
        /*05bc*/ 	.word	0xffffffff


	//   ....[65]....
        /*05c0*/ 	.word	0xffffffff


	//   ....[66]....
        /*05c4*/ 	.word	0xffffffff


	//   ....[67]....
        /*05c8*/ 	.word	0xffffffff


	//   ....[68]....
        /*05cc*/ 	.word	0xffffffff


	//   ....[69]....
        /*05d0*/ 	.word	0xffffffff


	//   ....[70]....
        /*05d4*/ 	.word	0xffffffff


	//   ....[71]....
        /*05d8*/ 	.word	0xffffffff


	//   ....[72]....
        /*05dc*/ 	.word	0xffffffff


	//   ....[73]....
        /*05e0*/ 	.word	0xffffffff


	//   ....[74]....
        /*05e4*/ 	.word	0xffffffff


	//   ....[75]....
        /*05e8*/ 	.word	0xffffffff


	//   ....[76]....
        /*05ec*/ 	.word	0xffffffff


	//   ....[77]....
        /*05f0*/ 	.word	0xffffffff


	//   ....[78]....
        /*05f4*/ 	.word	0xffffffff


	//   ....[79]....
        /*05f8*/ 	.word	0xffffffff


	//   ....[80]....
        /*05fc*/ 	.word	0xffffffff


	//   ....[81]....
        /*0600*/ 	.word	0xffffffff


	//   ....[82]....
        /*0604*/ 	.word	0xffffffff


	//   ....[83]....
        /*0608*/ 	.word	0xffffffff


	//   ....[84]....
        /*060c*/ 	.word	0xffffffff


	//   ....[85]....
        /*0610*/ 	.word	0xffffffff


	//   ....[86]....
        /*0614*/ 	.word	0xffffffff


	//   ....[87]....
        /*0618*/ 	.word	0xffffffff


	//   ....[88]....
        /*061c*/ 	.word	0xffffffff


	//   ....[89]....
        /*0620*/ 	.word	0xffffffff


	//   ....[90]....
        /*0624*/ 	.word	0xffffffff


	//   ....[91]....
        /*0628*/ 	.word	0xffffffff


	//   ....[92]....
        /*062c*/ 	.word	0xffffffff


	//   ....[93]....
        /*0630*/ 	.word	0xffffffff


	//   ....[94]....
        /*0634*/ 	.word	0xffffffff


	//   ....[95]....
        /*0638*/ 	.word	0xffffffff


	//   ....[96]....
        /*063c*/ 	.word	0xffffffff


	//   ....[97]....
        /*0640*/ 	.word	0xffffffff


	//   ....[98]....
        /*0644*/ 	.word	0xffffffff


	//   ....[99]....
        /*0648*/ 	.word	0xffffffff


	//   ....[100]....
        /*064c*/ 	.word	0xffffffff


	//   ....[101]....
        /*0650*/ 	.word	0xffffffff


	//   ....[102]....
        /*0654*/ 	.word	0xffffffff


	//   ....[103]....
        /*0658*/ 	.word	0xffffffff


	//   ....[104]....
        /*065c*/ 	.word	0xffffffff


	//   ....[105]....
        /*0660*/ 	.word	0xffffffff


	//   ....[106]....
        /*0664*/ 	.word	0xffffffff


	//   ....[107]....
        /*0668*/ 	.word	0xffffffff


	//   ....[108]....
        /*066c*/ 	.word	0xffffffff


	//   ....[109]....
        /*0670*/ 	.word	0xffffffff


	//   ....[110]....
        /*0674*/ 	.word	0xffffffff


	//   ....[111]....
        /*0678*/ 	.word	0x0500000f


	//   ....[112]....
        /*067c*/ 	.word	0x0500000f


	//   ....[113]....
        /*0680*/ 	.word	0x0500000f


	//   ....[114]....
        /*0684*/ 	.word	0x0500000f


	//   ....[115]....
        /*0688*/ 	.word	0x0500000f


	//   ....[116]....
        /*068c*/ 	.word	0x0500000f


	//   ....[117]....
        /*0690*/ 	.word	0x0500000f


	//   ....[118]....
        /*0694*/ 	.word	0x0500000f


	//   ....[119]....
        /*0698*/ 	.word	0x0500000f


	//   ....[120]....
        /*069c*/ 	.word	0x0500000f


	//   ....[121]....
        /*06a0*/ 	.word	0x0500000f


	//   ....[122]....
        /*06a4*/ 	.word	0x0500000f


	//   ....[123]....
        /*06a8*/ 	.word	0x0500000f


	//   ....[124]....
        /*06ac*/ 	.word	0x0500000f


	//   ....[125]....
        /*06b0*/ 	.word	0x0500000f


	//   ....[126]....
        /*06b4*/ 	.word	0x0500000f


	//   ....[127]....
        /*06b8*/ 	.word	0x0500000f


	//   ....[128]....
        /*06bc*/ 	.word	0x0500000f


	//   ....[129]....
        /*06c0*/ 	.word	0x0500000f


	//   ....[130]....
        /*06c4*/ 	.word	0x0500000f


	//   ....[131]....
        /*06c8*/ 	.word	0x0500000f


	//   ....[132]....
        /*06cc*/ 	.word	0x0500000f


	//   ....[133]....
        /*06d0*/ 	.word	0x0500000f


	//   ....[134]....
        /*06d4*/ 	.word	0x0500000f


	//   ....[135]....
        /*06d8*/ 	.word	0x0500000f


	//   ....[136]....
        /*06dc*/ 	.word	0x0500000f


	//   ....[137]....
        /*06e0*/ 	.word	0x0500000f


	//   ....[138]....
        /*06e4*/ 	.word	0x0500000f


	//   ....[139]....
        /*06e8*/ 	.word	0x0500000f


	//   ....[140]....
        /*06ec*/ 	.word	0x0500000f


	//   ....[141]....
        /*06f0*/ 	.word	0x0500000f


	//   ....[142]....
        /*06f4*/ 	.word	0x0500000f


	//   ....[143]....
        /*06f8*/ 	.word	0x0500000f


	//   ....[144]....
        /*06fc*/ 	.word	0x0500000f


	//   ....[145]....
        /*0700*/ 	.word	0x0500000f


	//   ....[146]....
        /*0704*/ 	.word	0x0500000f


	//----- nvinfo : EIATTR_COOP_GROUP_INSTR_OFFSETS
	.align		4
.L_204:
        /*0708*/ 	.byte	0x04, 0x28
        /*070a*/ 	.short	(.L_206 - .L_205)


	//   ....[0]....
.L_205:
        /*070c*/ 	.word	0x00000070


	//   ....[1]....
        /*0710*/ 	.word	0x00000140


	//   ....[2]....
        /*0714*/ 	.word	0x00000190


	//   ....[3]....
        /*0718*/ 	.word	0x000003c0


	//   ....[4]....
        /*071c*/ 	.word	0x00000520


	//   ....[5]....
        /*0720*/ 	.word	0x00000640


	//   ....[6]....
        /*0724*/ 	.word	0x000007a0


	//   ....[7]....
        /*0728*/ 	.word	0x00001e80


	//   ....[8]....
        /*072c*/ 	.word	0x00002ae0


	//   ....[9]....
        /*0730*/ 	.word	0x00003400


	//   ....[10]....
        /*0734*/ 	.word	0x000042d0


	//   ....[11]....
        /*0738*/ 	.word	0x000043c0


	//   ....[12]....
        /*073c*/ 	.word	0x00004c60


	//   ....[13]....
        /*0740*/ 	.word	0x00004cc0


	//   ....[14]....
        /*0744*/ 	.word	0x00006c20


	//   ....[15]....
        /*0748*/ 	.word	0x00006e50


	//   ....[16]....
        /*074c*/ 	.word	0x00007a40


	//   ....[17]....
        /*0750*/ 	.word	0x00007b40


	//   ....[18]....
        /*0754*/ 	.word	0x000083b0


	//   ....[19]....
        /*0758*/ 	.word	0x00008410


	//   ....[20]....
        /*075c*/ 	.word	0x0000a580


	//   ....[21]....
        /*0760*/ 	.word	0x0000a5f0


	//   ....[22]....
        /*0764*/ 	.word	0x0000ad00


	//   ....[23]....
        /*0768*/ 	.word	0x0000aea0


	//   ....[24]....
        /*076c*/ 	.word	0x0000d030


	//   ....[25]....
        /*0770*/ 	.word	0x0000d2d0


	//   ....[26]....
        /*0774*/ 	.word	0x0000de20


	//   ....[27]....
        /*0778*/ 	.word	0x0000de40


	//   ....[28]....
        /*077c*/ 	.word	0x0000e800


	//   ....[29]....
        /*0780*/ 	.word	0x0000e870


	//   ....[30]....
        /*0784*/ 	.word	0x0000f930


	//   ....[31]....
        /*0788*/ 	.word	0x0000f970


	//   ....[32]....
        /*078c*/ 	.word	0x0000faa0


	//   ....[33]....
        /*0790*/ 	.word	0x0000fac0


	//   ....[34]....
        /*0794*/ 	.word	0x00010db0


	//   ....[35]....
        /*0798*/ 	.word	0x00010df0


	//   ....[36]....
        /*079c*/ 	.word	0x00010e10


	//   ....[37]....
        /*07a0*/ 	.word	0x00010e40


	//   ....[38]....
        /*07a4*/ 	.word	0x00011510


	//   ....[39]....
        /*07a8*/ 	.word	0x00011540


	//   ....[40]....
        /*07ac*/ 	.word	0x00011600


	//   ....[41]....
        /*07b0*/ 	.word	0x00011620


	//   ....[42]....
        /*07b4*/ 	.word	0x000116e0


	//   ....[43]....
        /*07b8*/ 	.word	0x00011700


	//   ....[44]....
        /*07bc*/ 	.word	0x000117d0


	//   ....[45]....
        /*07c0*/ 	.word	0x000117f0


	//   ....[46]....
        /*07c4*/ 	.word	0x00011bb0


	//   ....[47]....
        /*07c8*/ 	.word	0x00011bc0


	//   ....[48]....
        /*07cc*/ 	.word	0x00012010


	//   ....[49]....
        /*07d0*/ 	.word	0x00012020


	//   ....[50]....
        /*07d4*/ 	.word	0x00012d50


	//   ....[51]....
        /*07d8*/ 	.word	0x00012d70


	//   ....[52]....
        /*07dc*/ 	.word	0x00012e30


	//   ....[53]....
        /*07e0*/ 	.word	0x00012e50


	//   ....[54]....
        /*07e4*/ 	.word	0x00012f10


	//   ....[55]....
        /*07e8*/ 	.word	0x00012f30


	//   ....[56]....
        /*07ec*/ 	.word	0x00013000


	//   ....[57]....
        /*07f0*/ 	.word	0x00013020


	//   ....[58]....
        /*07f4*/ 	.word	0x00013180


	//   ....[59]....
        /*07f8*/ 	.word	0x000133b0


	//   ....[60]....
        /*07fc*/ 	.word	0x000133e0


	//   ....[61]....
        /*0800*/ 	.word	0x00013410


	//   ....[62]....
        /*0804*/ 	.word	0x00013440


	//   ....[63]....
        /*0808*/ 	.word	0x00013470


	//   ....[64]....
        /*080c*/ 	.word	0x000134a0


	//   ....[65]....
        /*0810*/ 	.word	0x00013640


	//   ....[66]....
        /*0814*/ 	.word	0x00013670


	//   ....[67]....
        /*0818*/ 	.word	0x000136a0


	//   ....[68]....
        /*081c*/ 	.word	0x000136d0


	//   ....[69]....
        /*0820*/ 	.word	0x00013700


	//   ....[70]....
        /*0824*/ 	.word	0x00013730


	//   ....[71]....
        /*0828*/ 	.word	0x000137d0


	//   ....[72]....
        /*082c*/ 	.word	0x00013800


	//   ....[73]....
        /*0830*/ 	.word	0x00013810


	//   ....[74]....
        /*0834*/ 	.word	0x00013840


	//   ....[75]....
        /*0838*/ 	.word	0x00015560


	//   ....[76]....
        /*083c*/ 	.word	0x000160e0


	//   ....[77]....
        /*0840*/ 	.word	0x000160f0


	//   ....[78]....
        /*0844*/ 	.word	0x00016120


	//   ....[79]....
        /*0848*/ 	.word	0x00016130


	//   ....[80]....
        /*084c*/ 	.word	0x00016240


	//   ....[81]....
        /*0850*/ 	.word	0x00016250


	//   ....[82]....
        /*0854*/ 	.word	0x000162e0


	//   ....[83]....
        /*0858*/ 	.word	0x000162f0


	//   ....[84]....
        /*085c*/ 	.word	0x00016380


	//   ....[85]....
        /*0860*/ 	.word	0x00016390


	//   ....[86]....
        /*0864*/ 	.word	0x00016420


	//   ....[87]....
        /*0868*/ 	.word	0x00016430


	//   ....[88]....
        /*086c*/ 	.word	0x000164c0


	//   ....[89]....
        /*0870*/ 	.word	0x000164d0


	//   ....[90]....
        /*0874*/ 	.word	0x00016520


	//   ....[91]....
        /*0878*/ 	.word	0x00016550


	//   ....[92]....
        /*087c*/ 	.word	0x00018df0


	//   ....[93]....
        /*0880*/ 	.word	0x00018e70


	//   ....[94]....
        /*0884*/ 	.word	0x00018ea0


	//   ....[95]....
        /*0888*/ 	.word	0x00018eb0


	//   ....[96]....
        /*088c*/ 	.word	0x00018ee0


	//   ....[97]....
        /*0890*/ 	.word	0x00018f10


	//   ....[98]....
        /*0894*/ 	.word	0x00018f40


	//   ....[99]....
        /*0898*/ 	.word	0x00018f70


	//   ....[100]....
        /*089c*/ 	.word	0x00019130


	//   ....[101]....
        /*08a0*/ 	.word	0x00019160


	//   ....[102]....
        /*08a4*/ 	.word	0x00019190


	//   ....[103]....
        /*08a8*/ 	.word	0x000191c0


	//   ....[104]....
        /*08ac*/ 	.word	0x000191f0


	//   ....[105]....
        /*08b0*/ 	.word	0x00019220


	//   ....[106]....
        /*08b4*/ 	.word	0x000192f0


	//   ....[107]....
        /*08b8*/ 	.word	0x00019310


	//   ....[108]....
        /*08bc*/ 	.word	0x00019320


	//   ....[109]....
        /*08c0*/ 	.word	0x000193a0


	//   ....[110]....
        /*08c4*/ 	.word	0x00019ed0


	//   ....[111]....
        /*08c8*/ 	.word	0x0001a540


	//   ....[112]....
        /*08cc*/ 	.word	0x0001a720


	//   ....[113]....
        /*08d0*/ 	.word	0x0001a770


	//   ....[114]....
        /*08d4*/ 	.word	0x0001a7d0


	//   ....[115]....
        /*08d8*/ 	.word	0x0001a870


	//   ....[116]....
        /*08dc*/ 	.word	0x0001a930


	//   ....[117]....
        /*08e0*/ 	.word	0x0001aa40


	//   ....[118]....
        /*08e4*/ 	.word	0x0001aaa0


	//   ....[119]....
        /*08e8*/ 	.word	0x0001aba0


	//   ....[120]....
        /*08ec*/ 	.word	0x0001ac00


	//   ....[121]....
        /*08f0*/ 	.word	0x0001ad00


	//   ....[122]....
        /*08f4*/ 	.word	0x0001ad60


	//   ....[123]....
        /*08f8*/ 	.word	0x0001ae60


	//   ....[124]....
        /*08fc*/ 	.word	0x0001aec0


	//   ....[125]....
        /*0900*/ 	.word	0x0001afa0


	//   ....[126]....
        /*0904*/ 	.word	0x0001b020


	//   ....[127]....
        /*0908*/ 	.word	0x0001b100


	//   ....[128]....
        /*090c*/ 	.word	0x0001b430


	//   ....[129]....
        /*0910*/ 	.word	0x0001b4d0


	//   ....[130]....
        /*0914*/ 	.word	0x0001b660


	//   ....[131]....
        /*0918*/ 	.word	0x0001b6d0


	//   ....[132]....
        /*091c*/ 	.word	0x0001b740


	//   ....[133]....
        /*0920*/ 	.word	0x0001b7b0


	//   ....[134]....
        /*0924*/ 	.word	0x0001b820


	//   ....[135]....
        /*0928*/ 	.word	0x0001b8a0


	//   ....[136]....
        /*092c*/ 	.word	0x0001b940


	//   ....[137]....
        /*0930*/ 	.word	0x0001b9e0


	//   ....[138]....
        /*0934*/ 	.word	0x0001ba50


	//   ....[139]....
        /*0938*/ 	.word	0x0001bac0


	//   ....[140]....
        /*093c*/ 	.word	0x0001bb30


	//   ....[141]....
        /*0940*/ 	.word	0x0001bbb0


	//   ....[142]....
        /*0944*/ 	.word	0x0001bc30


	//   ....[143]....
        /*0948*/ 	.word	0x0001bce0


	//   ....[144]....
        /*094c*/ 	.word	0x0001bd30


	//   ....[145]....
        /*0950*/ 	.word	0x0001bdf0


	//   ....[146]....
        /*0954*/ 	.word	0x0001bf20


	//----- nvinfo : EIATTR_REG_RECONFIG
	.align		4
.L_206:
        /*0958*/ 	.byte	0x01, 0x54
	.zero		2


	//----- nvinfo : EIATTR_SYSCALL_OFFSETS
	.align		4
        /*095c*/ 	.byte	0x04, 0x46
        /*095e*/ 	.short	(.L_208 - .L_207)


	//   ....[0]....
.L_207:
        /*0960*/ 	.word	0x00002060


	//   ....[1]....
        /*0964*/ 	.word	0x00015190


	//   ....[2]....
        /*0968*/ 	.word	0x000152e0


	//   ....[3]....
        /*096c*/ 	.word	0x000153d0


	//   ....[4]....
        /*0970*/ 	.word	0x00015c50


	//----- nvinfo : EIATTR_MBARRIER_INSTR_OFFSETS
	.align		4
.L_208:
        /*0974*/ 	.byte	0x04, 0x39
        /*0976*/ 	.short	(.L_210 - .L_209)


	//   ....[0]....
.L_209:
        /*0978*/ 	.word	0x00000270
        /*097c*/ 	.word	0x000000ff
        /*0980*/ 	.word	0x00028800
        /*0984*/ 	.short	0x0100
        /*0986*/ 	.byte	0x08
	.zero		1


	//   ....[1]....
        /*0988*/ 	.word	0x00000280
        /*098c*/ 	.word	0x000000ff
        /*0990*/ 	.word	0x00028820
        /*0994*/ 	.short	0x0100
        /*0996*/ 	.byte	0x08
	.zero		1


	//   ....[2]....
        /*0998*/ 	.word	0x00000370
        /*099c*/ 	.word	0x000000ff
        /*09a0*/ 	.word	0x00028830
        /*09a4*/ 	.short	0x0100
        /*09a6*/ 	.byte	0x08
	.zero		1


	//   ....[3]....
        /*09a8*/ 	.word	0x00000380
        /*09ac*/ 	.word	0x000000ff
        /*09b0*/ 	.word	0x00028840
        /*09b4*/ 	.short	0x0100
        /*09b6*/ 	.byte	0x08
	.zero		1


	//   ....[4]....
        /*09b8*/ 	.word	0x00000390
        /*09bc*/ 	.word	0x000000ff
        /*09c0*/ 	.word	0x00028838
        /*09c4*/ 	.short	0x0100
        /*09c6*/ 	.byte	0x08
	.zero		1


	//   ....[5]....
        /*09c8*/ 	.word	0x000003a0
        /*09cc*/ 	.word	0x000000ff
        /*09d0*/ 	.word	0x00028848
        /*09d4*/ 	.short	0x0100
        /*09d6*/ 	.byte	0x08
	.zero		1


	//   ....[6]....
        /*09d8*/ 	.word	0x000004d0
        /*09dc*/ 	.word	0x000000ff
        /*09e0*/ 	.word	0x00028850
        /*09e4*/ 	.short	0x0100
        /*09e6*/ 	.byte	0x08
	.zero		1


	//   ....[7]....
        /*09e8*/ 	.word	0x000004e0
        /*09ec*/ 	.word	0x000000ff
        /*09f0*/ 	.word	0x00028860
        /*09f4*/ 	.short	0x0100
        /*09f6*/ 	.byte	0x08
	.zero		1


	//   ....[8]....
        /*09f8*/ 	.word	0x000004f0
        /*09fc*/ 	.word	0x000000ff
        /*0a00*/ 	.word	0x00028858
        /*0a04*/ 	.short	0x0100
        /*0a06*/ 	.byte	0x08
	.zero		1


	//   ....[9]....
        /*0a08*/ 	.word	0x00000500
        /*0a0c*/ 	.word	0x000000ff
        /*0a10*/ 	.word	0x00028868
        /*0a14*/ 	.short	0x0100
        /*0a16*/ 	.byte	0x08
	.zero		1


	//   ....[10]....
        /*0a18*/ 	.word	0x000005f0
        /*0a1c*/ 	.word	0x000000ff
        /*0a20*/ 	.word	0x00028870
        /*0a24*/ 	.short	0x0100
        /*0a26*/ 	.byte	0x06
	.zero		1


	//   ....[11]....
        /*0a28*/ 	.word	0x00000600
        /*0a2c*/ 	.word	0x000000ff
        /*0a30*/ 	.word	0x00028880
        /*0a34*/ 	.short	0x0100
        /*0a36*/ 	.byte	0x06
	.zero		1


	//   ....[12]....
        /*0a38*/ 	.word	0x00000610
        /*0a3c*/ 	.word	0x000000ff
        /*0a40*/ 	.word	0x00028878
        /*0a44*/ 	.short	0x0100
        /*0a46*/ 	.byte	0x06
	.zero		1


	//   ....[13]....
        /*0a48*/ 	.word	0x00000620
        /*0a4c*/ 	.word	0x000000ff
        /*0a50*/ 	.word	0x00028888
        /*0a54*/ 	.short	0x0100
        /*0a56*/ 	.byte	0x06
	.zero		1


	//   ....[14]....
        /*0a58*/ 	.word	0x00000750
        /*0a5c*/ 	.word	0x000000ff
        /*0a60*/ 	.word	0x00028890
        /*0a64*/ 	.short	0x0100
        /*0a66*/ 	.byte	0x08
	.zero		1


	//   ....[15]....
        /*0a68*/ 	.word	0x00000760
        /*0a6c*/ 	.word	0x000000ff
        /*0a70*/ 	.word	0x000288a0
        /*0a74*/ 	.short	0x0100
        /*0a76*/ 	.byte	0x08
	.zero		1


	//   ....[16]....
        /*0a78*/ 	.word	0x00000770
        /*0a7c*/ 	.word	0x000000ff
        /*0a80*/ 	.word	0x00028898
        /*0a84*/ 	.short	0x0100
        /*0a86*/ 	.byte	0x08
	.zero		1


	//   ....[17]....
        /*0a88*/ 	.word	0x00000780
        /*0a8c*/ 	.word	0x000000ff
        /*0a90*/ 	.word	0x000288a8
        /*0a94*/ 	.short	0x0100
        /*0a96*/ 	.byte	0x08
	.zero		1


	//   ....[18]....
        /*0a98*/ 	.word	0x000008b0
        /*0a9c*/ 	.word	0x000000ff
        /*0aa0*/ 	.word	0x000288b0
        /*0aa4*/ 	.short	0x0100
        /*0aa6*/ 	.byte	0x08
	.zero		1


	//   ....[19]....
        /*0aa8*/ 	.word	0x000008c0
        /*0aac*/ 	.word	0x000000ff
        /*0ab0*/ 	.word	0x000288c0
        /*0ab4*/ 	.short	0x0100
        /*0ab6*/ 	.byte	0x08
	.zero		1


	//   ....[20]....
        /*0ab8*/ 	.word	0x000008d0
        /*0abc*/ 	.word	0x000000ff
        /*0ac0*/ 	.word	0x000288b8
        /*0ac4*/ 	.short	0x0100
        /*0ac6*/ 	.byte	0x08
	.zero		1


	//   ....[21]....
        /*0ac8*/ 	.word	0x000008e0
        /*0acc*/ 	.word	0x000000ff
        /*0ad0*/ 	.word	0x000288c8
        /*0ad4*/ 	.short	0x0100
        /*0ad6*/ 	.byte	0x08
	.zero		1


	//   ....[22]....
        /*0ad8*/ 	.word	0x000020e0
        /*0adc*/ 	.word	0x000000ff
        /*0ae0*/ 	.word	0x00028800
        /*0ae4*/ 	.short	0x010a
        /*0ae6*/ 	.byte	0x29
	.zero		1


	//   ....[23]....
        /*0ae8*/ 	.word	0x00002160
        /*0aec*/ 	.word	0x0000000f
        /*0af0*/ 	.word	0x00028830
        /*0af4*/ 	.short	0x010a
        /*0af6*/ 	.byte	0x3f
	.zero		1


	//   ....[24]....
        /*0af8*/ 	.word	0x000021d0
        /*0afc*/ 	.word	0x0000000f
        /*0b00*/ 	.word	0x00028830
        /*0b04*/ 	.short	0x010a
        /*0b06*/ 	.byte	0x3f
	.zero		1


	//   ....[25]....
        /*0b08*/ 	.word	0x000028c0
        /*0b0c*/ 	.word	0x0000000f
        /*0b10*/ 	.word	0x00000000
        /*0b14*/ 	.short	0x0101
        /*0b16*/ 	.byte	0x3f
	.zero		1


	//   ....[26]....
        /*0b18*/ 	.word	0x00005c70
        /*0b1c*/ 	.word	0x000000ff
        /*0b20*/ 	.word	0x00028830
        /*0b24*/ 	.short	0x010a
        /*0b26*/ 	.byte	0x06
	.zero		1


	//   ....[27]....
        /*0b28*/ 	.word	0x00005cb0
        /*0b2c*/ 	.word	0x000000ff
        /*0b30*/ 	.word	0x00028830
        /*0b34*/ 	.short	0x010a
        /*0b36*/ 	.byte	0x06
	.zero		1


	//   ....[28]....
        /*0b38*/ 	.word	0x00005ff0
        /*0b3c*/ 	.word	0x000000ff
        /*0b40*/ 	.word	0x00028850
        /*0b44*/ 	.short	0x010a
        /*0b46*/ 	.byte	0x06
	.zero		1


	//   ....[29]....
        /*0b48*/ 	.word	0x00006030
        /*0b4c*/ 	.word	0x000000ff
        /*0b50*/ 	.word	0x00028850
        /*0b54*/ 	.short	0x010a
        /*0b56*/ 	.byte	0x06
	.zero		1


	//   ....[30]....
        /*0b58*/ 	.word	0x00006c50
        /*0b5c*/ 	.word	0x00000009
        /*0b60*/ 	.word	0x00000000
        /*0b64*/ 	.short	0x0101
        /*0b66*/ 	.byte	0x3f
	.zero		1


	//   ....[31]....
        /*0b68*/ 	.word	0x00008b80
        /*0b6c*/ 	.word	0x0000000d
        /*0b70*/ 	.word	0x00000000
        /*0b74*/ 	.short	0x0101
        /*0b76*/ 	.byte	0x3f
	.zero		1


	//   ....[32]....
        /*0b78*/ 	.word	0x00009830
        /*0b7c*/ 	.word	0x000000ff
        /*0b80*/ 	.word	0x00028830
        /*0b84*/ 	.short	0x010a
        /*0b86*/ 	.byte	0x06
	.zero		1


	//   ....[33]....
        /*0b88*/ 	.word	0x00009870
        /*0b8c*/ 	.word	0x000000ff
        /*0b90*/ 	.word	0x00028830
        /*0b94*/ 	.short	0x010a
        /*0b96*/ 	.byte	0x06
	.zero		1


	//   ....[34]....
        /*0b98*/ 	.word	0x00009bb0
        /*0b9c*/ 	.word	0x000000ff
        /*0ba0*/ 	.word	0x00028850
        /*0ba4*/ 	.short	0x010a
        /*0ba6*/ 	.byte	0x06
	.zero		1


	//   ....[35]....
        /*0ba8*/ 	.word	0x00009bf0
        /*0bac*/ 	.word	0x000000ff
        /*0bb0*/ 	.word	0x00028850
        /*0bb4*/ 	.short	0x010a
        /*0bb6*/ 	.byte	0x06
	.zero		1


	//   ....[36]....
        /*0bb8*/ 	.word	0x0000b4b0
        /*0bbc*/ 	.word	0x00000009
        /*0bc0*/ 	.word	0x00000000
        /*0bc4*/ 	.short	0x0101
        /*0bc6*/ 	.byte	0x3f
	.zero		1


	//   ....[37]....
        /*0bc8*/ 	.word	0x0000b560
        /*0bcc*/ 	.word	0x00000026
        /*0bd0*/ 	.word	0x00000000
        /*0bd4*/ 	.short	0x0101
        /*0bd6*/ 	.byte	0x3f
	.zero		1


	//   ....[38]....
        /*0bd8*/ 	.word	0x0000c0a0
        /*0bdc*/ 	.word	0x000000ff
        /*0be0*/ 	.word	0x00028830
        /*0be4*/ 	.short	0x010a
        /*0be6*/ 	.byte	0x06
	.zero		1


	//   ....[39]....
        /*0be8*/ 	.word	0x0000c0e0
        /*0bec*/ 	.word	0x000000ff
        /*0bf0*/ 	.word	0x00028830
        /*0bf4*/ 	.short	0x010a
        /*0bf6*/ 	.byte	0x06
	.zero		1


	//   ....[40]....
        /*0bf8*/ 	.word	0x0000c420
        /*0bfc*/ 	.word	0x000000ff
        /*0c00*/ 	.word	0x00028850
        /*0c04*/ 	.short	0x010a
        /*0c06*/ 	.byte	0x06
	.zero		1


	//   ....[41]....
        /*0c08*/ 	.word	0x0000c460
        /*0c0c*/ 	.word	0x000000ff
        /*0c10*/ 	.word	0x00028850
        /*0c14*/ 	.short	0x010a
        /*0c16*/ 	.byte	0x06
	.zero		1


	//   ....[42]....
        /*0c18*/ 	.word	0x0000d060
        /*0c1c*/ 	.word	0x00000008
        /*0c20*/ 	.word	0x00000000
        /*0c24*/ 	.short	0x0101
        /*0c26*/ 	.byte	0x3f
	.zero		1


	//   ....[43]....
        /*0c28*/ 	.word	0x0000edb0
        /*0c2c*/ 	.word	0x0000000d
        /*0c30*/ 	.word	0x00000000
        /*0c34*/ 	.short	0x0101
        /*0c36*/ 	.byte	0x3f
	.zero		1


	//   ....[44]....
        /*0c38*/ 	.word	0x0000f8a0
        /*0c3c*/ 	.word	0x000000ff
        /*0c40*/ 	.word	0x00028850
        /*0c44*/ 	.short	0x010a
        /*0c46*/ 	.byte	0x05
	.zero		1


	//   ....[45]....
        /*0c48*/ 	.word	0x0000f8e0
        /*0c4c*/ 	.word	0x000000ff
        /*0c50*/ 	.word	0x00028850
        /*0c54*/ 	.short	0x010a
        /*0c56*/ 	.byte	0x05
	.zero		1


	//   ....[46]....
        /*0c58*/ 	.word	0x0000fe20
        /*0c5c*/ 	.word	0x0000000b
        /*0c60*/ 	.word	0x00000000
        /*0c64*/ 	.short	0x0101
        /*0c66*/ 	.byte	0x3f
	.zero		1


	//   ....[47]....
        /*0c68*/ 	.word	0x00011500
        /*0c6c*/ 	.word	0x00000015
        /*0c70*/ 	.word	0x00000000
        /*0c74*/ 	.short	0x0101
        /*0c76*/ 	.byte	0x3f
	.zero		1


	//   ....[48]....
        /*0c78*/ 	.word	0x000119b0
        /*0c7c*/ 	.word	0x00000015
        /*0c80*/ 	.word	0x00000000
        /*0c84*/ 	.short	0x0101
        /*0c86*/ 	.byte	0x3f
	.zero		1


	//   ....[49]....
        /*0c88*/ 	.word	0x000157d0
        /*0c8c*/ 	.word	0x00000000
        /*0c90*/ 	.word	0x00028840
        /*0c94*/ 	.short	0x010a
        /*0c96*/ 	.byte	0x3f
	.zero		1


	//   ....[50]....
        /*0c98*/ 	.word	0x00016620
        /*0c9c*/ 	.word	0x00000012
        /*0ca0*/ 	.word	0x00028800
        /*0ca4*/ 	.short	0x0107
        /*0ca6*/ 	.byte	0x3f
	.zero		1


	//   ....[51]....
        /*0ca8*/ 	.word	0x00016730
        /*0cac*/ 	.word	0x00000012
        /*0cb0*/ 	.word	0x00028800
        /*0cb4*/ 	.short	0x0101
        /*0cb6*/ 	.byte	0x3f
	.zero		1


	//   ....[52]....
        /*0cb8*/ 	.word	0x00016750
        /*0cbc*/ 	.word	0x00000012
        /*0cc0*/ 	.word	0x00028820
        /*0cc4*/ 	.short	0x010a
        /*0cc6*/ 	.byte	0x3f
	.zero		1


	//   ....[53]....
        /*0cc8*/ 	.word	0x00016b70
        /*0ccc*/ 	.word	0x00000003
        /*0cd0*/ 	.word	0x00028840
        /*0cd4*/ 	.short	0x010a
        /*0cd6*/ 	.byte	0x3f
	.zero		1


	//   ....[54]....
        /*0cd8*/ 	.word	0x00016f10
        /*0cdc*/ 	.word	0x00000003
        /*0ce0*/ 	.word	0x00000060
        /*0ce4*/ 	.short	0x010a
        /*0ce6*/ 	.byte	0x3f
	.zero		1


	//   ....[55]....
        /*0ce8*/ 	.word	0x00017590
        /*0cec*/ 	.word	0x00000003
        /*0cf0*/ 	.word	0x00028840
        /*0cf4*/ 	.short	0x010a
        /*0cf6*/ 	.byte	0x3f
	.zero		1


	//   ....[56]....
        /*0cf8*/ 	.word	0x00017930
        /*0cfc*/ 	.word	0x00000002
        /*0d00*/ 	.word	0x00000060
        /*0d04*/ 	.short	0x010a
        /*0d06*/ 	.byte	0x3f
	.zero		1


	//   ....[57]....
        /*0d08*/ 	.word	0x00017f00
        /*0d0c*/ 	.word	0x00000002
        /*0d10*/ 	.word	0x00028840
        /*0d14*/ 	.short	0x010a
        /*0d16*/ 	.byte	0x3f
	.zero		1


	//   ....[58]....
        /*0d18*/ 	.word	0x000182a0
        /*0d1c*/ 	.word	0x00000002
        /*0d20*/ 	.word	0x00000060
        /*0d24*/ 	.short	0x010a
        /*0d26*/ 	.byte	0x3f
	.zero		1


	//   ....[59]....
        /*0d28*/ 	.word	0x00018820
        /*0d2c*/ 	.word	0x00000000
        /*0d30*/ 	.word	0x00028860
        /*0d34*/ 	.short	0x010a
        /*0d36*/ 	.byte	0x3f
	.zero		1


	//   ....[60]....
        /*0d38*/ 	.word	0x00019e50
        /*0d3c*/ 	.word	0x00000000
        /*0d40*/ 	.word	0x00028820
        /*0d44*/ 	.short	0x010a
        /*0d46*/ 	.byte	0x3f
	.zero		1


	//   ....[61]....
        /*0d48*/ 	.word	0x0001a040
        /*0d4c*/ 	.word	0x00000006
        /*0d50*/ 	.word	0x00000000
        /*0d54*/ 	.short	0x010a
        /*0d56*/ 	.byte	0x3f
	.zero		1


	//   ....[62]....
        /*0d58*/ 	.word	0x0001a070
        /*0d5c*/ 	.word	0x00000007
        /*0d60*/ 	.word	0x00000000
        /*0d64*/ 	.short	0x010a
        /*0d66*/ 	.byte	0x3f
	.zero		1


	//   ....[63]....
        /*0d68*/ 	.word	0x0001a0d0
        /*0d6c*/ 	.word	0x00000004
        /*0d70*/ 	.word	0x00000000
        /*0d74*/ 	.short	0x010a
        /*0d76*/ 	.byte	0x3f
	.zero		1


	//   ....[64]....
        /*0d78*/ 	.word	0x0001a100
        /*0d7c*/ 	.word	0x00000003
        /*0d80*/ 	.word	0x00000000
        /*0d84*/ 	.short	0x010a
        /*0d86*/ 	.byte	0x3f
	.zero		1


	//   ....[65]....
        /*0d88*/ 	.word	0x0001a170
        /*0d8c*/ 	.word	0x00000003
        /*0d90*/ 	.word	0x00028800
        /*0d94*/ 	.short	0x010a
        /*0d96*/ 	.byte	0x3f
	.zero		1


	//   ....[66]....
        /*0d98*/ 	.word	0x0001a1c0
        /*0d9c*/ 	.word	0x0000000f
        /*0da0*/ 	.word	0x00028830
        /*0da4*/ 	.short	0x010a
        /*0da6*/ 	.byte	0x3f
	.zero		1


	//   ....[67]....
        /*0da8*/ 	.word	0x0001a220
        /*0dac*/ 	.word	0x00000008
        /*0db0*/ 	.word	0x00028830
        /*0db4*/ 	.short	0x010a
        /*0db6*/ 	.byte	0x3f
	.zero		1


	//   ....[68]....
        /*0db8*/ 	.word	0x0001a280
        /*0dbc*/ 	.word	0x00000008
        /*0dc0*/ 	.word	0x00028850
        /*0dc4*/ 	.short	0x010a
        /*0dc6*/ 	.byte	0x3f
	.zero		1


	//   ....[69]....
        /*0dc8*/ 	.word	0x0001a2e0
        /*0dcc*/ 	.word	0x00000009
        /*0dd0*/ 	.word	0x00028830
        /*0dd4*/ 	.short	0x010a
        /*0dd6*/ 	.byte	0x3f
	.zero		1


	//   ....[70]....
        /*0dd8*/ 	.word	0x0001a340
        /*0ddc*/ 	.word	0x00000009
        /*0de0*/ 	.word	0x00028850
        /*0de4*/ 	.short	0x010a
        /*0de6*/ 	.byte	0x3f
	.zero		1


	//   ....[71]....
        /*0de8*/ 	.word	0x0001a3a0
        /*0dec*/ 	.word	0x00000009
        /*0df0*/ 	.word	0x00028830
        /*0df4*/ 	.short	0x010a
        /*0df6*/ 	.byte	0x3f
	.zero		1


	//   ....[72]....
        /*0df8*/ 	.word	0x0001a400
        /*0dfc*/ 	.word	0x00000009
        /*0e00*/ 	.word	0x00028850
        /*0e04*/ 	.short	0x010a
        /*0e06*/ 	.byte	0x3f
	.zero		1


	//   ....[73]....
        /*0e08*/ 	.word	0x0001a460
        /*0e0c*/ 	.word	0x00000008
        /*0e10*/ 	.word	0x00028850
        /*0e14*/ 	.short	0x010a
        /*0e16*/ 	.byte	0x3f
	.zero		1


	//   ....[74]....
        /*0e18*/ 	.word	0x0001a600
        /*0e1c*/ 	.word	0x00000000
        /*0e20*/ 	.word	0x00028840
        /*0e24*/ 	.short	0x010a
        /*0e26*/ 	.byte	0x3f
	.zero		1


	//   ....[75]....
        /*0e28*/ 	.word	0x0001b140
        /*0e2c*/ 	.word	0x00000012
        /*0e30*/ 	.word	0x00028820
        /*0e34*/ 	.short	0x010a
        /*0e36*/ 	.byte	0x3f
	.zero		1


	//   ....[76]....
        /*0e38*/ 	.word	0x0001b190
        /*0e3c*/ 	.word	0x00000003
        /*0e40*/ 	.word	0x00028840
        /*0e44*/ 	.short	0x010a
        /*0e46*/ 	.byte	0x3f
	.zero		1


	//   ....[77]....
        /*0e48*/ 	.word	0x0001b1e0
        /*0e4c*/ 	.word	0x00000003
        /*0e50*/ 	.word	0x00000060
        /*0e54*/ 	.short	0x010a
        /*0e56*/ 	.byte	0x3f
	.zero		1


	//   ....[78]....
        /*0e58*/ 	.word	0x0001b230
        /*0e5c*/ 	.word	0x00000003
        /*0e60*/ 	.word	0x00028840
        /*0e64*/ 	.short	0x010a
        /*0e66*/ 	.byte	0x3f
	.zero		1


	//   ....[79]....
        /*0e68*/ 	.word	0x0001b280
        /*0e6c*/ 	.word	0x00000002
        /*0e70*/ 	.word	0x00000060
        /*0e74*/ 	.short	0x010a
        /*0e76*/ 	.byte	0x3f
	.zero		1


	//   ....[80]....
        /*0e78*/ 	.word	0x0001b2d0
        /*0e7c*/ 	.word	0x00000002
        /*0e80*/ 	.word	0x00028840
        /*0e84*/ 	.short	0x010a
        /*0e86*/ 	.byte	0x3f
	.zero		1


	//   ....[81]....
        /*0e88*/ 	.word	0x0001b320
        /*0e8c*/ 	.word	0x00000002
        /*0e90*/ 	.word	0x00000060
        /*0e94*/ 	.short	0x010a
        /*0e96*/ 	.byte	0x3f
	.zero		1


	//   ....[82]....
        /*0e98*/ 	.word	0x0001b370
        /*0e9c*/ 	.word	0x00000000
        /*0ea0*/ 	.word	0x00028860
        /*0ea4*/ 	.short	0x010a
        /*0ea6*/ 	.byte	0x3f
	.zero		1


	//   ....[83]....
        /*0ea8*/ 	.word	0x0001be40
        /*0eac*/ 	.word	0x00000000
        /*0eb0*/ 	.word	0x00028820
        /*0eb4*/ 	.short	0x010a
        /*0eb6*/ 	.byte	0x3f
	.zero		1


	//   ....[84]....
        /*0eb8*/ 	.word	0x0001bfe0
        /*0ebc*/ 	.word	0x00000006
        /*0ec0*/ 	.word	0x00000000
        /*0ec4*/ 	.short	0x010a
        /*0ec6*/ 	.byte	0x3f
	.zero		1


	//   ....[85]....
        /*0ec8*/ 	.word	0x0001c030
        /*0ecc*/ 	.word	0x00000007
        /*0ed0*/ 	.word	0x00000000
        /*0ed4*/ 	.short	0x010a
        /*0ed6*/ 	.byte	0x3f
	.zero		1


	//   ....[86]....
        /*0ed8*/ 	.word	0x0001c080
        /*0edc*/ 	.word	0x00000004
        /*0ee0*/ 	.word	0x00000000
        /*0ee4*/ 	.short	0x010a
        /*0ee6*/ 	.byte	0x3f
	.zero		1


	//----- nvinfo : EIATTR_NUM_MBARRIERS
	.align		4
.L_210:
        /*0ee8*/ 	.byte	0x03, 0x38
        /*0eea*/ 	.short	0x0016


	//----- nvinfo : EIATTR_EXIT_INSTR_OFFSETS
	.align		4
        /*0eec*/ 	.byte	0x04, 0x1c
        /*0eee*/ 	.short	(.L_212 - .L_211)


	//   ....[0]....
.L_211:
        /*0ef0*/ 	.word	0x00000a70


	//   ....[1]....
        /*0ef4*/ 	.word	0x00013120


	//   ....[2]....
        /*0ef8*/ 	.word	0x0001a150


	//----- nvinfo : EIATTR_MAX_THREADS
	.align		4
.L_212:
        /*0efc*/ 	.byte	0x04, 0x05
        /*0efe*/ 	.short	(.L_214 - .L_213)
.L_213:
        /*0f00*/ 	.word	0x00000180
        /*0f04*/ 	.word	0x00000001
        /*0f08*/ 	.word	0x00000001


	//----- nvinfo : EIATTR_CRS_STACK_SIZE
	.align		4
.L_214:
        /*0f0c*/ 	.byte	0x04, 0x1e
        /*0f0e*/ 	.short	(.L_216 - .L_215)
.L_215:
        /*0f10*/ 	.word	0x00000000


	//----- nvinfo : EIATTR_CBANK_PARAM_SIZE
	.align		4
.L_216:
        /*0f14*/ 	.byte	0x03, 0x19
        /*0f16*/ 	.short	0x0af0


	//----- nvinfo : EIATTR_PARAM_CBANK
	.align		4
        /*0f18*/ 	.byte	0x04, 0x0a
        /*0f1a*/ 	.short	(.L_218 - .L_217)
	.align		4
.L_217:
        /*0f1c*/ 	.word	index@(.nv.constant0._ZN7cutlass13device_kernelIN5flash11enable_sm90INS1_16FlashAttnFwdSm90INS1_25CollectiveMainloopFwdSm90ILi2EN4cute5tupleIJNS5_1CILi1EEES8_S8_EEENS6_IJNS7_ILi128EEESA_SA_EEELi128ENS_6half_tEfNS_4arch4Sm90ELb0ELb1ELb1ELb1ELb0ELb0ELb0ELb1ELb1ELb1ELb1ELb0EEENS1_21CollectiveEpilogueFwdISB_S9_SC_SE_Li256ELb1ELb1ELb1ELb0EEENS1_36VarlenDynamicPersistentTileSchedulerILi128ELi128ELi256ELi128ELb1ELb1ELb1ELb1ELb0ELb1EEEEEEEEEvNT_6ParamsE)
        /*0f20*/ 	.short	0x0210
        /*0f22*/ 	.short	0x0af0


	//----- nvinfo : EIATTR_SW_WAR
	.align		4
.L_218:
        /*0f24*/ 	.byte	0x04, 0x36
        /*0f26*/ 	.short	(.L_220 - .L_219)
.L_219:
        /*0f28*/ 	.word	0x00000008
.L_220:


//--------------------- .nv.info._ZN7cutlass13device_kernelIN5flash11enable_sm90INS1_16FlashAttnFwdSm90INS1_25CollectiveMainloopFwdSm90ILi2EN4cute5tupleIJNS5_1CILi1EEES8_S8_EEENS6_IJNS7_ILi128EEESA_SA_EEELi128ENS_6half_tEfNS_4arch4Sm90ELb0ELb1ELb1ELb1ELb0ELb1ELb0ELb1ELb1ELb1ELb1ELb0EEENS1_21CollectiveEpilogueFwdISB_S9_SC_SE_Li256ELb1ELb1ELb1ELb0EEENS1_36VarlenDynamicPersistentTileSchedulerILi128ELi128ELi256ELi128ELb1ELb1ELb1ELb1ELb0ELb1EEEEEEEEEvNT_6ParamsE --------------------------
	.section	.nv.info._ZN7cutlass13device_kernelIN5flash11enable_sm90INS1_16FlashAttnFwdSm90INS1_25CollectiveMainloopFwdSm90ILi2EN4cute5tupleIJNS5_1CILi1EEES8_S8_EEENS6_IJNS7_ILi128EEESA_SA_EEELi128ENS_6half_tEfNS_4arch4Sm90ELb0ELb1ELb1ELb1ELb0ELb1ELb0ELb1ELb1ELb1ELb1ELb0EEENS1_21CollectiveEpilogueFwdISB_S9_SC_SE_Li256ELb1ELb1ELb1ELb0EEENS1_36VarlenDynamicPersistentTileSchedulerILi128ELi128ELi256ELi128ELb1ELb1ELb1ELb1ELb0ELb1EEEEEEEEEvNT_6ParamsE,"",@"SHT_CUDA_INFO"
	.sectionflags	@""
	.align	4


	//----- nvinfo : EIATTR_CUDA_API_VERSION
	.align		4
        /*0000*/ 	.byte	0x04, 0x37
        /*0002*/ 	.short	(.L_222 - .L_221)
.L_221:
        /*0004*/ 	.word	0x00000082


	//----- nvinfo : EIATTR_KPARAM_INFO
	.align		4
.L_222:
        /*0008*/ 	.byte	0x04, 0x17
        /*000a*/ 	.short	(.L_224 - .L_223)
.L_223:
        /*000c*/ 	.word	0x00000000
        /*0010*/ 	.short	0x0000
        /*0012*/ 	.short	0x0070
        /*0014*/ 	.byte	0x00, 0xf0, 0x01, 0x2a


	//----- nvinfo : EIATTR_SPARSE_MMA_MASK
	.align		4
.L_224:
        /*0018*/ 	.byte	0x03, 0x50
        /*001a*/ 	.short	0x0000


	//----- nvinfo : EIATTR_MAXREG_COUNT
	.align		4
        /*001c*/ 	.byte	0x03, 0x1b
        /*001e*/ 	.short	0x00a8


	//----- nvinfo : EIATTR_NUM_BARRIERS
	.align		4
        /*0020*/ 	.byte	0x02, 0x4c
        /*0022*/ 	.byte	0x10
	.zero		1


	//----- nvinfo : EIATTR_EXTERNS
	.align		4
        /*0024*/ 	.byte	0x04, 0x0f
        /*0026*/ 	.short	(.L_226 - .L_225)


	//   ....[0]....
	.align		4
.L_225:
        /*0028*/ 	.word	index@(__assertfail)


	//----- nvinfo : EIATTR_ANNOTATIONS
	.align		4
.L_226:
        /*002c*/ 	.byte	0x04, 0x55
        /*002e*/ 	.short	(.L_228 - .L_227)


	//   ....[0]....
.L_227:
        /* <DEDUP_REMOVED lines=93> */


	//----- nvinfo : EIATTR_MERCURY_ISA_VERSION
	.align		4
.L_228:
        /*05f0*/ 	.byte	0x03, 0x5f
        /*05f2*/ 	.short	0x0101


	//----- nvinfo : EIATTR_UNUSED_LOAD_BYTE_OFFSET
	.align		4
        /*05f4*/ 	.byte	0x04, 0x44
        /*05f6*/ 	.short	(.L_230 - .L_229)


	//   ....[0]....
.L_229:
        /*05f8*/ 	.word	0x00000ac0
        /*05fc*/ 	.word	0x0000fff0


	//   ....[1]....
        /*0600*/ 	.word	0x0001cfd0
        /*0604*/ 	.word	0x0000fff0


	//----- nvinfo : EIATTR_INT_WARP_WIDE_INSTR_OFFSETS
	.align		4
.L_230:
        /*0608*/ 	.byte	0x04, 0x31
        /*060a*/ 	.short	(.L_232 - .L_231)


	//   ....[0]....
.L_231:
        /*060c*/ 	.word	0x00000180


	//   ....[1]....
        /*0610*/ 	.word	0x00000220


	//   ....[2]....
        /*0614*/ 	.word	0x00000290


	//   ....[3]....
        /*0618*/ 	.word	0x00023790


	//   ....[4]....
        /*061c*/ 	.word	0x00023820


	//   ....[5]....
        /*0620*/ 	.word	0x00026ec0


	//   ....[6]....
        /*0624*/ 	.word	0x00026f20


	//----- nvinfo : EIATTR_COOP_GROUP_MASK_REGIDS
	.align		4
.L_232:
        /*0628*/ 	.byte	0x04, 0x29
        /*062a*/ 	.short	(.L_234 - .L_233)


	//   ....[0]....
.L_233:
        /*062c*/ 	.word	0xffffffff


	//   ....[1]....
        /*0630*/ 	.word	0xffffffff


	//   ....[2]....
        /*0634*/ 	.word	0xffffffff


	//   ....[3]....
        /*0638*/ 	.word	0xffffffff


	//   ....[4]....
        /*063c*/ 	.word	0xffffffff


	//   ....[5]....
        /*0640*/ 	.word	0xffffffff


	//   ....[6]....
        /*0644*/ 	.word	0xffffffff


	//   ....[7]....
        /*0648*/ 	.word	0xffffffff


	//   ....[8]....
        /*064c*/ 	.word	0xffffffff


	//   ....[9]....
        /*0650*/ 	.word	0xffffffff


	//   ....[10]....
        /*0654*/ 	.word	0xffffffff


	//   ....[11]....
        /*0658*/ 	.word	0xffffffff


	//   ....[12]....
        /*065c*/ 	.word	0xffffffff


	//   ....[13]....
        /*0660*/ 	.word	0xffffffff


	//   ....[14]....
        /*0664*/ 	.word	0xffffffff


	//   ....[15]....
        /*0668*/ 	.word	0xffffffff


	//   ....[16]....
        /*066c*/ 	.word	0xffffffff


	//   ....[17]....
        /*0670*/ 	.word	0xffffffff


	//   ....[18]....
        /*0674*/ 	.word	0xffffffff


	//   ....[19]....
        /*0678*/ 	.word	0xffffffff


	//   ....[20]....
        /*067c*/ 	.word	0xffffffff


	//   ....[21]....
        /*0680*/ 	.word	0xffffffff


	//   ....[22]....
        /*0684*/ 	.word	0xffffffff


	//   ....[23]....
        /*0688*/ 	.word	0xffffffff


	//   ....[24]....
        /*068c*/ 	.word	0xffffffff


	//   ....[25]....
        /*0690*/ 	.word	0xffffffff


	//   ....[26]....
        /*0694*/ 	.word	0xffffffff


	//   ....[27]....
        /*0698*/ 	.word	0xffffffff


	//   ....[28]....
        /*069c*/ 	.word	0xffffffff


	//   ....[29]....
        /*06a0*/ 	.word	0xffffffff


	//   ....[30]....
        /*06a4*/ 	.word	0xffffffff


	//   ....[31]....
        /*06a8*/ 	.word	0xffffffff


	//   ....[32]....
        /*06ac*/ 	.word	0xffffffff


	//   ....[33]....
        /*06b0*/ 	.word	0xffffffff


	//   ....[34]....
        /*06b4*/ 	.word	0xffffffff


	//   ....[35]....
        /*06b8*/ 	.word	0xffffffff


	//   ....[36]....
        /*06bc*/ 	.word	0xffffffff


	//   ....[37]....
        /*06c0*/ 	.word	0xffffffff


	//   ....[38]....
        /*06c4*/ 	.word	0xffffffff


	//   ....[39]....
        /*06c8*/ 	.word	0xffffffff


	//   ....[40]....
        /*06cc*/ 	.word	0xffffffff


	//   ....[41]....
        /*06d0*/ 	.word	0xffffffff


	//   ....[42]....
        /*06d4*/ 	.word	0xffffffff


	//   ....[43]....
        /*06d8*/ 	.word	0xffffffff


	//   ....[44]....
        /*06dc*/ 	.word	0xffffffff


	//   ....[45]....
        /*06e0*/ 	.word	0xffffffff


	//   ....[46]....
        /*06e4*/ 	.word	0xffffffff


	//   ....[47]....
        /*06e8*/ 	.word	0xffffffff


	//   ....[48]....
        /*06ec*/ 	.word	0xffffffff


	//   ....[49]....
        /*06f0*/ 	.word	0xffffffff


	//   ....[50]....
        /*06f4*/ 	.word	0xffffffff


	//   ....[51]....
        /*06f8*/ 	.word	0xffffffff


	//   ....[52]....
        /*06fc*/ 	.word	0xffffffff


	//   ....[53]....
        /*0700*/ 	.word	0xffffffff


	//   ....[54]....
        /*0704*/ 	.word	0xffffffff


	//   ....[55]....
        /*0708*/ 	.word	0xffffffff


	//   ....[56]....
        /*070c*/ 	.word	0xffffffff


	//   ....[57]....
        /*0710*/ 	.word	0xffffffff


	//   ....[58]....
        /*0714*/ 	.word	0xffffffff


	//   ....[59]....
        /*0718*/ 	.word	0xffffffff


	//   ....[60]....
        /*071c*/ 	.word	0xffffffff


	//   ....[61]....
        /*0720*/ 	.word	0xffffffff


	//   ....[62]....
        /*0724*/ 	.word	0xffffffff


	//   ....[63]....
        /*0728*/ 	.word	0xffffffff


	//   ....[64]....
        /*072c*/ 	.word	0xffffffff


	//   ....[65]....
        /*0730*/ 	.word	0xffffffff


	//   ....[66]....
        /*0734*/ 	.word	0xffffffff


	//   ....[67]....
        /*0738*/ 	.word	0xffffffff


	//   ....[68]....
        /*073c*/ 	.word	0xffffffff


	//   ....[69]....
        /*0740*/ 	.word	0xffffffff


	//   ....[70]....
        /*0744*/ 	.word	0xffffffff


	//   ....[71]....
        /*0748*/ 	.word	0xffffffff


	//   ....[72]....
        /*074c*/ 	.word	0xffffffff


	//   ....[73]....
        /*0750*/ 	.word	0xffffffff


	//   ....[74]....
        /*0754*/ 	.word	0xffffffff


	//   ....[75]....
        /*0758*/ 	.word	0xffffffff


	//   ....[76]....
        /*075c*/ 	.word	0xffffffff


	//   ....[77]....
        /*0760*/ 	.word	0xffffffff


	//   ....[78]....
        /*0764*/ 	.word	0xffffffff


	//   ....[79]....
        /*0768*/ 	.word	0xffffffff


	//   ....[80]....
        /*076c*/ 	.word	0xffffffff


	//   ....[81]....
        /*0770*/ 	.word	0xffffffff


	//   ....[82]....
        /*0774*/ 	.word	0xffffffff


	//   ....[83]....
        /*0778*/ 	.word	0xffffffff


	//   ....[84]....
        /*077c*/ 	.word	0xffffffff


	//   ....[85]....
        /*0780*/ 	.word	0xffffffff


	//   ....[86]....
        /*0784*/ 	.word	0xffffffff


	//   ....[87]....
        /*0788*/ 	.word	0xffffffff


	//   ....[88]....
        /*078c*/ 	.word	0xffffffff


	//   ....[89]....
        /*0790*/ 	.word	0xffffffff


	//   ....[90]....
        /*0794*/ 	.word	0xffffffff


	//   ....[91]....
        /*0798*/ 	.word	0xffffffff


	//   ....[92]....
        /*079c*/ 	.word	0xffffffff


	//   ....[93]....
        /*07a0*/ 	.word	0xffffffff


	//   ....[94]....
        /*07a4*/ 	.word	0xffffffff


	//   ....[95]....
        /*07a8*/ 	.word	0xffffffff


	//   ....[96]....
        /*07ac*/ 	.word	0xffffffff


	//   ....[97]....
        /*07b0*/ 	.word	0xffffffff


	//   ....[98]....
        /*07b4*/ 	.word	0xffffffff


	//   ....[99]....
        /*07b8*/ 	.word	0xffffffff


	//   ....[100]....
        /*07bc*/ 	.word	0xffffffff


	//   ....[101]....
        /*07c0*/ 	.word	0xffffffff


	//   ....[102]....
        /*07c4*/ 	.word	0xffffffff


	//   ....[103]....
        /*07c8*/ 	.word	0xffffffff


	//   ....[104]....
        /*07cc*/ 	.word	0xffffffff


	//   ....[105]....
        /*07d0*/ 	.word	0xffffffff


	//   ....[106]....
        /*07d4*/ 	.word	0xffffffff


	//   ....[107]....
        /*07d8*/ 	.word	0xffffffff


	//   ....[108]....
        /*07dc*/ 	.word	0xffffffff


	//   ....[109]....
        /*07e0*/ 	.word	0xffffffff


	//   ....[110]....
        /*07e4*/ 	.word	0xffffffff


	//   ....[111]....
        /*07e8*/ 	.word	0xffffffff


	//   ....[112]....
        /*07ec*/ 	.word	0xffffffff


	//   ....[113]....
        /*07f0*/ 	.word	0xffffffff


	//   ....[114]....
        /*07f4*/ 	.word	0xffffffff


	//   ....[115]....
        /*07f8*/ 	.word	0xffffffff


	//   ....[116]....
        /*07fc*/ 	.word	0xffffffff


	//   ....[117]....
        /*0800*/ 	.word	0xffffffff


	//   ....[118]....
        /*0804*/ 	.word	0xffffffff


	//   ....[119]....
        /*0808*/ 	.word	0xffffffff


	//   ....[120]....
        /*080c*/ 	.word	0xffffffff


	//   ....[121]....
        /*0810*/ 	.word	0xffffffff


	//   ....[122]....
        /*0814*/ 	.word	0xffffffff


	//   ....[123]....
        /*0818*/ 	.word	0xffffffff


	//   ....[124]....
        /*081c*/ 	.word	0xffffffff


	//   ....[125]....
        /*0820*/ 	.word	0xffffffff


	//   ....[126]....
        /*0824*/ 	.word	0xffffffff


	//   ....[127]....
        /*0828*/ 	.word	0xffffffff


	//   ....[128]....
        /*082c*/ 	.word	0xffffffff


	//   ....[129]....
        /*0830*/ 	.word	0xffffffff


	//   ....[130]....
        /*0834*/ 	.word	0xffffffff


	//   ....[131]....
        /*0838*/ 	.word	0xffffffff


	//   ....[132]....
        /*083c*/ 	.word	0xffffffff


	//   ....[133]....
        /*0840*/ 	.word	0xffffffff


	//   ....[134]....
        /*0844*/ 	.word	0xffffffff


	//   ....[135]....
        /*0848*/ 	.word	0xffffffff


	//   ....[136]....
        /*084c*/ 	.word	0xffffffff


	//   ....[137]....
        /*0850*/ 	.word	0xffffffff


	//   ....[138]....
        /*0854*/ 	.word	0xffffffff


	//   ....[139]....
        /*0858*/ 	.word	0xffffffff


	//   ....[140]....
        /*085c*/ 	.word	0xffffffff


	//   ....[141]....
        /*0860*/ 	.word	0xffffffff


	//   ....[142]....
        /*0864*/ 	.word	0xffffffff


	//   ....[143]....
        /*0868*/ 	.word	0xffffffff


	//   ....[144]....
        /*086c*/ 	.word	0x0500000f


	//   ....[145]....
        /*0870*/ 	.word	0x0500000f


	//   ....[146]....
        /*0874*/ 	.word	0x0500000f


	//   ....[147]....
        /*0878*/ 	.word	0x0500000f


	//   ....[148]....
        /*087c*/ 	.word	0x0500000f


	//   ....[149]....
        /*0880*/ 	.word	0x0500000f


	//   ....[150]....
        /*0884*/ 	.word	0x0500000f


	//   ....[151]....
        /*0888*/ 	.word	0x0500000f


	//   ....[152]....
        /*088c*/ 	.word	0x0500000f


	//   ....[153]....
        /*0890*/ 	.word	0x0500000f


	//   ....[154]....
        /*0894*/ 	.word	0x0500000f


	//   ....[155]....
        /*0898*/ 	.word	0x0500000f


	//   ....[156]....
        /*089c*/ 	.word	0x0500000f


	//   ....[157]....
        /*08a0*/ 	.word	0x0500000f


	//   ....[158]....
        /*08a4*/ 	.word	0x0500000f


	//   ....[159]....
        /*08a8*/ 	.word	0x0500000f


	//   ....[160]....
        /*08ac*/ 	.word	0x0500000f


	//   ....[161]....
        /*08b0*/ 	.word	0x0500000f


	//   ....[162]....
        /*08b4*/ 	.word	0x0500000f


	//   ....[163]....
        /*08b8*/ 	.word	0x0500000f


	//   ....[164]....
        /*08bc*/ 	.word	0x0500000f


	//   ....[165]....
        /*08c0*/ 	.word	0x0500000f


	//   ....[166]....
        /*08c4*/ 	.word	0x0500000f


	//   ....[167]....
        /*08c8*/ 	.word	0x0500000f


	//   ....[168]....
        /*08cc*/ 	.word	0x0500000f


	//   ....[169]....
        /*08d0*/ 	.word	0x0500000f


	//   ....[170]....
        /*08d4*/ 	.word	0x0500000f


	//   ....[171]....
        /*08d8*/ 	.word	0x0500000f


	//   ....[172]....
        /*08dc*/ 	.word	0x0500000f


	//   ....[173]....
        /*08e0*/ 	.word	0x0500000f


	//   ....[174]....
        /*08e4*/ 	.word	0x0500000f


	//   ....[175]....
        /*08e8*/ 	.word	0x0500000f


	//   ....[176]....
        /*08ec*/ 	.word	0x0500000f


	//   ....[177]....
        /*08f0*/ 	.word	0x0500000f


	//   ....[178]....
        /*08f4*/ 	.word	0x0500000f


	//   ....[179]....
        /*08f8*/ 	.word	0x0500000f


	//   ....[180]....
        /*08fc*/ 	.word	0x0500000f


	//   ....[181]....
        /*0900*/ 	.word	0x0500000f


	//   ....[182]....
        /*0904*/ 	.word	0x0500000f


	//   ....[183]....
        /*0908*/ 	.word	0x0500000f


	//   ....[184]....
        /*090c*/ 	.word	0x0500000f


	//   ....[185]....
        /*0910*/ 	.word	0x0500000f


	//   ....[186]....
        /*0914*/ 	.word	0x0500000f


	//   ....[187]....
        /*0918*/ 	.word	0x0500000f


	//   ....[188]....
        /*091c*/ 	.word	0x0500000f


	//   ....[189]....
        /*0920*/ 	.word	0x0500000f


	//   ....[190]....
        /*0924*/ 	.word	0x0500000f


	//   ....[191]....
        /*0928*/ 	.word	0x0500000f


	//   ....[192]....
        /*092c*/ 	.word	0x0500000f


	//   ....[193]....
        /*0930*/ 	.word	0x0500000f


	//   ....[194]....
        /*0934*/ 	.word	0x0500000f


	//   ....[195]....
        /*0938*/ 	.word	0x0500000f


	//   ....[196]....
        /*093c*/ 	.word	0x0500000f


	//   ....[197]....
        /*0940*/ 	.word	0x0500000f


	//   ....[198]....
        /*0944*/ 	.word	0x0500000f


	//   ....[199]....
        /*0948*/ 	.word	0x0500000f


	//   ....[200]....
        /*094c*/ 	.word	0x0500000f


	//   ....[201]....
        /*0950*/ 	.word	0x0500000f


	//   ....[202]....
        /*0954*/ 	.word	0x0500000f


	//   ....[203]....
        /*0958*/ 	.word	0x0500000f


	//   ....[204]....
        /*095c*/ 	.word	0x0500000f


	//   ....[205]....
        /*0960*/ 	.word	0x0500000f


	//   ....[206]....
        /*0964*/ 	.word	0x0500000f


	//   ....[207]....
        /*0968*/ 	.word	0x0500000f


	//   ....[208]....
        /*096c*/ 	.word	0x0500000f


	//   ....[209]....
        /*0970*/ 	.word	0x0500000f


	//   ....[210]....
        /*0974*/ 	.word	0x0500000f


	//   ....[211]....
        /*0978*/ 	.word	0x0500000f


	//   ....[212]....
        /*097c*/ 	.word	0x0500000f


	//   ....[213]....
        /*0980*/ 	.word	0x0500000f


	//   ....[214]....
        /*0984*/ 	.word	0x0500000f


	//   ....[215]....
        /*0988*/ 	.word	0x0500000f


	//   ....[216]....
        /*098c*/ 	.word	0x0500000f


	//   ....[217]....
        /*0990*/ 	.word	0x0500000f


	//   ....[218]....
        /*0994*/ 	.word	0x0500000f


	//   ....[219]....
        /*0998*/ 	.word	0x0500000f


	//   ....[220]....
        /*099c*/ 	.word	0x0500000f


	//   ....[221]....
        /*09a0*/ 	.word	0x0500000f


	//   ....[222]....
        /*09a4*/ 	.word	0x0500000f


	//   ....[223]....
        /*09a8*/ 	.word	0x0500000f


	//   ....[224]....
        /*09ac*/ 	.word	0x0500000f


	//   ....[225]....
        /*09b0*/ 	.word	0x0500000f


	//   ....[226]....
        /*09b4*/ 	.word	0x0500000f


	//   ....[227]....
        /*09b8*/ 	.word	0x0500000f


	//   ....[228]....
        /*09bc*/ 	.word	0x0500000f


	//   ....[229]....
        /*09c0*/ 	.word	0x0500000f


	//   ....[230]....
        /*09c4*/ 	.word	0x0500000f


	//   ....[231]....
        /*09c8*/ 	.word	0x0500000f


	//   ....[232]....
        /*09cc*/ 	.word	0x0500000f


	//   ....[233]....
        /*09d0*/ 	.word	0x0500000f


	//----- nvinfo : EIATTR_COOP_GROUP_INSTR_OFFSETS
	.align		4
.L_234:
        /*09d4*/ 	.byte	0x04, 0x28
        /*09d6*/ 	.short	(.L_236 - .L_235)


	//   ....[0]....
.L_235:
        /*09d8*/ 	.word	0x00000060


	//   ....[1]....
        /*09dc*/ 	.word	0x00000190


	//   ....[2]....
        /*09e0*/ 	.word	0x00000240


	//   ....[3]....
        /*09e4*/ 	.word	0x00000400


	//   ....[4]....
        /*09e8*/ 	.word	0x00000560


	//   ....[5]....
        /*09ec*/ 	.word	0x00000680


	//   ....[6]....
        /*09f0*/ 	.word	0x000007e0


	//   ....[7]....
        /*09f4*/ 	.word	0x00009780


	//   ....[8]....
        /*09f8*/ 	.word	0x00009e50


	//   ....[9]....
        /*09fc*/ 	.word	0x00009e60


	//   ....[10]....
        /*0a00*/ 	.word	0x00009e70


	//   ....[11]....
        /*0a04*/ 	.word	0x00009e80


	//   ....[12]....
        /*0a08*/ 	.word	0x0000a1c0


	//   ....[13]....
        /*0a0c*/ 	.word	0x0000a1d0


	//   ....[14]....
        /*0a10*/ 	.word	0x0000a1e0


	//   ....[15]....
        /*0a14*/ 	.word	0x0000a1f0


	//   ....[16]....
        /*0a18*/ 	.word	0x0000a4d0


	//   ....[17]....
        /*0a1c*/ 	.word	0x0000a4e0


	//   ....[18]....
        /*0a20*/ 	.word	0x0000a4f0


	//   ....[19]....
        /*0a24*/ 	.word	0x0000a500


	//   ....[20]....
        /*0a28*/ 	.word	0x0000a800


	//   ....[21]....
        /*0a2c*/ 	.word	0x0000a810


	//   ....[22]....
        /*0a30*/ 	.word	0x0000a820


	//   ....[23]....
        /*0a34*/ 	.word	0x0000a830


	//   ....[24]....
        /*0a38*/ 	.word	0x0000c4f0


	//   ....[25]....
        /*0a3c*/ 	.word	0x0000c510


	//   ....[26]....
        /*0a40*/ 	.word	0x0000c520


	//   ....[27]....
        /*0a44*/ 	.word	0x0000c530


	//   ....[28]....
        /*0a48*/ 	.word	0x0000c640


	//   ....[29]....
        /*0a4c*/ 	.word	0x0000c6a0


	//   ....[30]....
        /*0a50*/ 	.word	0x0000c6d0


	//   ....[31]....
        /*0a54*/ 	.word	0x0000c710


	//   ....[32]....
        /*0a58*/ 	.word	0x0000ca20


	//   ....[33]....
        /*0a5c*/ 	.word	0x0000ca40


	//   ....[34]....
        /*0a60*/ 	.word	0x0000ca60


	//   ....[35]....
        /*0a64*/ 	.word	0x0000ca70


	//   ....[36]....
        /*0a68*/ 	.word	0x0000cb30


	//   ....[37]....
        /*0a6c*/ 	.word	0x0000cb50


	//   ....[38]....
        /*0a70*/ 	.word	0x0000cb60


	//   ....[39]....
        /*0a74*/ 	.word	0x0000cc00


	//   ....[40]....
        /*0a78*/ 	.word	0x0000f070


	//   ....[41]....
        /*0a7c*/ 	.word	0x0000f990


	//   ....[42]....
        /*0a80*/ 	.word	0x000109e0


	//   ....[43]....
        /*0a84*/ 	.word	0x00010a90


	//   ....[44]....
        /*0a88*/ 	.word	0x00011460


	//   ....[45]....
        /*0a8c*/ 	.word	0x000114c0


	//   ....[46]....
        /*0a90*/ 	.word	0x000135c0


	//   ....[47]....
        /*0a94*/ 	.word	0x00013830


	//   ....[48]....
        /*0a98*/ 	.word	0x000144f0


	//   ....[49]....
        /*0a9c*/ 	.word	0x000145b0


	//   ....[50]....
        /*0aa0*/ 	.word	0x00014d30


	//   ....[51]....
        /*0aa4*/ 	.word	0x00014da0


	//   ....[52]....
        /*0aa8*/ 	.word	0x00017270


	//   ....[53]....
        /*0aac*/ 	.word	0x000172e0


	//   ....[54]....
        /*0ab0*/ 	.word	0x00017900


	//   ....[55]....
        /*0ab4*/ 	.word	0x00017960


	//   ....[56]....
        /*0ab8*/ 	.word	0x00019ca0


	//   ....[57]....
        /*0abc*/ 	.word	0x00019f30


	//   ....[58]....
        /*0ac0*/ 	.word	0x0001aba0


	//   ....[59]....
        /*0ac4*/ 	.word	0x0001ac60


	//   ....[60]....
        /*0ac8*/ 	.word	0x0001b3d0


	//   ....[61]....
        /*0acc*/ 	.word	0x0001b430


	//   ....[62]....
        /*0ad0*/ 	.word	0x0001c620


	//   ....[63]....
        /*0ad4*/ 	.word	0x0001c990


	//   ....[64]....
        /*0ad8*/ 	.word	0x0001c9c0


	//   ....[65]....
        /*0adc*/ 	.word	0x0001c9d0


	//   ....[66]....
        /*0ae0*/ 	.word	0x0001da70


	//   ....[67]....
        /*0ae4*/ 	.word	0x0001da90


	//   ....[68]....
        /*0ae8*/ 	.word	0x0001dab0


	//   ....[69]....
        /*0aec*/ 	.word	0x0001dac0


	//   ....[70]....
        /*0af0*/ 	.word	0x0001e180


	//   ....[71]....
        /*0af4*/ 	.word	0x0001e190


	//   ....[72]....
        /*0af8*/ 	.word	0x0001e290


	//   ....[73]....
        /*0afc*/ 	.word	0x0001e2a0


	//   ....[74]....
        /*0b00*/ 	.word	0x0001e3b0


	//   ....[75]....
        /*0b04*/ 	.word	0x0001e3c0


	//   ....[76]....
        /*0b08*/ 	.word	0x0001e4d0


	//   ....[77]....
        /*0b0c*/ 	.word	0x0001e4e0


	//   ....[78]....
        /*0b10*/ 	.word	0x0001e890


	//   ....[79]....
        /*0b14*/ 	.word	0x0001e8a0


	//   ....[80]....
        /*0b18*/ 	.word	0x0001edf0


	//   ....[81]....
        /*0b1c*/ 	.word	0x0001ee00


	//   ....[82]....
        /*0b20*/ 	.word	0x0001fb00


	//   ....[83]....
        /*0b24*/ 	.word	0x0001fb10


	//   ....[84]....
        /*0b28*/ 	.word	0x0001fc20


	//   ....[85]....
        /*0b2c*/ 	.word	0x0001fc30


	//   ....[86]....
        /*0b30*/ 	.word	0x0001fd40


	//   ....[87]....
        /*0b34*/ 	.word	0x0001fd50


	//   ....[88]....
        /*0b38*/ 	.word	0x0001fe60


	//   ....[89]....
        /*0b3c*/ 	.word	0x0001fe70


	//   ....[90]....
        /*0b40*/ 	.word	0x0001ffe0


	//   ....[91]....
        /*0b44*/ 	.word	0x00020210


	//   ....[92]....
        /*0b48*/ 	.word	0x00020240


	//   ....[93]....
        /*0b4c*/ 	.word	0x00020270


	//   ....[94]....
        /*0b50*/ 	.word	0x000202a0


	//   ....[95]....
        /*0b54*/ 	.word	0x000202d0


	//   ....[96]....
        /*0b58*/ 	.word	0x00020300


	//   ....[97]....
        /*0b5c*/ 	.word	0x000204a0


	//   ....[98]....
        /*0b60*/ 	.word	0x000204d0


	//   ....[99]....
        /*0b64*/ 	.word	0x00020500


	//   ....[100]....
        /*0b68*/ 	.word	0x00020530


	//   ....[101]....
        /*0b6c*/ 	.word	0x00020560


	//   ....[102]....
        /*0b70*/ 	.word	0x00020590


	//   ....[103]....
        /*0b74*/ 	.word	0x00020630


	//   ....[104]....
        /*0b78*/ 	.word	0x00020660


	//   ....[105]....
        /*0b7c*/ 	.word	0x00020670


	//   ....[106]....
        /*0b80*/ 	.word	0x000206a0


	//   ....[107]....
        /*0b84*/ 	.word	0x00021f40


	//   ....[108]....
        /*0b88*/ 	.word	0x00023d60


	//   ....[109]....
        /*0b8c*/ 	.word	0x000248e0


	//   ....[110]....
        /*0b90*/ 	.word	0x000248f0


	//   ....[111]....
        /*0b94*/ 	.word	0x00024920


	//   ....[112]....
        /*0b98*/ 	.word	0x00024930


	//   ....[113]....
        /*0b9c*/ 	.word	0x00024a40


	//   ....[114]....
        /*0ba0*/ 	.word	0x00024a50


	//   ....[115]....
        /*0ba4*/ 	.word	0x00024ae0


	//   ....[116]....
        /*0ba8*/ 	.word	0x00024af0


	//   ....[117]....
        /*0bac*/ 	.word	0x00024b80


	//   ....[118]....
        /*0bb0*/ 	.word	0x00024b90


	//   ....[119]....
        /*0bb4*/ 	.word	0x00024c20


	//   ....[120]....
        /*0bb8*/ 	.word	0x00024c30


	//   ....[121]....
        /*0bbc*/ 	.word	0x00024cc0


	//   ....[122]....
        /*0bc0*/ 	.word	0x00024cd0


	//   ....[123]....
        /*0bc4*/ 	.word	0x00024d20


	//   ....[124]....
        /*0bc8*/ 	.word	0x00024d50


	//   ....[125]....
        /*0bcc*/ 	.word	0x00027600


	//   ....[126]....
        /*0bd0*/ 	.word	0x00027630


	//   ....[127]....
        /*0bd4*/ 	.word	0x00027690


	//   ....[128]....
        /*0bd8*/ 	.word	0x000276c0


	//   ....[129]....
        /*0bdc*/ 	.word	0x000276f0


	//   ....[130]....
        /*0be0*/ 	.word	0x00027720


	//   ....[131]....
        /*0be4*/ 	.word	0x00027750


	//   ....[132]....
        /*0be8*/ 	.word	0x00027780


	//   ....[133]....
        /*0bec*/ 	.word	0x00027940


	//   ....[134]....
        /*0bf0*/ 	.word	0x00027970


	//   ....[135]....
        /*0bf4*/ 	.word	0x000279a0


	//   ....[136]....
        /*0bf8*/ 	.word	0x000279d0


	//   ....[137]....
        /*0bfc*/ 	.word	0x00027a00


	//   ....[138]....
        /*0c00*/ 	.word	0x00027a30


	//   ....[139]....
        /*0c04*/ 	.word	0x00027b00


	//   ....[140]....
        /*0c08*/ 	.word	0x00027b20


	//   ....[141]....
        /*0c0c*/ 	.word	0x00027b30


	//   ....[142]....
        /*0c10*/ 	.word	0x00027bb0


	//   ....[143]....
        /*0c14*/ 	.word	0x000286f0


	//   ....[144]....
        /*0c18*/ 	.word	0x00028b60


	//   ....[145]....
        /*0c1c*/ 	.word	0x00028c10


	//   ....[146]....
        /*0c20*/ 	.word	0x00028ca0


	//   ....[147]....
        /*0c24*/ 	.word	0x00028cf0


	//   ....[148]....
        /*0c28*/ 	.word	0x00028d40


	//   ....[149]....
        /*0c2c*/ 	.word	0x00028dd0


	//   ....[150]....
        /*0c30*/ 	.word	0x00028e60


	//   ....[151]....
        /*0c34*/ 	.word	0x00028eb0


	//   ....[152]....
        /*0c38*/ 	.word	0x00028f00


	//   ....[153]....
        /*0c3c*/ 	.word	0x00028f90


	//   ....[154]....
        /*0c40*/ 	.word	0x00029020


	//   ....[155]....
        /*0c44*/ 	.word	0x00029070


	//   ....[156]....
        /*0c48*/ 	.word	0x000290c0


	//   ....[157]....
        /*0c4c*/ 	.word	0x00029150


	//   ....[158]....
        /*0c50*/ 	.word	0x000291e0


	//   ....[159]....
        /*0c54*/ 	.word	0x00029230


	//   ....[160]....
        /*0c58*/ 	.word	0x00029280


	//   ....[161]....
        /*0c5c*/ 	.word	0x00029380


	//   ....[162]....
        /*0c60*/ 	.word	0x00029430


	//   ....[163]....
        /*0c64*/ 	.word	0x000294b0


	//   ....[164]....
        /*0c68*/ 	.word	0x00029540


	//   ....[165]....
        /*0c6c*/ 	.word	0x000296c0


	//   ....[166]....
        /*0c70*/ 	.word	0x000297e0


	//   ....[167]....
        /*0c74*/ 	.word	0x00029840


	//   ....[168]....
        /*0c78*/ 	.word	0x00029890


	//   ....[169]....
        /*0c7c*/ 	.word	0x00029920


	//   ....[170]....
        /*0c80*/ 	.word	0x000299d0


	//   ....[171]....
        /*0c84*/ 	.word	0x00029a40


	//   ....[172]....
        /*0c88*/ 	.word	0x00029ab0


	//   ....[173]....
        /*0c8c*/ 	.word	0x00029c20


	//   ....[174]....
        /*0c90*/ 	.word	0x00029d10


	//   ....[175]....
        /*0c94*/ 	.word	0x00029d60


	//   ....[176]....
        /*0c98*/ 	.word	0x00029db0


	//   ....[177]....
        /*0c9c*/ 	.word	0x0002a130


	//   ....[178]....
        /*0ca0*/ 	.word	0x0002a180


	//   ....[179]....
        /*0ca4*/ 	.word	0x0002a210


	//   ....[180]....
        /*0ca8*/ 	.word	0x0002a2a0


	//   ....[181]....
        /*0cac*/ 	.word	0x0002a330


	//   ....[182]....
        /*0cb0*/ 	.word	0x0002a3c0


	//   ....[183]....
        /*0cb4*/ 	.word	0x0002a450


	//   ....[184]....
        /*0cb8*/ 	.word	0x0002a4e0


	//   ....[185]....
        /*0cbc*/ 	.word	0x0002a560


	//   ....[186]....
        /*0cc0*/ 	.word	0x0002a5b0


	//   ....[187]....
        /*0cc4*/ 	.word	0x0002a640


	//   ....[188]....
        /*0cc8*/ 	.word	0x0002a6d0


	//   ....[189]....
        /*0ccc*/ 	.word	0x0002a750


	//   ....[190]....
        /*0cd0*/ 	.word	0x0002a7a0


	//   ....[191]....
        /*0cd4*/ 	.word	0x0002a830


	//   ....[192]....
        /*0cd8*/ 	.word	0x0002a8c0


	//   ....[193]....
        /*0cdc*/ 	.word	0x0002a950


	//   ....[194]....
        /*0ce0*/ 	.word	0x0002a9e0


	//   ....[195]....
        /*0ce4*/ 	.word	0x0002aa70


	//   ....[196]....
        /*0ce8*/ 	.word	0x0002ab00


	//   ....[197]....
        /*0cec*/ 	.word	0x0002abc0


	//   ....[198]....
        /*0cf0*/ 	.word	0x0002aea0


	//   ....[199]....
        /*0cf4*/ 	.word	0x0002b080


	//   ....[200]....
        /*0cf8*/ 	.word	0x0002b0d0


	//   ....[201]....
        /*0cfc*/ 	.word	0x0002b130


	//   ....[202]....
        /*0d00*/ 	.word	0x0002b1d0


	//   ....[203]....
        /*0d04*/ 	.word	0x0002b290


	//   ....[204]....
        /*0d08*/ 	.word	0x0002b3a0


	//   ....[205]....
        /*0d0c*/ 	.word	0x0002b400


	//   ....[206]....
        /*0d10*/ 	.word	0x0002b500


	//   ....[207]....
        /*0d14*/ 	.word	0x0002b560


	//   ....[208]....
        /*0d18*/ 	.word	0x0002b660


	//   ....[209]....
        /*0d1c*/ 	.word	0x0002b6c0


	//   ....[210]....
        /*0d20*/ 	.word	0x0002b7c0


	//   ....[211]....
        /*0d24*/ 	.word	0x0002b820


	//   ....[212]....
        /*0d28*/ 	.word	0x0002b900


	//   ....[213]....
        /*0d2c*/ 	.word	0x0002b980


	//   ....[214]....
        /*0d30*/ 	.word	0x0002ba60


	//   ....[215]....
        /*0d34*/ 	.word	0x0002bd90


	//   ....[216]....
        /*0d38*/ 	.word	0x0002be30


	//   ....[217]....
        /*0d3c*/ 	.word	0x0002bfd0


	//   ....[218]....
        /*0d40*/ 	.word	0x0002c050


	//   ....[219]....
        /*0d44*/ 	.word	0x0002c0d0


	//   ....[220]....
        /*0d48*/ 	.word	0x0002c150


	//   ....[221]....
        /*0d4c*/ 	.word	0x0002c1d0


	//   ....[222]....
        /*0d50*/ 	.word	0x0002c260


	//   ....[223]....
        /*0d54*/ 	.word	0x0002c300


	//   ....[224]....
        /*0d58*/ 	.word	0x0002c3b0


	//   ....[225]....
        /*0d5c*/ 	.word	0x0002c430


	//   ....[226]....
        /*0d60*/ 	.word	0x0002c4b0


	//   ....[227]....
        /*0d64*/ 	.word	0x0002c530


	//   ....[228]....
        /*0d68*/ 	.word	0x0002c5c0


	//   ....[229]....
        /*0d6c*/ 	.word	0x0002c640


	//   ....[230]....
        /*0d70*/ 	.word	0x0002c6f0


	//   ....[231]....
        /*0d74*/ 	.word	0x0002c740


	//   ....[232]....
        /*0d78*/ 	.word	0x0002c800


	//   ....[233]....
        /*0d7c*/ 	.word	0x0002c930


	//----- nvinfo : EIATTR_REG_RECONFIG
	.align		4
.L_236:
        /*0d80*/ 	.byte	0x01, 0x54
	.zero		2


	//----- nvinfo : EIATTR_SYSCALL_OFFSETS
	.align		4
        /*0d84*/ 	.byte	0x04, 0x46
        /*0d86*/ 	.short	(.L_238 - .L_237)


	//   ....[0]....
.L_237:
        /*0d88*/ 	.word	0x000021f0


	//   ....[1]....
        /*0d8c*/ 	.word	0x00002340


	//   ....[2]....
        /*0d90*/ 	.word	0x00009910


	//   ....[3]....
        /*0d94*/ 	.word	0x00009c00


	//   ....[4]....
        /*0d98*/ 	.word	0x00023990


	//   ....[5]....
        /*0d9c*/ 	.word	0x00023ae0


	//   ....[6]....
        /*0da0*/ 	.word	0x00023bd0


	//   ....[7]....
        /*0da4*/ 	.word	0x00024450


	//----- nvinfo : EIATTR_MBARRIER_INSTR_OFFSETS
	.align		4
.L_238:
        /*0da8*/ 	.byte	0x04, 0x39
        /*0daa*/ 	.short	(.L_240 - .L_239)


	//   ....[0]....
.L_239:
        /*0dac*/ 	.word	0x000002b0
        /*0db0*/ 	.word	0x000000ff
        /*0db4*/ 	.word	0x00028800
        /*0db8*/ 	.short	0x0100
        /*0dba*/ 	.byte	0x08
	.zero		1


	//   ....[1]....
        /*0dbc*/ 	.word	0x000002c0
        /*0dc0*/ 	.word	0x000000ff
        /*0dc4*/ 	.word	0x00028820
        /*0dc8*/ 	.short	0x0100
        /*0dca*/ 	.byte	0x08
	.zero		1


	//   ....[2]....
        /*0dcc*/ 	.word	0x000003b0
        /*0dd0*/ 	.word	0x000000ff
        /*0dd4*/ 	.word	0x00028830
        /*0dd8*/ 	.short	0x0100
        /*0dda*/ 	.byte	0x08
	.zero		1


	//   ....[3]....
        /*0ddc*/ 	.word	0x000003c0
        /*0de0*/ 	.word	0x000000ff
        /*0de4*/ 	.word	0x00028840
        /*0de8*/ 	.short	0x0100
        /*0dea*/ 	.byte	0x08
	.zero		1


	//   ....[4]....
        /*0dec*/ 	.word	0x000003d0
        /*0df0*/ 	.word	0x000000ff
        /*0df4*/ 	.word	0x00028838
        /*0df8*/ 	.short	0x0100
        /*0dfa*/ 	.byte	0x08
	.zero		1


	//   ....[5]....
        /*0dfc*/ 	.word	0x000003e0
        /*0e00*/ 	.word	0x000000ff
        /*0e04*/ 	.word	0x00028848
        /*0e08*/ 	.short	0x0100
        /*0e0a*/ 	.byte	0x08
	.zero		1


	//   ....[6]....
        /*0e0c*/ 	.word	0x00000510
        /*0e10*/ 	.word	0x000000ff
        /*0e14*/ 	.word	0x00028850
        /*0e18*/ 	.short	0x0100
        /*0e1a*/ 	.byte	0x08
	.zero		1


	//   ....[7]....
        /*0e1c*/ 	.word	0x00000520
        /*0e20*/ 	.word	0x000000ff
        /*0e24*/ 	.word	0x00028860
        /*0e28*/ 	.short	0x0100
        /*0e2a*/ 	.byte	0x08
	.zero		1


	//   ....[8]....
        /*0e2c*/ 	.word	0x00000530
        /*0e30*/ 	.word	0x000000ff
        /*0e34*/ 	.word	0x00028858
        /*0e38*/ 	.short	0x0100
        /*0e3a*/ 	.byte	0x08
	.zero		1


	//   ....[9]....
        /*0e3c*/ 	.word	0x00000540
        /*0e40*/ 	.word	0x000000ff
        /*0e44*/ 	.word	0x00028868
        /*0e48*/ 	.short	0x0100
        /*0e4a*/ 	.byte	0x08
	.zero		1


	//   ....[10]....
        /*0e4c*/ 	.word	0x00000630
        /*0e50*/ 	.word	0x000000ff
        /*0e54*/ 	.word	0x00028870
        /*0e58*/ 	.short	0x0100
        /*0e5a*/ 	.byte	0x06
	.zero		1


	//   ....[11]....
        /*0e5c*/ 	.word	0x00000640
        /*0e60*/ 	.word	0x000000ff
        /*0e64*/ 	.word	0x00028880
        /*0e68*/ 	.short	0x0100
        /*0e6a*/ 	.byte	0x06
	.zero		1


	//   ....[12]....
        /*0e6c*/ 	.word	0x00000650
        /*0e70*/ 	.word	0x000000ff
        /*0e74*/ 	.word	0x00028878
        /*0e78*/ 	.short	0x0100
        /*0e7a*/ 	.byte	0x06
	.zero		1


	//   ....[13]....
        /*0e7c*/ 	.word	0x00000660
        /*0e80*/ 	.word	0x000000ff
        /*0e84*/ 	.word	0x00028888
        /*0e88*/ 	.short	0x0100
        /*0e8a*/ 	.byte	0x06
	.zero		1


	//   ....[14]....
        /*0e8c*/ 	.word	0x00000790
        /*0e90*/ 	.word	0x000000ff
        /*0e94*/ 	.word	0x00028890
        /*0e98*/ 	.short	0x0100
        /*0e9a*/ 	.byte	0x08
	.zero		1


	//   ....[15]....
        /*0e9c*/ 	.word	0x000007a0
        /*0ea0*/ 	.word	0x000000ff
        /*0ea4*/ 	.word	0x000288a0
        /*0ea8*/ 	.short	0x0100
        /*0eaa*/ 	.byte	0x08
	.zero		1


	//   ....[16]....
        /*0eac*/ 	.word	0x000007b0
        /*0eb0*/ 	.word	0x000000ff
        /*0eb4*/ 	.word	0x00028898
        /*0eb8*/ 	.short	0x0100
        /*0eba*/ 	.byte	0x08
	.zero		1


	//   ....[17]....
        /*0ebc*/ 	.word	0x000007c0
        /*0ec0*/ 	.word	0x000000ff
        /*0ec4*/ 	.word	0x000288a8
        /*0ec8*/ 	.short	0x0100
        /*0eca*/ 	.byte	0x08
	.zero		1


	//   ....[18]....
        /*0ecc*/ 	.word	0x000008f0
        /*0ed0*/ 	.word	0x000000ff
        /*0ed4*/ 	.word	0x000288b0
        /*0ed8*/ 	.short	0x0100
        /*0eda*/ 	.byte	0x08
	.zero		1


	//   ....[19]....
        /*0edc*/ 	.word	0x00000900
        /*0ee0*/ 	.word	0x000000ff
        /*0ee4*/ 	.word	0x000288c0
        /*0ee8*/ 	.short	0x0100
        /*0eea*/ 	.byte	0x08
	.zero		1


	//   ....[20]....
        /*0eec*/ 	.word	0x00000910
        /*0ef0*/ 	.word	0x000000ff
        /*0ef4*/ 	.word	0x000288b8
        /*0ef8*/ 	.short	0x0100
        /*0efa*/ 	.byte	0x08
	.zero		1


	//   ....[21]....
        /*0efc*/ 	.word	0x00000920
        /*0f00*/ 	.word	0x000000ff
        /*0f04*/ 	.word	0x000288c8
        /*0f08*/ 	.short	0x0100
        /*0f0a*/ 	.byte	0x08
	.zero		1


	//   ....[22]....
        /*0f0c*/ 	.word	0x00003930
        /*0f10*/ 	.word	0x0000006a
        /*0f14*/ 	.word	0x00028890
        /*0f18*/ 	.short	0x010a
        /*0f1a*/ 	.byte	0x3f
	.zero		1


	//   ....[23]....
        /*0f1c*/ 	.word	0x00005f20
        /*0f20*/ 	.word	0x0000006a
        /*0f24*/ 	.word	0x00028890
        /*0f28*/ 	.short	0x010a
        /*0f2a*/ 	.byte	0x3f
	.zero		1


	//   ....[24]....
        /*0f2c*/ 	.word	0x00008090
        /*0f30*/ 	.word	0x0000006a
        /*0f34*/ 	.word	0x00028890
        /*0f38*/ 	.short	0x010a
        /*0f3a*/ 	.byte	0x3f
	.zero		1


	//   ....[25]....
        /*0f3c*/ 	.word	0x000086f0
        /*0f40*/ 	.word	0x0000002c
        /*0f44*/ 	.word	0x00000000
        /*0f48*/ 	.short	0x0101
        /*0f4a*/ 	.byte	0x3f
	.zero		1


	//   ....[26]....
        /*0f4c*/ 	.word	0x00008730
        /*0f50*/ 	.word	0x0000006a
        /*0f54*/ 	.word	0x000288b0
        /*0f58*/ 	.short	0x010a
        /*0f5a*/ 	.byte	0x3f
	.zero		1


	//   ....[27]....
        /*0f5c*/ 	.word	0x00008d80
        /*0f60*/ 	.word	0x0000006a
        /*0f64*/ 	.word	0x00000000
        /*0f68*/ 	.short	0x0101
        /*0f6a*/ 	.byte	0x3f
	.zero		1


	//   ....[28]....
        /*0f6c*/ 	.word	0x00009990
        /*0f70*/ 	.word	0x00000002
        /*0f74*/ 	.word	0x00028800
        /*0f78*/ 	.short	0x010a
        /*0f7a*/ 	.byte	0x3f
	.zero		1


	//   ....[29]....
        /*0f7c*/ 	.word	0x000099e0
        /*0f80*/ 	.word	0x00000002
        /*0f84*/ 	.word	0x00028800
        /*0f88*/ 	.short	0x010a
        /*0f8a*/ 	.byte	0x3f
	.zero		1


	//   ....[30]....
        /*0f8c*/ 	.word	0x0000aa70
        /*0f90*/ 	.word	0x00000002
        /*0f94*/ 	.word	0x00028800
        /*0f98*/ 	.short	0x010a
        /*0f9a*/ 	.byte	0x3f
	.zero		1


	//   ....[31]....
        /*0f9c*/ 	.word	0x0000ce50
        /*0fa0*/ 	.word	0x00000002
        /*0fa4*/ 	.word	0x00028800
        /*0fa8*/ 	.short	0x010a
        /*0faa*/ 	.byte	0x3f
	.zero		1


	//   ....[32]....
        /*0fac*/ 	.word	0x0000e920
        /*0fb0*/ 	.word	0x00000059
        /*0fb4*/ 	.word	0x00028830
        /*0fb8*/ 	.short	0x010a
        /*0fba*/ 	.byte	0x3f
	.zero		1


	//   ....[33]....
        /*0fbc*/ 	.word	0x0000e990
        /*0fc0*/ 	.word	0x00000059
        /*0fc4*/ 	.word	0x00028830
        /*0fc8*/ 	.short	0x010a
        /*0fca*/ 	.byte	0x3f
	.zero		1


	//   ....[34]....
        /*0fcc*/ 	.word	0x0000f400
        /*0fd0*/ 	.word	0x00000059
        /*0fd4*/ 	.word	0x00000000
        /*0fd8*/ 	.short	0x0101
        /*0fda*/ 	.byte	0x3f
	.zero		1


	//   ....[35]....
        /*0fdc*/ 	.word	0x000124d0
        /*0fe0*/ 	.word	0x00000007
        /*0fe4*/ 	.word	0x00028830
        /*0fe8*/ 	.short	0x010a
        /*0fea*/ 	.byte	0x3f
	.zero		1


	//   ....[36]....
        /*0fec*/ 	.word	0x00012520
        /*0ff0*/ 	.word	0x00000007
        /*0ff4*/ 	.word	0x00028830
        /*0ff8*/ 	.short	0x010a
        /*0ffa*/ 	.byte	0x3f
	.zero		1


	//   ....[37]....
        /*0ffc*/ 	.word	0x00012930
        /*1000*/ 	.word	0x00000007
        /*1004*/ 	.word	0x00028850
        /*1008*/ 	.short	0x010a
        /*100a*/ 	.byte	0x3f
	.zero		1


	//   ....[38]....
        /*100c*/ 	.word	0x00012970
        /*1010*/ 	.word	0x00000007
        /*1014*/ 	.word	0x00028850
        /*1018*/ 	.short	0x010a
        /*101a*/ 	.byte	0x3f
	.zero		1


	//   ....[39]....
        /*101c*/ 	.word	0x00013630
        /*1020*/ 	.word	0x0000004e
        /*1024*/ 	.word	0x00000000
        /*1028*/ 	.short	0x0101
        /*102a*/ 	.byte	0x3f
	.zero		1


	//   ....[40]....
        /*102c*/ 	.word	0x00014fb0
        /*1030*/ 	.word	0x0000001b
        /*1034*/ 	.word	0x00000000
        /*1038*/ 	.short	0x0101
        /*103a*/ 	.byte	0x3f
	.zero		1


	//   ....[41]....
        /*103c*/ 	.word	0x000161a0
        /*1040*/ 	.word	0x00000007
        /*1044*/ 	.word	0x00028830
        /*1048*/ 	.short	0x010a
        /*104a*/ 	.byte	0x3f
	.zero		1


	//   ....[42]....
        /*104c*/ 	.word	0x000161f0
        /*1050*/ 	.word	0x00000007
        /*1054*/ 	.word	0x00028830
        /*1058*/ 	.short	0x010a
        /*105a*/ 	.byte	0x3f
	.zero		1


	//   ....[43]....
        /*105c*/ 	.word	0x00016600
        /*1060*/ 	.word	0x00000007
        /*1064*/ 	.word	0x00028850
        /*1068*/ 	.short	0x010a
        /*106a*/ 	.byte	0x3f
	.zero		1


	//   ....[44]....
        /*106c*/ 	.word	0x00016640
        /*1070*/ 	.word	0x00000007
        /*1074*/ 	.word	0x00028850
        /*1078*/ 	.short	0x010a
        /*107a*/ 	.byte	0x3f
	.zero		1


	//   ....[45]....
        /*107c*/ 	.word	0x00017fc0
        /*1080*/ 	.word	0x00000023
        /*1084*/ 	.word	0x00000000
        /*1088*/ 	.short	0x0101
        /*108a*/ 	.byte	0x3f
	.zero		1


	//   ....[46]....
        /*108c*/ 	.word	0x00018130
        /*1090*/ 	.word	0x00000023
        /*1094*/ 	.word	0x00000000
        /*1098*/ 	.short	0x0101
        /*109a*/ 	.byte	0x3f
	.zero		1


	//   ....[47]....
        /*109c*/ 	.word	0x00018b90
        /*10a0*/ 	.word	0x00000007
        /*10a4*/ 	.word	0x00028830
        /*10a8*/ 	.short	0x010a
        /*10aa*/ 	.byte	0x3f
	.zero		1


	//   ....[48]....
        /*10ac*/ 	.word	0x00018be0
        /*10b0*/ 	.word	0x00000007
        /*10b4*/ 	.word	0x00028830
        /*10b8*/ 	.short	0x010a
        /*10ba*/ 	.byte	0x3f
	.zero		1


	//   ....[49]....
        /*10bc*/ 	.word	0x00018ff0
        /*10c0*/ 	.word	0x00000007
        /*10c4*/ 	.word	0x00028850
        /*10c8*/ 	.short	0x010a
        /*10ca*/ 	.byte	0x3f
	.zero		1


	//   ....[50]....
        /*10cc*/ 	.word	0x00019030
        /*10d0*/ 	.word	0x00000007
        /*10d4*/ 	.word	0x00028850
        /*10d8*/ 	.short	0x010a
        /*10da*/ 	.byte	0x3f
	.zero		1


	//   ....[51]....
        /*10dc*/ 	.word	0x00019d10
        /*10e0*/ 	.word	0x0000004c
        /*10e4*/ 	.word	0x00000000
        /*10e8*/ 	.short	0x0101
        /*10ea*/ 	.byte	0x3f
	.zero		1


	//   ....[52]....
        /*10ec*/ 	.word	0x0001b650
        /*10f0*/ 	.word	0x0000001a
        /*10f4*/ 	.word	0x00000000
        /*10f8*/ 	.short	0x0101
        /*10fa*/ 	.byte	0x3f
	.zero		1


	//   ....[53]....
        /*10fc*/ 	.word	0x0001c510
        /*1100*/ 	.word	0x00000009
        /*1104*/ 	.word	0x00028850
        /*1108*/ 	.short	0x010a
        /*110a*/ 	.byte	0x3f
	.zero		1


	//   ....[54]....
        /*110c*/ 	.word	0x0001c590
        /*1110*/ 	.word	0x00000009
        /*1114*/ 	.word	0x00028850
        /*1118*/ 	.short	0x010a
        /*111a*/ 	.byte	0x3f
	.zero		1


	//   ....[55]....
        /*111c*/ 	.word	0x0001cb50
        /*1120*/ 	.word	0x00000004
        /*1124*/ 	.word	0x00000000
        /*1128*/ 	.short	0x0101
        /*112a*/ 	.byte	0x3f
	.zero		1


	//   ....[56]....
        /*112c*/ 	.word	0x0001e080
        /*1130*/ 	.word	0x00000000
        /*1134*/ 	.word	0x00000000
        /*1138*/ 	.short	0x0101
        /*113a*/ 	.byte	0x3f
	.zero		1


	//   ....[57]....
        /*113c*/ 	.word	0x0001e790
        /*1140*/ 	.word	0x00000006
        /*1144*/ 	.word	0x00000000
        /*1148*/ 	.short	0x0101
        /*114a*/ 	.byte	0x3f
	.zero		1


	//   ....[58]....
        /*114c*/ 	.word	0x00022020
        /*1150*/ 	.word	0x00000012
        /*1154*/ 	.word	0x00028820
        /*1158*/ 	.short	0x010a
        /*115a*/ 	.byte	0x3f
	.zero		1


	//   ....[59]....
        /*115c*/ 	.word	0x000220f0
        /*1160*/ 	.word	0x00000007
        /*1164*/ 	.word	0x000288a0
        /*1168*/ 	.short	0x010a
        /*116a*/ 	.byte	0x3f
	.zero		1


	//   ....[60]....
        /*116c*/ 	.word	0x00022440
        /*1170*/ 	.word	0x00000007
        /*1174*/ 	.word	0x000288c0
        /*1178*/ 	.short	0x010a
        /*117a*/ 	.byte	0x3f
	.zero		1


	//   ....[61]....
        /*117c*/ 	.word	0x000228f0
        /*1180*/ 	.word	0x00000009
        /*1184*/ 	.word	0x000288a0
        /*1188*/ 	.short	0x010a
        /*118a*/ 	.byte	0x3f
	.zero		1


	//   ....[62]....
        /*118c*/ 	.word	0x00022c20
        /*1190*/ 	.word	0x00000009
        /*1194*/ 	.word	0x000288c0
        /*1198*/ 	.short	0x010a
        /*119a*/ 	.byte	0x3f
	.zero		1


	//   ....[63]....
        /*119c*/ 	.word	0x00023fd0
        /*11a0*/ 	.word	0x00000000
        /*11a4*/ 	.word	0x00028840
        /*11a8*/ 	.short	0x010a
        /*11aa*/ 	.byte	0x3f
	.zero		1


	//   ....[64]....
        /*11ac*/ 	.word	0x00024e20
        /*11b0*/ 	.word	0x00000012
        /*11b4*/ 	.word	0x00028800
        /*11b8*/ 	.short	0x0107
        /*11ba*/ 	.byte	0x3f
	.zero		1


	//   ....[65]....
        /*11bc*/ 	.word	0x00024f30
        /*11c0*/ 	.word	0x00000012
        /*11c4*/ 	.word	0x00028800
        /*11c8*/ 	.short	0x0101
        /*11ca*/ 	.byte	0x3f
	.zero		1


	//   ....[66]....
        /*11cc*/ 	.word	0x00024f50
        /*11d0*/ 	.word	0x00000012
        /*11d4*/ 	.word	0x00028820
        /*11d8*/ 	.short	0x010a
        /*11da*/ 	.byte	0x3f
	.zero		1


	//   ....[67]....
        /*11dc*/ 	.word	0x00025370
        /*11e0*/ 	.word	0x00000003
        /*11e4*/ 	.word	0x00028840
        /*11e8*/ 	.short	0x010a
        /*11ea*/ 	.byte	0x3f
	.zero		1


	//   ....[68]....
        /*11ec*/ 	.word	0x00025710
        /*11f0*/ 	.word	0x00000003
        /*11f4*/ 	.word	0x00000060
        /*11f8*/ 	.short	0x010a
        /*11fa*/ 	.byte	0x3f
	.zero		1


	//   ....[69]....
        /*11fc*/ 	.word	0x00025d90
        /*1200*/ 	.word	0x00000003
        /*1204*/ 	.word	0x00028840
        /*1208*/ 	.short	0x010a
        /*120a*/ 	.byte	0x3f
	.zero		1


	//   ....[70]....
        /*120c*/ 	.word	0x00026130
        /*1210*/ 	.word	0x00000002
        /*1214*/ 	.word	0x00000060
        /*1218*/ 	.short	0x010a
        /*121a*/ 	.byte	0x3f
	.zero		1


	//   ....[71]....
        /*121c*/ 	.word	0x00026700
        /*1220*/ 	.word	0x00000002
        /*1224*/ 	.word	0x00028840
        /*1228*/ 	.short	0x010a
        /*122a*/ 	.byte	0x3f
	.zero		1


	//   ....[72]....
        /*122c*/ 	.word	0x00026aa0
        /*1230*/ 	.word	0x00000002
        /*1234*/ 	.word	0x00000060
        /*1238*/ 	.short	0x010a
        /*123a*/ 	.byte	0x3f
	.zero		1


	//   ....[73]....
        /*123c*/ 	.word	0x00027020
        /*1240*/ 	.word	0x00000000
        /*1244*/ 	.word	0x00028860
        /*1248*/ 	.short	0x010a
        /*124a*/ 	.byte	0x3f
	.zero		1


	//   ....[74]....
        /*124c*/ 	.word	0x00028670
        /*1250*/ 	.word	0x00000000
        /*1254*/ 	.word	0x00028820
        /*1258*/ 	.short	0x010a
        /*125a*/ 	.byte	0x3f
	.zero		1


	//   ....[75]....
        /*125c*/ 	.word	0x00028840
        /*1260*/ 	.word	0x00000006
        /*1264*/ 	.word	0x00000000
        /*1268*/ 	.short	0x010a
        /*126a*/ 	.byte	0x3f
	.zero		1


	//   ....[76]....
        /*126c*/ 	.word	0x00028880
        /*1270*/ 	.word	0x00000007
        /*1274*/ 	.word	0x00000000
        /*1278*/ 	.short	0x010a
        /*127a*/ 	.byte	0x3f
	.zero		1


	//   ....[77]....
        /*127c*/ 	.word	0x000288e0
        /*1280*/ 	.word	0x00000004
        /*1284*/ 	.word	0x00000000
        /*1288*/ 	.short	0x010a
        /*128a*/ 	.byte	0x3f
	.zero		1


	//   ....[78]....
        /*128c*/ 	.word	0x00028910
        /*1290*/ 	.word	0x00000003
        /*1294*/ 	.word	0x00000000
        /*1298*/ 	.short	0x010a
        /*129a*/ 	.byte	0x3f
	.zero		1


	//   ....[79]....
        /*129c*/ 	.word	0x00028970
        /*12a0*/ 	.word	0x0000006a
        /*12a4*/ 	.word	0x00028890
        /*12a8*/ 	.short	0x010a
        /*12aa*/ 	.byte	0x3f
	.zero		1


	//   ....[80]....
        /*12ac*/ 	.word	0x000289c0
        /*12b0*/ 	.word	0x0000006a
        /*12b4*/ 	.word	0x00028890
        /*12b8*/ 	.short	0x010a
        /*12ba*/ 	.byte	0x3f
	.zero		1


	//   ....[81]....
        /*12bc*/ 	.word	0x00028a10
        /*12c0*/ 	.word	0x0000006a
        /*12c4*/ 	.word	0x00028890
        /*12c8*/ 	.short	0x010a
        /*12ca*/ 	.byte	0x3f
	.zero		1


	//   ....[82]....
        /*12cc*/ 	.word	0x00028a60
        /*12d0*/ 	.word	0x0000006a
        /*12d4*/ 	.word	0x000288b0
        /*12d8*/ 	.short	0x010a
        /*12da*/ 	.byte	0x3f
	.zero		1


	//   ....[83]....
        /*12dc*/ 	.word	0x000292c0
        /*12e0*/ 	.word	0x00000002
        /*12e4*/ 	.word	0x00028800
        /*12e8*/ 	.short	0x010a
        /*12ea*/ 	.byte	0x3f
	.zero		1


	//   ....[84]....
        /*12ec*/ 	.word	0x00029e10
        /*12f0*/ 	.word	0x00000002
        /*12f4*/ 	.word	0x00028800
        /*12f8*/ 	.short	0x010a
        /*12fa*/ 	.byte	0x3f
	.zero		1


	//   ....[85]....
        /*12fc*/ 	.word	0x00029e60
        /*1300*/ 	.word	0x00000059
        /*1304*/ 	.word	0x00028830
        /*1308*/ 	.short	0x010a
        /*130a*/ 	.byte	0x3f
	.zero		1


	//   ....[86]....
        /*130c*/ 	.word	0x00029eb0
        /*1310*/ 	.word	0x00000007
        /*1314*/ 	.word	0x00028830
        /*1318*/ 	.short	0x010a
        /*131a*/ 	.byte	0x3f
	.zero		1


	//   ....[87]....
        /*131c*/ 	.word	0x00029f00
        /*1320*/ 	.word	0x00000007
        /*1324*/ 	.word	0x00028850
        /*1328*/ 	.short	0x010a
        /*132a*/ 	.byte	0x3f
	.zero		1


	//   ....[88]....
        /*132c*/ 	.word	0x00029f50
        /*1330*/ 	.word	0x00000007
        /*1334*/ 	.word	0x00028830
        /*1338*/ 	.short	0x010a
        /*133a*/ 	.byte	0x3f
	.zero		1


	//   ....[89]....
        /*133c*/ 	.word	0x00029fa0
        /*1340*/ 	.word	0x00000007
        /*1344*/ 	.word	0x00028850
        /*1348*/ 	.short	0x010a
        /*134a*/ 	.byte	0x3f
	.zero		1


	//   ....[90]....
        /*134c*/ 	.word	0x00029ff0
        /*1350*/ 	.word	0x00000007
        /*1354*/ 	.word	0x00028830
        /*1358*/ 	.short	0x010a
        /*135a*/ 	.byte	0x3f
	.zero		1


	//   ....[91]....
        /*135c*/ 	.word	0x0002a040
        /*1360*/ 	.word	0x00000007
        /*1364*/ 	.word	0x00028850
        /*1368*/ 	.short	0x010a
        /*136a*/ 	.byte	0x3f
	.zero		1


	//   ....[92]....
        /*136c*/ 	.word	0x0002a090
        /*1370*/ 	.word	0x00000009
        /*1374*/ 	.word	0x00028850
        /*1378*/ 	.short	0x010a
        /*137a*/ 	.byte	0x3f
	.zero		1


	//   ....[93]....
        /*137c*/ 	.word	0x0002ac80
        /*1380*/ 	.word	0x00000012
        /*1384*/ 	.word	0x00028820
        /*1388*/ 	.short	0x010a
        /*138a*/ 	.byte	0x3f
	.zero		1


	//   ....[94]....
        /*138c*/ 	.word	0x0002acd0
        /*1390*/ 	.word	0x00000007
        /*1394*/ 	.word	0x000288a0
        /*1398*/ 	.short	0x010a
        /*139a*/ 	.byte	0x3f
	.zero		1


	//   ....[95]....
        /*139c*/ 	.word	0x0002ad20
        /*13a0*/ 	.word	0x00000007
        /*13a4*/ 	.word	0x000288c0
        /*13a8*/ 	.short	0x010a
        /*13aa*/ 	.byte	0x3f
	.zero		1


	//   ....[96]....
        /*13ac*/ 	.word	0x0002ad70
        /*13b0*/ 	.word	0x00000009
        /*13b4*/ 	.word	0x000288a0
        /*13b8*/ 	.short	0x010a
        /*13ba*/ 	.byte	0x3f
	.zero		1


	//   ....[97]....
        /*13bc*/ 	.word	0x0002adc0
        /*13c0*/ 	.word	0x00000009
        /*13c4*/ 	.word	0x000288c0
        /*13c8*/ 	.short	0x010a
        /*13ca*/ 	.byte	0x3f
	.zero		1


	//   ....[98]....
        /*13cc*/ 	.word	0x0002af60
        /*13d0*/ 	.word	0x00000000
        /*13d4*/ 	.word	0x00028840
        /*13d8*/ 	.short	0x010a
        /*13da*/ 	.byte	0x3f
	.zero		1


	//   ....[99]....
        /*13dc*/ 	.word	0x0002baa0
        /*13e0*/ 	.word	0x00000012
        /*13e4*/ 	.word	0x00028820
        /*13e8*/ 	.short	0x010a
        /*13ea*/ 	.byte	0x3f
	.zero		1


	//   ....[100]....
        /*13ec*/ 	.word	0x0002baf0
        /*13f0*/ 	.word	0x00000003
        /*13f4*/ 	.word	0x00028840
        /*13f8*/ 	.short	0x010a
        /*13fa*/ 	.byte	0x3f
	.zero		1


	//   ....[101]....
        /*13fc*/ 	.word	0x0002bb40
        /*1400*/ 	.word	0x00000003
        /*1404*/ 	.word	0x00000060
        /*1408*/ 	.short	0x010a
        /*140a*/ 	.byte	0x3f
	.zero		1


	//   ....[102]....
        /*140c*/ 	.word	0x0002bb90
        /*1410*/ 	.word	0x00000003
        /*1414*/ 	.word	0x00028840
        /*1418*/ 	.short	0x010a
        /*141a*/ 	.byte	0x3f
	.zero		1


	//   ....[103]....
        /*141c*/ 	.word	0x0002bbe0
        /*1420*/ 	.word	0x00000002
        /*1424*/ 	.word	0x00000060
        /*1428*/ 	.short	0x010a
        /*142a*/ 	.byte	0x3f
	.zero		1


	//   ....[104]....
        /*142c*/ 	.word	0x0002bc30
        /*1430*/ 	.word	0x00000002
        /*1434*/ 	.word	0x00028840
        /*1438*/ 	.short	0x010a
        /*143a*/ 	.byte	0x3f
	.zero		1


	//   ....[105]....
        /*143c*/ 	.word	0x0002bc80
        /*1440*/ 	.word	0x00000002
        /*1444*/ 	.word	0x00000060
        /*1448*/ 	.short	0x010a
        /*144a*/ 	.byte	0x3f
	.zero		1


	//   ....[106]....
        /*144c*/ 	.word	0x0002bcd0
        /*1450*/ 	.word	0x00000000
        /*1454*/ 	.word	0x00028860
        /*1458*/ 	.short	0x010a
        /*145a*/ 	.byte	0x3f
	.zero		1


	//   ....[107]....
        /*145c*/ 	.word	0x0002c850
        /*1460*/ 	.word	0x00000000
        /*1464*/ 	.word	0x00028820
        /*1468*/ 	.short	0x010a
        /*146a*/ 	.byte	0x3f
	.zero		1


	//   ....[108]....
        /*146c*/ 	.word	0x0002c9f0
        /*1470*/ 	.word	0x00000006
        /*1474*/ 	.word	0x00000000
        /*1478*/ 	.short	0x010a
        /*147a*/ 	.byte	0x3f
	.zero		1


	//   ....[109]....
        /*147c*/ 	.word	0x0002ca40
        /*1480*/ 	.word	0x00000007
        /*1484*/ 	.word	0x00000000
        /*1488*/ 	.short	0x010a
        /*148a*/ 	.byte	0x3f
	.zero		1


	//   ....[110]....
        /*148c*/ 	.word	0x0002ca90
        /*1490*/ 	.word	0x00000004
        /*1494*/ 	.word	0x00000000
        /*1498*/ 	.short	0x010a
        /*149a*/ 	.byte	0x3f
	.zero		1


	//----- nvinfo : EIATTR_NUM_MBARRIERS
	.align		4
.L_240:
        /*149c*/ 	.byte	0x03, 0x38
        /*149e*/ 	.short	0x0016


	//----- nvinfo : EIATTR_EXIT_INSTR_OFFSETS
	.align		4
        /*14a0*/ 	.byte	0x04, 0x1c
        /*14a2*/ 	.short	(.L_242 - .L_241)


	//   ....[0]....
.L_241:
        /*14a4*/ 	.word	0x00028960


	//----- nvinfo : EIATTR_MAX_THREADS
	.align		4
.L_242:
        /*14a8*/ 	.byte	0x04, 0x05
        /*14aa*/ 	.short	(.L_244 - .L_243)
.L_243:
        /*14ac*/ 	.word	0x00000180
        /*14b0*/ 	.word	0x00000001
        /*14b4*/ 	.word	0x00000001


	//----- nvinfo : EIATTR_CRS_STACK_SIZE
	.align		4
.L_244:
        /*14b8*/ 	.byte	0x04, 0x1e
        /*14ba*/ 	.short	(.L_246 - .L_245)
.L_245:
        /*14bc*/ 	.word	0x00000000


	//----- nvinfo : EIATTR_CBANK_PARAM_SIZE
	.align		4
.L_246:
        /*14c0*/ 	.byte	0x03, 0x19
        /*14c2*/ 	.short	0x0af0


	//----- nvinfo : EIATTR_PARAM_CBANK
	.align		4
        /*14c4*/ 	.byte	0x04, 0x0a
        /*14c6*/ 	.short	(.L_248 - .L_247)
	.align		4
.L_247:
        /*14c8*/ 	.word	index@(.nv.constant0._ZN7cutlass13device_kernelIN5flash11enable_sm90INS1_16FlashAttnFwdSm90INS1_25CollectiveMainloopFwdSm90ILi2EN4cute5tupleIJNS5_1CILi1EEES8_S8_EEENS6_IJNS7_ILi128EEESA_SA_EEELi128ENS_6half_tEfNS_4arch4Sm90ELb0ELb1ELb1ELb1ELb0ELb1ELb0ELb1ELb1ELb1ELb1ELb0EEENS1_21CollectiveEpilogueFwdISB_S9_SC_SE_Li256ELb1ELb1ELb1ELb0EEENS1_36VarlenDynamicPersistentTileSchedulerILi128ELi128ELi256ELi128ELb1ELb1ELb1ELb1ELb0ELb1EEEEEEEEEvNT_6ParamsE)
        /*14cc*/ 	.short	0x0210
        /*14ce*/ 	.short	0x0af0


	//----- nvinfo : EIATTR_SW_WAR
	.align		4
.L_248:
        /*14d0*/ 	.byte	0x04, 0x36
        /*14d2*/ 	.short	(.L_250 - .L_249)
.L_249:
        /*14d4*/ 	.word	0x00000008
.L_250:


//--------------------- .nv.info._ZN7cutlass13device_kernelIN5flash11enable_sm90INS1_16FlashAttnFwdSm90INS1_25CollectiveMainloopFwdSm90ILi2EN4cute5tupleIJNS5_1CILi1EEES8_S8_EEENS6_IJNS7_ILi128EEESA_SA_EEELi128ENS_6half_tEfNS_4arch4Sm90ELb1ELb0ELb1ELb0ELb0ELb0ELb0ELb1ELb1ELb1ELb1ELb0EEENS1_21CollectiveEpilogueFwdISB_S9_SC_SE_Li256ELb0ELb1ELb1ELb0EEENS1_19SingleTileSchedulerILb0ELb1ELb1ELi128EEEEEEEEEvNT_6ParamsE --------------------------
	.section	.nv.info._ZN7cutlass13device_kernelIN5flash11enable_sm90INS1_16FlashAttnFwdSm90INS1_25CollectiveMainloopFwdSm90ILi2EN4cute5tupleIJNS5_1CILi1EEES8_S8_EEENS6_IJNS7_ILi128EEESA_SA_EEELi128ENS_6half_tEfNS_4arch4Sm90ELb1ELb0ELb1ELb0ELb0ELb0ELb0ELb1ELb1ELb1ELb1ELb0EEENS1_21CollectiveEpilogueFwdISB_S9_SC_SE_Li256ELb0ELb1ELb1ELb0EEENS1_19SingleTileSchedulerILb0ELb1ELb1ELi128EEEEEEEEEvNT_6ParamsE,"",@"SHT_CUDA_INFO"
	.sectionflags	@""
	.align	4


	//----- nvinfo : EIATTR_CUDA_API_VERSION
	.align		4
        /*0000*/ 	.byte	0x04, 0x37
        /*0002*/ 	.short	(.L_252 - .L_251)
.L_251:
        /*0004*/ 	.word	0x00000082


	//----- nvinfo : EIATTR_KPARAM_INFO
	.align		4
.L_252:
        /*0008*/ 	.byte	0x04, 0x17
        /*000a*/ 	.short	(.L_254 - .L_253)
.L_253:
        /*000c*/ 	.word	0x00000000
        /*0010*/ 	.short	0x0000
        /*0012*/ 	.short	0x0070
        /*0014*/ 	.byte	0x00, 0xf0, 0x01, 0x28


	//----- nvinfo : EIATTR_SPARSE_MMA_MASK
	.align		4
.L_254:
        /*0018*/ 	.byte	0x03, 0x50
        /*001a*/ 	.short	0x0000


	//----- nvinfo : EIATTR_MAXREG_COUNT
	.align		4
        /*001c*/ 	.byte	0x03, 0x1b
        /*001e*/ 	.short	0x00a8


	//----- nvinfo : EIATTR_NUM_BARRIERS
	.align		4
        /*0020*/ 	.byte	0x02, 0x4c
        /*0022*/ 	.byte	0x10
	.zero		1


	//----- nvinfo : EIATTR_EXTERNS
	.align		4
        /*0024*/ 	.byte	0x04, 0x0f
        /*0026*/ 	.short	(.L_256 - .L_255)


	//   ....[0]....
	.align		4
.L_255:
        /*0028*/ 	.word	index@(__assertfail)


	//----- nvinfo : EIATTR_ANNOTATIONS
	.align		4
.L_256:
        /*002c*/ 	.byte	0x04, 0x55
        /*002e*/ 	.short	(.L_258 - .L_257)


	//   ....[0]....
.L_257:
        /* <DEDUP_REMOVED lines=12> */


	//----- nvinfo : EIATTR_MERCURY_ISA_VERSION
	.align		4
.L_258:
        /*00e0*/ 	.byte	0x03, 0x5f
        /*00e2*/ 	.short	0x0101


	//----- nvinfo : EIATTR_INT_WARP_WIDE_INSTR_OFFSETS
	.align		4
        /*00e4*/ 	.byte	0x04, 0x31
        /*00e6*/ 	.short	(.L_260 - .L_259)


	//   ....[0]....
.L_259:
        /*00e8*/ 	.word	0x00000120


	//   ....[1]....
        /*00ec*/ 	.word	0x000001c0


	//   ....[2]....
        /*00f0*/ 	.word	0x00000230


	//----- nvinfo : EIATTR_COOP_GROUP_MASK_REGIDS
	.align		4
.L_260:
        /*00f4*/ 	.byte	0x04, 0x29
        /*00f6*/ 	.short	(.L_262 - .L_261)


	//   ....[0]....
.L_261:
        /*00f8*/ 	.word	0xffffffff


	//   ....[1]....
        /*00fc*/ 	.word	0xffffffff


	//   ....[2]....
        /*0100*/ 	.word	0xffffffff


	//   ....[3]....
        /*0104*/ 	.word	0xffffffff


	//   ....[4]....
        /*0108*/ 	.word	0xffffffff


	//   ....[5]....
        /*010c*/ 	.word	0xffffffff


	//   ....[6]....
        /*0110*/ 	.word	0xffffffff


	//   ....[7]....
        /*0114*/ 	.word	0xffffffff


	//   ....[8]....
        /*0118*/ 	.word	0xffffffff


	//   ....[9]....
        /*011c*/ 	.word	0xffffffff


	//   ....[10]....
        /*0120*/ 	.word	0xffffffff


	//   ....[11]....
        /*0124*/ 	.word	0xffffffff


	//   ....[12]....
        /*0128*/ 	.word	0xffffffff


	//   ....[13]....
        /*012c*/ 	.word	0xffffffff


	//   ....[14]....
        /*0130*/ 	.word	0xffffffff


	//   ....[15]....
        /*0134*/ 	.word	0xffffffff


	//   ....[16]....
        /*0138*/ 	.word	0xffffffff


	//   ....[17]....
        /*013c*/ 	.word	0xffffffff


	//   ....[18]....
        /*0140*/ 	.word	0xffffffff


	//   ....[19]....
        /*0144*/ 	.word	0xffffffff


	//   ....[20]....
        /*0148*/ 	.word	0xffffffff


	//   ....[21]....
        /*014c*/ 	.word	0xffffffff


	//   ....[22]....
        /*0150*/ 	.word	0xffffffff


	//   ....[23]....
        /*0154*/ 	.word	0xffffffff


	//   ....[24]....
        /*0158*/ 	.word	0xffffffff


	//   ....[25]....
        /*015c*/ 	.word	0xffffffff


	//   ....[26]....
        /*0160*/ 	.word	0xffffffff


	//   ....[27]....
        /*0164*/ 	.word	0xffffffff


	//   ....[28]....
        /*0168*/ 	.word	0xffffffff


	//   ....[29]....
        /*016c*/ 	.word	0xffffffff


	//   ....[30]....
        /*0170*/ 	.word	0xffffffff


	//   ....[31]....
        /*0174*/ 	.word	0xffffffff


	//   ....[32]....
        /*0178*/ 	.word	0xffffffff


	//   ....[33]....
        /*017c*/ 	.word	0xffffffff


	//   ....[34]....
        /*0180*/ 	.word	0xffffffff


	//   ....[35]....
        /*0184*/ 	.word	0xffffffff


	//   ....[36]....
        /*0188*/ 	.word	0xffffffff


	//   ....[37]....
        /*018c*/ 	.word	0xffffffff


	//   ....[38]....
        /*0190*/ 	.word	0xffffffff


	//   ....[39]....
        /*0194*/ 	.word	0xffffffff


	//   ....[40]....
        /*0198*/ 	.word	0xffffffff


	//   ....[41]....
        /*019c*/ 	.word	0xffffffff


	//   ....[42]....
        /*01a0*/ 	.word	0xffffffff


	//   ....[43]....
        /*01a4*/ 	.word	0xffffffff


	//   ....[44]....
        /*01a8*/ 	.word	0xffffffff


	//   ....[45]....
        /*01ac*/ 	.word	0xffffffff


	//   ....[46]....
        /*01b0*/ 	.word	0xffffffff


	//   ....[47]....
        /*01b4*/ 	.word	0xffffffff


	//   ....[48]....
        /*01b8*/ 	.word	0xffffffff


	//   ....[49]....
        /*01bc*/ 	.word	0xffffffff


	//   ....[50]....
        /*01c0*/ 	.word	0xffffffff


	//   ....[51]....
        /*01c4*/ 	.word	0xffffffff


	//   ....[52]....
        /*01c8*/ 	.word	0xffffffff


	//   ....[53]....
        /*01cc*/ 	.word	0xffffffff


	//   ....[54]....
        /*01d0*/ 	.word	0xffffffff


	//   ....[55]....
        /*01d4*/ 	.word	0x0500000f


	//   ....[56]....
        /*01d8*/ 	.word	0x0500000f


	//   ....[57]....
        /*01dc*/ 	.word	0x0500000f


	//   ....[58]....
        /*01e0*/ 	.word	0x0500000f


	//   ....[59]....
        /*01e4*/ 	.word	0x0500000f


	//   ....[60]....
        /*01e8*/ 	.word	0x0500000f


	//   ....[61]....
        /*01ec*/ 	.word	0x0500000f


	//   ....[62]....
        /*01f0*/ 	.word	0x0500000f


	//   ....[63]....
        /*01f4*/ 	.word	0x0500000f


	//   ....[64]....
        /*01f8*/ 	.word	0x0500000f


	//   ....[65]....
        /*01fc*/ 	.word	0x0500000f


	//   ....[66]....
        /*0200*/ 	.word	0x0500000f


	//   ....[67]....
        /*0204*/ 	.word	0x0500000f


	//   ....[68]....
        /*0208*/ 	.word	0x0500000f


	//   ....[69]....
        /*020c*/ 	.word	0x0500000f


	//   ....[70]....
        /*0210*/ 	.word	0x0500000f


	//   ....[71]....
        /*0214*/ 	.word	0x0500000f


	//   ....[72]....
        /*0218*/ 	.word	0x0500000f


	//----- nvinfo : EIATTR_COOP_GROUP_INSTR_OFFSETS
	.align		4
.L_262:
        /*021c*/ 	.byte	0x04, 0x28
        /*021e*/ 	.short	(.L_264 - .L_263)


	//   ....[0]....
.L_263:
        /*0220*/ 	.word	0x00000060


	//   ....[1]....
        /*0224*/ 	.word	0x00000130


	//   ....[2]....
        /*0228*/ 	.word	0x000001e0


	//   ....[3]....
        /*022c*/ 	.word	0x000003a0


	//   ....[4]....
        /*0230*/ 	.word	0x00000500


	//   ....[5]....
        /*0234*/ 	.word	0x00000620


	//   ....[6]....
        /*0238*/ 	.word	0x00000780


	//   ....[7]....
        /*023c*/ 	.word	0x00001180


	//   ....[8]....
        /*0240*/ 	.word	0x00001eb0


	//   ....[9]....
        /*0244*/ 	.word	0x00001ef0


	//   ....[10]....
        /*0248*/ 	.word	0x000028e0


	//   ....[11]....
        /*024c*/ 	.word	0x00002930


	//   ....[12]....
        /*0250*/ 	.word	0x000033e0


	//   ....[13]....
        /*0254*/ 	.word	0x00003450


	//   ....[14]....
        /*0258*/ 	.word	0x00004fb0


	//   ....[15]....
        /*025c*/ 	.word	0x00004fd0


	//   ....[16]....
        /*0260*/ 	.word	0x00005800


	//   ....[17]....
        /*0264*/ 	.word	0x000058c0


	//   ....[18]....
        /*0268*/ 	.word	0x000061a0


	//   ....[19]....
        /*026c*/ 	.word	0x00006200


	//   ....[20]....
        /*0270*/ 	.word	0x000084c0


	//   ....[21]....
        /*0274*/ 	.word	0x000084e0


	//   ....[22]....
        /*0278*/ 	.word	0x000087c0


	//   ....[23]....
        /*027c*/ 	.word	0x00008840


	//   ....[24]....
        /*0280*/ 	.word	0x00009b60


	//   ....[25]....
        /*0284*/ 	.word	0x00009b90


	//   ....[26]....
        /*0288*/ 	.word	0x00009c50


	//   ....[27]....
        /*028c*/ 	.word	0x00009c60


	//   ....[28]....
        /*0290*/ 	.word	0x0000ab70


	//   ....[29]....
        /*0294*/ 	.word	0x0000abb0


	//   ....[30]....
        /*0298*/ 	.word	0x0000abf0


	//   ....[31]....
        /*029c*/ 	.word	0x0000ac10


	//   ....[32]....
        /*02a0*/ 	.word	0x0000ac40


	//   ....[33]....
        /*02a4*/ 	.word	0x0000ac50


	//   ....[34]....
        /*02a8*/ 	.word	0x0000b290


	//   ....[35]....
        /*02ac*/ 	.word	0x0000b2a0


	//   ....[36]....
        /*02b0*/ 	.word	0x0000bca0


	//   ....[37]....
        /*02b4*/ 	.word	0x0000c7b0


	//   ....[38]....
        /*02b8*/ 	.word	0x0000d0d0


	//   ....[39]....
        /*02bc*/ 	.word	0x0000d100


	//   ....[40]....
        /*02c0*/ 	.word	0x0000d130


	//   ....[41]....
        /*02c4*/ 	.word	0x0000d1e0


	//   ....[42]....
        /*02c8*/ 	.word	0x0000d200


	//   ....[43]....
        /*02cc*/ 	.word	0x0000d230


	//   ....[44]....
        /*02d0*/ 	.word	0x0000d2b0


	//   ....[45]....
        /*02d4*/ 	.word	0x0000d2d0


	//   ....[46]....
        /*02d8*/ 	.word	0x0000d340


	//   ....[47]....
        /*02dc*/ 	.word	0x0000d370


	//   ....[48]....
        /*02e0*/ 	.word	0x0000d3e0


	//   ....[49]....
        /*02e4*/ 	.word	0x0000d410


	//   ....[50]....
        /*02e8*/ 	.word	0x0000d480


	//   ....[51]....
        /*02ec*/ 	.word	0x0000d4b0


	//   ....[52]....
        /*02f0*/ 	.word	0x0000d530


	//   ....[53]....
        /*02f4*/ 	.word	0x0000d570


	//   ....[54]....
        /*02f8*/ 	.word	0x0000f520


	//   ....[55]....
        /*02fc*/ 	.word	0x0000fa80


	//   ....[56]....
        /*0300*/ 	.word	0x0000fbf0


	//   ....[57]....
        /*0304*/ 	.word	0x0000fc50


	//   ....[58]....
        /*0308*/ 	.word	0x0000fcf0


	//   ....[59]....
        /*030c*/ 	.word	0x0000fde0


	//   ....[60]....
        /*0310*/ 	.word	0x0000fe70


	//   ....[61]....
        /*0314*/ 	.word	0x0000ff50


	//   ....[62]....
        /*0318*/ 	.word	0x0000ffc0


	//   ....[63]....
        /*031c*/ 	.word	0x000100a0


	//   ....[64]....
        /*0320*/ 	.word	0x00010110


	//   ....[65]....
        /*0324*/ 	.word	0x000101e0


	//   ....[66]....
        /*0328*/ 	.word	0x00010260


	//   ....[67]....
        /*032c*/ 	.word	0x00010340


	//   ....[68]....
        /*0330*/ 	.word	0x000103b0


	//   ....[69]....
        /*0334*/ 	.word	0x00010470


	//   ....[70]....
        /*0338*/ 	.word	0x000104f0


	//   ....[71]....
        /*033c*/ 	.word	0x000105a0


	//   ....[72]....
        /*0340*/ 	.word	0x000109a0


	//----- nvinfo : EIATTR_REG_RECONFIG
	.align		4
.L_264:
        /*0344*/ 	.byte	0x01, 0x54
	.zero		2


	//----- nvinfo : EIATTR_SYSCALL_OFFSETS
	.align		4
        /*0348*/ 	.byte	0x04, 0x46
        /*034a*/ 	.short	(.L_266 - .L_265)


	//   ....[0]....
.L_265:
        /*034c*/ 	.word	0x00001340


	//   ....[1]....
        /*0350*/ 	.word	0x0000c440


	//   ....[2]....
        /*0354*/ 	.word	0x0000c580


	//   ....[3]....
        /*0358*/ 	.word	0x0000c670


	//   ....[4]....
        /*035c*/ 	.word	0x0000cd30


	//----- nvinfo : EIATTR_MBARRIER_INSTR_OFFSETS
	.align		4
.L_266:
        /*0360*/ 	.byte	0x04, 0x39
        /*0362*/ 	.short	(.L_268 - .L_267)


	//   ....[0]....
.L_267:
        /*0364*/ 	.word	0x00000250
        /*0368*/ 	.word	0x000000ff
        /*036c*/ 	.word	0x00028800
        /*0370*/ 	.short	0x0100
        /*0372*/ 	.byte	0x08
	.zero		1


	//   ....[1]....
        /*0374*/ 	.word	0x00000260
        /*0378*/ 	.word	0x000000ff
        /*037c*/ 	.word	0x00028820
        /*0380*/ 	.short	0x0100
        /*0382*/ 	.byte	0x08
	.zero		1


	//   ....[2]....
        /*0384*/ 	.word	0x00000350
        /*0388*/ 	.word	0x000000ff
        /*038c*/ 	.word	0x00028830
        /*0390*/ 	.short	0x0100
        /*0392*/ 	.byte	0x08
	.zero		1


	//   ....[3]....
        /*0394*/ 	.word	0x00000360
        /*0398*/ 	.word	0x000000ff
        /*039c*/ 	.word	0x00028840
        /*03a0*/ 	.short	0x0100
        /*03a2*/ 	.byte	0x08
	.zero		1


	//   ....[4]....
        /*03a4*/ 	.word	0x00000370
        /*03a8*/ 	.word	0x000000ff
        /*03ac*/ 	.word	0x00028838
        /*03b0*/ 	.short	0x0100
        /*03b2*/ 	.byte	0x08
	.zero		1


	//   ....[5]....
        /*03b4*/ 	.word	0x00000380
        /*03b8*/ 	.word	0x000000ff
        /*03bc*/ 	.word	0x00028848
        /*03c0*/ 	.short	0x0100
        /*03c2*/ 	.byte	0x08
	.zero		1


	//   ....[6]....
        /*03c4*/ 	.word	0x000004b0
        /*03c8*/ 	.word	0x000000ff
        /*03cc*/ 	.word	0x00028850
        /*03d0*/ 	.short	0x0100
        /*03d2*/ 	.byte	0x08
	.zero		1


	//   ....[7]....
        /*03d4*/ 	.word	0x000004c0
        /*03d8*/ 	.word	0x000000ff
        /*03dc*/ 	.word	0x00028860
        /*03e0*/ 	.short	0x0100
        /*03e2*/ 	.byte	0x08
	.zero		1


	//   ....[8]....
        /*03e4*/ 	.word	0x000004d0
        /*03e8*/ 	.word	0x000000ff
        /*03ec*/ 	.word	0x00028858
        /*03f0*/ 	.short	0x0100
        /*03f2*/ 	.byte	0x08
	.zero		1


	//   ....[9]....
        /*03f4*/ 	.word	0x000004e0
        /*03f8*/ 	.word	0x000000ff
        /*03fc*/ 	.word	0x00028868
        /*0400*/ 	.short	0x0100
        /*0402*/ 	.byte	0x08
	.zero		1


	//   ....[10]....
        /*0404*/ 	.word	0x000005d0
        /*0408*/ 	.word	0x000000ff
        /*040c*/ 	.word	0x00028870
        /*0410*/ 	.short	0x0100
        /*0412*/ 	.byte	0x06
	.zero		1


	//   ....[11]....
        /*0414*/ 	.word	0x000005e0
        /*0418*/ 	.word	0x000000ff
        /*041c*/ 	.word	0x00028880
        /*0420*/ 	.short	0x0100
        /*0422*/ 	.byte	0x06
	.zero		1


	//   ....[12]....
        /*0424*/ 	.word	0x000005f0
        /*0428*/ 	.word	0x000000ff
        /*042c*/ 	.word	0x00028878
        /*0430*/ 	.short	0x0100
        /*0432*/ 	.byte	0x06
	.zero		1


	//   ....[13]....
        /*0434*/ 	.word	0x00000600
        /*0438*/ 	.word	0x000000ff
        /*043c*/ 	.word	0x00028888
        /*0440*/ 	.short	0x0100
        /*0442*/ 	.byte	0x06
	.zero		1


	//   ....[14]....
        /*0444*/ 	.word	0x00000730
        /*0448*/ 	.word	0x000000ff
        /*044c*/ 	.word	0x00028890
        /*0450*/ 	.short	0x0100
        /*0452*/ 	.byte	0x08
	.zero		1


	//   ....[15]....
        /*0454*/ 	.word	0x00000740
        /*0458*/ 	.word	0x000000ff
        /*045c*/ 	.word	0x000288a0
        /*0460*/ 	.short	0x0100
        /*0462*/ 	.byte	0x08
	.zero		1


	//   ....[16]....
        /*0464*/ 	.word	0x00000750
        /*0468*/ 	.word	0x000000ff
        /*046c*/ 	.word	0x00028898
        /*0470*/ 	.short	0x0100
        /*0472*/ 	.byte	0x08
	.zero		1


	//   ....[17]....
        /*0474*/ 	.word	0x00000760
        /*0478*/ 	.word	0x000000ff
        /*047c*/ 	.word	0x000288a8
        /*0480*/ 	.short	0x0100
        /*0482*/ 	.byte	0x08
	.zero		1


	//   ....[18]....
        /*0484*/ 	.word	0x00000890
        /*0488*/ 	.word	0x000000ff
        /*048c*/ 	.word	0x000288b0
        /*0490*/ 	.short	0x0100
        /*0492*/ 	.byte	0x08
	.zero		1


	//   ....[19]....
        /*0494*/ 	.word	0x000008a0
        /*0498*/ 	.word	0x000000ff
        /*049c*/ 	.word	0x000288c0
        /*04a0*/ 	.short	0x0100
        /*04a2*/ 	.byte	0x08
	.zero		1


	//   ....[20]....
        /*04a4*/ 	.word	0x000008b0
        /*04a8*/ 	.word	0x000000ff
        /*04ac*/ 	.word	0x000288b8
        /*04b0*/ 	.short	0x0100
        /*04b2*/ 	.byte	0x08
	.zero		1


	//   ....[21]....
        /*04b4*/ 	.word	0x000008c0
        /*04b8*/ 	.word	0x000000ff
        /*04bc*/ 	.word	0x000288c8
        /*04c0*/ 	.short	0x0100
        /*04c2*/ 	.byte	0x08
	.zero		1


	//   ....[22]....
        /*04c4*/ 	.word	0x00001370
        /*04c8*/ 	.word	0x000000ff
        /*04cc*/ 	.word	0x00028800
        /*04d0*/ 	.short	0x010a
        /*04d2*/ 	.byte	0x24
	.zero		1


	//   ....[23]....
        /*04d4*/ 	.word	0x000013d0
        /*04d8*/ 	.word	0x000000ff
        /*04dc*/ 	.word	0x00028830
        /*04e0*/ 	.short	0x010a
        /*04e2*/ 	.byte	0x24
	.zero		1


	//   ....[24]....
        /*04e4*/ 	.word	0x00001460
        /*04e8*/ 	.word	0x000000ff
        /*04ec*/ 	.word	0x00028830
        /*04f0*/ 	.short	0x010a
        /*04f2*/ 	.byte	0x24
	.zero		1


	//   ....[25]....
        /*04f4*/ 	.word	0x00003730
        /*04f8*/ 	.word	0x00000000
        /*04fc*/ 	.word	0x00000000
        /*0500*/ 	.short	0x0101
        /*0502*/ 	.byte	0x3f
	.zero		1


	//   ....[26]....
        /*0504*/ 	.word	0x00004290
        /*0508*/ 	.word	0x000000ff
        /*050c*/ 	.word	0x00028830
        /*0510*/ 	.short	0x010a
        /*0512*/ 	.byte	0x07
	.zero		1


	//   ....[27]....
        /*0514*/ 	.word	0x000042d0
        /*0518*/ 	.word	0x000000ff
        /*051c*/ 	.word	0x00028830
        /*0520*/ 	.short	0x010a
        /*0522*/ 	.byte	0x07
	.zero		1


	//   ....[28]....
        /*0524*/ 	.word	0x00004600
        /*0528*/ 	.word	0x000000ff
        /*052c*/ 	.word	0x00028850
        /*0530*/ 	.short	0x010a
        /*0532*/ 	.byte	0x07
	.zero		1


	//   ....[29]....
        /*0534*/ 	.word	0x00004640
        /*0538*/ 	.word	0x000000ff
        /*053c*/ 	.word	0x00028850
        /*0540*/ 	.short	0x010a
        /*0542*/ 	.byte	0x07
	.zero		1


	//   ....[30]....
        /*0544*/ 	.word	0x00006570
        /*0548*/ 	.word	0x00000029
        /*054c*/ 	.word	0x00000000
        /*0550*/ 	.short	0x0101
        /*0552*/ 	.byte	0x3f
	.zero		1


	//   ....[31]....
        /*0554*/ 	.word	0x00006730
        /*0558*/ 	.word	0x0000002c
        /*055c*/ 	.word	0x00000000
        /*0560*/ 	.short	0x0101
        /*0562*/ 	.byte	0x3f
	.zero		1


	//   ....[32]....
        /*0564*/ 	.word	0x000073d0
        /*0568*/ 	.word	0x000000ff
        /*056c*/ 	.word	0x00028830
        /*0570*/ 	.short	0x010a
        /*0572*/ 	.byte	0x0a
	.zero		1


	//   ....[33]....
        /*0574*/ 	.word	0x00007410
        /*0578*/ 	.word	0x000000ff
        /*057c*/ 	.word	0x00028830
        /*0580*/ 	.short	0x010a
        /*0582*/ 	.byte	0x0a
	.zero		1


	//   ....[34]....
        /*0584*/ 	.word	0x00007730
        /*0588*/ 	.word	0x000000ff
        /*058c*/ 	.word	0x00028850
        /*0590*/ 	.short	0x010a
        /*0592*/ 	.byte	0x0a
	.zero		1


	//   ....[35]....
        /*0594*/ 	.word	0x00007770
        /*0598*/ 	.word	0x000000ff
        /*059c*/ 	.word	0x00028850
        /*05a0*/ 	.short	0x010a
        /*05a2*/ 	.byte	0x0a
	.zero		1


	//   ....[36]....
        /*05a4*/ 	.word	0x00009100
        /*05a8*/ 	.word	0x0000001b
        /*05ac*/ 	.word	0x00000000
        /*05b0*/ 	.short	0x0101
        /*05b2*/ 	.byte	0x3f
	.zero		1


	//   ....[37]....
        /*05b4*/ 	.word	0x000092b0
        /*05b8*/ 	.word	0x0000001d
        /*05bc*/ 	.word	0x00000000
        /*05c0*/ 	.short	0x0101
        /*05c2*/ 	.byte	0x3f
	.zero		1


	//   ....[38]....
        /*05c4*/ 	.word	0x00009ad0
        /*05c8*/ 	.word	0x000000ff
        /*05cc*/ 	.word	0x00028850
        /*05d0*/ 	.short	0x010a
        /*05d2*/ 	.byte	0x05
	.zero		1


	//   ....[39]....
        /*05d4*/ 	.word	0x00009b10
        /*05d8*/ 	.word	0x000000ff
        /*05dc*/ 	.word	0x00028850
        /*05e0*/ 	.short	0x010a
        /*05e2*/ 	.byte	0x05
	.zero		1


	//   ....[40]....
        /*05e4*/ 	.word	0x00009fd0
        /*05e8*/ 	.word	0x00000006
        /*05ec*/ 	.word	0x00000000
        /*05f0*/ 	.short	0x0101
        /*05f2*/ 	.byte	0x3f
	.zero		1


	//   ....[41]....
        /*05f4*/ 	.word	0x0000ac30
        /*05f8*/ 	.word	0x000000ff
        /*05fc*/ 	.word	0x00000000
        /*0600*/ 	.short	0x0101
        /*0602*/ 	.byte	0x04
	.zero		1


	//   ....[42]....
        /*0604*/ 	.word	0x0000c9c0
        /*0608*/ 	.word	0x000000ff
        /*060c*/ 	.word	0x00028840
        /*0610*/ 	.short	0x010a
        /*0612*/ 	.byte	0x26
	.zero		1


	//   ....[43]....
        /*0614*/ 	.word	0x0000d660
        /*0618*/ 	.word	0x000000ff
        /*061c*/ 	.word	0x00028800
        /*0620*/ 	.short	0x0107
        /*0622*/ 	.byte	0x26
	.zero		1


	//   ....[44]....
        /*0624*/ 	.word	0x0000d6d0
        /*0628*/ 	.word	0x000000ff
        /*062c*/ 	.word	0x00028800
        /*0630*/ 	.short	0x0101
        /*0632*/ 	.byte	0x26
	.zero		1


	//   ....[45]....
        /*0634*/ 	.word	0x0000d6f0
        /*0638*/ 	.word	0x000000ff
        /*063c*/ 	.word	0x00028820
        /*0640*/ 	.short	0x010a
        /*0642*/ 	.byte	0x26
	.zero		1


	//   ....[46]....
        /*0644*/ 	.word	0x0000dad0
        /*0648*/ 	.word	0x000000ff
        /*064c*/ 	.word	0x00028848
        /*0650*/ 	.short	0x010a
        /*0652*/ 	.byte	0x26
	.zero		1


	//   ....[47]....
        /*0654*/ 	.word	0x0000dd90
        /*0658*/ 	.word	0x000000ff
        /*065c*/ 	.word	0x00028860
        /*0660*/ 	.short	0x010a
        /*0662*/ 	.byte	0x26
	.zero		1


	//   ....[48]....
        /*0664*/ 	.word	0x0000e290
        /*0668*/ 	.word	0x000000ff
        /*066c*/ 	.word	0x00028840
        /*0670*/ 	.short	0x010a
        /*0672*/ 	.byte	0x26
	.zero		1


	//   ....[49]....
        /*0674*/ 	.word	0x0000e570
        /*0678*/ 	.word	0x000000ff
        /*067c*/ 	.word	0x00028868
        /*0680*/ 	.short	0x010a
        /*0682*/ 	.byte	0x26
	.zero		1


	//   ....[50]....
        /*0684*/ 	.word	0x0000eac0
        /*0688*/ 	.word	0x000000ff
        /*068c*/ 	.word	0x00028848
        /*0690*/ 	.short	0x010a
        /*0692*/ 	.byte	0x26
	.zero		1


	//   ....[51]....
        /*0694*/ 	.word	0x0000ed80
        /*0698*/ 	.word	0x000000ff
        /*069c*/ 	.word	0x00028860
        /*06a0*/ 	.short	0x010a
        /*06a2*/ 	.byte	0x26
	.zero		1


	//   ....[52]....
        /*06a4*/ 	.word	0x0000f120
        /*06a8*/ 	.word	0x00000003
        /*06ac*/ 	.word	0x00028860
        /*06b0*/ 	.short	0x010a
        /*06b2*/ 	.byte	0x3f
	.zero		1


	//   ....[53]....
        /*06b4*/ 	.word	0x0000f4b0
        /*06b8*/ 	.word	0x00000002
        /*06bc*/ 	.word	0x00028820
        /*06c0*/ 	.short	0x010a
        /*06c2*/ 	.byte	0x3f
	.zero		1


	//   ....[54]....
        /*06c4*/ 	.word	0x0000f630
        /*06c8*/ 	.word	0x00000006
        /*06cc*/ 	.word	0x00000000
        /*06d0*/ 	.short	0x010a
        /*06d2*/ 	.byte	0x3f
	.zero		1


	//   ....[55]....
        /*06d4*/ 	.word	0x0000f6a0
        /*06d8*/ 	.word	0x00000003
        /*06dc*/ 	.word	0x00000000
        /*06e0*/ 	.short	0x010a
        /*06e2*/ 	.byte	0x3f
	.zero		1


	//   ....[56]....
        /*06e4*/ 	.word	0x0000f700
        /*06e8*/ 	.word	0x00000000
        /*06ec*/ 	.word	0x00000000
        /*06f0*/ 	.short	0x010a
        /*06f2*/ 	.byte	0x3f
	.zero		1


	//   ....[57]....
        /*06f4*/ 	.word	0x0000f730
        /*06f8*/ 	.word	0x00000003
        /*06fc*/ 	.word	0x00000000
        /*0700*/ 	.short	0x010a
        /*0702*/ 	.byte	0x3f
	.zero		1


	//   ....[58]....
        /*0704*/ 	.word	0x0000f7a0
        /*0708*/ 	.word	0x00000000
        /*070c*/ 	.word	0x00028800
        /*0710*/ 	.short	0x010a
        /*0712*/ 	.byte	0x3f
	.zero		1


	//   ....[59]....
        /*0714*/ 	.word	0x0000f800
        /*0718*/ 	.word	0x00000000
        /*071c*/ 	.word	0x00028830
        /*0720*/ 	.short	0x010a
        /*0722*/ 	.byte	0x3f
	.zero		1


	//   ....[60]....
        /*0724*/ 	.word	0x0000f860
        /*0728*/ 	.word	0x0000000d
        /*072c*/ 	.word	0x00028830
        /*0730*/ 	.short	0x010a
        /*0732*/ 	.byte	0x3f
	.zero		1


	//   ....[61]....
        /*0734*/ 	.word	0x0000f8c0
        /*0738*/ 	.word	0x0000000d
        /*073c*/ 	.word	0x00028850
        /*0740*/ 	.short	0x010a
        /*0742*/ 	.byte	0x3f
	.zero		1


	//   ....[62]....
        /*0744*/ 	.word	0x0000f920
        /*0748*/ 	.word	0x0000000d
        /*074c*/ 	.word	0x00028830
        /*0750*/ 	.short	0x010a
        /*0752*/ 	.byte	0x3f
	.zero		1


	//   ....[63]....
        /*0754*/ 	.word	0x0000f980
        /*0758*/ 	.word	0x0000000a
        /*075c*/ 	.word	0x00028850
        /*0760*/ 	.short	0x010a
        /*0762*/ 	.byte	0x3f
	.zero		1


	//   ....[64]....
        /*0764*/ 	.word	0x0000f9e0
        /*0768*/ 	.word	0x00000003
        /*076c*/ 	.word	0x00028850
        /*0770*/ 	.short	0x010a
        /*0772*/ 	.byte	0x3f
	.zero		1


	//   ....[65]....
        /*0774*/ 	.word	0x0000fb40
        /*0778*/ 	.word	0x00000003
        /*077c*/ 	.word	0x00028840
        /*0780*/ 	.short	0x010a
        /*0782*/ 	.byte	0x3f
	.zero		1


	//   ....[66]....
        /*0784*/ 	.word	0x000105e0
        /*0788*/ 	.word	0x00000003
        /*078c*/ 	.word	0x00028820
        /*0790*/ 	.short	0x010a
        /*0792*/ 	.byte	0x3f
	.zero		1


	//   ....[67]....
        /*0794*/ 	.word	0x00010640
        /*0798*/ 	.word	0x00000003
        /*079c*/ 	.word	0x00028848
        /*07a0*/ 	.short	0x010a
        /*07a2*/ 	.byte	0x3f
	.zero		1


	//   ....[68]....
        /*07a4*/ 	.word	0x000106a0
        /*07a8*/ 	.word	0x00000003
        /*07ac*/ 	.word	0x00028860
        /*07b0*/ 	.short	0x010a
        /*07b2*/ 	.byte	0x3f
	.zero		1


	//   ....[69]....
        /*07b4*/ 	.word	0x00010700
        /*07b8*/ 	.word	0x00000003
        /*07bc*/ 	.word	0x00028840
        /*07c0*/ 	.short	0x010a
        /*07c2*/ 	.byte	0x3f
	.zero		1


	//   ....[70]....
        /*07c4*/ 	.word	0x00010760
        /*07c8*/ 	.word	0x00000003
        /*07cc*/ 	.word	0x00028868
        /*07d0*/ 	.short	0x010a
        /*07d2*/ 	.byte	0x3f
	.zero		1


	//   ....[71]....
        /*07d4*/ 	.word	0x000107c0
        /*07d8*/ 	.word	0x00000003
        /*07dc*/ 	.word	0x00028848
        /*07e0*/ 	.short	0x010a
        /*07e2*/ 	.byte	0x3f
	.zero		1


	//   ....[72]....
        /*07e4*/ 	.word	0x00010820
        /*07e8*/ 	.word	0x00000003
        /*07ec*/ 	.word	0x00028860
        /*07f0*/ 	.short	0x010a
        /*07f2*/ 	.byte	0x3f
	.zero		1


	//   ....[73]....
        /*07f4*/ 	.word	0x00010870
        /*07f8*/ 	.word	0x00000003
        /*07fc*/ 	.word	0x00028860
        /*0800*/ 	.short	0x010a
        /*0802*/ 	.byte	0x3f
	.zero		1


	//   ....[74]....
        /*0804*/ 	.word	0x000108c0
        /*0808*/ 	.word	0x00000002
        /*080c*/ 	.word	0x00028820
        /*0810*/ 	.short	0x010a
        /*0812*/ 	.byte	0x3f
	.zero		1


	//   ....[75]....
        /*0814*/ 	.word	0x00010a60
        /*0818*/ 	.word	0x00000006
        /*081c*/ 	.word	0x00000000
        /*0820*/ 	.short	0x010a
        /*0822*/ 	.byte	0x3f
	.zero		1


	//   ....[76]....
        /*0824*/ 	.word	0x00010ab0
        /*0828*/ 	.word	0x00000003
        /*082c*/ 	.word	0x00000000
        /*0830*/ 	.short	0x010a
        /*0832*/ 	.byte	0x3f
	.zero		1


	//   ....[77]....
        /*0834*/ 	.word	0x00010b00
        /*0838*/ 	.word	0x00000000
        /*083c*/ 	.word	0x00000000
        /*0840*/ 	.short	0x010a
        /*0842*/ 	.byte	0x3f
	.zero		1


	//----- nvinfo : EIATTR_NUM_MBARRIERS
	.align		4
.L_268:
        /*0844*/ 	.byte	0x03, 0x38
        /*0846*/ 	.short	0x0016


	//----- nvinfo : EIATTR_EXIT_INSTR_OFFSETS
	.align		4
        /*0848*/ 	.byte	0x04, 0x1c
        /*084a*/ 	.short	(.L_270 - .L_269)


	//   ....[0]....
.L_269:
        /*084c*/ 	.word	0x0000f780


	//----- nvinfo : EIATTR_MAX_THREADS
	.align		4
.L_270:
        /*0850*/ 	.byte	0x04, 0x05
        /*0852*/ 	.short	(.L_272 - .L_271)
.L_271:
        /*0854*/ 	.word	0x00000180
        /*0858*/ 	.word	0x00000001
        /*085c*/ 	.word	0x00000001


	//----- nvinfo : EIATTR_CRS_STACK_SIZE
	.align		4
.L_272:
        /*0860*/ 	.byte	0x04, 0x1e
        /*0862*/ 	.short	(.L_274 - .L_273)
.L_273:
        /*0864*/ 	.word	0x00000000


	//----- nvinfo : EIATTR_CBANK_PARAM_SIZE
	.align		4
.L_274:
        /*0868*/ 	.byte	0x03, 0x19
        /*086a*/ 	.short	0x0a70


	//----- nvinfo : EIATTR_PARAM_CBANK
	.align		4
        /*086c*/ 	.byte	0x04, 0x0a
        /*086e*/ 	.short	(.L_276 - .L_275)
	.align		4
.L_275:
        /*0870*/ 	.word	index@(.nv.constant0._ZN7cutlass13device_kernelIN5flash11enable_sm90INS1_16FlashAttnFwdSm90INS1_25CollectiveMainloopFwdSm90ILi2EN4cute5tupleIJNS5_1CILi1EEES8_S8_EEENS6_IJNS7_ILi128EEESA_SA_EEELi128ENS_6half_tEfNS_4arch4Sm90ELb1ELb0ELb1ELb0ELb0ELb0ELb0ELb1ELb1ELb1ELb1ELb0EEENS1_21CollectiveEpilogueFwdISB_S9_SC_SE_Li256ELb0ELb1ELb1ELb0EEENS1_19SingleTileSchedulerILb0ELb1ELb1ELi128EEEEEEEEEvNT_6ParamsE)
        /*0874*/ 	.short	0x0210
        /*0876*/ 	.short	0x0a70


	//----- nvinfo : EIATTR_SW_WAR
	.align		4
.L_276:
        /*0878*/ 	.byte	0x04, 0x36
        /*087a*/ 	.short	(.L_278 - .L_277)
.L_277:
        /*087c*/ 	.word	0x00000008
.L_278:


//--------------------- .nv.info._ZN7cutlass13device_kernelIN5flash11enable_sm90INS1_16FlashAttnFwdSm90INS1_25CollectiveMainloopFwdSm90ILi2EN4cute5tupleIJNS5_1CILi1EEES8_S8_EEENS6_IJNS7_ILi128EEESA_SA_EEELi128ENS_6half_tEfNS_4arch4Sm90ELb1ELb0ELb1ELb1ELb0ELb0ELb0ELb1ELb1ELb1ELb1ELb0EEENS1_21CollectiveEpilogueFwdISB_S9_SC_SE_Li256ELb1ELb1ELb1ELb0EEENS1_36VarlenDynamicPersistentTileSchedulerILi128ELi128ELi256ELi128ELb1ELb1ELb1ELb1ELb1ELb1EEEEEEEEEvNT_6ParamsE --------------------------
	.section	.nv.info._ZN7cutlass13device_kernelIN5flash11enable_sm90INS1_16FlashAttnFwdSm90INS1_25CollectiveMainloopFwdSm90ILi2EN4cute5tupleIJNS5_1CILi1EEES8_S8_EEENS6_IJNS7_ILi128EEESA_SA_EEELi128ENS_6half_tEfNS_4arch4Sm90ELb1ELb0ELb1ELb1ELb0ELb0ELb0ELb1ELb1ELb1ELb1ELb0EEENS1_21CollectiveEpilogueFwdISB_S9_SC_SE_Li256ELb1ELb1ELb1ELb0EEENS1_36VarlenDynamicPersistentTileSchedulerILi128ELi128ELi256ELi128ELb1ELb1ELb1ELb1ELb1ELb1EEEEEEEEEvNT_6ParamsE,"",@"SHT_CUDA_INFO"
	.sectionflags	@""
	.align	4


	//----- nvinfo : EIATTR_CUDA_API_VERSION
	.align		4
        /*0000*/ 	.byte	0x04, 0x37
        /*0002*/ 	.short	(.L_280 - .L_279)
.L_279:
        /*0004*/ 	.word	0x00000082


	//----- nvinfo : EIATTR_KPARAM_INFO
	.align		4
.L_280:
        /*0008*/ 	.byte	0x04, 0x17
        /*000a*/ 	.short	(.L_282 - .L_281)
.L_281:
        /*000c*/ 	.word	0x00000000
        /*0010*/ 	.short	0x0000
        /*0012*/ 	.short	0x0070
        /*0014*/ 	.byte	0x00, 0xf0, 0x01, 0x2a


	//----- nvinfo : EIATTR_SPARSE_MMA_MASK
	.align		4
.L_282:
        /*0018*/ 	.byte	0x03, 0x50
        /*001a*/ 	.short	0x0000


	//----- nvinfo : EIATTR_MAXREG_COUNT
	.align		4
        /*001c*/ 	.byte	0x03, 0x1b
        /*001e*/ 	.short	0x00a8


	//----- nvinfo : EIATTR_NUM_BARRIERS
	.align		4
        /*0020*/ 	.byte	0x02, 0x4c
        /*0022*/ 	.byte	0x10
	.zero		1


	//----- nvinfo : EIATTR_EXTERNS
	.align		4
        /*0024*/ 	.byte	0x04, 0x0f
        /*0026*/ 	.short	(.L_284 - .L_283)


	//   ....[0]....
	.align		4
.L_283:
        /*0028*/ 	.word	index@(__assertfail)


	//----- nvinfo : EIATTR_ANNOTATIONS
	.align		4
.L_284:
        /*002c*/ 	.byte	0x04, 0x55
        /*002e*/ 	.short	(.L_286 - .L_285)


	//   ....[0]....
.L_285:
        /* <DEDUP_REMOVED lines=71> */


	//----- nvinfo : EIATTR_MERCURY_ISA_VERSION
	.align		4
.L_286:
        /*0490*/ 	.byte	0x03, 0x5f
        /*0492*/ 	.short	0x0101


	//----- nvinfo : EIATTR_UNUSED_LOAD_BYTE_OFFSET
	.align		4
        /*0494*/ 	.byte	0x04, 0x44
        /*0496*/ 	.short	(.L_288 - .L_287)


	//   ....[0]....
.L_287:
        /*0498*/ 	.word	0x00000a40
        /*049c*/ 	.word	0x0000fff0


	//   ....[1]....
        /*04a0*/ 	.word	0x0000add0
        /*04a4*/ 	.word	0x0000fff0


	//----- nvinfo : EIATTR_INT_WARP_WIDE_INSTR_OFFSETS
	.align		4
.L_288:
        /*04a8*/ 	.byte	0x04, 0x31
        /*04aa*/ 	.short	(.L_290 - .L_289)


	//   ....[0]....
.L_289:
        /*04ac*/ 	.word	0x00000130


	//   ....[1]....
        /*04b0*/ 	.word	0x00000170


	//   ....[2]....
        /*04b4*/ 	.word	0x000001e0


	//   ....[3]....
        /*04b8*/ 	.word	0x0000f7c0


	//   ....[4]....
        /*04bc*/ 	.word	0x0000f850


	//   ....[5]....
        /*04c0*/ 	.word	0x00012eb0


	//   ....[6]....
        /*04c4*/ 	.word	0x00012f40


	//----- nvinfo : EIATTR_COOP_GROUP_MASK_REGIDS
	.align		4
.L_290:
        /*04c8*/ 	.byte	0x04, 0x29
        /*04ca*/ 	.short	(.L_292 - .L_291)


	//   ....[0]....
.L_291:
        /*04cc*/ 	.word	0xffffffff


	//   ....[1]....
        /*04d0*/ 	.word	0xffffffff


	//   ....[2]....
        /*04d4*/ 	.word	0xffffffff


	//   ....[3]....
        /*04d8*/ 	.word	0xffffffff


	//   ....[4]....
        /*04dc*/ 	.word	0xffffffff


	//   ....[5]....
        /*04e0*/ 	.word	0xffffffff


	//   ....[6]....
        /*04e4*/ 	.word	0xffffffff


	//   ....[7]....
        /*04e8*/ 	.word	0xffffffff


	//   ....[8]....
        /*04ec*/ 	.word	0xffffffff


	//   ....[9]....
        /*04f0*/ 	.word	0xffffffff


	//   ....[10]....
        /*04f4*/ 	.word	0xffffffff


	//   ....[11]....
        /*04f8*/ 	.word	0xffffffff


	//   ....[12]....
        /*04fc*/ 	.word	0xffffffff


	//   ....[13]....
        /*0500*/ 	.word	0xffffffff


	//   ....[14]....
        /*0504*/ 	.word	0xffffffff


	//   ....[15]....
        /*0508*/ 	.word	0xffffffff


	//   ....[16]....
        /*050c*/ 	.word	0xffffffff


	//   ....[17]....
        /*0510*/ 	.word	0xffffffff


	//   ....[18]....
        /*0514*/ 	.word	0xffffffff


	//   ....[19]....
        /*0518*/ 	.word	0xffffffff


	//   ....[20]....
        /*051c*/ 	.word	0xffffffff


	//   ....[21]....
        /*0520*/ 	.word	0xffffffff


	//   ....[22]....
        /*0524*/ 	.word	0xffffffff


	//   ....[23]....
        /*0528*/ 	.word	0xffffffff


	//   ....[24]....
        /*052c*/ 	.word	0xffffffff


	//   ....[25]....
        /*0530*/ 	.word	0xffffffff


	//   ....[26]....
        /*0534*/ 	.word	0xffffffff


	//   ....[27]....
        /*0538*/ 	.word	0xffffffff


	//   ....[28]....
        /*053c*/ 	.word	0xffffffff


	//   ....[29]....
        /*0540*/ 	.word	0xffffffff


	//   ....[30]....
        /*0544*/ 	.word	0xffffffff


	//   ....[31]....
        /*0548*/ 	.word	0xffffffff


	//   ....[32]....
        /*054c*/ 	.word	0xffffffff


	//   ....[33]....
        /*0550*/ 	.word	0xffffffff


	//   ....[34]....
        /*0554*/ 	.word	0xffffffff


	//   ....[35]....
        /*0558*/ 	.word	0xffffffff


	//   ....[36]....
        /*055c*/ 	.word	0xffffffff


	//   ....[37]....
        /*0560*/ 	.word	0xffffffff


	//   ....[38]....
        /*0564*/ 	.word	0xffffffff


	//   ....[39]....
        /*0568*/ 	.word	0xffffffff


	//   ....[40]....
        /*056c*/ 	.word	0xffffffff


	//   ....[41]....
        /*0570*/ 	.word	0xffffffff


	//   ....[42]....
        /*0574*/ 	.word	0xffffffff


	//   ....[43]....
        /*0578*/ 	.word	0xffffffff


	//   ....[44]....
        /*057c*/ 	.word	0xffffffff


	//   ....[45]....
        /*0580*/ 	.word	0xffffffff


	//   ....[46]....
        /*0584*/ 	.word	0xffffffff


	//   ....[47]....
        /*0588*/ 	.word	0xffffffff


	//   ....[48]....
        /*058c*/ 	.word	0xffffffff


	//   ....[49]....
        /*0590*/ 	.word	0xffffffff


	//   ....[50]....
        /*0594*/ 	.word	0xffffffff


	//   ....[51]....
        /*0598*/ 	.word	0xffffffff


	//   ....[52]....
        /*059c*/ 	.word	0xffffffff


	//   ....[53]....
        /*05a0*/ 	.word	0xffffffff


	//   ....[54]....
        /*05a4*/ 	.word	0xffffffff


	//   ....[55]....
        /*05a8*/ 	.word	0xffffffff


	//   ....[56]....
        /*05ac*/ 	.word	0xffffffff


	//   ....[57]....
        /*05b0*/ 	.word	0xffffffff


	//   ....[58]....
        /*05b4*/ 	.word	0xffffffff


	//   ....[59]....
        /*05b8*/ 	.word	0xffffffff


	//   ....[60]....
        /*05bc*/ 	.word	0xffffffff


	//   ....[61]....
        /*05c0*/ 	.word	0xffffffff


	//   ....[62]....
        /*05c4*/ 	.word	0xffffffff


	//   ....[63]....
        /*05c8*/ 	.word	0xffffffff


	//   ....[64]....
        /*05cc*/ 	.word	0xffffffff


	//   ....[65]....
        /*05d0*/ 	.word	0xffffffff


	//   ....[66]....
        /*05d4*/ 	.word	0xffffffff


	//   ....[67]....
        /*05d8*/ 	.word	0xffffffff


	//   ....[68]....
        /*05dc*/ 	.word	0xffffffff


	//   ....[69]....
        /*05e0*/ 	.word	0xffffffff


	//   ....[70]....
        /*05e4*/ 	.word	0xffffffff


	//   ....[71]....
        /*05e8*/ 	.word	0xffffffff


	//   ....[72]....
        /*05ec*/ 	.word	0xffffffff


	//   ....[73]....
        /*05f0*/ 	.word	0xffffffff


	//   ....[74]....
        /*05f4*/ 	.word	0xffffffff


	//   ....[75]....
        /*05f8*/ 	.word	0xffffffff


	//   ....[76]....
        /*05fc*/ 	.word	0xffffffff


	//   ....[77]....
        /*0600*/ 	.word	0xffffffff


	//   ....[78]....
        /*0604*/ 	.word	0xffffffff


	//   ....[79]....
        /*0608*/ 	.word	0xffffffff


	//   ....[80]....
        /*060c*/ 	.word	0xffffffff


	//   ....[81]....
        /*0610*/ 	.word	0xffffffff


	//   ....[82]....
        /*0614*/ 	.word	0xffffffff


	//   ....[83]....
        /*0618*/ 	.word	0xffffffff


	//   ....[84]....
        /*061c*/ 	.word	0xffffffff


	//   ....[85]....
        /*0620*/ 	.word	0xffffffff


	//   ....[86]....
        /*0624*/ 	.word	0xffffffff


	//   ....[87]....
        /*0628*/ 	.word	0xffffffff


	//   ....[88]....
        /*062c*/ 	.word	0xffffffff


	//   ....[89]....
        /*0630*/ 	.word	0xffffffff


	//   ....[90]....
        /*0634*/ 	.word	0xffffffff


	//   ....[91]....
        /*0638*/ 	.word	0xffffffff


	//   ....[92]....
        /*063c*/ 	.word	0xffffffff


	//   ....[93]....
        /*0640*/ 	.word	0xffffffff


	//   ....[94]....
        /*0644*/ 	.word	0xffffffff


	//   ....[95]....
        /*0648*/ 	.word	0xffffffff


	//   ....[96]....
        /*064c*/ 	.word	0xffffffff


	//   ....[97]....
        /*0650*/ 	.word	0xffffffff


	//   ....[98]....
        /*0654*/ 	.word	0xffffffff


	//   ....[99]....
        /*0658*/ 	.word	0xffffffff


	//   ....[100]....
        /*065c*/ 	.word	0xffffffff


	//   ....[101]....
        /*0660*/ 	.word	0xffffffff


	//   ....[102]....
        /*0664*/ 	.word	0xffffffff


	//   ....[103]....
        /*0668*/ 	.word	0xffffffff


	//   ....[104]....
        /*066c*/ 	.word	0xffffffff


	//   ....[105]....
        /*0670*/ 	.word	0x0500000f


	//   ....[106]....
        /*0674*/ 	.word	0x0500000f


	//   ....[107]....
        /*0678*/ 	.word	0x0500000f


	//   ....[108]....
        /*067c*/ 	.word	0x0500000f


	//   ....[109]....
        /*0680*/ 	.word	0x0500000f


	//   ....[110]....
        /*0684*/ 	.word	0x0500000f


	//   ....[111]....
        /*0688*/ 	.word	0x0500000f


	//   ....[112]....
        /*068c*/ 	.word	0x0500000f


	//   ....[113]....
        /*0690*/ 	.word	0x0500000f


	//   ....[114]....
        /*0694*/ 	.word	0x0500000f


	//   ....[115]....
        /*0698*/ 	.word	0x0500000f


	//   ....[116]....
        /*069c*/ 	.word	0x0500000f


	//   ....[117]....
        /*06a0*/ 	.word	0x0500000f


	//   ....[118]....
        /*06a4*/ 	.word	0x0500000f


	//   ....[119]....
        /*06a8*/ 	.word	0x0500000f


	//   ....[120]....
        /*06ac*/ 	.word	0x0500000f


	//   ....[121]....
        /*06b0*/ 	.word	0x0500000f


	//   ....[122]....
        /*06b4*/ 	.word	0x0500000f


	//   ....[123]....
        /*06b8*/ 	.word	0x0500000f


	//   ....[124]....
        /*06bc*/ 	.word	0x0500000f


	//   ....[125]....
        /*06c0*/ 	.word	0x0500000f


	//   ....[126]....
        /*06c4*/ 	.word	0x0500000f


	//   ....[127]....
        /*06c8*/ 	.word	0x0500000f


	//   ....[128]....
        /*06cc*/ 	.word	0x0500000f


	//   ....[129]....
        /*06d0*/ 	.word	0x0500000f


	//   ....[130]....
        /*06d4*/ 	.word	0x0500000f


	//   ....[131]....
        /*06d8*/ 	.word	0x0500000f


	//   ....[132]....
        /*06dc*/ 	.word	0x0500000f


	//   ....[133]....
        /*06e0*/ 	.word	0x0500000f


	//   ....[134]....
        /*06e4*/ 	.word	0x0500000f


	//   ....[135]....
        /*06e8*/ 	.word	0x0500000f


	//   ....[136]....
        /*06ec*/ 	.word	0x0500000f


	//   ....[137]....
        /*06f0*/ 	.word	0x0500000f


	//   ....[138]....
        /*06f4*/ 	.word	0x0500000f


	//   ....[139]....
        /*06f8*/ 	.word	0x0500000f


	//   ....[140]....
        /*06fc*/ 	.word	0x0500000f


	//----- nvinfo : EIATTR_COOP_GROUP_INSTR_OFFSETS
	.align		4
.L_292:
        /*0700*/ 	.byte	0x04, 0x28
        /*0702*/ 	.short	(.L_294 - .L_293)


	//   ....[0]....
.L_293:
        /*0704*/ 	.word	0x00000070


	//   ....[1]....
        /*0708*/ 	.word	0x00000140


	//   ....[2]....
        /*070c*/ 	.word	0x00000190


	//   ....[3]....
        /*0710*/ 	.word	0x000003c0


	//   ....[4]....
        /*0714*/ 	.word	0x00000520


	//   ....[5]....
        /*0718*/ 	.word	0x00000640


	//   ....[6]....
        /*071c*/ 	.word	0x000007a0


	//   ....[7]....
        /*0720*/ 	.word	0x00001b50


	//   ....[8]....
        /*0724*/ 	.word	0x00002670


	//   ....[9]....
        /*0728*/ 	.word	0x00002ad0


	//   ....[10]....
        /*072c*/ 	.word	0x000032a0


	//   ....[11]....
        /*0730*/ 	.word	0x00003320


	//   ....[12]....
        /*0734*/ 	.word	0x00003d60


	//   ....[13]....
        /*0738*/ 	.word	0x00003dc0


	//   ....[14]....
        /*073c*/ 	.word	0x00005750


	//   ....[15]....
        /*0740*/ 	.word	0x00005880


	//   ....[16]....
        /*0744*/ 	.word	0x00006090


	//   ....[17]....
        /*0748*/ 	.word	0x000061a0


	//   ....[18]....
        /*074c*/ 	.word	0x00006990


	//   ....[19]....
        /*0750*/ 	.word	0x00006a00


	//   ....[20]....
        /*0754*/ 	.word	0x000089d0


	//   ....[21]....
        /*0758*/ 	.word	0x00008a40


	//   ....[22]....
        /*075c*/ 	.word	0x000091d0


	//   ....[23]....
        /*0760*/ 	.word	0x000092e0


	//   ....[24]....
        /*0764*/ 	.word	0x0000a480


	//   ....[25]....
        /*0768*/ 	.word	0x0000a4c0


	//   ....[26]....
        /*076c*/ 	.word	0x0000a5b0


	//   ....[27]....
        /*0770*/ 	.word	0x0000a5d0


	//   ....[28]....
        /*0774*/ 	.word	0x0000b900


	//   ....[29]....
        /*0778*/ 	.word	0x0000b940


	//   ....[30]....
        /*077c*/ 	.word	0x0000b960


	//   ....[31]....
        /*0780*/ 	.word	0x0000b990


	//   ....[32]....
        /*0784*/ 	.word	0x0000c050


	//   ....[33]....
        /*0788*/ 	.word	0x0000c070


	//   ....[34]....
        /*078c*/ 	.word	0x0000c140


	//   ....[35]....
        /*0790*/ 	.word	0x0000c160


	//   ....[36]....
        /*0794*/ 	.word	0x0000c220


	//   ....[37]....
        /*0798*/ 	.word	0x0000c240


	//   ....[38]....
        /*079c*/ 	.word	0x0000c310


	//   ....[39]....
        /*07a0*/ 	.word	0x0000c330


	//   ....[40]....
        /*07a4*/ 	.word	0x0000c700


	//   ....[41]....
        /*07a8*/ 	.word	0x0000c710


	//   ....[42]....
        /*07ac*/ 	.word	0x0000cb50


	//   ....[43]....
        /*07b0*/ 	.word	0x0000cb60


	//   ....[44]....
        /*07b4*/ 	.word	0x0000d850


	//   ....[45]....
        /*07b8*/ 	.word	0x0000d880


	//   ....[46]....
        /*07bc*/ 	.word	0x0000d950


	//   ....[47]....
        /*07c0*/ 	.word	0x0000d970


	//   ....[48]....
        /*07c4*/ 	.word	0x0000da30


	//   ....[49]....
        /*07c8*/ 	.word	0x0000da50


	//   ....[50]....
        /*07cc*/ 	.word	0x0000db20


	//   ....[51]....
        /*07d0*/ 	.word	0x0000db40


	//   ....[52]....
        /*07d4*/ 	.word	0x0000dc80


	//   ....[53]....
        /*07d8*/ 	.word	0x0000deb0


	//   ....[54]....
        /*07dc*/ 	.word	0x0000dee0


	//   ....[55]....
        /*07e0*/ 	.word	0x0000df10


	//   ....[56]....
        /*07e4*/ 	.word	0x0000df40


	//   ....[57]....
        /*07e8*/ 	.word	0x0000df70


	//   ....[58]....
        /*07ec*/ 	.word	0x0000dfa0


	//   ....[59]....
        /*07f0*/ 	.word	0x0000e140


	//   ....[60]....
        /*07f4*/ 	.word	0x0000e170


	//   ....[61]....
        /*07f8*/ 	.word	0x0000e1a0


	//   ....[62]....
        /*07fc*/ 	.word	0x0000e1d0


	//   ....[63]....
        /*0800*/ 	.word	0x0000e200


	//   ....[64]....
        /*0804*/ 	.word	0x0000e230


	//   ....[65]....
        /*0808*/ 	.word	0x0000e2d0


	//   ....[66]....
        /*080c*/ 	.word	0x0000e300


	//   ....[67]....
        /*0810*/ 	.word	0x0000e310


	//   ....[68]....
        /*0814*/ 	.word	0x0000e340


	//   ....[69]....
        /*0818*/ 	.word	0x0000fda0


	//   ....[70]....
        /*081c*/ 	.word	0x00010920


	//   ....[71]....
        /*0820*/ 	.word	0x00010930


	//   ....[72]....
        /*0824*/ 	.word	0x00010960


	//   ....[73]....
        /*0828*/ 	.word	0x00010970


	//   ....[74]....
        /*082c*/ 	.word	0x00010a80


	//   ....[75]....
        /*0830*/ 	.word	0x00010a90


	//   ....[76]....
        /*0834*/ 	.word	0x00010b20


	//   ....[77]....
        /*0838*/ 	.word	0x00010b30


	//   ....[78]....
        /*083c*/ 	.word	0x00010bc0


	//   ....[79]....
        /*0840*/ 	.word	0x00010bd0


	//   ....[80]....
        /*0844*/ 	.word	0x00010c60


	//   ....[81]....
        /*0848*/ 	.word	0x00010c70


	//   ....[82]....
        /*084c*/ 	.word	0x00010d00


	//   ....[83]....
        /*0850*/ 	.word	0x00010d10


	//   ....[84]....
        /*0854*/ 	.word	0x00010d60


	//   ....[85]....
        /*0858*/ 	.word	0x00010d90


	//   ....[86]....
        /*085c*/ 	.word	0x000135e0


	//   ....[87]....
        /*0860*/ 	.word	0x00013610


	//   ....[88]....
        /*0864*/ 	.word	0x00013660


	//   ....[89]....
        /*0868*/ 	.word	0x000136a0


	//   ....[90]....
        /*086c*/ 	.word	0x000136d0


	//   ....[91]....
        /*0870*/ 	.word	0x00013700


	//   ....[92]....
        /*0874*/ 	.word	0x00013730


	//   ....[93]....
        /*0878*/ 	.word	0x00013760


	//   ....[94]....
        /*087c*/ 	.word	0x00013920


	//   ....[95]....
        /*0880*/ 	.word	0x00013950


	//   ....[96]....
        /*0884*/ 	.word	0x00013980


	//   ....[97]....
        /*0888*/ 	.word	0x000139b0


	//   ....[98]....
        /*088c*/ 	.word	0x000139e0


	//   ....[99]....
        /*0890*/ 	.word	0x00013a10


	//   ....[100]....
        /*0894*/ 	.word	0x00013ae0


	//   ....[101]....
        /*0898*/ 	.word	0x00013b00


	//   ....[102]....
        /*089c*/ 	.word	0x00013b10


	//   ....[103]....
        /*08a0*/ 	.word	0x00013b90


	//   ....[104]....
        /*08a4*/ 	.word	0x000146c0


	//   ....[105]....
        /*08a8*/ 	.word	0x00014c70


	//   ....[106]....
        /*08ac*/ 	.word	0x00014e40


	//   ....[107]....
        /*08b0*/ 	.word	0x00014e90


	//   ....[108]....
        /*08b4*/ 	.word	0x00014ef0


	//   ....[109]....
        /*08b8*/ 	.word	0x00014f90


	//   ....[110]....
        /*08bc*/ 	.word	0x00015050


	//   ....[111]....
        /*08c0*/ 	.word	0x00015160


	//   ....[112]....
        /*08c4*/ 	.word	0x000151c0


	//   ....[113]....
        /*08c8*/ 	.word	0x000152c0


	//   ....[114]....
        /*08cc*/ 	.word	0x00015320


	//   ....[115]....
        /*08d0*/ 	.word	0x00015420


	//   ....[116]....
        /*08d4*/ 	.word	0x00015480


	//   ....[117]....
        /*08d8*/ 	.word	0x00015580


	//   ....[118]....
        /*08dc*/ 	.word	0x000155e0


	//   ....[119]....
        /*08e0*/ 	.word	0x000156c0


	//   ....[120]....
        /*08e4*/ 	.word	0x00015740


	//   ....[121]....
        /*08e8*/ 	.word	0x00015820


	//   ....[122]....
        /*08ec*/ 	.word	0x00015b50


	//   ....[123]....
        /*08f0*/ 	.word	0x00015bf0


	//   ....[124]....
        /*08f4*/ 	.word	0x00015d80


	//   ....[125]....
        /*08f8*/ 	.word	0x00015df0


	//   ....[126]....
        /*08fc*/ 	.word	0x00015e60


	//   ....[127]....
        /*0900*/ 	.word	0x00015ed0


	//   ....[128]....
        /*0904*/ 	.word	0x00015f40


	//   ....[129]....
        /*0908*/ 	.word	0x00015fc0


	//   ....[130]....
        /*090c*/ 	.word	0x00016060


	//   ....[131]....
        /*0910*/ 	.word	0x00016100


	//   ....[132]....
        /*0914*/ 	.word	0x00016170


	//   ....[133]....
        /*0918*/ 	.word	0x000161e0


	//   ....[134]....
        /*091c*/ 	.word	0x00016250


	//   ....[135]....
        /*0920*/ 	.word	0x000162d0


	//   ....[136]....
        /*0924*/ 	.word	0x00016350


	//   ....[137]....
        /*0928*/ 	.word	0x00016400


	//   ....[138]....
        /*092c*/ 	.word	0x00016450


	//   ....[139]....
        /*0930*/ 	.word	0x00016510


	//   ....[140]....
        /*0934*/ 	.word	0x00016640


	//----- nvinfo : EIATTR_REG_RECONFIG
	.align		4
.L_294:
        /*0938*/ 	.byte	0x01, 0x54
	.zero		2


	//----- nvinfo : EIATTR_SYSCALL_OFFSETS
	.align		4
        /*093c*/ 	.byte	0x04, 0x46
        /*093e*/ 	.short	(.L_296 - .L_295)


	//   ....[0]....
.L_295:
        /*0940*/ 	.word	0x00001d30


	//   ....[1]....
        /*0944*/ 	.word	0x0000f9c0


	//   ....[2]....
        /*0948*/ 	.word	0x0000fb10


	//   ....[3]....
        /*094c*/ 	.word	0x0000fc10


	//   ....[4]....
        /*0950*/ 	.word	0x000104e0


	//----- nvinfo : EIATTR_MBARRIER_INSTR_OFFSETS
	.align		4
.L_296:
        /*0954*/ 	.byte	0x04, 0x39
        /*0956*/ 	.short	(.L_298 - .L_297)


	//   ....[0]....
.L_297:
        /*0958*/ 	.word	0x00000270
        /*095c*/ 	.word	0x000000ff
        /*0960*/ 	.word	0x00028800
        /*0964*/ 	.short	0x0100
        /*0966*/ 	.byte	0x08
	.zero		1


	//   ....[1]....
        /*0968*/ 	.word	0x00000280
        /*096c*/ 	.word	0x000000ff
        /*0970*/ 	.word	0x00028820
        /*0974*/ 	.short	0x0100
        /*0976*/ 	.byte	0x08
	.zero		1


	//   ....[2]....
        /*0978*/ 	.word	0x00000370
        /*097c*/ 	.word	0x000000ff
        /*0980*/ 	.word	0x00028830
        /*0984*/ 	.short	0x0100
        /*0986*/ 	.byte	0x08
	.zero		1


	//   ....[3]....
        /*0988*/ 	.word	0x00000380
        /*098c*/ 	.word	0x000000ff
        /*0990*/ 	.word	0x00028840
        /*0994*/ 	.short	0x0100
        /*0996*/ 	.byte	0x08
	.zero		1


	//   ....[4]....
        /*0998*/ 	.word	0x00000390
        /*099c*/ 	.word	0x000000ff
        /*09a0*/ 	.word	0x00028838
        /*09a4*/ 	.short	0x0100
        /*09a6*/ 	.byte	0x08
	.zero		1


	//   ....[5]....
        /*09a8*/ 	.word	0x000003a0
        /*09ac*/ 	.word	0x000000ff
        /*09b0*/ 	.word	0x00028848
        /*09b4*/ 	.short	0x0100
        /*09b6*/ 	.byte	0x08
	.zero		1


	//   ....[6]....
        /*09b8*/ 	.word	0x000004d0
        /*09bc*/ 	.word	0x000000ff
        /*09c0*/ 	.word	0x00028850
        /*09c4*/ 	.short	0x0100
        /*09c6*/ 	.byte	0x08
	.zero		1


	//   ....[7]....
        /*09c8*/ 	.word	0x000004e0
        /*09cc*/ 	.word	0x000000ff
        /*09d0*/ 	.word	0x00028860
        /*09d4*/ 	.short	0x0100
        /*09d6*/ 	.byte	0x08
	.zero		1


	//   ....[8]....
        /*09d8*/ 	.word	0x000004f0
        /*09dc*/ 	.word	0x000000ff
        /*09e0*/ 	.word	0x00028858
        /*09e4*/ 	.short	0x0100
        /*09e6*/ 	.byte	0x08
	.zero		1


	//   ....[9]....
        /*09e8*/ 	.word	0x00000500
        /*09ec*/ 	.word	0x000000ff
        /*09f0*/ 	.word	0x00028868
        /*09f4*/ 	.short	0x0100
        /*09f6*/ 	.byte	0x08
	.zero		1


	//   ....[10]....
        /*09f8*/ 	.word	0x000005f0
        /*09fc*/ 	.word	0x000000ff
        /*0a00*/ 	.word	0x00028870
        /*0a04*/ 	.short	0x0100
        /*0a06*/ 	.byte	0x06
	.zero		1


	//   ....[11]....
        /*0a08*/ 	.word	0x00000600
        /*0a0c*/ 	.word	0x000000ff
        /*0a10*/ 	.word	0x00028880
        /*0a14*/ 	.short	0x0100
        /*0a16*/ 	.byte	0x06
	.zero		1


	//   ....[12]....
        /*0a18*/ 	.word	0x00000610
        /*0a1c*/ 	.word	0x000000ff
        /*0a20*/ 	.word	0x00028878
        /*0a24*/ 	.short	0x0100
        /*0a26*/ 	.byte	0x06
	.zero		1


	//   ....[13]....
        /*0a28*/ 	.word	0x00000620
        /*0a2c*/ 	.word	0x000000ff
        /*0a30*/ 	.word	0x00028888
        /*0a34*/ 	.short	0x0100
        /*0a36*/ 	.byte	0x06
	.zero		1


	//   ....[14]....
        /*0a38*/ 	.word	0x00000750
        /*0a3c*/ 	.word	0x000000ff
        /*0a40*/ 	.word	0x00028890
        /*0a44*/ 	.short	0x0100
        /*0a46*/ 	.byte	0x08
	.zero		1


	//   ....[15]....
        /*0a48*/ 	.word	0x00000760
        /*0a4c*/ 	.word	0x000000ff
        /*0a50*/ 	.word	0x000288a0
        /*0a54*/ 	.short	0x0100
        /*0a56*/ 	.byte	0x08
	.zero		1


	//   ....[16]....
        /*0a58*/ 	.word	0x00000770
        /*0a5c*/ 	.word	0x000000ff
        /*0a60*/ 	.word	0x00028898
        /*0a64*/ 	.short	0x0100
        /*0a66*/ 	.byte	0x08
	.zero		1


	//   ....[17]....
        /*0a68*/ 	.word	0x00000780
        /*0a6c*/ 	.word	0x000000ff
        /*0a70*/ 	.word	0x000288a8
        /*0a74*/ 	.short	0x0100
        /*0a76*/ 	.byte	0x08
	.zero		1


	//   ....[18]....
        /*0a78*/ 	.word	0x000008b0
        /*0a7c*/ 	.word	0x000000ff
        /*0a80*/ 	.word	0x000288b0
        /*0a84*/ 	.short	0x0100
        /*0a86*/ 	.byte	0x08
	.zero		1


	//   ....[19]....
        /*0a88*/ 	.word	0x000008c0
        /*0a8c*/ 	.word	0x000000ff
        /*0a90*/ 	.word	0x000288c0
        /*0a94*/ 	.short	0x0100
        /*0a96*/ 	.byte	0x08
	.zero		1


	//   ....[20]....
        /*0a98*/ 	.word	0x000008d0
        /*0a9c*/ 	.word	0x000000ff
        /*0aa0*/ 	.word	0x000288b8
        /*0aa4*/ 	.short	0x0100
        /*0aa6*/ 	.byte	0x08
	.zero		1


	//   ....[21]....
        /*0aa8*/ 	.word	0x000008e0
        /*0aac*/ 	.word	0x000000ff
        /*0ab0*/ 	.word	0x000288c8
        /*0ab4*/ 	.short	0x0100
        /*0ab6*/ 	.byte	0x08
	.zero		1


	//   ....[22]....
        /*0ab8*/ 	.word	0x00001db0
        /*0abc*/ 	.word	0x000000ff
        /*0ac0*/ 	.word	0x00028800
        /*0ac4*/ 	.short	0x010a
        /*0ac6*/ 	.byte	0x29
	.zero		1


	//   ....[23]....
        /*0ac8*/ 	.word	0x00001e30
        /*0acc*/ 	.word	0x00000000
        /*0ad0*/ 	.word	0x00028830
        /*0ad4*/ 	.short	0x010a
        /*0ad6*/ 	.byte	0x3f
	.zero		1


	//   ....[24]....
        /*0ad8*/ 	.word	0x00001e90
        /*0adc*/ 	.word	0x00000000
        /*0ae0*/ 	.word	0x00028830
        /*0ae4*/ 	.short	0x010a
        /*0ae6*/ 	.byte	0x3f
	.zero		1


	//   ....[25]....
        /*0ae8*/ 	.word	0x00002c00
        /*0aec*/ 	.word	0x00000000
        /*0af0*/ 	.word	0x00000000
        /*0af4*/ 	.short	0x0101
        /*0af6*/ 	.byte	0x3f
	.zero		1


	//   ....[26]....
        /*0af8*/ 	.word	0x00004ac0
        /*0afc*/ 	.word	0x000000ff
        /*0b00*/ 	.word	0x00028830
        /*0b04*/ 	.short	0x010a
        /*0b06*/ 	.byte	0x06
	.zero		1


	//   ....[27]....
        /*0b08*/ 	.word	0x00004b00
        /*0b0c*/ 	.word	0x000000ff
        /*0b10*/ 	.word	0x00028830
        /*0b14*/ 	.short	0x010a
        /*0b16*/ 	.byte	0x06
	.zero		1


	//   ....[28]....
        /*0b18*/ 	.word	0x00004e40
        /*0b1c*/ 	.word	0x000000ff
        /*0b20*/ 	.word	0x00028850
        /*0b24*/ 	.short	0x010a
        /*0b26*/ 	.byte	0x06
	.zero		1


	//   ....[29]....
        /*0b28*/ 	.word	0x00004e80
        /*0b2c*/ 	.word	0x000000ff
        /*0b30*/ 	.word	0x00028850
        /*0b34*/ 	.short	0x010a
        /*0b36*/ 	.byte	0x06
	.zero		1


	//   ....[30]....
        /*0b38*/ 	.word	0x00006f60
        /*0b3c*/ 	.word	0x0000000a
        /*0b40*/ 	.word	0x00000000
        /*0b44*/ 	.short	0x0101
        /*0b46*/ 	.byte	0x3f
	.zero		1


	//   ....[31]....
        /*0b48*/ 	.word	0x00007100
        /*0b4c*/ 	.word	0x0000000a
        /*0b50*/ 	.word	0x00000000
        /*0b54*/ 	.short	0x0101
        /*0b56*/ 	.byte	0x3f
	.zero		1


	//   ....[32]....
        /*0b58*/ 	.word	0x00007c70
        /*0b5c*/ 	.word	0x000000ff
        /*0b60*/ 	.word	0x00028830
        /*0b64*/ 	.short	0x010a
        /*0b66*/ 	.byte	0x06
	.zero		1


	//   ....[33]....
        /*0b68*/ 	.word	0x00007cb0
        /*0b6c*/ 	.word	0x000000ff
        /*0b70*/ 	.word	0x00028830
        /*0b74*/ 	.short	0x010a
        /*0b76*/ 	.byte	0x06
	.zero		1


	//   ....[34]....
        /*0b78*/ 	.word	0x00007ff0
        /*0b7c*/ 	.word	0x000000ff
        /*0b80*/ 	.word	0x00028850
        /*0b84*/ 	.short	0x010a
        /*0b86*/ 	.byte	0x06
	.zero		1


	//   ....[35]....
        /*0b88*/ 	.word	0x00008030
        /*0b8c*/ 	.word	0x000000ff
        /*0b90*/ 	.word	0x00028850
        /*0b94*/ 	.short	0x010a
        /*0b96*/ 	.byte	0x06
	.zero		1


	//   ....[36]....
        /*0b98*/ 	.word	0x00009aa0
        /*0b9c*/ 	.word	0x0000000b
        /*0ba0*/ 	.word	0x00000000
        /*0ba4*/ 	.short	0x0101
        /*0ba6*/ 	.byte	0x3f
	.zero		1


	//   ....[37]....
        /*0ba8*/ 	.word	0x00009c50
        /*0bac*/ 	.word	0x0000000b
        /*0bb0*/ 	.word	0x00000000
        /*0bb4*/ 	.short	0x0101
        /*0bb6*/ 	.byte	0x3f
	.zero		1


	//   ....[38]....
        /*0bb8*/ 	.word	0x0000a3f0
        /*0bbc*/ 	.word	0x000000ff
        /*0bc0*/ 	.word	0x00028850
        /*0bc4*/ 	.short	0x010a
        /*0bc6*/ 	.byte	0x05
	.zero		1


	//   ....[39]....
        /*0bc8*/ 	.word	0x0000a430
        /*0bcc*/ 	.word	0x000000ff
        /*0bd0*/ 	.word	0x00028850
        /*0bd4*/ 	.short	0x010a
        /*0bd6*/ 	.byte	0x05
	.zero		1


	//   ....[40]....
        /*0bd8*/ 	.word	0x0000a970
        /*0bdc*/ 	.word	0x00000006
        /*0be0*/ 	.word	0x00000000
        /*0be4*/ 	.short	0x0101
        /*0be6*/ 	.byte	0x3f
	.zero		1


	//   ....[41]....
        /*0be8*/ 	.word	0x0000c040
        /*0bec*/ 	.word	0x00000014
        /*0bf0*/ 	.word	0x00000000
        /*0bf4*/ 	.short	0x0101
        /*0bf6*/ 	.byte	0x3f
	.zero		1


	//   ....[42]....
        /*0bf8*/ 	.word	0x0000c4f0
        /*0bfc*/ 	.word	0x00000014
        /*0c00*/ 	.word	0x00000000
        /*0c04*/ 	.short	0x0101
        /*0c06*/ 	.byte	0x3f
	.zero		1


	//   ....[43]....
        /*0c08*/ 	.word	0x0000fff0
        /*0c0c*/ 	.word	0x00000000
        /*0c10*/ 	.word	0x00028840
        /*0c14*/ 	.short	0x010a
        /*0c16*/ 	.byte	0x3f
	.zero		1


	//   ....[44]....
        /*0c18*/ 	.word	0x00010e60
        /*0c1c*/ 	.word	0x00000012
        /*0c20*/ 	.word	0x00028800
        /*0c24*/ 	.short	0x0107
        /*0c26*/ 	.byte	0x3f
	.zero		1


	//   ....[45]....
        /*0c28*/ 	.word	0x00010f70
        /*0c2c*/ 	.word	0x00000012
        /*0c30*/ 	.word	0x00028800
        /*0c34*/ 	.short	0x0101
        /*0c36*/ 	.byte	0x3f
	.zero		1


	//   ....[46]....
        /*0c38*/ 	.word	0x00010f90
        /*0c3c*/ 	.word	0x00000012
        /*0c40*/ 	.word	0x00028820
        /*0c44*/ 	.short	0x010a
        /*0c46*/ 	.byte	0x3f
	.zero		1


	//   ....[47]....
        /*0c48*/ 	.word	0x00011350
        /*0c4c*/ 	.word	0x00000003
        /*0c50*/ 	.word	0x00028840
        /*0c54*/ 	.short	0x010a
        /*0c56*/ 	.byte	0x3f
	.zero		1


	//   ....[48]....
        /*0c58*/ 	.word	0x000116f0
        /*0c5c*/ 	.word	0x00000003
        /*0c60*/ 	.word	0x00000060
        /*0c64*/ 	.short	0x010a
        /*0c66*/ 	.byte	0x3f
	.zero		1


	//   ....[49]....
        /*0c68*/ 	.word	0x00011d80
        /*0c6c*/ 	.word	0x00000003
        /*0c70*/ 	.word	0x00028840
        /*0c74*/ 	.short	0x010a
        /*0c76*/ 	.byte	0x3f
	.zero		1


	//   ....[50]....
        /*0c78*/ 	.word	0x00012120
        /*0c7c*/ 	.word	0x00000002
        /*0c80*/ 	.word	0x00000060
        /*0c84*/ 	.short	0x010a
        /*0c86*/ 	.byte	0x3f
	.zero		1


	//   ....[51]....
        /*0c88*/ 	.word	0x000126f0
        /*0c8c*/ 	.word	0x00000002
        /*0c90*/ 	.word	0x00028840
        /*0c94*/ 	.short	0x010a
        /*0c96*/ 	.byte	0x3f
	.zero		1


	//   ....[52]....
        /*0c98*/ 	.word	0x00012a90
        /*0c9c*/ 	.word	0x00000002
        /*0ca0*/ 	.word	0x00000060
        /*0ca4*/ 	.short	0x010a
        /*0ca6*/ 	.byte	0x3f
	.zero		1


	//   ....[53]....
        /*0ca8*/ 	.word	0x00013010
        /*0cac*/ 	.word	0x00000000
        /*0cb0*/ 	.word	0x00028860
        /*0cb4*/ 	.short	0x010a
        /*0cb6*/ 	.byte	0x3f
	.zero		1


	//   ....[54]....
        /*0cb8*/ 	.word	0x00014640
        /*0cbc*/ 	.word	0x00000000
        /*0cc0*/ 	.word	0x00028820
        /*0cc4*/ 	.short	0x010a
        /*0cc6*/ 	.byte	0x3f
	.zero		1


	//   ....[55]....
        /*0cc8*/ 	.word	0x00014830
        /*0ccc*/ 	.word	0x00000006
        /*0cd0*/ 	.word	0x00000000
        /*0cd4*/ 	.short	0x010a
        /*0cd6*/ 	.byte	0x3f
	.zero		1


	//   ....[56]....
        /*0cd8*/ 	.word	0x00014860
        /*0cdc*/ 	.word	0x00000007
        /*0ce0*/ 	.word	0x00000000
        /*0ce4*/ 	.short	0x010a
        /*0ce6*/ 	.byte	0x3f
	.zero		1


	//   ....[57]....
        /*0ce8*/ 	.word	0x000148c0
        /*0cec*/ 	.word	0x00000004
        /*0cf0*/ 	.word	0x00000000
        /*0cf4*/ 	.short	0x010a
        /*0cf6*/ 	.byte	0x3f
	.zero		1


	//   ....[58]....
        /*0cf8*/ 	.word	0x000148f0
        /*0cfc*/ 	.word	0x00000003
        /*0d00*/ 	.word	0x00000000
        /*0d04*/ 	.short	0x010a
        /*0d06*/ 	.byte	0x3f
	.zero		1


	//   ....[59]....
        /*0d08*/ 	.word	0x00014960
        /*0d0c*/ 	.word	0x00000003
        /*0d10*/ 	.word	0x00028800
        /*0d14*/ 	.short	0x010a
        /*0d16*/ 	.byte	0x3f
	.zero		1


	//   ....[60]....
        /*0d18*/ 	.word	0x000149b0
        /*0d1c*/ 	.word	0x00000000
        /*0d20*/ 	.word	0x00028830
        /*0d24*/ 	.short	0x010a
        /*0d26*/ 	.byte	0x3f
	.zero		1


	//   ....[61]....
        /*0d28*/ 	.word	0x00014a10
        /*0d2c*/ 	.word	0x00000007
        /*0d30*/ 	.word	0x00028830
        /*0d34*/ 	.short	0x010a
        /*0d36*/ 	.byte	0x3f
	.zero		1


	//   ....[62]....
        /*0d38*/ 	.word	0x00014a70
        /*0d3c*/ 	.word	0x00000007
        /*0d40*/ 	.word	0x00028850
        /*0d44*/ 	.short	0x010a
        /*0d46*/ 	.byte	0x3f
	.zero		1


	//   ....[63]....
        /*0d48*/ 	.word	0x00014ad0
        /*0d4c*/ 	.word	0x00000007
        /*0d50*/ 	.word	0x00028830
        /*0d54*/ 	.short	0x010a
        /*0d56*/ 	.byte	0x3f
	.zero		1


	//   ....[64]....
        /*0d58*/ 	.word	0x00014b30
        /*0d5c*/ 	.word	0x00000007
        /*0d60*/ 	.word	0x00028850
        /*0d64*/ 	.short	0x010a
        /*0d66*/ 	.byte	0x3f
	.zero		1


	//   ....[65]....
        /*0d68*/ 	.word	0x00014b90
        /*0d6c*/ 	.word	0x00000005
        /*0d70*/ 	.word	0x00028850
        /*0d74*/ 	.short	0x010a
        /*0d76*/ 	.byte	0x3f
	.zero		1


	//   ....[66]....
        /*0d78*/ 	.word	0x00014d30
        /*0d7c*/ 	.word	0x00000000
        /*0d80*/ 	.word	0x00028840
        /*0d84*/ 	.short	0x010a
        /*0d86*/ 	.byte	0x3f
	.zero		1


	//   ....[67]....
        /*0d88*/ 	.word	0x00015860
        /*0d8c*/ 	.word	0x00000012
        /*0d90*/ 	.word	0x00028820
        /*0d94*/ 	.short	0x010a
        /*0d96*/ 	.byte	0x3f
	.zero		1


	//   ....[68]....
        /*0d98*/ 	.word	0x000158b0
        /*0d9c*/ 	.word	0x00000003
        /*0da0*/ 	.word	0x00028840
        /*0da4*/ 	.short	0x010a
        /*0da6*/ 	.byte	0x3f
	.zero		1


	//   ....[69]....
        /*0da8*/ 	.word	0x00015900
        /*0dac*/ 	.word	0x00000003
        /*0db0*/ 	.word	0x00000060
        /*0db4*/ 	.short	0x010a
        /*0db6*/ 	.byte	0x3f
	.zero		1


	//   ....[70]....
        /*0db8*/ 	.word	0x00015950
        /*0dbc*/ 	.word	0x00000003
        /*0dc0*/ 	.word	0x00028840
        /*0dc4*/ 	.short	0x010a
        /*0dc6*/ 	.byte	0x3f
	.zero		1


	//   ....[71]....
        /*0dc8*/ 	.word	0x000159a0
        /*0dcc*/ 	.word	0x00000002
        /*0dd0*/ 	.word	0x00000060
        /*0dd4*/ 	.short	0x010a
        /*0dd6*/ 	.byte	0x3f
	.zero		1


	//   ....[72]....
        /*0dd8*/ 	.word	0x000159f0
        /*0ddc*/ 	.word	0x00000002
        /*0de0*/ 	.word	0x00028840
        /*0de4*/ 	.short	0x010a
        /*0de6*/ 	.byte	0x3f
	.zero		1


	//   ....[73]....
        /*0de8*/ 	.word	0x00015a40
        /*0dec*/ 	.word	0x00000002
        /*0df0*/ 	.word	0x00000060
        /*0df4*/ 	.short	0x010a
        /*0df6*/ 	.byte	0x3f
	.zero		1


	//   ....[74]....
        /*0df8*/ 	.word	0x00015a90
        /*0dfc*/ 	.word	0x00000000
        /*0e00*/ 	.word	0x00028860
        /*0e04*/ 	.short	0x010a
        /*0e06*/ 	.byte	0x3f
	.zero		1


	//   ....[75]....
        /*0e08*/ 	.word	0x00016560
        /*0e0c*/ 	.word	0x00000000
        /*0e10*/ 	.word	0x00028820
        /*0e14*/ 	.short	0x010a
        /*0e16*/ 	.byte	0x3f
	.zero		1


	//   ....[76]....
        /*0e18*/ 	.word	0x00016700
        /*0e1c*/ 	.word	0x00000006
        /*0e20*/ 	.word	0x00000000
        /*0e24*/ 	.short	0x010a
        /*0e26*/ 	.byte	0x3f
	.zero		1


	//   ....[77]....
        /*0e28*/ 	.word	0x00016750
        /*0e2c*/ 	.word	0x00000007
        /*0e30*/ 	.word	0x00000000
        /*0e34*/ 	.short	0x010a
        /*0e36*/ 	.byte	0x3f
	.zero		1


	//   ....[78]....
        /*0e38*/ 	.word	0x000167a0
        /*0e3c*/ 	.word	0x00000004
        /*0e40*/ 	.word	0x00000000
        /*0e44*/ 	.short	0x010a
        /*0e46*/ 	.byte	0x3f
	.zero		1


	//----- nvinfo : EIATTR_NUM_MBARRIERS
	.align		4
.L_298:
        /*0e48*/ 	.byte	0x03, 0x38
        /*0e4a*/ 	.short	0x0016


	//----- nvinfo : EIATTR_EXIT_INSTR_OFFSETS
	.align		4
        /*0e4c*/ 	.byte	0x04, 0x1c
        /*0e4e*/ 	.short	(.L_300 - .L_299)


	//   ....[0]....
.L_299:
        /*0e50*/ 	.word	0x00000a80


	//   ....[1]....
        /*0e54*/ 	.word	0x0000dc30


	//   ....[2]....
        /*0e58*/ 	.word	0x00014940


	//----- nvinfo : EIATTR_MAX_THREADS
	.align		4
.L_300:
        /*0e5c*/ 	.byte	0x04, 0x05
        /*0e5e*/ 	.short	(.L_302 - .L_301)
.L_301:
        /*0e60*/ 	.word	0x00000180
        /*0e64*/ 	.word	0x00000001
        /*0e68*/ 	.word	0x00000001


	//----- nvinfo : EIATTR_CRS_STACK_SIZE
	.align		4
.L_302:
        /*0e6c*/ 	.byte	0x04, 0x1e
        /*0e6e*/ 	.short	(.L_304 - .L_303)
.L_303:
        /*0e70*/ 	.word	0x00000000


	//----- nvinfo : EIATTR_CBANK_PARAM_SIZE
	.align		4
.L_304:
        /*0e74*/ 	.byte	0x03, 0x19
        /*0e76*/ 	.short	0x0af0


	//----- nvinfo : EIATTR_PARAM_CBANK
	.align		4
        /*0e78*/ 	.byte	0x04, 0x0a
        /*0e7a*/ 	.short	(.L_306 - .L_305)
	.align		4
.L_305:
        /*0e7c*/ 	.word	index@(.nv.constant0._ZN7cutlass13device_kernelIN5flash11enable_sm90INS1_16FlashAttnFwdSm90INS1_25CollectiveMainloopFwdSm90ILi2EN4cute5tupleIJNS5_1CILi1EEES8_S8_EEENS6_IJNS7_ILi128EEESA_SA_EEELi128ENS_6half_tEfNS_4arch4Sm90ELb1ELb0ELb1ELb1ELb0ELb0ELb0ELb1ELb1ELb1ELb1ELb0EEENS1_21CollectiveEpilogueFwdISB_S9_SC_SE_Li256ELb1ELb1ELb1ELb0EEENS1_36VarlenDynamicPersistentTileSchedulerILi128ELi128ELi256ELi128ELb1ELb1ELb1ELb1ELb1ELb1EEEEEEEEEvNT_6ParamsE)
        /*0e80*/ 	.short	0x0210
        /*0e82*/ 	.short	0x0af0


	//----- nvinfo : EIATTR_SW_WAR
	.align		4
.L_306:
        /*0e84*/ 	.byte	0x04, 0x36
        /*0e86*/ 	.short	(.L_308 - .L_307)
.L_307:
        /*0e88*/ 	.word	0x00000008
.L_308:


//--------------------- .nv.info._ZN7cutlass13device_kernelIN5flash11enable_sm90INS1_16FlashAttnFwdSm90INS1_25CollectiveMainloopFwdSm90ILi2EN4cute5tupleIJNS5_1CILi1EEES8_S8_EEENS6_IJNS7_ILi128EEESA_SA_EEELi128ENS_6half_tEfNS_4arch4Sm90ELb1ELb0ELb1ELb1ELb0ELb1ELb0ELb1ELb1ELb1ELb1ELb0EEENS1_21CollectiveEpilogueFwdISB_S9_SC_SE_Li256ELb1ELb1ELb1ELb0EEENS1_36VarlenDynamicPersistentTileSchedulerILi128ELi128ELi256ELi128ELb1ELb1ELb1ELb1ELb1ELb1EEEEEEEEEvNT_6ParamsE --------------------------
	.section	.nv.info._ZN7cutlass13device_kernelIN5flash11enable_sm90INS1_16FlashAttnFwdSm90INS1_25CollectiveMainloopFwdSm90ILi2EN4cute5tupleIJNS5_1CILi1EEES8_S8_EEENS6_IJNS7_ILi128EEESA_SA_EEELi128ENS_6half_tEfNS_4arch4Sm90ELb1ELb0ELb1ELb1ELb0ELb1ELb0ELb1ELb1ELb1ELb1ELb0EEENS1_21CollectiveEpilogueFwdISB_S9_SC_SE_Li256ELb1ELb1ELb1ELb0EEENS1_36VarlenDynamicPersistentTileSchedulerILi128ELi128ELi256ELi128ELb1ELb1ELb1ELb1ELb1ELb1EEEEEEEEEvNT_6ParamsE,"",@"SHT_CUDA_INFO"
	.sectionflags	@""
	.align	4


	//----- nvinfo : EIATTR_CUDA_API_VERSION
	.align		4
        /*0000*/ 	.byte	0x04, 0x37
        /*0002*/ 	.short	(.L_310 - .L_309)
.L_309:
        /*0004*/ 	.word	0x00000082


	//----- nvinfo : EIATTR_KPARAM_INFO
	.align		4
.L_310:
        /*0008*/ 	.byte	0x04, 0x17
        /*000a*/ 	.short	(.L_312 - .L_311)
.L_311:
        /*000c*/ 	.word	0x00000000
        /*0010*/ 	.short	0x0000
        /*0012*/ 	.short	0x0070
        /*0014*/ 	.byte	0x00, 0xf0, 0x01, 0x2a


	//----- nvinfo : EIATTR_SPARSE_MMA_MASK
	.align		4
.L_312:
        /*0018*/ 	.byte	0x03, 0x50
        /*001a*/ 	.short	0x0000


	//----- nvinfo : EIATTR_MAXREG_COUNT
	.align		4
        /*001c*/ 	.byte	0x03, 0x1b
        /*001e*/ 	.short	0x00a8


	//----- nvinfo : EIATTR_NUM_BARRIERS
	.align		4
        /*0020*/ 	.byte	0x02, 0x4c
        /*0022*/ 	.byte	0x10
	.zero		1


	//----- nvinfo : EIATTR_EXTERNS
	.align		4
        /*0024*/ 	.byte	0x04, 0x0f
        /*0026*/ 	.short	(.L_314 - .L_313)


	//   ....[0]....
	.align		4
.L_313:
        /*0028*/ 	.word	index@(__assertfail)


	//----- nvinfo : EIATTR_ANNOTATIONS
	.align		4
.L_314:
        /*002c*/ 	.byte	0x04, 0x55
        /*002e*/ 	.short	(.L_316 - .L_315)


	//   ....[0]....
.L_315:
        /* <DEDUP_REMOVED lines=95> */


	//----- nvinfo : EIATTR_MERCURY_ISA_VERSION
	.align		4
.L_316:
        /*0610*/ 	.byte	0x03, 0x5f
        /*0612*/ 	.short	0x0101


	//----- nvinfo : EIATTR_UNUSED_LOAD_BYTE_OFFSET
	.align		4
        /*0614*/ 	.byte	0x04, 0x44
        /*0616*/ 	.short	(.L_318 - .L_317)


	//   ....[0]....
.L_317:
        /*0618*/ 	.word	0x00000ad0
        /*061c*/ 	.word	0x0000fff0


	//   ....[1]....
        /*0620*/ 	.word	0x00017780
        /*0624*/ 	.word	0x0000fff0


	//----- nvinfo : EIATTR_INT_WARP_WIDE_INSTR_OFFSETS
	.align		4
.L_318:
        /*0628*/ 	.byte	0x04, 0x31
        /*062a*/ 	.short	(.L_320 - .L_319)


	//   ....[0]....
.L_319:
        /*062c*/ 	.word	0x00000190


	//   ....[1]....
        /*0630*/ 	.word	0x000001d0


	//   ....[2]....
        /*0634*/ 	.word	0x00000240


	//   ....[3]....
        /*0638*/ 	.word	0x0001d8d0


	//   ....[4]....
        /*063c*/ 	.word	0x0001d960


	//   ....[5]....
        /*0640*/ 	.word	0x00021000


	//   ....[6]....
        /*0644*/ 	.word	0x00021060


	//----- nvinfo : EIATTR_COOP_GROUP_MASK_REGIDS
	.align		4
.L_320:
        /*0648*/ 	.byte	0x04, 0x29
        /*064a*/ 	.short	(.L_322 - .L_321)


	//   ....[0]....
.L_321:
        /*064c*/ 	.word	0xffffffff


	//   ....[1]....
        /*0650*/ 	.word	0xffffffff


	//   ....[2]....
        /*0654*/ 	.word	0xffffffff


	//   ....[3]....
        /*0658*/ 	.word	0xffffffff


	//   ....[4]....
        /*065c*/ 	.word	0xffffffff


	//   ....[5]....
        /*0660*/ 	.word	0xffffffff


	//   ....[6]....
        /*0664*/ 	.word	0xffffffff


	//   ....[7]....
        /*0668*/ 	.word	0xffffffff


	//   ....[8]....
        /*066c*/ 	.word	0xffffffff


	//   ....[9]....
        /*0670*/ 	.word	0xffffffff


	//   ....[10]....
        /*0674*/ 	.word	0xffffffff


	//   ....[11]....
        /*0678*/ 	.word	0xffffffff


	//   ....[12]....
        /*067c*/ 	.word	0xffffffff


	//   ....[13]....
        /*0680*/ 	.word	0xffffffff


	//   ....[14]....
        /*0684*/ 	.word	0xffffffff


	//   ....[15]....
        /*0688*/ 	.word	0xffffffff


	//   ....[16]....
        /*068c*/ 	.word	0xffffffff


	//   ....[17]....
        /*0690*/ 	.word	0xffffffff


	//   ....[18]....
        /*0694*/ 	.word	0xffffffff


	//   ....[19]....
        /*0698*/ 	.word	0xffffffff


	//   ....[20]....
        /*069c*/ 	.word	0xffffffff


	//   ....[21]....
        /*06a0*/ 	.word	0xffffffff


	//   ....[22]....
        /*06a4*/ 	.word	0xffffffff


	//   ....[23]....
        /*06a8*/ 	.word	0xffffffff


	//   ....[24]....
        /*06ac*/ 	.word	0xffffffff


	//   ....[25]....
        /*06b0*/ 	.word	0xffffffff


	//   ....[26]....
        /*06b4*/ 	.word	0xffffffff


	//   ....[27]....
        /*06b8*/ 	.word	0xffffffff


	//   ....[28]....
        /*06bc*/ 	.word	0xffffffff


	//   ....[29]....
        /*06c0*/ 	.word	0xffffffff


	//   ....[30]....
        /*06c4*/ 	.word	0xffffffff


	//   ....[31]....
        /*06c8*/ 	.word	0xffffffff


	//   ....[32]....
        /*06cc*/ 	.word	0xffffffff


	//   ....[33]....
        /*06d0*/ 	.word	0xffffffff


	//   ....[34]....
        /*06d4*/ 	.word	0xffffffff


	//   ....[35]....
        /*06d8*/ 	.word	0xffffffff


	//   ....[36]....
        /*06dc*/ 	.word	0xffffffff


	//   ....[37]....
        /*06e0*/ 	.word	0xffffffff


	//   ....[38]....
        /*06e4*/ 	.word	0xffffffff


	//   ....[39]....
        /*06e8*/ 	.word	0xffffffff


	//   ....[40]....
        /*06ec*/ 	.word	0xffffffff


	//   ....[41]....
        /*06f0*/ 	.word	0xffffffff


	//   ....[42]....
        /*06f4*/ 	.word	0xffffffff


	//   ....[43]....
        /*06f8*/ 	.word	0xffffffff


	//   ....[44]....
        /*06fc*/ 	.word	0xffffffff


	//   ....[45]....
        /*0700*/ 	.word	0xffffffff


	//   ....[46]....
        /*0704*/ 	.word	0xffffffff


	//   ....[47]....
        /*0708*/ 	.word	0xffffffff


	//   ....[48]....
        /*070c*/ 	.word	0xffffffff


	//   ....[49]....
        /*0710*/ 	.word	0xffffffff


	//   ....[50]....
        /*0714*/ 	.word	0xffffffff


	//   ....[51]....
        /*0718*/ 	.word	0xffffffff


	//   ....[52]....
        /*071c*/ 	.word	0xffffffff


	//   ....[53]....
        /*0720*/ 	.word	0xffffffff


	//   ....[54]....
        /*0724*/ 	.word	0xffffffff


	//   ....[55]....
        /*0728*/ 	.word	0xffffffff


	//   ....[56]....
        /*072c*/ 	.word	0xffffffff


	//   ....[57]....
        /*0730*/ 	.word	0xffffffff


	//   ....[58]....
        /*0734*/ 	.word	0xffffffff


	//   ....[59]....
        /*0738*/ 	.word	0xffffffff


	//   ....[60]....
        /*073c*/ 	.word	0xffffffff


	//   ....[61]....
        /*0740*/ 	.word	0xffffffff


	//   ....[62]....
        /*0744*/ 	.word	0xffffffff


	//   ....[63]....
        /*0748*/ 	.word	0xffffffff


	//   ....[64]....
        /*074c*/ 	.word	0xffffffff


	//   ....[65]....
        /*0750*/ 	.word	0xffffffff


	//   ....[66]....
        /*0754*/ 	.word	0xffffffff


	//   ....[67]....
        /*0758*/ 	.word	0xffffffff


	//   ....[68]....
        /*075c*/ 	.word	0xffffffff


	//   ....[69]....
        /*0760*/ 	.word	0xffffffff


	//   ....[70]....
        /*0764*/ 	.word	0xffffffff


	//   ....[71]....
        /*0768*/ 	.word	0xffffffff


	//   ....[72]....
        /*076c*/ 	.word	0xffffffff


	//   ....[73]....
        /*0770*/ 	.word	0xffffffff


	//   ....[74]....
        /*0774*/ 	.word	0xffffffff


	//   ....[75]....
        /*0778*/ 	.word	0xffffffff


	//   ....[76]....
        /*077c*/ 	.word	0xffffffff


	//   ....[77]....
        /*0780*/ 	.word	0xffffffff


	//   ....[78]....
        /*0784*/ 	.word	0xffffffff


	//   ....[79]....
        /*0788*/ 	.word	0xffffffff


	//   ....[80]....
        /*078c*/ 	.word	0xffffffff


	//   ....[81]....
        /*0790*/ 	.word	0xffffffff


	//   ....[82]....
        /*0794*/ 	.word	0xffffffff


	//   ....[83]....
        /*0798*/ 	.word	0xffffffff


	//   ....[84]....
        /*079c*/ 	.word	0xffffffff


	//   ....[85]....
        /*07a0*/ 	.word	0xffffffff


	//   ....[86]....
        /*07a4*/ 	.word	0xffffffff


	//   ....[87]....
        /*07a8*/ 	.word	0xffffffff


	//   ....[88]....
        /*07ac*/ 	.word	0xffffffff


	//   ....[89]....
        /*07b0*/ 	.word	0xffffffff


	//   ....[90]....
        /*07b4*/ 	.word	0xffffffff


	//   ....[91]....
        /*07b8*/ 	.word	0xffffffff


	//   ....[92]....
        /*07bc*/ 	.word	0xffffffff


	//   ....[93]....
        /*07c0*/ 	.word	0xffffffff


	//   ....[94]....
        /*07c4*/ 	.word	0xffffffff


	//   ....[95]....
        /*07c8*/ 	.word	0xffffffff


	//   ....[96]....
        /*07cc*/ 	.word	0xffffffff


	//   ....[97]....
        /*07d0*/ 	.word	0xffffffff


	//   ....[98]....
        /*07d4*/ 	.word	0xffffffff


	//   ....[99]....
        /*07d8*/ 	.word	0xffffffff


	//   ....[100]....
        /*07dc*/ 	.word	0xffffffff


	//   ....[101]....
        /*07e0*/ 	.word	0xffffffff


	//   ....[102]....
        /*07e4*/ 	.word	0xffffffff


	//   ....[103]....
        /*07e8*/ 	.word	0xffffffff


	//   ....[104]....
        /*07ec*/ 	.word	0xffffffff


	//   ....[105]....
        /*07f0*/ 	.word	0xffffffff


	//   ....[106]....
        /*07f4*/ 	.word	0xffffffff


	//   ....[107]....
        /*07f8*/ 	.word	0xffffffff


	//   ....[108]....
        /*07fc*/ 	.word	0xffffffff


	//   ....[109]....
        /*0800*/ 	.word	0xffffffff


	//   ....[110]....
        /*0804*/ 	.word	0xffffffff


	//   ....[111]....
        /*0808*/ 	.word	0xffffffff


	//   ....[112]....
        /*080c*/ 	.word	0xffffffff


	//   ....[113]....
        /*0810*/ 	.word	0xffffffff


	//   ....[114]....
        /*0814*/ 	.word	0xffffffff


	//   ....[115]....
        /*0818*/ 	.word	0xffffffff


	//   ....[116]....
        /*081c*/ 	.word	0xffffffff


	//   ....[117]....
        /*0820*/ 	.word	0xffffffff


	//   ....[118]....
        /*0824*/ 	.word	0xffffffff


	//   ....[119]....
        /*0828*/ 	.word	0xffffffff


	//   ....[120]....
        /*082c*/ 	.word	0xffffffff


	//   ....[121]....
        /*0830*/ 	.word	0xffffffff


	//   ....[122]....
        /*0834*/ 	.word	0xffffffff


	//   ....[123]....
        /*0838*/ 	.word	0xffffffff


	//   ....[124]....
        /*083c*/ 	.word	0xffffffff


	//   ....[125]....
        /*0840*/ 	.word	0xffffffff


	//   ....[126]....
        /*0844*/ 	.word	0xffffffff


	//   ....[127]....
        /*0848*/ 	.word	0xffffffff


	//   ....[128]....
        /*084c*/ 	.word	0xffffffff


	//   ....[129]....
        /*0850*/ 	.word	0xffffffff


	//   ....[130]....
        /*0854*/ 	.word	0xffffffff


	//   ....[131]....
        /*0858*/ 	.word	0xffffffff


	//   ....[132]....
        /*085c*/ 	.word	0xffffffff


	//   ....[133]....
        /*0860*/ 	.word	0xffffffff


	//   ....[134]....
        /*0864*/ 	.word	0xffffffff


	//   ....[135]....
        /*0868*/ 	.word	0xffffffff


	//   ....[136]....
        /*086c*/ 	.word	0xffffffff


	//   ....[137]....
        /*0870*/ 	.word	0xffffffff


	//   ....[138]....
        /*0874*/ 	.word	0x0500000f


	//   ....[139]....
        /*0878*/ 	.word	0x0500000f


	//   ....[140]....
        /*087c*/ 	.word	0x0500000f


	//   ....[141]....
        /*0880*/ 	.word	0x0500000f


	//   ....[142]....
        /*0884*/ 	.word	0x0500000f


	//   ....[143]....
        /*0888*/ 	.word	0x0500000f


	//   ....[144]....
        /*088c*/ 	.word	0x0500000f


	//   ....[145]....
        /*0890*/ 	.word	0x0500000f


	//   ....[146]....
        /*0894*/ 	.word	0x0500000f


	//   ....[147]....
        /*0898*/ 	.word	0x0500000f


	//   ....[148]....
        /*089c*/ 	.word	0x0500000f


	//   ....[149]....
        /*08a0*/ 	.word	0x0500000f


	//   ....[150]....
        /*08a4*/ 	.word	0x0500000f


	//   ....[151]....
        /*08a8*/ 	.word	0x0500000f


	//   ....[152]....
        /*08ac*/ 	.word	0x0500000f


	//   ....[153]....
        /*08b0*/ 	.word	0x0500000f


	//   ....[154]....
        /*08b4*/ 	.word	0x0500000f


	//   ....[155]....
        /*08b8*/ 	.word	0x0500000f


	//   ....[156]....
        /*08bc*/ 	.word	0x0500000f


	//   ....[157]....
        /*08c0*/ 	.word	0x0500000f


	//   ....[158]....
        /*08c4*/ 	.word	0x0500000f


	//   ....[159]....
        /*08c8*/ 	.word	0x0500000f


	//   ....[160]....
        /*08cc*/ 	.word	0x0500000f


	//   ....[161]....
        /*08d0*/ 	.word	0x0500000f


	//   ....[162]....
        /*08d4*/ 	.word	0x0500000f


	//   ....[163]....
        /*08d8*/ 	.word	0x0500000f


	//   ....[164]....
        /*08dc*/ 	.word	0x0500000f


	//   ....[165]....
        /*08e0*/ 	.word	0x0500000f


	//   ....[166]....
        /*08e4*/ 	.word	0x0500000f


	//   ....[167]....
        /*08e8*/ 	.word	0x0500000f


	//   ....[168]....
        /*08ec*/ 	.word	0x0500000f


	//   ....[169]....
        /*08f0*/ 	.word	0x0500000f


	//   ....[170]....
        /*08f4*/ 	.word	0x0500000f


	//   ....[171]....
        /*08f8*/ 	.word	0x0500000f


	//   ....[172]....
        /*08fc*/ 	.word	0x0500000f


	//   ....[173]....
        /*0900*/ 	.word	0x0500000f


	//   ....[174]....
        /*0904*/ 	.word	0x0500000f


	//   ....[175]....
        /*0908*/ 	.word	0x0500000f


	//   ....[176]....
        /*090c*/ 	.word	0x0500000f


	//   ....[177]....
        /*0910*/ 	.word	0x0500000f


	//   ....[178]....
        /*0914*/ 	.word	0x0500000f


	//   ....[179]....
        /*0918*/ 	.word	0x0500000f


	//   ....[180]....
        /*091c*/ 	.word	0x0500000f


	//   ....[181]....
        /*0920*/ 	.word	0x0500000f


	//   ....[182]....
        /*0924*/ 	.word	0x0500000f


	//   ....[183]....
        /*0928*/ 	.word	0x0500000f


	//   ....[184]....
        /*092c*/ 	.word	0x0500000f


	//   ....[185]....
        /*0930*/ 	.word	0x0500000f


	//   ....[186]....
        /*0934*/ 	.word	0x0500000f


	//   ....[187]....
        /*0938*/ 	.word	0x0500000f


	//   ....[188]....
        /*093c*/ 	.word	0x0500000f


	//   ....[189]....
        /*0940*/ 	.word	0x0500000f


	//   ....[190]....
        /*0944*/ 	.word	0x0500000f


	//   ....[191]....
        /*0948*/ 	.word	0x0500000f


	//   ....[192]....
        /*094c*/ 	.word	0x0500000f


	//   ....[193]....
        /*0950*/ 	.word	0x0500000f


	//   ....[194]....
        /*0954*/ 	.word	0x0500000f


	//   ....[195]....
        /*0958*/ 	.word	0x0500000f


	//   ....[196]....
        /*095c*/ 	.word	0x0500000f


	//   ....[197]....
        /*0960*/ 	.word	0x0500000f


	//   ....[198]....
        /*0964*/ 	.word	0x0500000f


	//   ....[199]....
        /*0968*/ 	.word	0x0500000f


	//   ....[200]....
        /*096c*/ 	.word	0x0500000f


	//   ....[201]....
        /*0970*/ 	.word	0x0500000f


	//   ....[202]....
        /*0974*/ 	.word	0x0500000f


	//   ....[203]....
        /*0978*/ 	.word	0x0500000f


	//   ....[204]....
        /*097c*/ 	.word	0x0500000f


	//   ....[205]....
        /*0980*/ 	.word	0x0500000f


	//   ....[206]....
        /*0984*/ 	.word	0x0500000f


	//   ....[207]....
        /*0988*/ 	.word	0x0500000f


	//   ....[208]....
        /*098c*/ 	.word	0x0500000f


	//   ....[209]....
        /*0990*/ 	.word	0x0500000f


	//   ....[210]....
        /*0994*/ 	.word	0x0500000f


	//   ....[211]....
        /*0998*/ 	.word	0x0500000f


	//   ....[212]....
        /*099c*/ 	.word	0x0500000f


	//   ....[213]....
        /*09a0*/ 	.word	0x0500000f


	//   ....[214]....
        /*09a4*/ 	.word	0x0500000f


	//   ....[215]....
        /*09a8*/ 	.word	0x0500000f


	//   ....[216]....
        /*09ac*/ 	.word	0x0500000f


	//   ....[217]....
        /*09b0*/ 	.word	0x0500000f


	//   ....[218]....
        /*09b4*/ 	.word	0x0500000f


	//   ....[219]....
        /*09b8*/ 	.word	0x0500000f


	//   ....[220]....
        /*09bc*/ 	.word	0x0500000f


	//   ....[221]....
        /*09c0*/ 	.word	0x0500000f


	//   ....[222]....
        /*09c4*/ 	.word	0x0500000f


	//   ....[223]....
        /*09c8*/ 	.word	0x0500000f


	//   ....[224]....
        /*09cc*/ 	.word	0x0500000f


	//   ....[225]....
        /*09d0*/ 	.word	0x0500000f


	//   ....[226]....
        /*09d4*/ 	.word	0x0500000f


	//   ....[227]....
        /*09d8*/ 	.word	0x0500000f


	//----- nvinfo : EIATTR_COOP_GROUP_INSTR_OFFSETS
	.align		4
.L_322:
        /*09dc*/ 	.byte	0x04, 0x28
        /*09de*/ 	.short	(.L_324 - .L_323)


	//   ....[0]....
.L_323:
        /*09e0*/ 	.word	0x00000070


	//   ....[1]....
        /*09e4*/ 	.word	0x000001a0


	//   ....[2]....
        /*09e8*/ 	.word	0x000001f0


	//   ....[3]....
        /*09ec*/ 	.word	0x00000420


	//   ....[4]....
        /*09f0*/ 	.word	0x00000580


	//   ....[5]....
        /*09f4*/ 	.word	0x000006a0


	//   ....[6]....
        /*09f8*/ 	.word	0x00000800


	//   ....[7]....
        /*09fc*/ 	.word	0x00009130


	//   ....[8]....
        /*0a00*/ 	.word	0x00009810


	//   ....[9]....
        /*0a04*/ 	.word	0x00009820


	//   ....[10]....
        /*0a08*/ 	.word	0x00009830


	//   ....[11]....
        /*0a0c*/ 	.word	0x00009840


	//   ....[12]....
        /*0a10*/ 	.word	0x00009b80


	//   ....[13]....
        /*0a14*/ 	.word	0x00009b90


	//   ....[14]....
        /*0a18*/ 	.word	0x00009ba0


	//   ....[15]....
        /*0a1c*/ 	.word	0x00009bb0


	//   ....[16]....
        /*0a20*/ 	.word	0x00009e90


	//   ....[17]....
        /*0a24*/ 	.word	0x00009ea0


	//   ....[18]....
        /*0a28*/ 	.word	0x00009eb0


	//   ....[19]....
        /*0a2c*/ 	.word	0x00009ec0


	//   ....[20]....
        /*0a30*/ 	.word	0x0000a1c0


	//   ....[21]....
        /*0a34*/ 	.word	0x0000a1d0


	//   ....[22]....
        /*0a38*/ 	.word	0x0000a1e0


	//   ....[23]....
        /*0a3c*/ 	.word	0x0000a1f0


	//   ....[24]....
        /*0a40*/ 	.word	0x0000beb0


	//   ....[25]....
        /*0a44*/ 	.word	0x0000bed0


	//   ....[26]....
        /*0a48*/ 	.word	0x0000bee0


	//   ....[27]....
        /*0a4c*/ 	.word	0x0000bef0


	//   ....[28]....
        /*0a50*/ 	.word	0x0000c000


	//   ....[29]....
        /*0a54*/ 	.word	0x0000c050


	//   ....[30]....
        /*0a58*/ 	.word	0x0000c080


	//   ....[31]....
        /*0a5c*/ 	.word	0x0000c0c0


	//   ....[32]....
        /*0a60*/ 	.word	0x0000c3e0


	//   ....[33]....
        /*0a64*/ 	.word	0x0000c400


	//   ....[34]....
        /*0a68*/ 	.word	0x0000c420


	//   ....[35]....
        /*0a6c*/ 	.word	0x0000c430


	//   ....[36]....
        /*0a70*/ 	.word	0x0000c4f0


	//   ....[37]....
        /*0a74*/ 	.word	0x0000c510


	//   ....[38]....
        /*0a78*/ 	.word	0x0000c520


	//   ....[39]....
        /*0a7c*/ 	.word	0x0000c5c0


	//   ....[40]....
        /*0a80*/ 	.word	0x0000e8f0


	//   ....[41]....
        /*0a84*/ 	.word	0x0000e900


	//   ....[42]....
        /*0a88*/ 	.word	0x0000f760


	//   ....[43]....
        /*0a8c*/ 	.word	0x0000f7c0


	//   ....[44]....
        /*0a90*/ 	.word	0x00010230


	//   ....[45]....
        /*0a94*/ 	.word	0x000102c0


	//   ....[46]....
        /*0a98*/ 	.word	0x00011ec0


	//   ....[47]....
        /*0a9c*/ 	.word	0x00012650


	//   ....[48]....
        /*0aa0*/ 	.word	0x00012700


	//   ....[49]....
        /*0aa4*/ 	.word	0x00012740


	//   ....[50]....
        /*0aa8*/ 	.word	0x00013120


	//   ....[51]....
        /*0aac*/ 	.word	0x000131a0


	//   ....[52]....
        /*0ab0*/ 	.word	0x00015560


	//   ....[53]....
        /*0ab4*/ 	.word	0x00015590


	//   ....[54]....
        /*0ab8*/ 	.word	0x00015b40


	//   ....[55]....
        /*0abc*/ 	.word	0x00015b90


	//   ....[56]....
        /*0ac0*/ 	.word	0x00016de0


	//   ....[57]....
        /*0ac4*/ 	.word	0x00017170


	//   ....[58]....
        /*0ac8*/ 	.word	0x000171a0


	//   ....[59]....
        /*0acc*/ 	.word	0x000171b0


	//   ....[60]....
        /*0ad0*/ 	.word	0x00018210


	//   ....[61]....
        /*0ad4*/ 	.word	0x00018230


	//   ....[62]....
        /*0ad8*/ 	.word	0x00018250


	//   ....[63]....
        /*0adc*/ 	.word	0x00018260


	//   ....[64]....
        /*0ae0*/ 	.word	0x00018920


	//   ....[65]....
        /*0ae4*/ 	.word	0x00018930


	//   ....[66]....
        /*0ae8*/ 	.word	0x00018a30


	//   ....[67]....
        /*0aec*/ 	.word	0x00018a40


	//   ....[68]....
        /*0af0*/ 	.word	0x00018b50


	//   ....[69]....
        /*0af4*/ 	.word	0x00018b60


	//   ....[70]....
        /*0af8*/ 	.word	0x00018c70


	//   ....[71]....
        /*0afc*/ 	.word	0x00018c80


	//   ....[72]....
        /*0b00*/ 	.word	0x00019030


	//   ....[73]....
        /*0b04*/ 	.word	0x00019040


	//   ....[74]....
        /*0b08*/ 	.word	0x00019590


	//   ....[75]....
        /*0b0c*/ 	.word	0x000195a0


	//   ....[76]....
        /*0b10*/ 	.word	0x0001a290


	//   ....[77]....
        /*0b14*/ 	.word	0x0001a2a0


	//   ....[78]....
        /*0b18*/ 	.word	0x0001a3b0


	//   ....[79]....
        /*0b1c*/ 	.word	0x0001a3c0


	//   ....[80]....
        /*0b20*/ 	.word	0x0001a4d0


	//   ....[81]....
        /*0b24*/ 	.word	0x0001a4e0


	//   ....[82]....
        /*0b28*/ 	.word	0x0001a5f0


	//   ....[83]....
        /*0b2c*/ 	.word	0x0001a600


	//   ....[84]....
        /*0b30*/ 	.word	0x0001a770


	//   ....[85]....
        /*0b34*/ 	.word	0x0001a9a0


	//   ....[86]....
        /*0b38*/ 	.word	0x0001a9d0


	//   ....[87]....
        /*0b3c*/ 	.word	0x0001aa00


	//   ....[88]....
        /*0b40*/ 	.word	0x0001aa30


	//   ....[89]....
        /*0b44*/ 	.word	0x0001aa60


	//   ....[90]....
        /*0b48*/ 	.word	0x0001aa90


	//   ....[91]....
        /*0b4c*/ 	.word	0x0001ac30


	//   ....[92]....
        /*0b50*/ 	.word	0x0001ac60


	//   ....[93]....
        /*0b54*/ 	.word	0x0001ac90


	//   ....[94]....
        /*0b58*/ 	.word	0x0001acc0


	//   ....[95]....
        /*0b5c*/ 	.word	0x0001acf0


	//   ....[96]....
        /*0b60*/ 	.word	0x0001ad20


	//   ....[97]....
        /*0b64*/ 	.word	0x0001adc0


	//   ....[98]....
        /*0b68*/ 	.word	0x0001adf0


	//   ....[99]....
        /*0b6c*/ 	.word	0x0001ae00


	//   ....[100]....
        /*0b70*/ 	.word	0x0001ae30


	//   ....[101]....
        /*0b74*/ 	.word	0x0001c400


	//   ....[102]....
        /*0b78*/ 	.word	0x0001deb0


	//   ....[103]....
        /*0b7c*/ 	.word	0x0001ea60


	//   ....[104]....
        /*0b80*/ 	.word	0x0001ea80


	//   ....[105]....
        /*0b84*/ 	.word	0x0001ea90


	//   ....[106]....
        /*0b88*/ 	.word	0x0001eac0


	//   ....[107]....
        /*0b8c*/ 	.word	0x0001ebd0


	//   ....[108]....
        /*0b90*/ 	.word	0x0001ebe0


	//   ....[109]....
        /*0b94*/ 	.word	0x0001ec70


	//   ....[110]....
        /*0b98*/ 	.word	0x0001ec80


	//   ....[111]....
        /*0b9c*/ 	.word	0x0001ed10


	//   ....[112]....
        /*0ba0*/ 	.word	0x0001ed20


	//   ....[113]....
        /*0ba4*/ 	.word	0x0001edb0


	//   ....[114]....
        /*0ba8*/ 	.word	0x0001edc0


	//   ....[115]....
        /*0bac*/ 	.word	0x0001ee50


	//   ....[116]....
        /*0bb0*/ 	.word	0x0001ee60


	//   ....[117]....
        /*0bb4*/ 	.word	0x0001eeb0


	//   ....[118]....
        /*0bb8*/ 	.word	0x0001eee0


	//   ....[119]....
        /*0bbc*/ 	.word	0x00021730


	//   ....[120]....
        /*0bc0*/ 	.word	0x000217c0


	//   ....[121]....
        /*0bc4*/ 	.word	0x000217f0


	//   ....[122]....
        /*0bc8*/ 	.word	0x00021800


	//   ....[123]....
        /*0bcc*/ 	.word	0x00021830


	//   ....[124]....
        /*0bd0*/ 	.word	0x00021860


	//   ....[125]....
        /*0bd4*/ 	.word	0x00021890


	//   ....[126]....
        /*0bd8*/ 	.word	0x000218c0


	//   ....[127]....
        /*0bdc*/ 	.word	0x00021a80


	//   ....[128]....
        /*0be0*/ 	.word	0x00021ab0


	//   ....[129]....
        /*0be4*/ 	.word	0x00021ae0


	//   ....[130]....
        /*0be8*/ 	.word	0x00021b10


	//   ....[131]....
        /*0bec*/ 	.word	0x00021b40


	//   ....[132]....
        /*0bf0*/ 	.word	0x00021b70


	//   ....[133]....
        /*0bf4*/ 	.word	0x00021c40


	//   ....[134]....
        /*0bf8*/ 	.word	0x00021c60


	//   ....[135]....
        /*0bfc*/ 	.word	0x00021c70


	//   ....[136]....
        /*0c00*/ 	.word	0x00021cf0


	//   ....[137]....
        /*0c04*/ 	.word	0x00022830


	//   ....[138]....
        /*0c08*/ 	.word	0x00022ca0


	//   ....[139]....
        /*0c0c*/ 	.word	0x00022d50


	//   ....[140]....
        /*0c10*/ 	.word	0x00022de0


	//   ....[141]....
        /*0c14*/ 	.word	0x00022e30


	//   ....[142]....
        /*0c18*/ 	.word	0x00022e80


	//   ....[143]....
        /*0c1c*/ 	.word	0x00022f10


	//   ....[144]....
        /*0c20*/ 	.word	0x00022fa0


	//   ....[145]....
        /*0c24*/ 	.word	0x00022ff0


	//   ....[146]....
        /*0c28*/ 	.word	0x00023040


	//   ....[147]....
        /*0c2c*/ 	.word	0x000230d0


	//   ....[148]....
        /*0c30*/ 	.word	0x00023160


	//   ....[149]....
        /*0c34*/ 	.word	0x000231b0


	//   ....[150]....
        /*0c38*/ 	.word	0x00023200


	//   ....[151]....
        /*0c3c*/ 	.word	0x00023290


	//   ....[152]....
        /*0c40*/ 	.word	0x00023320


	//   ....[153]....
        /*0c44*/ 	.word	0x00023370


	//   ....[154]....
        /*0c48*/ 	.word	0x000233c0


	//   ....[155]....
        /*0c4c*/ 	.word	0x000234c0


	//   ....[156]....
        /*0c50*/ 	.word	0x00023570


	//   ....[157]....
        /*0c54*/ 	.word	0x000235f0


	//   ....[158]....
        /*0c58*/ 	.word	0x00023680


	//   ....[159]....
        /*0c5c*/ 	.word	0x00023800


	//   ....[160]....
        /*0c60*/ 	.word	0x00023920


	//   ....[161]....
        /*0c64*/ 	.word	0x00023980


	//   ....[162]....
        /*0c68*/ 	.word	0x000239d0


	//   ....[163]....
        /*0c6c*/ 	.word	0x00023a60


	//   ....[164]....
        /*0c70*/ 	.word	0x00023b00


	//   ....[165]....
        /*0c74*/ 	.word	0x00023b80


	//   ....[166]....
        /*0c78*/ 	.word	0x00023bf0


	//   ....[167]....
        /*0c7c*/ 	.word	0x00023d60


	//   ....[168]....
        /*0c80*/ 	.word	0x00023e50


	//   ....[169]....
        /*0c84*/ 	.word	0x00023ea0


	//   ....[170]....
        /*0c88*/ 	.word	0x00023ef0


	//   ....[171]....
        /*0c8c*/ 	.word	0x000241d0


	//   ....[172]....
        /*0c90*/ 	.word	0x00024220


	//   ....[173]....
        /*0c94*/ 	.word	0x000242b0


	//   ....[174]....
        /*0c98*/ 	.word	0x00024340


	//   ....[175]....
        /*0c9c*/ 	.word	0x000243d0


	//   ....[176]....
        /*0ca0*/ 	.word	0x00024460


	//   ....[177]....
        /*0ca4*/ 	.word	0x000244f0


	//   ....[178]....
        /*0ca8*/ 	.word	0x00024580


	//   ....[179]....
        /*0cac*/ 	.word	0x00024600


	//   ....[180]....
        /*0cb0*/ 	.word	0x00024650


	//   ....[181]....
        /*0cb4*/ 	.word	0x000246e0


	//   ....[182]....
        /*0cb8*/ 	.word	0x00024770


	//   ....[183]....
        /*0cbc*/ 	.word	0x000247f0


	//   ....[184]....
        /*0cc0*/ 	.word	0x00024840


	//   ....[185]....
        /*0cc4*/ 	.word	0x000248d0


	//   ....[186]....
        /*0cc8*/ 	.word	0x00024960


	//   ....[187]....
        /*0ccc*/ 	.word	0x000249f0


	//   ....[188]....
        /*0cd0*/ 	.word	0x00024a80


	//   ....[189]....
        /*0cd4*/ 	.word	0x00024b10


	//   ....[190]....
        /*0cd8*/ 	.word	0x00024ba0


	//   ....[191]....
        /*0cdc*/ 	.word	0x00024c60


	//   ....[192]....
        /*0ce0*/ 	.word	0x00024f40


	//   ....[193]....
        /*0ce4*/ 	.word	0x00025120


	//   ....[194]....
        /*0ce8*/ 	.word	0x00025170


	//   ....[195]....
        /*0cec*/ 	.word	0x000251d0


	//   ....[196]....
        /*0cf0*/ 	.word	0x00025270


	//   ....[197]....
        /*0cf4*/ 	.word	0x00025330


	//   ....[198]....
        /*0cf8*/ 	.word	0x00025440


	//   ....[199]....
        /*0cfc*/ 	.word	0x000254a0


	//   ....[200]....
        /*0d00*/ 	.word	0x000255a0


	//   ....[201]....
        /*0d04*/ 	.word	0x00025600


	//   ....[202]....
        /*0d08*/ 	.word	0x00025700


	//   ....[203]....
        /*0d0c*/ 	.word	0x00025760


	//   ....[204]....
        /*0d10*/ 	.word	0x00025860


	//   ....[205]....
        /*0d14*/ 	.word	0x000258c0


	//   ....[206]....
        /*0d18*/ 	.word	0x000259a0


	//   ....[207]....
        /*0d1c*/ 	.word	0x00025a20


	//   ....[208]....
        /*0d20*/ 	.word	0x00025b00


	//   ....[209]....
        /*0d24*/ 	.word	0x00025e30


	//   ....[210]....
        /*0d28*/ 	.word	0x00025ed0


	//   ....[211]....
        /*0d2c*/ 	.word	0x00026070


	//   ....[212]....
        /*0d30*/ 	.word	0x000260f0


	//   ....[213]....
        /*0d34*/ 	.word	0x00026170


	//   ....[214]....
        /*0d38*/ 	.word	0x000261f0


	//   ....[215]....
        /*0d3c*/ 	.word	0x00026270


	//   ....[216]....
        /*0d40*/ 	.word	0x00026300


	//   ....[217]....
        /*0d44*/ 	.word	0x000263a0


	//   ....[218]....
        /*0d48*/ 	.word	0x00026450


	//   ....[219]....
        /*0d4c*/ 	.word	0x000264d0


	//   ....[220]....
        /*0d50*/ 	.word	0x00026550


	//   ....[221]....
        /*0d54*/ 	.word	0x000265d0


	//   ....[222]....
        /*0d58*/ 	.word	0x00026660


	//   ....[223]....
        /*0d5c*/ 	.word	0x000266e0


	//   ....[224]....
        /*0d60*/ 	.word	0x00026790


	//   ....[225]....
        /*0d64*/ 	.word	0x000267e0


	//   ....[226]....
        /*0d68*/ 	.word	0x000268a0


	//   ....[227]....
        /*0d6c*/ 	.word	0x000269d0


	//----- nvinfo : EIATTR_REG_RECONFIG
	.align		4
.L_324:
        /*0d70*/ 	.byte	0x01, 0x54
	.zero		2


	//----- nvinfo : EIATTR_SYSCALL_OFFSETS
	.align		4
        /*0d74*/ 	.byte	0x04, 0x46
        /*0d76*/ 	.short	(.L_326 - .L_325)


	//   ....[0]....
.L_325:
        /*0d78*/ 	.word	0x00001ee0


	//   ....[1]....
        /*0d7c*/ 	.word	0x00002030


	//   ....[2]....
        /*0d80*/ 	.word	0x000092d0


	//   ....[3]....
        /*0d84*/ 	.word	0x000095c0


	//   ....[4]....
        /*0d88*/ 	.word	0x0001dad0


	//   ....[5]....
        /*0d8c*/ 	.word	0x0001dc20


	//   ....[6]....
        /*0d90*/ 	.word	0x0001dd10


	//   ....[7]....
        /*0d94*/ 	.word	0x0001e630


	//----- nvinfo : EIATTR_MBARRIER_INSTR_OFFSETS
	.align		4
.L_326:
        /*0d98*/ 	.byte	0x04, 0x39
        /*0d9a*/ 	.short	(.L_328 - .L_327)


	//   ....[0]....
.L_327:
        /*0d9c*/ 	.word	0x000002d0
        /*0da0*/ 	.word	0x000000ff
        /*0da4*/ 	.word	0x00028800
        /*0da8*/ 	.short	0x0100
        /*0daa*/ 	.byte	0x08
	.zero		1


	//   ....[1]....
        /*0dac*/ 	.word	0x000002e0
        /*0db0*/ 	.word	0x000000ff
        /*0db4*/ 	.word	0x00028820
        /*0db8*/ 	.short	0x0100
        /*0dba*/ 	.byte	0x08
	.zero		1


	//   ....[2]....
        /*0dbc*/ 	.word	0x000003d0
        /*0dc0*/ 	.word	0x000000ff
        /*0dc4*/ 	.word	0x00028830
        /*0dc8*/ 	.short	0x0100
        /*0dca*/ 	.byte	0x08
	.zero		1


	//   ....[3]....
        /*0dcc*/ 	.word	0x000003e0
        /*0dd0*/ 	.word	0x000000ff
        /*0dd4*/ 	.word	0x00028840
        /*0dd8*/ 	.short	0x0100
        /*0dda*/ 	.byte	0x08
	.zero		1


	//   ....[4]....
        /*0ddc*/ 	.word	0x000003f0
        /*0de0*/ 	.word	0x000000ff
        /*0de4*/ 	.word	0x00028838
        /*0de8*/ 	.short	0x0100
        /*0dea*/ 	.byte	0x08
	.zero		1


	//   ....[5]....
        /*0dec*/ 	.word	0x00000400
        /*0df0*/ 	.word	0x000000ff
        /*0df4*/ 	.word	0x00028848
        /*0df8*/ 	.short	0x0100
        /*0dfa*/ 	.byte	0x08
	.zero		1


	//   ....[6]....
        /*0dfc*/ 	.word	0x00000530
        /*0e00*/ 	.word	0x000000ff
        /*0e04*/ 	.word	0x00028850
        /*0e08*/ 	.short	0x0100
        /*0e0a*/ 	.byte	0x08
	.zero		1


	//   ....[7]....
        /*0e0c*/ 	.word	0x00000540
        /*0e10*/ 	.word	0x000000ff
        /*0e14*/ 	.word	0x00028860
        /*0e18*/ 	.short	0x0100
        /*0e1a*/ 	.byte	0x08
	.zero		1


	//   ....[8]....
        /*0e1c*/ 	.word	0x00000550
        /*0e20*/ 	.word	0x000000ff
        /*0e24*/ 	.word	0x00028858
        /*0e28*/ 	.short	0x0100
        /*0e2a*/ 	.byte	0x08
	.zero		1


	//   ....[9]....
        /*0e2c*/ 	.word	0x00000560
        /*0e30*/ 	.word	0x000000ff
        /*0e34*/ 	.word	0x00028868
        /*0e38*/ 	.short	0x0100
        /*0e3a*/ 	.byte	0x08
	.zero		1


	//   ....[10]....
        /*0e3c*/ 	.word	0x00000650
        /*0e40*/ 	.word	0x000000ff
        /*0e44*/ 	.word	0x00028870
        /*0e48*/ 	.short	0x0100
        /*0e4a*/ 	.byte	0x06
	.zero		1


	//   ....[11]....
        /*0e4c*/ 	.word	0x00000660
        /*0e50*/ 	.word	0x000000ff
        /*0e54*/ 	.word	0x00028880
        /*0e58*/ 	.short	0x0100
        /*0e5a*/ 	.byte	0x06
	.zero		1


	//   ....[12]....
        /*0e5c*/ 	.word	0x00000670
        /*0e60*/ 	.word	0x000000ff
        /*0e64*/ 	.word	0x00028878
        /*0e68*/ 	.short	0x0100
        /*0e6a*/ 	.byte	0x06
	.zero		1


	//   ....[13]....
        /*0e6c*/ 	.word	0x00000680
        /*0e70*/ 	.word	0x000000ff
        /*0e74*/ 	.word	0x00028888
        /*0e78*/ 	.short	0x0100
        /*0e7a*/ 	.byte	0x06
	.zero		1


	//   ....[14]....
        /*0e7c*/ 	.word	0x000007b0
        /*0e80*/ 	.word	0x000000ff
        /*0e84*/ 	.word	0x00028890
        /*0e88*/ 	.short	0x0100
        /*0e8a*/ 	.byte	0x08
	.zero		1


	//   ....[15]....
        /*0e8c*/ 	.word	0x000007c0
        /*0e90*/ 	.word	0x000000ff
        /*0e94*/ 	.word	0x000288a0
        /*0e98*/ 	.short	0x0100
        /*0e9a*/ 	.byte	0x08
	.zero		1


	//   ....[16]....
        /*0e9c*/ 	.word	0x000007d0
        /*0ea0*/ 	.word	0x000000ff
        /*0ea4*/ 	.word	0x00028898
        /*0ea8*/ 	.short	0x0100
        /*0eaa*/ 	.byte	0x08
	.zero		1


	//   ....[17]....
        /*0eac*/ 	.word	0x000007e0
        /*0eb0*/ 	.word	0x000000ff
        /*0eb4*/ 	.word	0x000288a8
        /*0eb8*/ 	.short	0x0100
        /*0eba*/ 	.byte	0x08
	.zero		1


	//   ....[18]....
        /*0ebc*/ 	.word	0x00000910
        /*0ec0*/ 	.word	0x000000ff
        /*0ec4*/ 	.word	0x000288b0
        /*0ec8*/ 	.short	0x0100
        /*0eca*/ 	.byte	0x08
	.zero		1


	//   ....[19]....
        /*0ecc*/ 	.word	0x00000920
        /*0ed0*/ 	.word	0x000000ff
        /*0ed4*/ 	.word	0x000288c0
        /*0ed8*/ 	.short	0x0100
        /*0eda*/ 	.byte	0x08
	.zero		1


	//   ....[20]....
        /*0edc*/ 	.word	0x00000930
        /*0ee0*/ 	.word	0x000000ff
        /*0ee4*/ 	.word	0x000288b8
        /*0ee8*/ 	.short	0x0100
        /*0eea*/ 	.byte	0x08
	.zero		1


	//   ....[21]....
        /*0eec*/ 	.word	0x00000940
        /*0ef0*/ 	.word	0x000000ff
        /*0ef4*/ 	.word	0x000288c8
        /*0ef8*/ 	.short	0x0100
        /*0efa*/ 	.byte	0x08
	.zero		1


	//   ....[22]....
        /*0efc*/ 	.word	0x00003640
        /*0f00*/ 	.word	0x0000006e
        /*0f04*/ 	.word	0x00028890
        /*0f08*/ 	.short	0x010a
        /*0f0a*/ 	.byte	0x3f
	.zero		1


	//   ....[23]....
        /*0f0c*/ 	.word	0x00005c40
        /*0f10*/ 	.word	0x0000006e
        /*0f14*/ 	.word	0x00028890
        /*0f18*/ 	.short	0x010a
        /*0f1a*/ 	.byte	0x3f
	.zero		1


	//   ....[24]....
        /*0f1c*/ 	.word	0x00007dc0
        /*0f20*/ 	.word	0x0000006e
        /*0f24*/ 	.word	0x00028890
        /*0f28*/ 	.short	0x010a
        /*0f2a*/ 	.byte	0x3f
	.zero		1


	//   ....[25]....
        /*0f2c*/ 	.word	0x00008420
        /*0f30*/ 	.word	0x00000030
        /*0f34*/ 	.word	0x00000000
        /*0f38*/ 	.short	0x0101
        /*0f3a*/ 	.byte	0x3f
	.zero		1


	//   ....[26]....
        /*0f3c*/ 	.word	0x00008460
        /*0f40*/ 	.word	0x0000006e
        /*0f44*/ 	.word	0x000288b0
        /*0f48*/ 	.short	0x010a
        /*0f4a*/ 	.byte	0x3f
	.zero		1


	//   ....[27]....
        /*0f4c*/ 	.word	0x00008ab0
        /*0f50*/ 	.word	0x0000006e
        /*0f54*/ 	.word	0x00000000
        /*0f58*/ 	.short	0x0101
        /*0f5a*/ 	.byte	0x3f
	.zero		1


	//   ....[28]....
        /*0f5c*/ 	.word	0x00009350
        /*0f60*/ 	.word	0x00000002
        /*0f64*/ 	.word	0x00028800
        /*0f68*/ 	.short	0x010a
        /*0f6a*/ 	.byte	0x3f
	.zero		1


	//   ....[29]....
        /*0f6c*/ 	.word	0x000093a0
        /*0f70*/ 	.word	0x00000002
        /*0f74*/ 	.word	0x00028800
        /*0f78*/ 	.short	0x010a
        /*0f7a*/ 	.byte	0x3f
	.zero		1


	//   ....[30]....
        /*0f7c*/ 	.word	0x0000a430
        /*0f80*/ 	.word	0x00000002
        /*0f84*/ 	.word	0x00028800
        /*0f88*/ 	.short	0x010a
        /*0f8a*/ 	.byte	0x3f
	.zero		1


	//   ....[31]....
        /*0f8c*/ 	.word	0x0000c810
        /*0f90*/ 	.word	0x00000002
        /*0f94*/ 	.word	0x00028800
        /*0f98*/ 	.short	0x010a
        /*0f9a*/ 	.byte	0x3f
	.zero		1


	//   ....[32]....
        /*0f9c*/ 	.word	0x0000e2f0
        /*0fa0*/ 	.word	0x00000000
        /*0fa4*/ 	.word	0x00028830
        /*0fa8*/ 	.short	0x010a
        /*0faa*/ 	.byte	0x3f
	.zero		1


	//   ....[33]....
        /*0fac*/ 	.word	0x0000e360
        /*0fb0*/ 	.word	0x00000000
        /*0fb4*/ 	.word	0x00028830
        /*0fb8*/ 	.short	0x010a
        /*0fba*/ 	.byte	0x3f
	.zero		1


	//   ....[34]....
        /*0fbc*/ 	.word	0x0000f280
        /*0fc0*/ 	.word	0x00000000
        /*0fc4*/ 	.word	0x00000000
        /*0fc8*/ 	.short	0x0101
        /*0fca*/ 	.byte	0x3f
	.zero		1


	//   ....[35]....
        /*0fcc*/ 	.word	0x00011080
        /*0fd0*/ 	.word	0x00000007
        /*0fd4*/ 	.word	0x00028830
        /*0fd8*/ 	.short	0x010a
        /*0fda*/ 	.byte	0x3f
	.zero		1


	//   ....[36]....
        /*0fdc*/ 	.word	0x000110d0
        /*0fe0*/ 	.word	0x00000007
        /*0fe4*/ 	.word	0x00028830
        /*0fe8*/ 	.short	0x010a
        /*0fea*/ 	.byte	0x3f
	.zero		1


	//   ....[37]....
        /*0fec*/ 	.word	0x000114e0
        /*0ff0*/ 	.word	0x00000007
        /*0ff4*/ 	.word	0x00028850
        /*0ff8*/ 	.short	0x010a
        /*0ffa*/ 	.byte	0x3f
	.zero		1


	//   ....[38]....
        /*0ffc*/ 	.word	0x00011520
        /*1000*/ 	.word	0x00000007
        /*1004*/ 	.word	0x00028850
        /*1008*/ 	.short	0x010a
        /*100a*/ 	.byte	0x3f
	.zero		1


	//   ....[39]....
        /*100c*/ 	.word	0x00013780
        /*1010*/ 	.word	0x0000002e
        /*1014*/ 	.word	0x00000000
        /*1018*/ 	.short	0x0101
        /*101a*/ 	.byte	0x3f
	.zero		1


	//   ....[40]....
        /*101c*/ 	.word	0x00013920
        /*1020*/ 	.word	0x00000003
        /*1024*/ 	.word	0x00000000
        /*1028*/ 	.short	0x0101
        /*102a*/ 	.byte	0x3f
	.zero		1


	//   ....[41]....
        /*102c*/ 	.word	0x000143a0
        /*1030*/ 	.word	0x00000007
        /*1034*/ 	.word	0x00028830
        /*1038*/ 	.short	0x010a
        /*103a*/ 	.byte	0x3f
	.zero		1


	//   ....[42]....
        /*103c*/ 	.word	0x000143f0
        /*1040*/ 	.word	0x00000007
        /*1044*/ 	.word	0x00028830
        /*1048*/ 	.short	0x010a
        /*104a*/ 	.byte	0x3f
	.zero		1


	//   ....[43]....
        /*104c*/ 	.word	0x00014800
        /*1050*/ 	.word	0x00000007
        /*1054*/ 	.word	0x00028850
        /*1058*/ 	.short	0x010a
        /*105a*/ 	.byte	0x3f
	.zero		1


	//   ....[44]....
        /*105c*/ 	.word	0x00014840
        /*1060*/ 	.word	0x00000007
        /*1064*/ 	.word	0x00028850
        /*1068*/ 	.short	0x010a
        /*106a*/ 	.byte	0x3f
	.zero		1


	//   ....[45]....
        /*106c*/ 	.word	0x00016200
        /*1070*/ 	.word	0x00000024
        /*1074*/ 	.word	0x00000000
        /*1078*/ 	.short	0x0101
        /*107a*/ 	.byte	0x3f
	.zero		1


	//   ....[46]....
        /*107c*/ 	.word	0x00016290
        /*1080*/ 	.word	0x00000005
        /*1084*/ 	.word	0x00000000
        /*1088*/ 	.short	0x0101
        /*108a*/ 	.byte	0x3f
	.zero		1


	//   ....[47]....
        /*108c*/ 	.word	0x00016cd0
        /*1090*/ 	.word	0x0000000b
        /*1094*/ 	.word	0x00028850
        /*1098*/ 	.short	0x010a
        /*109a*/ 	.byte	0x3f
	.zero		1


	//   ....[48]....
        /*109c*/ 	.word	0x00016d50
        /*10a0*/ 	.word	0x0000000b
        /*10a4*/ 	.word	0x00028850
        /*10a8*/ 	.short	0x010a
        /*10aa*/ 	.byte	0x3f
	.zero		1


	//   ....[49]....
        /*10ac*/ 	.word	0x00017300
        /*10b0*/ 	.word	0x0000000a
        /*10b4*/ 	.word	0x00000000
        /*10b8*/ 	.short	0x0101
        /*10ba*/ 	.byte	0x3f
	.zero		1


	//   ....[50]....
        /*10bc*/ 	.word	0x00018830
        /*10c0*/ 	.word	0x00000000
        /*10c4*/ 	.word	0x00000000
        /*10c8*/ 	.short	0x0101
        /*10ca*/ 	.byte	0x3f
	.zero		1


	//   ....[51]....
        /*10cc*/ 	.word	0x00018f30
        /*10d0*/ 	.word	0x0000000a
        /*10d4*/ 	.word	0x00000000
        /*10d8*/ 	.short	0x0101
        /*10da*/ 	.byte	0x3f
	.zero		1


	//   ....[52]....
        /*10dc*/ 	.word	0x0001c4e0
        /*10e0*/ 	.word	0x00000012
        /*10e4*/ 	.word	0x00028820
        /*10e8*/ 	.short	0x010a
        /*10ea*/ 	.byte	0x3f
	.zero		1


	//   ....[53]....
        /*10ec*/ 	.word	0x0001c5b0
        /*10f0*/ 	.word	0x00000005
        /*10f4*/ 	.word	0x000288a0
        /*10f8*/ 	.short	0x010a
        /*10fa*/ 	.byte	0x3f
	.zero		1


	//   ....[54]....
        /*10fc*/ 	.word	0x0001c900
        /*1100*/ 	.word	0x00000005
        /*1104*/ 	.word	0x000288c0
        /*1108*/ 	.short	0x010a
        /*110a*/ 	.byte	0x3f
	.zero		1


	//   ....[55]....
        /*110c*/ 	.word	0x0001cdb0
        /*1110*/ 	.word	0x00000007
        /*1114*/ 	.word	0x000288a0
        /*1118*/ 	.short	0x010a
        /*111a*/ 	.byte	0x3f
	.zero		1


	//   ....[56]....
        /*111c*/ 	.word	0x0001d0e0
        /*1120*/ 	.word	0x00000007
        /*1124*/ 	.word	0x000288c0
        /*1128*/ 	.short	0x010a
        /*112a*/ 	.byte	0x3f
	.zero		1


	//   ....[57]....
        /*112c*/ 	.word	0x0001e120
        /*1130*/ 	.word	0x00000000
        /*1134*/ 	.word	0x00028840
        /*1138*/ 	.short	0x010a
        /*113a*/ 	.byte	0x3f
	.zero		1


	//   ....[58]....
        /*113c*/ 	.word	0x0001efb0
        /*1140*/ 	.word	0x00000012
        /*1144*/ 	.word	0x00028800
        /*1148*/ 	.short	0x0107
        /*114a*/ 	.byte	0x3f
	.zero		1


	//   ....[59]....
        /*114c*/ 	.word	0x0001f0c0
        /*1150*/ 	.word	0x00000012
        /*1154*/ 	.word	0x00028800
        /*1158*/ 	.short	0x0101
        /*115a*/ 	.byte	0x3f
	.zero		1


	//   ....[60]....
        /*115c*/ 	.word	0x0001f0e0
        /*1160*/ 	.word	0x00000012
        /*1164*/ 	.word	0x00028820
        /*1168*/ 	.short	0x010a
        /*116a*/ 	.byte	0x3f
	.zero		1


	//   ....[61]....
        /*116c*/ 	.word	0x0001f4a0
        /*1170*/ 	.word	0x00000003
        /*1174*/ 	.word	0x00028840
        /*1178*/ 	.short	0x010a
        /*117a*/ 	.byte	0x3f
	.zero		1


	//   ....[62]....
        /*117c*/ 	.word	0x0001f840
        /*1180*/ 	.word	0x00000003
        /*1184*/ 	.word	0x00000060
        /*1188*/ 	.short	0x010a
        /*118a*/ 	.byte	0x3f
	.zero		1


	//   ....[63]....
        /*118c*/ 	.word	0x0001fed0
        /*1190*/ 	.word	0x00000003
        /*1194*/ 	.word	0x00028840
        /*1198*/ 	.short	0x010a
        /*119a*/ 	.byte	0x3f
	.zero		1


	//   ....[64]....
        /*119c*/ 	.word	0x00020270
        /*11a0*/ 	.word	0x00000002
        /*11a4*/ 	.word	0x00000060
        /*11a8*/ 	.short	0x010a
        /*11aa*/ 	.byte	0x3f
	.zero		1


	//   ....[65]....
        /*11ac*/ 	.word	0x00020840
        /*11b0*/ 	.word	0x00000002
        /*11b4*/ 	.word	0x00028840
        /*11b8*/ 	.short	0x010a
        /*11ba*/ 	.byte	0x3f
	.zero		1


	//   ....[66]....
        /*11bc*/ 	.word	0x00020be0
        /*11c0*/ 	.word	0x00000002
        /*11c4*/ 	.word	0x00000060
        /*11c8*/ 	.short	0x010a
        /*11ca*/ 	.byte	0x3f
	.zero		1


	//   ....[67]....
        /*11cc*/ 	.word	0x00021160
        /*11d0*/ 	.word	0x00000000
        /*11d4*/ 	.word	0x00028860
        /*11d8*/ 	.short	0x010a
        /*11da*/ 	.byte	0x3f
	.zero		1


	//   ....[68]....
        /*11dc*/ 	.word	0x000227b0
        /*11e0*/ 	.word	0x00000000
        /*11e4*/ 	.word	0x00028820
        /*11e8*/ 	.short	0x010a
        /*11ea*/ 	.byte	0x3f
	.zero		1


	//   ....[69]....
        /*11ec*/ 	.word	0x00022990
        /*11f0*/ 	.word	0x00000006
        /*11f4*/ 	.word	0x00000000
        /*11f8*/ 	.short	0x010a
        /*11fa*/ 	.byte	0x3f
	.zero		1


	//   ....[70]....
        /*11fc*/ 	.word	0x000229c0
        /*1200*/ 	.word	0x00000007
        /*1204*/ 	.word	0x00000000
        /*1208*/ 	.short	0x010a
        /*120a*/ 	.byte	0x3f
	.zero		1


	//   ....[71]....
        /*120c*/ 	.word	0x00022a20
        /*1210*/ 	.word	0x00000004
        /*1214*/ 	.word	0x00000000
        /*1218*/ 	.short	0x010a
        /*121a*/ 	.byte	0x3f
	.zero		1


	//   ....[72]....
        /*121c*/ 	.word	0x00022a50
        /*1220*/ 	.word	0x00000003
        /*1224*/ 	.word	0x00000000
        /*1228*/ 	.short	0x010a
        /*122a*/ 	.byte	0x3f
	.zero		1


	//   ....[73]....
        /*122c*/ 	.word	0x00022ab0
        /*1230*/ 	.word	0x0000006e
        /*1234*/ 	.word	0x00028890
        /*1238*/ 	.short	0x010a
        /*123a*/ 	.byte	0x3f
	.zero		1


	//   ....[74]....
        /*123c*/ 	.word	0x00022b00
        /*1240*/ 	.word	0x0000006e
        /*1244*/ 	.word	0x00028890
        /*1248*/ 	.short	0x010a
        /*124a*/ 	.byte	0x3f
	.zero		1


	//   ....[75]....
        /*124c*/ 	.word	0x00022b50
        /*1250*/ 	.word	0x0000006e
        /*1254*/ 	.word	0x00028890
        /*1258*/ 	.short	0x010a
        /*125a*/ 	.byte	0x3f
	.zero		1


	//   ....[76]....
        /*125c*/ 	.word	0x00022ba0
        /*1260*/ 	.word	0x0000006e
        /*1264*/ 	.word	0x000288b0
        /*1268*/ 	.short	0x010a
        /*126a*/ 	.byte	0x3f
	.zero		1


	//   ....[77]....
        /*126c*/ 	.word	0x00023400
        /*1270*/ 	.word	0x00000002
        /*1274*/ 	.word	0x00028800
        /*1278*/ 	.short	0x010a
        /*127a*/ 	.byte	0x3f
	.zero		1


	//   ....[78]....
        /*127c*/ 	.word	0x00023f50
        /*1280*/ 	.word	0x00000002
        /*1284*/ 	.word	0x00028800
        /*1288*/ 	.short	0x010a
        /*128a*/ 	.byte	0x3f
	.zero		1


	//   ....[79]....
        /*128c*/ 	.word	0x00023fa0
        /*1290*/ 	.word	0x00000000
        /*1294*/ 	.word	0x00028830
        /*1298*/ 	.short	0x010a
        /*129a*/ 	.byte	0x3f
	.zero		1


	//   ....[80]....
        /*129c*/ 	.word	0x00023ff0
        /*12a0*/ 	.word	0x00000007
        /*12a4*/ 	.word	0x00028830
        /*12a8*/ 	.short	0x010a
        /*12aa*/ 	.byte	0x3f
	.zero		1


	//   ....[81]....
        /*12ac*/ 	.word	0x00024040
        /*12b0*/ 	.word	0x00000007
        /*12b4*/ 	.word	0x00028850
        /*12b8*/ 	.short	0x010a
        /*12ba*/ 	.byte	0x3f
	.zero		1


	//   ....[82]....
        /*12bc*/ 	.word	0x00024090
        /*12c0*/ 	.word	0x00000007
        /*12c4*/ 	.word	0x00028830
        /*12c8*/ 	.short	0x010a
        /*12ca*/ 	.byte	0x3f
	.zero		1


	//   ....[83]....
        /*12cc*/ 	.word	0x000240e0
        /*12d0*/ 	.word	0x00000007
        /*12d4*/ 	.word	0x00028850
        /*12d8*/ 	.short	0x010a
        /*12da*/ 	.byte	0x3f
	.zero		1


	//   ....[84]....
        /*12dc*/ 	.word	0x00024130
        /*12e0*/ 	.word	0x0000000b
        /*12e4*/ 	.word	0x00028850
        /*12e8*/ 	.short	0x010a
        /*12ea*/ 	.byte	0x3f
	.zero		1


	//   ....[85]....
        /*12ec*/ 	.word	0x00024d20
        /*12f0*/ 	.word	0x00000012
        /*12f4*/ 	.word	0x00028820
        /*12f8*/ 	.short	0x010a
        /*12fa*/ 	.byte	0x3f
	.zero		1


	//   ....[86]....
        /*12fc*/ 	.word	0x00024d70
        /*1300*/ 	.word	0x00000005
        /*1304*/ 	.word	0x000288a0
        /*1308*/ 	.short	0x010a
        /*130a*/ 	.byte	0x3f
	.zero		1


	//   ....[87]....
        /*130c*/ 	.word	0x00024dc0
        /*1310*/ 	.word	0x00000005
        /*1314*/ 	.word	0x000288c0
        /*1318*/ 	.short	0x010a
        /*131a*/ 	.byte	0x3f
	.zero		1


	//   ....[88]....
        /*131c*/ 	.word	0x00024e10
        /*1320*/ 	.word	0x00000007
        /*1324*/ 	.word	0x000288a0
        /*1328*/ 	.short	0x010a
        /*132a*/ 	.byte	0x3f
	.zero		1


	//   ....[89]....
        /*132c*/ 	.word	0x00024e60
        /*1330*/ 	.word	0x00000007
        /*1334*/ 	.word	0x000288c0
        /*1338*/ 	.short	0x010a
        /*133a*/ 	.byte	0x3f
	.zero		1


	//   ....[90]....
        /*133c*/ 	.word	0x00025000
        /*1340*/ 	.word	0x00000000
        /*1344*/ 	.word	0x00028840
        /*1348*/ 	.short	0x010a
        /*134a*/ 	.byte	0x3f
	.zero		1


	//   ....[91]....
        /*134c*/ 	.word	0x00025b40
        /*1350*/ 	.word	0x00000012
        /*1354*/ 	.word	0x00028820
        /*1358*/ 	.short	0x010a
        /*135a*/ 	.byte	0x3f
	.zero		1


	//   ....[92]....
        /*135c*/ 	.word	0x00025b90
        /*1360*/ 	.word	0x00000003
        /*1364*/ 	.word	0x00028840
        /*1368*/ 	.short	0x010a
        /*136a*/ 	.byte	0x3f
	.zero		1


	//   ....[93]....
        /*136c*/ 	.word	0x00025be0
        /*1370*/ 	.word	0x00000003
        /*1374*/ 	.word	0x00000060
        /*1378*/ 	.short	0x010a
        /*137a*/ 	.byte	0x3f
	.zero		1


	//   ....[94]....
        /*137c*/ 	.word	0x00025c30
        /*1380*/ 	.word	0x00000003
        /*1384*/ 	.word	0x00028840
        /*1388*/ 	.short	0x010a
        /*138a*/ 	.byte	0x3f
	.zero		1


	//   ....[95]....
        /*138c*/ 	.word	0x00025c80
        /*1390*/ 	.word	0x00000002
        /*1394*/ 	.word	0x00000060
        /*1398*/ 	.short	0x010a
        /*139a*/ 	.byte	0x3f
	.zero		1


	//   ....[96]....
        /*139c*/ 	.word	0x00025cd0
        /*13a0*/ 	.word	0x00000002
        /*13a4*/ 	.word	0x00028840
        /*13a8*/ 	.short	0x010a
        /*13aa*/ 	.byte	0x3f
	.zero		1


	//   ....[97]....
        /*13ac*/ 	.word	0x00025d20
        /*13b0*/ 	.word	0x00000002
        /*13b4*/ 	.word	0x00000060
        /*13b8*/ 	.short	0x010a
        /*13ba*/ 	.byte	0x3f
	.zero		1


	//   ....[98]....
        /*13bc*/ 	.word	0x00025d70
        /*13c0*/ 	.word	0x00000000
        /*13c4*/ 	.word	0x00028860
        /*13c8*/ 	.short	0x010a
        /*13ca*/ 	.byte	0x3f
	.zero		1


	//   ....[99]....
        /*13cc*/ 	.word	0x000268f0
        /*13d0*/ 	.word	0x00000000
        /*13d4*/ 	.word	0x00028820
        /*13d8*/ 	.short	0x010a
        /*13da*/ 	.byte	0x3f
	.zero		1


	//   ....[100]....
        /*13dc*/ 	.word	0x00026a90
        /*13e0*/ 	.word	0x00000006
        /*13e4*/ 	.word	0x00000000
        /*13e8*/ 	.short	0x010a
        /*13ea*/ 	.byte	0x3f
	.zero		1


	//   ....[101]....
        /*13ec*/ 	.word	0x00026ae0
        /*13f0*/ 	.word	0x00000007
        /*13f4*/ 	.word	0x00000000
        /*13f8*/ 	.short	0x010a
        /*13fa*/ 	.byte	0x3f
	.zero		1


	//   ....[102]....
        /*13fc*/ 	.word	0x00026b30
        /*1400*/ 	.word	0x00000004
        /*1404*/ 	.word	0x00000000
        /*1408*/ 	.short	0x010a
        /*140a*/ 	.byte	0x3f
	.zero		1


	//----- nvinfo : EIATTR_NUM_MBARRIERS
	.align		4
.L_328:
        /*140c*/ 	.byte	0x03, 0x38
        /*140e*/ 	.short	0x0016


	//----- nvinfo : EIATTR_EXIT_INSTR_OFFSETS
	.align		4
        /*1410*/ 	.byte	0x04, 0x1c
        /*1412*/ 	.short	(.L_330 - .L_329)


	//   ....[0]....
.L_329:
        /*1414*/ 	.word	0x00022aa0


	//----- nvinfo : EIATTR_MAX_THREADS
	.align		4
.L_330:
        /*1418*/ 	.byte	0x04, 0x05
        /*141a*/ 	.short	(.L_332 - .L_331)
.L_331:
        /*141c*/ 	.word	0x00000180
        /*1420*/ 	.word	0x00000001
        /*1424*/ 	.word	0x00000001


	//----- nvinfo : EIATTR_CRS_STACK_SIZE
	.align		4
.L_332:
        /*1428*/ 	.byte	0x04, 0x1e
        /*142a*/ 	.short	(.L_334 - .L_333)
.L_333:
        /*142c*/ 	.word	0x00000000


	//----- nvinfo : EIATTR_CBANK_PARAM_SIZE
	.align		4
.L_334:
        /*1430*/ 	.byte	0x03, 0x19
        /*1432*/ 	.short	0x0af0


	//----- nvinfo : EIATTR_PARAM_CBANK
	.align		4
        /*1434*/ 	.byte	0x04, 0x0a
        /*1436*/ 	.short	(.L_336 - .L_335)
	.align		4
.L_335:
        /*1438*/ 	.word	index@(.nv.constant0._ZN7cutlass13device_kernelIN5flash11enable_sm90INS1_16FlashAttnFwdSm90INS1_25CollectiveMainloopFwdSm90ILi2EN4cute5tupleIJNS5_1CILi1EEES8_S8_EEENS6_IJNS7_ILi128EEESA_SA_EEELi128ENS_6half_tEfNS_4arch4Sm90ELb1ELb0ELb1ELb1ELb0ELb1ELb0ELb1ELb1ELb1ELb1ELb0EEENS1_21CollectiveEpilogueFwdISB_S9_SC_SE_Li256ELb1ELb1ELb1ELb0EEENS1_36VarlenDynamicPersistentTileSchedulerILi128ELi128ELi256ELi128ELb1ELb1ELb1ELb1ELb1ELb1EEEEEEEEEvNT_6ParamsE)
        /*143c*/ 	.short	0x0210
        /*143e*/ 	.short	0x0af0


	//----- nvinfo : EIATTR_SW_WAR
	.align		4
.L_336:
        /*1440*/ 	.byte	0x04, 0x36
        /*1442*/ 	.short	(.L_338 - .L_337)
.L_337:
        /*1444*/ 	.word	0x00000008
.L_338:


//--------------------- .nv.callgraph             --------------------------
	.section	.nv.callgraph,"",@"SHT_CUDA_CALLGRAPH"
	.align	4
	.sectionentsize	8
	.align		4
        /*0000*/ 	.word	0x00000000
	.align		4
        /*0004*/ 	.word	0xffffffff
	.align		4
        /*0008*/ 	.word	index@(_ZN7cutlass13device_kernelIN5flash11enable_sm90INS1_16FlashAttnFwdSm90INS1_25CollectiveMainloopFwdSm90ILi2EN4cute5tupleIJNS5_1CILi1EEES8_S8_EEENS6_IJNS7_ILi128EEENS7_ILi176EEESA_EEELi128ENS_6half_tEfNS_4arch4Sm90ELb0ELb0ELb1ELb0ELb0ELb0ELb0ELb1ELb1ELb1ELb1ELb0EEENS1_21CollectiveEpilogueFwdINS6_IJSA_SA_SB_EEES9_SD_SF_Li256ELb0ELb1ELb1ELb0EEENS1_19SingleTileSchedulerILb0ELb1ELb1ELi128EEEEEEEEEvNT_6ParamsE)
	.align		4
        /*000c*/ 	.word	index@(__assertfail)
	.align		4
        /*0010*/ 	.word	index@(_ZN7cutlass13device_kernelIN5flash11enable_sm90INS1_16FlashAttnFwdSm90INS1_25CollectiveMainloopFwdSm90ILi2EN4cute5tupleIJNS5_1CILi1EEES8_S8_EEENS6_IJNS7_ILi128EEENS7_ILi176EEESA_EEELi128ENS_6half_tEfNS_4arch4Sm90ELb0ELb0ELb1ELb1ELb0ELb0ELb0ELb1ELb1ELb1ELb1ELb0EEENS1_21CollectiveEpilogueFwdINS6_IJSA_SA_SB_EEES9_SD_SF_Li256ELb1ELb1ELb1ELb0EEENS1_36VarlenDynamicPersistentTileSchedulerILi128ELi176ELi256ELi128ELb1ELb1ELb1ELb0ELb1ELb1EEEEEEEEEvNT_6ParamsE)
	.align		4
        /*0014*/ 	.word	index@(__assertfail)
	.align		4
        /*0018*/ 	.word	index@(_ZN7cutlass13device_kernelIN5flash11enable_sm90INS1_16FlashAttnFwdSm90INS1_25CollectiveMainloopFwdSm90ILi2EN4cute5tupleIJNS5_1CILi1EEES8_S8_EEENS6_IJNS7_ILi128EEENS7_ILi176EEESA_EEELi128ENS_6half_tEfNS_4arch4Sm90ELb0ELb0ELb1ELb1ELb0ELb1ELb0ELb1ELb1ELb1ELb1ELb0EEENS1_21CollectiveEpilogueFwdINS6_IJSA_SA_SB_EEES9_SD_SF_Li256ELb1ELb1ELb1ELb0EEENS1_36VarlenDynamicPersistentTileSchedulerILi128ELi176ELi256ELi128ELb1ELb1ELb1ELb0ELb1ELb1EEEEEEEEEvNT_6ParamsE)
	.align		4
        /*001c*/ 	.word	index@(__assertfail)
	.align		4
        /*0020*/ 	.word	index@(_ZN7cutlass13device_kernelIN5flash11enable_sm90INS1_16FlashAttnFwdSm90INS1_25CollectiveMainloopFwdSm90ILi2EN4cute5tupleIJNS5_1CILi1EEES8_S8_EEENS6_IJNS7_ILi128EEESA_SA_EEELi128ENS_6half_tEfNS_4arch4Sm90ELb0ELb1ELb1ELb0ELb0ELb0ELb0ELb1ELb1ELb1ELb1ELb0EEENS1_21CollectiveEpilogueFwdISB_S9_SC_SE_Li256ELb0ELb1ELb1ELb0EEENS1_19SingleTileSchedulerILb0ELb1ELb1ELi128EEEEEEEEEvNT_6ParamsE)
	.align		4
        /*0024*/ 	.word	index@(__assertfail)
	.align		4
        /*0028*/ 	.word	index@(_ZN7cutlass13device_kernelIN5flash11enable_sm90INS1_16FlashAttnFwdSm90INS1_25CollectiveMainloopFwdSm90ILi2EN4cute5tupleIJNS5_1CILi1EEES8_S8_EEENS6_IJNS7_ILi128EEESA_SA_EEELi128ENS_6half_tEfNS_4arch4Sm90ELb0ELb1ELb1ELb1ELb0ELb0ELb0ELb1ELb1ELb1ELb1ELb0EEENS1_21CollectiveEpilogueFwdISB_S9_SC_SE_Li256ELb1ELb1ELb1ELb0EEENS1_36VarlenDynamicPersistentTileSchedulerILi128ELi128ELi256ELi128ELb1ELb1ELb1ELb1ELb0ELb1EEEEEEEEEvNT_6ParamsE)
	.align		4
        /*002c*/ 	.word	index@(__assertfail)
	.align		4
        /*0030*/ 	.word	index@(_ZN7cutlass13device_kernelIN5flash11enable_sm90INS1_16FlashAttnFwdSm90INS1_25CollectiveMainloopFwdSm90ILi2EN4cute5tupleIJNS5_1CILi1EEES8_S8_EEENS6_IJNS7_ILi128EEESA_SA_EEELi128ENS_6half_tEfNS_4arch4Sm90ELb0ELb1ELb1ELb1ELb0ELb1ELb0ELb1ELb1ELb1ELb1ELb0EEENS1_21CollectiveEpilogueFwdISB_S9_SC_SE_Li256ELb1ELb1ELb1ELb0EEENS1_36VarlenDynamicPersistentTileSchedulerILi128ELi128ELi256ELi128ELb1ELb1ELb1ELb1ELb0ELb1EEEEEEEEEvNT_6ParamsE)
	.align		4
        /*0034*/ 	.word	index@(__assertfail)
	.align		4
        /*0038*/ 	.word	index@(_ZN7cutlass13device_kernelIN5flash11enable_sm90INS1_16FlashAttnFwdSm90INS1_25CollectiveMainloopFwdSm90ILi2EN4cute5tupleIJNS5_1CILi1EEES8_S8_EEENS6_IJNS7_ILi128EEESA_SA_EEELi128ENS_6half_tEfNS_4arch4Sm90ELb1ELb0ELb1ELb0ELb0ELb0ELb0ELb1ELb1ELb1ELb1ELb0EEENS1_21CollectiveEpilogueFwdISB_S9_SC_SE_Li256ELb0ELb1ELb1ELb0EEENS1_19SingleTileSchedulerILb0ELb1ELb1ELi128EEEEEEEEEvNT_6ParamsE)
	.align		4
        /*003c*/ 	.word	index@(__assertfail)
	.align		4
        /*0040*/ 	.word	index@(_ZN7cutlass13device_kernelIN5flash11enable_sm90INS1_16FlashAttnFwdSm90INS1_25CollectiveMainloopFwdSm90ILi2EN4cute5tupleIJNS5_1CILi1EEES8_S8_EEENS6_IJNS7_ILi128EEESA_SA_EEELi128ENS_6half_tEfNS_4arch4Sm90ELb1ELb0ELb1ELb1ELb0ELb0ELb0ELb1ELb1ELb1ELb1ELb0EEENS1_21CollectiveEpilogueFwdISB_S9_SC_SE_Li256ELb1ELb1ELb1ELb0EEENS1_36VarlenDynamicPersistentTileSchedulerILi128ELi128ELi256ELi128ELb1ELb1ELb1ELb1ELb1ELb1EEEEEEEEEvNT_6ParamsE)
	.align		4
        /*0044*/ 	.word	index@(__assertfail)
	.align		4
        /*0048*/ 	.word	index@(_ZN7cutlass13device_kernelIN5flash11enable_sm90INS1_16FlashAttnFwdSm90INS1_25CollectiveMainloopFwdSm90ILi2EN4cute5tupleIJNS5_1CILi1EEES8_S8_EEENS6_IJNS7_ILi128EEESA_SA_EEELi128ENS_6half_tEfNS_4arch4Sm90ELb1ELb0ELb1ELb1ELb0ELb1ELb0ELb1ELb1ELb1ELb1ELb0EEENS1_21CollectiveEpilogueFwdISB_S9_SC_SE_Li256ELb1ELb1ELb1ELb0EEENS1_36VarlenDynamicPersistentTileSchedulerILi128ELi128ELi256ELi128ELb1ELb1ELb1ELb1ELb1ELb1EEEEEEEEEvNT_6ParamsE)
	.align		4
        /*004c*/ 	.word	index@(__assertfail)
	.align		4
        /*0050*/ 	.word	0x00000000
	.align		4
        /*0054*/ 	.word	0xfffffffe
	.align		4
        /*0058*/ 	.word	0x00000000
	.align		4
        /*005c*/ 	.word	0xfffffffd
	.align		4
        /*0060*/ 	.word	0x00000000
	.align		4
        /*0064*/ 	.word	0xfffffffc


//--------------------- .nv.constant4             --------------------------
	.section	.nv.constant4,"a",@progbits
	.align	8
	.align		8
.nv.constant4:
        /*0000*/ 	.dword	__assertfail
	.align		8
        /*0008*/ 	.dword	__unnamed_1
	.align		8
        /*0010*/ 	.dword	__unnamed_2
	.align		8
        /*0018*/ 	.dword	__unnamed_3
	.align		8
        /*0020*/ 	.dword	__unnamed_4
	.align		8
        /*0028*/ 	.dword	__unnamed_5
	.align		8
        /*0030*/ 	.dword	__unnamed_6
	.align		8
        /*0038*/ 	.dword	__unnamed_7
	.align		8
        /*0040*/ 	.dword	__unnamed_8
	.align		8
        /*0048*/ 	.dword	_ZN80_INTERNAL_156a6450_44_flash_fwd_hdim128_fp16_split_softcap_sm90_cu_cb12e5b6_29164cuda3std3__45__cpo5beginE
	.align		8
        /*0050*/ 	.dword	_ZN80_INTERNAL_156a6450_44_flash_fwd_hdim128_fp16_split_softcap_sm90_cu_cb12e5b6_29164cuda3std3__45__cpo3endE
	.align		8
        /*0058*/ 	.dword	_ZN80_INTERNAL_156a6450_44_flash_fwd_hdim128_fp16_split_softcap_sm90_cu_cb12e5b6_29164cuda3std3__45__cpo6cbeginE
	.align		8
        /*0060*/ 	.dword	_ZN80_INTERNAL_156a6450_44_flash_fwd_hdim128_fp16_split_softcap_sm90_cu_cb12e5b6_29164cuda3std3__45__cpo4cendE
	.align		8
        /*0068*/ 	.dword	_ZN80_INTERNAL_156a6450_44_flash_fwd_hdim128_fp16_split_softcap_sm90_cu_cb12e5b6_29164cuda3std3__482_GLOBAL__N__156a6450_44_flash_fwd_hdim128_fp16_split_softcap_sm90_cu_cb12e5b6_29166ignoreE
	.align		8
        /*0070*/ 	.dword	_ZN80_INTERNAL_156a6450_44_flash_fwd_hdim128_fp16_split_softcap_sm90_cu_cb12e5b6_29164cuda3std3__419piecewise_constructE
	.align		8
        /*0078*/ 	.dword	_ZN80_INTERNAL_156a6450_44_flash_fwd_hdim128_fp16_split_softcap_sm90_cu_cb12e5b6_29164cuda3std3__48in_placeE
	.align		8
        /*0080*/ 	.dword	_ZN80_INTERNAL_156a6450_44_flash_fwd_hdim128_fp16_split_softcap_sm90_cu_cb12e5b6_29164cuda3std6ranges3__45__cpo4swapE
	.align		8
        /*0088*/ 	.dword	_ZN80_INTERNAL_156a6450_44_flash_fwd_hdim128_fp16_split_softcap_sm90_cu_cb12e5b6_29164cuda3std6ranges3__45__cpo9iter_moveE
	.align		8
        /*0090*/ 	.dword	_ZN80_INTERNAL_156a6450_44_flash_fwd_hdim128_fp16_split_softcap_sm90_cu_cb12e5b6_29164cute7productE
	.align		8
        /*0098*/ 	.dword	_ZN80_INTERNAL_156a6450_44_flash_fwd_hdim128_fp16_split_softcap_sm90_cu_cb12e5b6_29164cute1_E
	.align		8
        /*00a0*/ 	.dword	$str$20
	.align		8
        /*00a8*/ 	.dword	$str$21


//--------------------- .text._ZN7cutlass13device_kernelIN5flash11enable_sm90INS1_16FlashAttnFwdSm90INS1_25CollectiveMainloopFwdSm90ILi2EN4cute5tupleIJNS5_1CILi1EEES8_S8_EEENS6_IJNS7_ILi128EEENS7_ILi176EEESA_EEELi128ENS_6half_tEfNS_4arch4Sm90ELb0ELb0ELb1ELb0ELb0ELb0ELb0ELb1ELb1ELb1ELb1ELb0EEENS1_21CollectiveEpilogueFwdINS6_IJSA_SA_SB_EEES9_SD_SF_Li256ELb0ELb1ELb1ELb0EEENS1_19SingleTileSchedulerILb0ELb1ELb1ELi128EEEEEEEEEvNT_6ParamsE --------------------------
	.section	.text._ZN7cutlass13device_kernelIN5flash11enable_sm90INS1_16FlashAttnFwdSm90INS1_25CollectiveMainloopFwdSm90ILi2EN4cute5tupleIJNS5_1CILi1EEES8_S8_EEENS6_IJNS7_ILi128EEENS7_ILi176EEESA_EEELi128ENS_6half_tEfNS_4arch4Sm90ELb0ELb0ELb1ELb0ELb0ELb0ELb0ELb1ELb1ELb1ELb1ELb0EEENS1_21CollectiveEpilogueFwdINS6_IJSA_SA_SB_EEES9_SD_SF_Li256ELb0ELb1ELb1ELb0EEENS1_19SingleTileSchedulerILb0ELb1ELb1ELi128EEEEEEEEEvNT_6ParamsE,"ax",@progbits
	.align	128
.text._ZN7cutlass13device_kernelIN5flash11enable_sm90INS1_16FlashAttnFwdSm90INS1_25CollectiveMainloopFwdSm90ILi2EN4cute5tupleIJNS5_1CILi1EEES8_S8_EEENS6_IJNS7_ILi128EEENS7_ILi176EEESA_EEELi128ENS_6half_tEfNS_4arch4Sm90ELb0ELb0ELb1ELb0ELb0ELb0ELb0ELb1ELb1ELb1ELb1ELb0EEENS1_21CollectiveEpilogueFwdINS6_IJSA_SA_SB_EEES9_SD_SF_Li256ELb0ELb1ELb1ELb0EEENS1_19SingleTileSchedulerILb0ELb1ELb1ELi128EEEEEEEEEvNT_6ParamsE:
        .type           _ZN7cutlass13device_kernelIN5flash11enable_sm90INS1_16FlashAttnFwdSm90INS1_25CollectiveMainloopFwdSm90ILi2EN4cute5tupleIJNS5_1CILi1EEES8_S8_EEENS6_IJNS7_ILi128EEENS7_ILi176EEESA_EEELi128ENS_6half_tEfNS_4arch4Sm90ELb0ELb0ELb1ELb0ELb0ELb0ELb0ELb1ELb1ELb1ELb1ELb0EEENS1_21CollectiveEpilogueFwdINS6_IJSA_SA_SB_EEES9_SD_SF_Li256ELb0ELb1ELb1ELb0EEENS1_19SingleTileSchedulerILb0ELb1ELb1ELi128EEEEEEEEEvNT_6ParamsE,@function
        .size           _ZN7cutlass13device_kernelIN5flash11enable_sm90INS1_16FlashAttnFwdSm90INS1_25CollectiveMainloopFwdSm90ILi2EN4cute5tupleIJNS5_1CILi1EEES8_S8_EEENS6_IJNS7_ILi128EEENS7_ILi176EEESA_EEELi128ENS_6half_tEfNS_4arch4Sm90ELb0ELb0ELb1ELb0ELb0ELb0ELb0ELb1ELb1ELb1ELb1ELb0EEENS1_21CollectiveEpilogueFwdINS6_IJSA_SA_SB_EEES9_SD_SF_Li256ELb0ELb1ELb1ELb0EEENS1_19SingleTileSchedulerILb0ELb1ELb1ELi128EEEEEEEEEvNT_6ParamsE,(.L_x_3091 - _ZN7cutlass13device_kernelIN5flash11enable_sm90INS1_16FlashAttnFwdSm90INS1_25CollectiveMainloopFwdSm90ILi2EN4cute5tupleIJNS5_1CILi1EEES8_S8_EEENS6_IJNS7_ILi128EEENS7_ILi176EEESA_EEELi128ENS_6half_tEfNS_4arch4Sm90ELb0ELb0ELb1ELb0ELb0ELb0ELb0ELb1ELb1ELb1ELb1ELb0EEENS1_21CollectiveEpilogueFwdINS6_IJSA_SA_SB_EEES9_SD_SF_Li256ELb0ELb1ELb1ELb0EEENS1_19SingleTileSchedulerILb0ELb1ELb1ELi128EEEEEEEEEvNT_6ParamsE)
        .other          _ZN7cutlass13device_kernelIN5flash11enable_sm90INS1_16FlashAttnFwdSm90INS1_25CollectiveMainloopFwdSm90ILi2EN4cute5tupleIJNS5_1CILi1EEES8_S8_EEENS6_IJNS7_ILi128EEENS7_ILi176EEESA_EEELi128ENS_6half_tEfNS_4arch4Sm90ELb0ELb0ELb1ELb0ELb0ELb0ELb0ELb1ELb1ELb1ELb1ELb0EEENS1_21CollectiveEpilogueFwdINS6_IJSA_SA_SB_EEES9_SD_SF_Li256ELb0ELb1ELb1ELb0EEENS1_19SingleTileSchedulerILb0ELb1ELb1ELi128EEEEEEEEEvNT_6ParamsE,@"STO_CUDA_ENTRY STV_DEFAULT"
_ZN7cutlass13device_kernelIN5flash11enable_sm90INS1_16FlashAttnFwdSm90INS1_25CollectiveMainloopFwdSm90ILi2EN4cute5tupleIJNS5_1CILi1EEES8_S8_EEENS6_IJNS7_ILi128EEENS7_ILi176EEESA_EEELi128ENS_6half_tEfNS_4arch4Sm90ELb0ELb0ELb1ELb0ELb0ELb0ELb0ELb1ELb1ELb1ELb1ELb0EEENS1_21CollectiveEpilogueFwdINS6_IJSA_SA_SB_EEES9_SD_SF_Li256ELb0ELb1ELb1ELb0EEENS1_19SingleTileSchedulerILb0ELb1ELb1ELi128EEEEEEEEEvNT_6ParamsE:
[----:B------:R-:W0:Y:S02]  /*0000*/  LDC R1, c[0x0][0x28] ;  /* 0x00000a00ff017b82 */ /* 0x000e240000000800 */
[----:B0-----:R-:W-:Y:S01]  /*0010*/  VIADD R1, R1, 0xfffffff0 ;  /* 0xfffffff001017836 */ /* 0x001fe20000000000 */
[----:B------:R-:W0:Y:S01]  /*0020*/  S2R R3, SR_TID.X ;  /* 0x0000000000037919 */ /* 0x000e220000002100 */
[----:B------:R-:W-:Y:S01]  /*0030*/  ELECT P0, URZ, PT ;  /* 0x00000000003f782f */ /* 0x000fe20003800000 */
[----:B------:R-:W-:Y:S01]  /*0040*/  BSSY B0, `(.L_x_0) ;  /* 0x000000e000007945 */ /* 0x000fe20003800000 */
[--C-:B0-----:R-:W-:Y:S02]  /*0050*/  SHF.R.U32.HI R0, RZ, 0x5, R3.reuse ;  /* 0x00000005ff007819 */ /* 0x101fe40000011603 */
[----:B------:R-:W-:-:S03]  /*0060*/  SHF.R.U32.HI R22, RZ, 0x7, R3 ;  /* 0x00000007ff167819 */ /* 0x000fc60000011603 */
[----:B------:R-:W0:Y:S02]  /*0070*/  SHFL.IDX PT, R2, R0, RZ, 0x1f ;  /* 0x00001fff00027589 */ /* 0x000e2400000e0000 */
[----:B0-----:R-:W-:-:S13]  /*0080*/  ISETP.EQ.AND P0, PT, R2, RZ, P0 ;  /* 0x000000ff0200720c */ /* 0x001fda0000702270 */
[----:B------:R-:W-:Y:S05]  /*0090*/  @!P0 BRA `(.L_x_1) ;  /* 0x0000000000208947 */ /* 0x000fea0003800000 */
[----:B------:R-:W-:Y:S02]  /*00a0*/  ULDC.64 UR4, c[0x0][0x198] ;  /* 0x0000660000047ab9 */ /* 0x000fe40000000a00 */
[----:B------:R-:W-:Y:S02]  /*00b0*/  UIADD3 UR6, UP0, UR4, 0x370, URZ ;  /* 0x0000037004067890 */ /* 0x000fe4000ff1e03f */
[----:B------:R-:W-:Y:S02]  /*00c0*/  UIADD3 UR4, UP1, UR4, 0x470, URZ ;  /* 0x0000047004047890 */ /* 0x000fe4000ff3e03f */
[----:B------:R-:W-:Y:S02]  /*00d0*/  UIADD3.X UR7, URZ, UR5, URZ, UP0, !UPT ;  /* 0x000000053f077290 */ /* 0x000fe400087fe43f */
[----:B------:R-:W-:-:S07]  /*00e0*/  UIADD3.X UR5, URZ, UR5, URZ, UP1, !UPT ;  /* 0x000000053f057290 */ /* 0x000fce0008ffe43f */
[----:B------:R0:W-:Y:S02]  /*00f0*/  UTMACCTL.PF [UR6] ;  /* 0x00000000060079b9 */ /* 0x0001e40008040000 */
[----:B------:R0:W-:Y:S02]  /*0100*/  UTMACCTL.PF [UR4] ;  /* 0x00000000040079b9 */ /* 0x0001e40008040000 */
[----:B0-----:R-:W-:Y:S01]  /*0110*/  NOP ;  /* 0x0000000000007918 */ /* 0x001fe20000000000 */
.L_x_1:
[----:B------:R-:W-:Y:S05]  /*0120*/  BSYNC B0 ;  /* 0x0000000000007941 */ /* 0x000fea0003800000 */
.L_x_0:
[----:B------:R-:W-:Y:S01]  /*0130*/  VOTEU.ANY UP0, P0 ;  /* 0x00000000003f7886 */ /* 0x000fe20000000100 */
[----:B------:R-:W0:Y:S01]  /*0140*/  SHFL.IDX PT, R3, R22, RZ, 0x1f ;  /* 0x00001fff16037589 */ /* 0x000e2200000e0000 */
[----:B------:R-:W-:Y:S01]  /*0150*/  UMOV UR4, 0x80 ;  /* 0x0000008000047882 */ /* 0x000fe20000000000 */
[----:B------:R-:W-:Y:S01]  /*0160*/  UMOV UR7, 0x100 ;  /* 0x0000010000077882 */ /* 0x000fe20000000000 */
[----:B------:R-:W-:Y:S01]  /*0170*/  VOTEU.ANY UP1, P0 ;  /* 0x00000000003f7886 */ /* 0x000fe20000020100 */
[----:B------:R-:W1:Y:S01]  /*0180*/  @UP0 S2UR UR8, SR_CgaCtaId ;  /* 0x00000000000809c3 */ /* 0x000e620000008800 */
[----:B------:R-:W2:Y:S01]  /*0190*/  SHFL.IDX PT, R2, R0, RZ, 0x1f ;  /* 0x00001fff00027589 */ /* 0x000ea200000e0000 */
[----:B------:R-:W-:Y:S01]  /*01a0*/  @UP0 UMOV UR6, 0x400 ;  /* 0x0000040000060882 */ /* 0x000fe20000000000 */
[----:B------:R-:W-:-:S04]  /*01b0*/  @UP0 UIADD3 UR4, -UR4, 0x100000, URZ ;  /* 0x0010000004040890 */ /* 0x000fc8000fffe13f */
[----:B------:R-:W-:Y:S02]  /*01c0*/  @UP0 USHF.L.U32 UR5, UR4, 0xb, URZ ;  /* 0x0000000b04050899 */ /* 0x000fe4000800063f */
[----:B------:R-:W-:Y:S01]  /*01d0*/  @UP0 USHF.L.U32 UR4, UR4, 0x1, URZ ;  /* 0x0000000104040899 */ /* 0x000fe2000800063f */
[----:B------:R-:W-:Y:S01]  /*01e0*/  VOTEU.ANY UP2, P0 ;  /* 0x00000000003f7886 */ /* 0x000fe20000040100 */
[----:B0-----:R-:W-:Y:S01]  /*01f0*/  R2UR UR9, R3 ;  /* 0x00000000030972ca */ /* 0x001fe200000e0000 */
[----:B-1----:R-:W-:Y:S01]  /*0200*/  @UP0 ULEA UR8, UR8, UR6, 0x18 ;  /* 0x0000000608080291 */ /* 0x002fe2000f8ec03f */
[----:B--2---:R-:W-:Y:S01]  /*0210*/  ISETP.NE.AND P1, PT, R2, RZ, PT ;  /* 0x000000ff0200720c */ /* 0x004fe20003f25270 */
[----:B------:R-:W-:-:S04]  /*0220*/  @UP0 UIADD3 UR6, -UR7, 0x100000, URZ ;  /* 0x0010000007060890 */ /* 0x000fc8000fffe13f */
[----:B------:R-:W-:Y:S02]  /*0230*/  @UP0 USHF.L.U32 UR7, UR6, 0xb, URZ ;  /* 0x0000000b06070899 */ /* 0x000fe4000800063f */
[----:B------:R-:W-:-:S04]  /*0240*/  @UP0 USHF.L.U32 UR6, UR6, 0x1, URZ ;  /* 0x0000000106060899 */ /* 0x000fc8000800063f */
[----:B------:R-:W-:Y:S01]  /*0250*/  UISETP.NE.AND UP0, UPT, UR9, URZ, UPT ;  /* 0x0000003f0900728c */ /* 0x000fe2000bf05270 */
[----:B------:R-:W0:Y:S02]  /*0260*/  FENCE.VIEW.ASYNC.S ;  /* 0x00000000000073c6 */ /* 0x000e240000000000 */
[----:B0-----:R0:W1:Y:S05]  /*0270*/  @UP1 SYNCS.EXCH.64 URZ, [UR8+0x34800], UR4 ;  /* 0x03480004083f15b2 */ /* 0x00106a0008000100 */
[----:B------:R0:W2:Y:S01]  /*0280*/  @UP2 SYNCS.EXCH.64 URZ, [UR8+0x34820], UR6 ;  /* 0x03482006083f25b2 */ /* 0x0000a20008000100 */
[----:B------:R-:W-:Y:S05]  /*0290*/  @P1 BRA `(.L_x_2) ;  /* 0x0000000000481947 */ /* 0x000fea0003800000 */
[----:B0-----:R-:W0:Y:S01]  /*02a0*/  S2UR UR5, SR_CgaCtaId ;  /* 0x00000000000579c3 */ /* 0x001e220000008800 */
[----:B------:R-:W-:Y:S01]  /*02b0*/  UMOV UR4, 0x400 ;  /* 0x0000040000047882 */ /* 0x000fe20000000000 */
[----:B------:R-:W-:Y:S01]  /*02c0*/  UMOV UR6, 0x1 ;  /* 0x0000000100067882 */ /* 0x000fe20000000000 */
[----:B------:R-:W-:Y:S01]  /*02d0*/  UMOV UR7, 0x2 ;  /* 0x0000000200077882 */ /* 0x000fe20000000000 */
[----:B------:R-:W-:Y:S01]  /*02e0*/  ELECT P0, URZ, PT ;  /* 0x00000000003f782f */ /* 0x000fe20003800000 */
[----:B0-----:R-:W-:Y:S02]  /*02f0*/  ULEA UR8, UR5, UR4, 0x18 ;  /* 0x0000000405087291 */ /* 0x001fe4000f8ec03f */
[----:B------:R-:W-:-:S04]  /*0300*/  UIADD3 UR4, -UR6, 0x100000, URZ ;  /* 0x0010000006047890 */ /* 0x000fc8000fffe13f */
[----:B------:R-:W-:Y:S02]  /*0310*/  USHF.L.U32 UR5, UR4, 0xb, URZ ;  /* 0x0000000b04057899 */ /* 0x000fe4000800063f */
[----:B------:R-:W-:Y:S02]  /*0320*/  USHF.L.U32 UR4, UR4, 0x1, URZ ;  /* 0x0000000104047899 */ /* 0x000fe4000800063f */
[----:B------:R-:W-:-:S04]  /*0330*/  UIADD3 UR6, -UR7, 0x100000, URZ ;  /* 0x0010000007067890 */ /* 0x000fc8000fffe13f */
[----:B------:R-:W-:Y:S02]  /*0340*/  USHF.L.U32 UR7, UR6, 0xb, URZ ;  /* 0x0000000b06077899 */ /* 0x000fe4000800063f */
[----:B------:R-:W-:Y:S01]  /*0350*/  USHF.L.U32 UR6, UR6, 0x1, URZ ;  /* 0x0000000106067899 */ /* 0x000fe2000800063f */
[----:B------:R-:W0:Y:S03]  /*0360*/  FENCE.VIEW.ASYNC.S ;  /* 0x00000000000073c6 */ /* 0x000e260000000000 */
[----:B0-----:R3:W4:Y:S08]  /*0370*/  SYNCS.EXCH.64 URZ, [UR8+0x34830], UR4 ;  /* 0x03483004083f75b2 */ /* 0x0017300008000100 */
[----:B------:R3:W0:Y:S01]  /*0380*/  SYNCS.EXCH.64 URZ, [UR8+0x34840], UR6 ;  /* 0x03484006083f75b2 */ /* 0x0006220008000100 */
[----:B------:R3:W0:Y:S01]  /*0390*/  SYNCS.EXCH.64 URZ, [UR8+0x34838], UR4 ;  /* 0x03483804083f75b2 */ /* 0x0006220008000100 */
[----:B------:R3:W0:Y:S02]  /*03a0*/  SYNCS.EXCH.64 URZ, [UR8+0x34848], UR6 ;  /* 0x03484806083f75b2 */ /* 0x0006240008000100 */
[----:B---3--:R-:W-:Y:S01]  /*03b0*/  NOP ;  /* 0x0000000000007918 */ /* 0x008fe20000000000 */
.L_x_2:
[----:B------:R-:W3:Y:S01]  /*03c0*/  SHFL.IDX PT, R2, R0, RZ, 0x1f ;  /* 0x00001fff00027589 */ /* 0x000ee200000e0000 */
[----:B------:R-:W-:Y:S01]  /*03d0*/  NOP ;  /* 0x0000000000007918 */ /* 0x000fe20000000000 */
[----:B---3--:R-:W-:-:S13]  /*03e0*/  ISETP.NE.AND P0, PT, R2, RZ, PT ;  /* 0x000000ff0200720c */ /* 0x008fda0003f05270 */
        /* <DEDUP_REMOVED lines=14> */
[----:B0-----:R3:W0:Y:S08]  /*04d0*/  SYNCS.EXCH.64 URZ, [UR8+0x34850], UR4 ;  /* 0x03485004083f75b2 */ /* 0x0016300008000100 */
[----:B------:R3:W0:Y:S01]  /*04e0*/  SYNCS.EXCH.64 URZ, [UR8+0x34860], UR6 ;  /* 0x03486006083f75b2 */ /* 0x0006220008000100 */
[----:B------:R3:W0:Y:S01]  /*04f0*/  SYNCS.EXCH.64 URZ, [UR8+0x34858], UR4 ;  /* 0x03485804083f75b2 */ /* 0x0006220008000100 */
[----:B------:R3:W0:Y:S02]  /*0500*/  SYNCS.EXCH.64 URZ, [UR8+0x34868], UR6 ;  /* 0x03486806083f75b2 */ /* 0x0006240008000100 */
[----:B---3--:R-:W-:Y:S01]  /*0510*/  NOP ;  /* 0x0000000000007918 */ /* 0x008fe20000000000 */
.L_x_3:
[----:B------:R-:W3:Y:S01]  /*0520*/  SHFL.IDX PT, R2, R0, RZ, 0x1f ;  /* 0x00001fff00027589 */ /* 0x000ee200000e0000 */
[----:B------:R-:W-:Y:S01]  /*0530*/  NOP ;  /* 0x0000000000007918 */ /* 0x000fe20000000000 */
[----:B---3--:R-:W-:-:S13]  /*0540*/  ISETP.NE.AND P0, PT, R2, RZ, PT ;  /* 0x000000ff0200720c */ /* 0x008fda0003f05270 */
[----:B------:R-:W-:Y:S05]  /*0550*/  @P0 BRA `(.L_x_4) ;  /* 0x0000000000380947 */ /* 0x000fea0003800000 */
[----:B0-----:R-:W0:Y:S01]  /*0560*/  S2UR UR5, SR_CgaCtaId ;  /* 0x00000000000579c3 */ /* 0x001e220000008800 */
[----:B------:R-:W-:Y:S01]  /*0570*/  UMOV UR4, 0x400 ;  /* 0x0000040000047882 */ /* 0x000fe20000000000 */
[----:B------:R-:W-:Y:S01]  /*0580*/  UMOV UR7, 0x1 ;  /* 0x0000000100077882 */ /* 0x000fe20000000000 */
[----:B------:R-:W-:Y:S01]  /*0590*/  ELECT P0, URZ, PT ;  /* 0x00000000003f782f */ /* 0x000fe20003800000 */
[----:B0-----:R-:W-:Y:S02]  /*05a0*/  ULEA UR6, UR5, UR4, 0x18 ;  /* 0x0000000405067291 */ /* 0x001fe4000f8ec03f */
[----:B------:R-:W-:-:S04]  /*05b0*/  UIADD3 UR4, -UR7, 0x100000, URZ ;  /* 0x0010000007047890 */ /* 0x000fc8000fffe13f */
[----:B------:R-:W-:Y:S02]  /*05c0*/  USHF.L.U32 UR5, UR4, 0xb, URZ ;  /* 0x0000000b04057899 */ /* 0x000fe4000800063f */
[----:B------:R-:W-:Y:S01]  /*05d0*/  USHF.L.U32 UR4, UR4, 0x1, URZ ;  /* 0x0000000104047899 */ /* 0x000fe2000800063f */
[----:B------:R-:W0:Y:S11]  /*05e0*/  FENCE.VIEW.ASYNC.S ;  /* 0x00000000000073c6 */ /* 0x000e360000000000 */
[----:B0-----:R3:W0:Y:S01]  /*05f0*/  SYNCS.EXCH.64 URZ, [UR6+0x34870], UR4 ;  /* 0x03487004063f75b2 */ /* 0x0016220008000100 */
[----:B------:R3:W0:Y:S01]  /*0600*/  SYNCS.EXCH.64 URZ, [UR6+0x34880], UR4 ;  /* 0x03488004063f75b2 */ /* 0x0006220008000100 */
[----:B------:R3:W0:Y:S01]  /*0610*/  SYNCS.EXCH.64 URZ, [UR6+0x34878], UR4 ;  /* 0x03487804063f75b2 */ /* 0x0006220008000100 */
[----:B------:R3:W0:Y:S02]  /*0620*/  SYNCS.EXCH.64 URZ, [UR6+0x34888], UR4 ;  /* 0x03488804063f75b2 */ /* 0x0006240008000100 */
[----:B---3--:R-:W-:Y:S01]  /*0630*/  NOP ;  /* 0x0000000000007918 */ /* 0x008fe20000000000 */
.L_x_4:
        /* <DEDUP_REMOVED lines=22> */
.L_x_5:
        /* <DEDUP_REMOVED lines=22> */
.L_x_6:
[----:B0-----:R-:W-:Y:S01]  /*0900*/  UMOV UR4, 0x1 ;  /* 0x0000000100047882 */ /* 0x001fe20000000000 */
[----:B------:R-:W-:Y:S01]  /*0910*/  PLOP3.LUT P0, PT, PT, PT, UP0, 0x80, 0x0 ;  /* 0x000000000000781c */ /* 0x000fe20003f0f008 */
[----:B------:R-:W-:Y:S01]  /*0920*/  USEL UR4, UR4, 0x2, !UP0 ;  /* 0x0000000204047887 */ /* 0x000fe2000c000000 */
[----:B------:R-:W-:Y:S01]  /*0930*/  NOP ;  /* 0x0000000000007918 */ /* 0x000fe20000000000 */
[----:B------:R-:W-:Y:S04]  /*0940*/  BSSY B6, `(.L_x_7) ;  /* 0x0001198000067945 */ /* 0x000fe80003800000 */
[----:B------:R-:W-:-:S05]  /*0950*/  IMAD.U32 R2, RZ, RZ, UR4 ;  /* 0x00000004ff027e24 */ /* 0x000fca000f8e00ff */
[----:B------:R0:W-:Y:S01]  /*0960*/  STL [R1+0xc], R2 ;  /* 0x00000c0201007387 */ /* 0x0001e20000100800 */
[----:B-12-4-:R-:W-:Y:S06]  /*0970*/  BAR.SYNC.DEFER_BLOCKING 0x0 ;  /* 0x0000000000007b1d */ /* 0x016fec0000010000 */
[----:B------:R-:W-:Y:S05]  /*0980*/  @!P0 BRA `(.L_x_8) ;  /* 0x000000dc00848947 */ /* 0x000fea0003800000 */
.L_x_9:
[----:B------:R-:W-:-:S08]  /*0990*/  NOP ;  /* 0x0000000000007918 */ /* 0x000fd00000000000 */
[----:B------:R-:W1:Y:S02]  /*09a0*/  USETMAXREG.TRY_ALLOC.CTAPOOL UP0, 0xf0 ;  /* 0x000000f0000079c8 */ /* 0x000e640008000600 */
[----:B-1----:R-:W-:-:S13]  /*09b0*/  PLOP3.LUT P0, PT, PT, PT, UP0, 0x80, 0x0 ;  /* 0x000000000000781c */ /* 0x002fda0003f0f008 */
[----:B------:R-:W-:Y:S05]  /*09c0*/  @!P0 BRA `(.L_x_9) ;  /* 0xfffffffc00f08947 */ /* 0x000fea000383ffff */
[----:B------:R-:W1:Y:S01]  /*09d0*/  S2R R6, SR_TID.X ;  /* 0x0000000000067919 */ /* 0x000e620000002100 */
[----:B------:R-:W2:Y:S01]  /*09e0*/  S2UR UR6, SR_CTAID.Y ;  /* 0x00000000000679c3 */ /* 0x000ea20000002600 */
[----:B------:R-:W-:Y:S02]  /*09f0*/  ULDC UR7, c[0x0][0xc50] ;  /* 0x0003140000077ab9 */ /* 0x000fe40000000800 */
[----:B------:R-:W-:-:S05]  /*0a00*/  UISETP.NE.AND UP0, UPT, UR7, 0x1, UPT ;  /* 0x000000010700788c */ /* 0x000fca000bf05270 */
[----:B------:R-:W3:Y:S06]  /*0a10*/  S2UR UR8, SR_CTAID.Z ;  /* 0x00000000000879c3 */ /* 0x000eec0000002700 */
[----:B------:R-:W-:Y:S01]  /*0a20*/  @UP0 ULDC UR4, c[0x0][0xc54] ;  /* 0x0003150000040ab9 */ /* 0x000fe20000000800 */
[----:B------:R-:W-:Y:S01]  /*0a30*/  @UP0 ULDC UR9, c[0x0][0xc58] ;  /* 0x0003160000090ab9 */ /* 0x000fe20000000800 */
[----:B--2---:R-:W-:Y:S02]  /*0a40*/  UIMAD.WIDE.U32 UR4, UR6, UR4, URZ ;  /* 0x00000004060472a5 */ /* 0x004fe4000f8e003f */
[----:B------:R-:W-:-:S02]  /*0a50*/  UMOV UR10, UR6 ;  /* 0x00000006000a7c82 */ /* 0x000fc40008000000 */
[----:B------:R-:W-:Y:S01]  /*0a60*/  @UP0 USHF.R.U32.HI UR10, URZ, UR9, UR5 ;  /* 0x000000093f0a0299 */ /* 0x000fe20008011605 */
[----:B-1----:R-:W-:-:S03]  /*0a70*/  LOP3.LUT R0, R6, 0xffffff80, RZ, 0xc0, !PT ;  /* 0xffffff8006007812 */ /* 0x002fc600078ec0ff */
[----:B------:R-:W-:Y:S02]  /*0a80*/  UIADD3 UR4, -UR10, URZ, URZ ;  /* 0x0000003f0a047290 */ /* 0x000fe4000fffe13f */
[----:B------:R-:W-:Y:S01]  /*0a90*/  IMAD.U32 R19, RZ, RZ, UR10 ;  /* 0x0000000aff137e24 */ /* 0x000fe2000f8e00ff */
[----:B------:R-:W-:Y:S06]  /*0aa0*/  BAR.ARV 0x8, 0x180 ;  /* 0x0206000000007b1d */ /* 0x000fec0000002000 */
[----:B------:R-:W-:Y:S01]  /*0ab0*/  ISETP.NE.AND P0, PT, R0, 0x80, PT ;  /* 0x000000800000780c */ /* 0x000fe20003f05270 */
[----:B------:R-:W-:-:S12]  /*0ac0*/  UIMAD UR7, UR7, UR4, UR6 ;  /* 0x00000004070772a4 */ /* 0x000fd8000f8e0206 */
[----:B------:R-:W-:Y:S06]  /*0ad0*/  @!P0 BAR.ARV 0x9, 0x100 ;  /* 0x0244000000008b1d */ /* 0x000fec0000002000 */
[----:B---3--:R-:W-:-:S13]  /*0ae0*/  ISETP.LE.AND P0, PT, RZ, UR8, PT ;  /* 0x00000008ff007c0c */ /* 0x008fda000bf03270 */
[----:B------:R-:W-:Y:S05]  /*0af0*/  @!P0 BRA `(.L_x_10) ;  /* 0x0000011400f08947 */ /* 0x000fea0003800000 */
[----:B------:R-:W-:Y:S01]  /*0b00*/  ULDC.64 UR4, c[0x0][0x418] ;  /* 0x0001060000047ab9 */ /* 0x000fe20000000a00 */
[----:B------:R-:W-:Y:S01]  /*0b10*/  ULDC UR37, c[0x0][0x424] ;  /* 0x0001090000257ab9 */ /* 0x000fe20000000800 */
[----:B------:R-:W-:Y:S02]  /*0b20*/  UISETP.NE.U32.AND UP0, UPT, UR4, URZ, UPT ;  /* 0x0000003f0400728c */ /* 0x000fe4000bf05070 */
[----:B------:R-:W-:Y:S02]  /*0b30*/  ULOP3.LUT UR9, UR7, 0xffff, URZ, 0xc0, !UPT ;  /* 0x0000ffff07097892 */ /* 0x000fe4000f8ec03f */
[----:B------:R-:W-:Y:S01]  /*0b40*/  UISETP.NE.AND.EX UP0, UPT, UR5, URZ, UPT, UP0 ;  /* 0x0000003f0500728c */ /* 0x000fe2000bf05300 */
[----:B------:R-:W-:-:S03]  /*0b50*/  ULDC UR4, c[0x0][0x2f0] ;  /* 0x0000bc0000047ab9 */ /* 0x000fc60000000800 */
[----:B------:R-:W-:-:S04]  /*0b60*/  USEL UR37, UR37, 0x1, UP0 ;  /* 0x0000000125257887 */ /* 0x000fc80008000000 */
[----:B------:R-:W-:-:S04]  /*0b70*/  UIMAD UR37, UR37, UR4, URZ ;  /* 0x00000004252572a4 */ /* 0x000fc8000f8e023f */
[----:B------:R-:W-:Y:S02]  /*0b80*/  UISETP.GE.AND UP0, UPT, UR37, 0x1, UPT ;  /* 0x000000012500788c */ /* 0x000fe4000bf06270 */
[----:B------:R-:W-:-:S04]  /*0b90*/  UIADD3 UR4, UR37, 0xaf, URZ ;  /* 0x000000af25047890 */ /* 0x000fc8000fffe03f */
[----:B------:R-:W-:Y:S01]  /*0ba0*/  PLOP3.LUT P0, PT, PT, PT, UP0, 0x80, 0x0 ;  /* 0x000000000000781c */ /* 0x000fe20003f0f008 */
[----:B------:R-:W-:-:S04]  /*0bb0*/  UIMAD.WIDE UR4, UR4, 0x2e8ba2e9, URZ ;  /* 0x2e8ba2e9040478a5 */ /* 0x000fc8000f8e023f */
[----:B------:R-:W-:-:S03]  /*0bc0*/  USHF.R.U32.HI UR6, URZ, 0x1f, UR5 ;  /* 0x0000001f3f067899 */ /* 0x000fc60008011605 */
[----:B------:R-:W-:Y:S01]  /*0bd0*/  UMOV UR4, URZ ;  /* 0x0000003f00047c82 */ /* 0x000fe20008000000 */
[----:B------:R-:W-:-:S04]  /*0be0*/  ULEA.HI.SX32 UR6, UR5, UR6, 0x1b ;  /* 0x0000000605067291 */ /* 0x000fc8000f8fda3f */
[----:B------:R-:W-:Y:S08]  /*0bf0*/  @!P0 BRA `(.L_x_11) ;  /* 0x0000000000908947 */ /* 0x000ff00003800000 */
[----:B------:R-:W-:Y:S01]  /*0c00*/  USHF.R.U32.HI UR7, URZ, 0x10, UR7 ;  /* 0x000000103f077899 */ /* 0x000fe20008011607 */
[----:B------:R-:W-:-:S03]  /*0c10*/  UMOV UR4, URZ ;  /* 0x0000003f00047c82 */ /* 0x000fc60008000000 */
[----:B------:R-:W-:-:S11]  /*0c20*/  UISETP.NE.AND UP0, UPT, UR7, URZ, UPT ;  /* 0x0000003f0700728c */ /* 0x000fd6000bf05270 */
[----:B------:R-:W-:Y:S02]  /*0c30*/  @!UP0 ULDC UR7, c[0x0][0x9f0] ;  /* 0x00027c0000078ab9 */ /* 0x000fe40000000800 */
[----:B------:R-:W-:Y:S01]  /*0c40*/  IMAD.U32 R3, RZ, RZ, UR7 ;  /* 0x00000007ff037e24 */ /* 0x000fe2000f8e00ff */
[----:B------:R-:W-:-:S04]  /*0c50*/  UIADD3 UR8, UR6, -0x1, UR7 ;  /* 0xffffffff06087890 */ /* 0x000fc8000fffe007 */
[-C--:B------:R-:W-:Y:S02]  /*0c60*/  IABS R0, R3.reuse ;  /* 0x0000000300007213 */ /* 0x080fe40000000000 */
[----:B------:R-:W-:Y:S01]  /*0c70*/  IMAD.U32 R4, RZ, RZ, UR8 ;  /* 0x00000008ff047e24 */ /* 0x000fe2000f8e00ff */
[----:B------:R-:W-:Y:S01]  /*0c80*/  IABS R5, R3 ;  /* 0x0000000300057213 */ /* 0x000fe20000000000 */
[----:B------:R-:W-:Y:S01]  /*0c90*/  ULOP3.LUT UR8, UR8, UR7, URZ, 0x3c, !UPT ;  /* 0x0000000708087292 */ /* 0x000fe2000f8e3c3f */
[----:B------:R-:W-:Y:S02]  /*0ca0*/  R2UR UR12, R0 ;  /* 0x00000000000c72ca */ /* 0x000fe400000e0000 */
[----:B------:R-:W-:-:S05]  /*0cb0*/  IABS R4, R4 ;  /* 0x0000000400047213 */ /* 0x000fca0000000000 */
[----:B------:R-:W-:-:S05]  /*0cc0*/  IMAD.MOV.U32 R3, RZ, RZ, R4 ;  /* 0x000000ffff037224 */ /* 0x000fca00078e0004 */
[----:B------:R-:W-:Y:S01]  /*0cd0*/  R2UR UR11, R3 ;  /* 0x00000000030b72ca */ /* 0x000fe200000e0000 */
[----:B------:R-:W1:Y:S08]  /*0ce0*/  I2F.RP R0, UR12 ;  /* 0x0000000c00007d06 */ /* 0x000e700008209400 */
[----:B-1----:R-:W0:Y:S02]  /*0cf0*/  MUFU.RCP R0, R0 ;  /* 0x0000000000007308 */ /* 0x002e240000001000 */
[----:B0-----:R-:W-:Y:S01]  /*0d00*/  IADD3 R2, R0, 0xffffffe, RZ ;  /* 0x0ffffffe00027810 */ /* 0x001fe20007ffe0ff */
[----:B------:R-:W-:-:S05]  /*0d10*/  IMAD.MOV R0, RZ, RZ, -R5 ;  /* 0x000000ffff007224 */ /* 0x000fca00078e0a05 */
[----:B------:R-:W0:Y:S02]  /*0d20*/  F2I.FTZ.U32.TRUNC.NTZ R2, R2 ;  /* 0x0000000200027305 */ /* 0x000e24000021f000 */
[----:B0-----:R-:W-:-:S13]  /*0d30*/  R2UR UR5, R2 ;  /* 0x00000000020572ca */ /* 0x001fda00000e0000 */
[----:B------:R-:W-:-:S04]  /*0d40*/  UIADD3 UR10, URZ, -UR5, URZ ;  /* 0x800000053f0a7290 */ /* 0x000fc8000fffe03f */
[----:B------:R-:W-:-:S04]  /*0d50*/  UIMAD UR10, UR10, UR12, URZ ;  /* 0x0000000c0a0a72a4 */ /* 0x000fc8000f8e023f */
[----:B------:R-:W-:-:S03]  /*0d60*/  UIMAD.WIDE.U32 UR4, UR5, UR10, UR4 ;  /* 0x0000000a050472a5 */ /* 0x000fc6000f8e0004 */
[----:B------:R-:W-:Y:S01]  /*0d70*/  R2UR UR10, R0 ;  /* 0x00000000000a72ca */ /* 0x000fe200000e0000 */
[----:B------:R-:W-:-:S12]  /*0d80*/  UIMAD.WIDE.U32 UR4, UR5, UR11, URZ ;  /* 0x0000000b050472a5 */ /* 0x000fd8000f8e003f */
[----:B------:R-:W-:-:S04]  /*0d90*/  UIMAD UR4, UR5, UR10, UR11 ;  /* 0x0000000a050472a4 */ /* 0x000fc8000f8e020b */
[----:B------:R-:W-:-:S11]  /*0da0*/  UISETP.GT.U32.AND UP1, UPT, UR12, UR4, UPT ;  /* 0x000000040c00728c */ /* 0x000fd6000bf24070 */
[----:B------:R-:W-:Y:S02]  /*0db0*/  @!UP1 UIADD3 UR4, UR4, -UR12, URZ ;  /* 0x8000000c04049290 */ /* 0x000fe4000fffe03f */
[----:B------:R-:W-:Y:S02]  /*0dc0*/  @!UP1 UIADD3 UR5, UR5, 0x1, URZ ;  /* 0x0000000105059890 */ /* 0x000fe4000fffe03f */
[----:B------:R-:W-:Y:S02]  /*0dd0*/  UISETP.GE.U32.AND UP0, UPT, UR4, UR12, UPT ;  /* 0x0000000c0400728c */ /* 0x000fe4000bf06070 */
[----:B------:R-:W-:-:S09]  /*0de0*/  UISETP.GE.AND UP1, UPT, UR8, URZ, UPT ;  /* 0x0000003f0800728c */ /* 0x000fd2000bf26270 */
[----:B------:R-:W-:Y:S02]  /*0df0*/  @UP0 UIADD3 UR5, UR5, 0x1, URZ ;  /* 0x0000000105050890 */ /* 0x000fe4000fffe03f */
[----:B------:R-:W-:-:S05]  /*0e00*/  UISETP.NE.AND UP0, UPT, UR7, URZ, UPT ;  /* 0x0000003f0700728c */ /* 0x000fca000bf05270 */
[----:B------:R-:W-:Y:S02]  /*0e10*/  UMOV UR4, UR5 ;  /* 0x0000000500047c82 */ /* 0x000fe40008000000 */
[----:B------:R-:W-:-:S04]  /*0e20*/  @!UP1 UIADD3 UR4, -UR4, URZ, URZ ;  /* 0x0000003f04049290 */ /* 0x000fc8000fffe13f */
[----:B------:R-:W-:-:S12]  /*0e30*/  @!UP0 ULOP3.LUT UR4, URZ, UR7, URZ, 0x33, !UPT ;  /* 0x000000073f048292 */ /* 0x000fd8000f8e333f */
.L_x_11:
[----:B------:R-:W-:Y:S01]  /*0e40*/  UIMAD UR5, UR9, UR4, URZ ;  /* 0x00000004090572a4 */ /* 0x000fe2000f8e023f */
[----:B------:R-:W-:Y:S01]  /*0e50*/  IMAD.U32 R0, RZ, RZ, UR6 ;  /* 0x00000006ff007e24 */ /* 0x000fe2000f8e00ff */
[----:B------:R-:W-:Y:S01]  /*0e60*/  MOV R3, UR4 ;  /* 0x0000000400037c02 */ /* 0x000fe20008000f00 */
[----:B------:R-:W-:Y:S01]  /*0e70*/  VIADD R23, R6, 0xffffff80 ;  /* 0xffffff8006177836 */ /* 0x000fe20000000000 */
[----:B------:R-:W-:Y:S01]  /*0e80*/  PLOP3.LUT P0, PT, PT, PT, PT, 0x80, 0x0 ;  /* 0x000000000000781c */ /* 0x000fe20003f0f070 */
[----:B------:R-:W-:Y:S01]  /*0e90*/  IMAD.MOV.U32 R16, RZ, RZ, RZ ;  /* 0x000000ffff107224 */ /* 0x000fe200078e00ff */
[----:B------:R-:W-:Y:S01]  /*0ea0*/  VIADDMNMX R0, R3, UR5, R0, PT ;  /* 0x0000000503007c46 */ /* 0x000fe2000b800100 */
[----:B------:R-:W-:Y:S01]  /*0eb0*/  IMAD.U32 R17, RZ, RZ, UR5 ;  /* 0x00000005ff117e24 */ /* 0x000fe2000f8e00ff */
[----:B------:R-:W-:Y:S02]  /*0ec0*/  CS2R R86, SRZ ;  /* 0x0000000000567805 */ /* 0x000fe4000001ff00 */
[----:B------:R-:W-:-:S02]  /*0ed0*/  CS2R R60, SRZ ;  /* 0x00000000003c7805 */ /* 0x000fc4000001ff00 */
[----:B------:R-:W-:Y:S01]  /*0ee0*/  R2UR UR36, R0 ;  /* 0x00000000002472ca */ /* 0x000fe200000e0000 */
[----:B------:R-:W-:Y:S01]  /*0ef0*/  IMAD.MOV.U32 R0, RZ, RZ, RZ ;  /* 0x000000ffff007224 */ /* 0x000fe200078e00ff */
[----:B------:R-:W-:Y:S02]  /*0f00*/  CS2R R54, SRZ ;  /* 0x0000000000367805 */ /* 0x000fe4000001ff00 */
[----:B------:R-:W-:Y:S02]  /*0f10*/  CS2R R48, SRZ ;  /* 0x0000000000307805 */ /* 0x000fe4000001ff00 */
[----:B------:R-:W-:Y:S02]  /*0f20*/  CS2R R42, SRZ ;  /* 0x00000000002a7805 */ /* 0x000fe4000001ff00 */
[----:B------:R-:W-:Y:S02]  /*0f30*/  CS2R R24, SRZ ;  /* 0x0000000000187805 */ /* 0x000fe4000001ff00 */
[----:B------:R-:W-:-:S02]  /*0f40*/  CS2R R26, SRZ ;  /* 0x00000000001a7805 */ /* 0x000fc4000001ff00 */
[----:B------:R-:W-:Y:S02]  /*0f50*/  CS2R R12, SRZ ;  /* 0x00000000000c7805 */ /* 0x000fe4000001ff00 */
[----:B------:R-:W-:Y:S02]  /*0f60*/  CS2R R14, SRZ ;  /* 0x00000000000e7805 */ /* 0x000fe4000001ff00 */
[----:B------:R-:W-:Y:S02]  /*0f70*/  CS2R R6, SRZ ;  /* 0x0000000000067805 */ /* 0x000fe4000001ff00 */
[----:B------:R-:W-:Y:S02]  /*0f80*/  CS2R R8, SRZ ;  /* 0x0000000000087805 */ /* 0x000fe4000001ff00 */
[----:B------:R-:W-:Y:S02]  /*0f90*/  CS2R R4, SRZ ;  /* 0x0000000000047805 */ /* 0x000fe4000001ff00 */
[----:B------:R-:W-:Y:S01]  /*0fa0*/  CS2R R50, SRZ ;  /* 0x0000000000327805 */ /* 0x000fe2000001ff00 */
[----:B------:R-:W-:Y:S01]  /*0fb0*/  UISETP.GT.AND UP0, UPT, UR36, UR5, UPT ;  /* 0x000000052400728c */ /* 0x000fe2000bf04270 */
[----:B0-----:R-:W-:-:S02]  /*0fc0*/  CS2R R2, SRZ ;  /* 0x0000000000027805 */ /* 0x001fc4000001ff00 */
[----:B------:R-:W-:Y:S02]  /*0fd0*/  CS2R R38, SRZ ;  /* 0x0000000000267805 */ /* 0x000fe4000001ff00 */
[----:B------:R-:W-:Y:S02]  /*0fe0*/  CS2R R96, SRZ ;  /* 0x0000000000607805 */ /* 0x000fe4000001ff00 */
[----:B------:R-:W-:Y:S02]  /*0ff0*/  CS2R R46, SRZ ;  /* 0x00000000002e7805 */ /* 0x000fe4000001ff00 */
[----:B------:R-:W-:Y:S02]  /*1000*/  CS2R R44, SRZ ;  /* 0x00000000002c7805 */ /* 0x000fe4000001ff00 */
[----:B------:R-:W-:Y:S02]  /*1010*/  PLOP3.LUT P1, PT, PT, PT, UP0, 0x80, 0x0 ;  /* 0x000000000000781c */ /* 0x000fe40003f2f008 */
[----:B------:R-:W-:-:S02]  /*1020*/  CS2R R34, SRZ ;  /* 0x0000000000227805 */ /* 0x000fc4000001ff00 */
[----:B------:R-:W-:Y:S02]  /*1030*/  CS2R R28, SRZ ;  /* 0x00000000001c7805 */ /* 0x000fe4000001ff00 */
        /* <DEDUP_REMOVED lines=10> */
[----:B------:R-:W-:-:S02]  /*10e0*/  CS2R R52, SRZ ;  /* 0x0000000000347805 */ /* 0x000fc4000001ff00 */
[----:B------:R-:W-:Y:S01]  /*10f0*/  CS2R R88, SRZ ;  /* 0x0000000000587805 */ /* 0x000fe2000001ff00 */
[----:B------:R-:W-:Y:S06]  /*1100*/  @!P1 BRA `(.L_x_12) ;  /* 0x000000bc00489947 */ /* 0x000fec0003800000 */
[----:B------:R-:W-:Y:S01]  /*1110*/  SHF.R.S32.HI R0, RZ, 0x1f, R23 ;  /* 0x0000001fff007819 */ /* 0x000fe20000011417 */
[----:B------:R-:W0:Y:S01]  /*1120*/  S2UR UR6, SR_CgaCtaId ;  /* 0x00000000000679c3 */ /* 0x000e220000008800 */
[----:B------:R-:W-:Y:S02]  /*1130*/  UMOV UR5, 0x400 ;  /* 0x0000040000057882 */ /* 0x000fe40000000000 */
[----:B------:R-:W-:-:S04]  /*1140*/  LEA.HI R80, R0, R23, RZ, 0x7 ;  /* 0x0000001700507211 */ /* 0x000fc800078f38ff */
[----:B------:R-:W-:-:S06]  /*1150*/  SHF.R.S32.HI R0, RZ, 0x7, R80 ;  /* 0x00000007ff007819 */ /* 0x000fcc0000011450 */
[----:B------:R-:W1:Y:S01]  /*1160*/  SHFL.IDX PT, R0, R0, RZ, 0x1f ;  /* 0x00001fff00007589 */ /* 0x000e6200000e0000 */
[----:B0-----:R-:W-:-:S04]  /*1170*/  ULEA UR8, UR6, UR5, 0x18 ;  /* 0x0000000506087291 */ /* 0x001fc8000f8ec03f */
[----:B------:R-:W-:Y:S02]  /*1180*/  UIADD3 UR5, UR8, 0x16400, URZ ;  /* 0x0001640008057890 */ /* 0x000fe4000fffe03f */
[----:B------:R-:W-:Y:S02]  /*1190*/  IMAD.U32 R16, RZ, RZ, UR8 ;  /* 0x00000008ff107e24 */ /* 0x000fe4000f8e00ff */
[----:B------:R-:W-:Y:S01]  /*11a0*/  ULOP3.LUT UP0, URZ, UR5, 0x9f, URZ, 0xc0, !UPT ;  /* 0x0000009f053f7892 */ /* 0x000fe2000f80c03f */
[----:B-1----:R-:W-:-:S05]  /*11b0*/  R2UR UR7, R0 ;  /* 0x00000000000772ca */ /* 0x002fca00000e0000 */
[----:B------:R-:W-:-:S08]  /*11c0*/  PLOP3.LUT P0, PT, PT, PT, UP0, 0x80, 0x0 ;  /* 0x000000000000781c */ /* 0x000fd00003f0f008 */
[----:B------:R-:W-:Y:S02]  /*11d0*/  ULEA.HI UR4, UR7, UR7, URZ, 0x1 ;  /* 0x0000000707047291 */ /* 0x000fe4000f8f083f */
[----:B------:R-:W-:Y:S02]  /*11e0*/  MOV R18, UR7 ;  /* 0x0000000700127c02 */ /* 0x000fe40008000f00 */
[----:B------:R-:W-:-:S04]  /*11f0*/  ULOP3.LUT UR4, UR4, 0x1e, URZ, 0xc0, !UPT ;  /* 0x0000001e04047892 */ /* 0x000fc8000f8ec03f */
[----:B------:R-:W-:-:S04]  /*1200*/  UIADD3 UR4, UR7, -UR4, URZ ;  /* 0x8000000407047290 */ /* 0x000fc8000fffe03f */
[----:B------:R-:W-:-:S04]  /*1210*/  ULEA UR4, UR4, UR5, 0xd ;  /* 0x0000000504047291 */ /* 0x000fc8000f8e683f */
[----:B------:R-:W-:-:S04]  /*1220*/  USHF.R.U32.HI UR4, URZ, 0x4, UR4 ;  /* 0x000000043f047899 */ /* 0x000fc80008011604 */
[----:B------:R-:W-:Y:S01]  /*1230*/  ULOP3.LUT UR38, UR4, 0x3fff, URZ, 0xc0, !UPT ;  /* 0x00003fff04267892 */ /* 0x000fe2000f8ec03f */
[----:B------:R-:W-:Y:S11]  /*1240*/  @!P0 BRA `(.L_x_13) ;  /* 0x0000000000408947 */ /* 0x000ff60003800000 */
[----:B------:R-:W-:Y:S01]  /*1250*/  MOV R0, 0x0 ;  /* 0x0000000000007802 */ /* 0x000fe20000000f00 */
[----:B------:R-:W-:Y:S01]  /*1260*/  ULDC.64 UR4, c[0x4][0xa0] ;  /* 0x0100280000047ab9 */ /* 0x000fe20000000a00 */
[----:B------:R-:W-:Y:S01]  /*1270*/  ULDC.64 UR6, c[0x4][0x40] ;  /* 0x0100100000067ab9 */ /* 0x000fe20000000a00 */
[----:B------:R-:W-:Y:S01]  /*1280*/  IMAD.U32 R4, RZ, RZ, UR4 ;  /* 0x00000004ff047e24 */ /* 0x000fe2000f8e00ff */
[----:B------:R0:W1:Y:S01]  /*1290*/  LDC.64 R2, c[0x4][R0] ;  /* 0x0100000000027b82 */ /* 0x0000620000000a00 */
[----:B------:R-:W-:Y:S01]  /*12a0*/  IMAD.U32 R5, RZ, RZ, UR5 ;  /* 0x00000005ff057e24 */ /* 0x000fe2000f8e00ff */
[----:B------:R-:W-:Y:S01]  /*12b0*/  ULDC.64 UR4, c[0x4][0xa8] ;  /* 0x01002a0000047ab9 */ /* 0x000fe20000000a00 */
[----:B------:R-:W-:Y:S01]  /*12c0*/  IMAD.U32 R10, RZ, RZ, UR6 ;  /* 0x00000006ff0a7e24 */ /* 0x000fe2000f8e00ff */
[----:B------:R-:W-:Y:S01]  /*12d0*/  MOV R7, UR5 ;  /* 0x0000000500077c02 */ /* 0x000fe20008000f00 */
[----:B------:R-:W-:Y:S01]  /*12e0*/  IMAD.U32 R6, RZ, RZ, UR4 ;  /* 0x00000004ff067e24 */ /* 0x000fe2000f8e00ff */
[----:B------:R-:W-:Y:S01]  /*12f0*/  MOV R13, RZ ;  /* 0x000000ff000d7202 */ /* 0x000fe20000000f00 */
[----:B------:R-:W-:-:S02]  /*1300*/  IMAD.U32 R11, RZ, RZ, UR7 ;  /* 0x00000007ff0b7e24 */ /* 0x000fc4000f8e00ff */
[----:B------:R-:W-:Y:S02]  /*1310*/  IMAD.MOV.U32 R8, RZ, RZ, 0x70 ;  /* 0x00000070ff087424 */ /* 0x000fe400078e00ff */
[----:B0-----:R-:W-:-:S07]  /*1320*/  IMAD.MOV.U32 R12, RZ, RZ, 0x1 ;  /* 0x00000001ff0c7424 */ /* 0x001fce00078e00ff */
[----:B------:R-:W-:-:S07]  /*1330*/  LEPC R20, `(.L_x_13) ;  /* 0x000000001014794e */ /* 0x000fce0000000000 */
[----:B-1----:R-:W-:Y:S05]  /*1340*/  CALL.ABS.NOINC R2 ;  /* 0x0000000002007343 */ /* 0x002fea0003c00000 */
.L_x_13:
[----:B------:R-:W-:Y:S02]  /*1350*/  R2UR UR4, R16 ;  /* 0x00000000100472ca */ /* 0x000fe400000e0000 */
[----:B------:R-:W-:-:S11]  /*1360*/  SHF.L.U32 R0, RZ, 0x1f, RZ ;  /* 0x0000001fff007819 */ /* 0x000fd600000006ff */
[----:B------:R-:W0:Y:S02]  /*1370*/  SYNCS.PHASECHK.TRANS64.TRYWAIT P0, [UR4+0x34800], R0 ;  /* 0x03480000ff0075a7 */ /* 0x000e240008000144 */
[----:B0-----:R-:W-:Y:S05]  /*1380*/  @!P0 BRA `(.L_x_14) ;  /* 0x0000010c00d48947 */ /* 0x001fea0003800000 */
.L_x_118:
[----:B------:R-:W2:Y:S02]  /*1390*/  LDL R2, [R1+0xc] ;  /* 0x00000c0001027983 */ /* 0x000ea40000100800 */
[----:B--2---:R-:W-:-:S13]  /*13a0*/  R2UR UR4, R2 ;  /* 0x00000000020472ca */ /* 0x004fda00000e0000 */
[----:B------:R-:W-:-:S06]  /*13b0*/  ULOP3.LUT UR4, UR4, 0x1, URZ, 0xfc, !UPT ;  /* 0x0000000104047892 */ /* 0x000fcc000f8efc3f */
[----:B------:R-:W-:-:S05]  /*13c0*/  IMAD.U32 R2, RZ, RZ, UR4 ;  /* 0x00000004ff027e24 */ /* 0x000fca000f8e00ff */
[----:B------:R-:W-:-:S13]  /*13d0*/  ISETP.NE.AND P0, PT, R2, 0x3, PT ;  /* 0x000000030200780c */ /* 0x000fda0003f05270 */
[----:B------:R-:W-:Y:S05]  /*13e0*/  @!P0 BRA `(.L_x_15) ;  /* 0x0000000000048947 */ /* 0x000fea0003800000 */
[----:B------:R-:W-:Y:S01]  /*13f0*/  BPT.TRAP 0x1 ;  /* 0x000000040000795c */ /* 0x000fe20000300000 */
.L_x_15:
[----:B------:R-:W-:-:S13]  /*1400*/  R2UR UR4, R16 ;  /* 0x00000000100472ca */ /* 0x000fda00000e0000 */
[----:B------:R1:W2:Y:S01]  /*1410*/  SYNCS.PHASECHK.TRANS64.TRYWAIT P2, [UR4+0x34830], R0 ;  /* 0x03483000ff0075a7 */ /* 0x0002a20008040144 */
[----:B------:R-:W-:Y:S05]  /*1420*/  @!P0 BRA `(.L_x_16) ;  /* 0x0000000000048947 */ /* 0x000fea0003800000 */
[----:B------:R-:W-:Y:S01]  /*1430*/  BPT.TRAP 0x1 ;  /* 0x000000040000795c */ /* 0x000fe20000300000 */
.L_x_16:
[----:B------:R-:W3:Y:S02]  /*1440*/  S2R R2, SR_TID.X ;  /* 0x0000000000027919 */ /* 0x000ee40000002100 */
[----:B---3--:R-:W-:-:S04]  /*1450*/  LOP3.LUT R2, R2, 0x7f, RZ, 0xc0, !PT ;  /* 0x0000007f02027812 */ /* 0x008fc800078ec0ff */
[----:B------:R-:W-:Y:S01]  /*1460*/  ISETP.NE.AND P1, PT, R2, RZ, PT ;  /* 0x000000ff0200720c */ /* 0x000fe20003f25270 */
[----:B------:R-:W-:Y:S01]  /*1470*/  IMAD.U32 R2, RZ, RZ, UR38 ;  /* 0x00000026ff027e24 */ /* 0x000fe2000f8e00ff */
[----:B--2---:R-:W-:Y:S11]  /*1480*/  @P2 BRA `(.L_x_17) ;  /* 0x00000000000c2947 */ /* 0x004ff60003800000 */
[----:B------:R-:W-:-:S13]  /*1490*/  R2UR UR4, R16 ;  /* 0x00000000100472ca */ /* 0x000fda00000e0000 */
[----:B------:R-:W2:Y:S02]  /*14a0*/  SYNCS.PHASECHK.TRANS64.TRYWAIT P2, [UR4+0x34830], R0 ;  /* 0x03483000ff0075a7 */ /* 0x000ea40008040144 */
[----:B--2---:R-:W-:Y:S05]  /*14b0*/  @!P2 BRA `(.L_x_18) ;  /* 0x0000010c00a4a947 */ /* 0x004fea0003800000 */
.L_x_17:
[----:B------:R-:W-:Y:S05]  /*14c0*/  WARPSYNC.ALL ;  /* 0x0000000000007948 */ /* 0x000fea0003800000 */
[----:B01----:R-:W-:Y:S01]  /*14d0*/  IMAD.MOV.U32 R0, RZ, RZ, RZ ;  /* 0x000000ffff007224 */ /* 0x003fe200078e00ff */
[----:B------:R-:W-:Y:S01]  /*14e0*/  LOP3.LUT R2, R2, 0x10000, RZ, 0xfc, !PT ;  /* 0x0001000002027812 */ /* 0x000fe200078efcff */
[----:B------:R-:W-:Y:S01]  /*14f0*/  IMAD.MOV.U32 R87, RZ, RZ, RZ ;  /* 0x000000ffff577224 */ /* 0x000fe200078e00ff */
[----:B------:R-:W-:Y:S02]  /*1500*/  MOV R3, 0x40000040 ;  /* 0x4000004000037802 */ /* 0x000fe40000000f00 */
[----:B------:R-:W-:Y:S01]  /*1510*/  R2UR UR38, R16 ;  /* 0x00000000102672ca */ /* 0x000fe200000e0000 */
[----:B------:R-:W-:Y:S01]  /*1520*/  WARPGROUP.ARRIVE ;  /* 0x00000000000079c5 */ /* 0x000fe20000000000 */
[C---:B------:R-:W-:Y:S01]  /*1530*/  R2UR UR8, R2.reuse ;  /* 0x00000000020872ca */ /* 0x040fe200000e0000 */
[----:B------:R-:W-:Y:S01]  /*1540*/  UMOV UR11, 0x40000040 ;  /* 0x40000040000b7882 */ /* 0x000fe20000000000 */
        /* <DEDUP_REMOVED lines=9> */
[----:B------:R-:W-:Y:S01]  /*15e0*/  UIADD3 UR4, UR38, 0x1e400, URZ ;  /* 0x0001e40026047890 */ /* 0x000fe2000fffe03f */
[C---:B------:R-:W-:Y:S01]  /*15f0*/  R2UR UR20, R2.reuse ;  /* 0x00000000021472ca */ /* 0x040fe200000e0000 */
[----:B------:R-:W-:Y:S01]  /*1600*/  UMOV UR25, 0x40000040 ;  /* 0x4000004000197882 */ /* 0x000fe20000000000 */
[----:B------:R-:W-:Y:S01]  /*1610*/  R2UR UR21, R3 ;  /* 0x00000000031572ca */ /* 0x000fe200000e0000 */
[----:B------:R-:W-:Y:S01]  /*1620*/  USHF.R.U32.HI UR4, URZ, 0x4, UR4 ;  /* 0x000000043f047899 */ /* 0x000fe20008011604 */
[----:B------:R-:W-:Y:S01]  /*1630*/  R2UR UR6, R2 ;  /* 0x00000000020672ca */ /* 0x000fe200000e0000 */
[----:B------:R-:W-:Y:S01]  /*1640*/  UMOV UR27, 0x40000040 ;  /* 0x40000040001b7882 */ /* 0x000fe20000000000 */
[----:B------:R-:W-:Y:S01]  /*1650*/  UMOV UR33, 0x40000040 ;  /* 0x4000004000217882 */ /* 0x000fe20000000000 */
[----:B------:R-:W-:Y:S01]  /*1660*/  ULOP3.LUT UR4, UR4, 0x3fff, URZ, 0xc0, !UPT ;  /* 0x00003fff04047892 */ /* 0x000fe2000f8ec03f */
[----:B------:R-:W-:Y:S01]  /*1670*/  LOP3.LUT R80, R80, 0xffffff80, RZ, 0xc0, !PT ;  /* 0xffffff8050507812 */ /* 0x000fe200078ec0ff */
[----:B------:R-:W-:Y:S01]  /*1680*/  UMOV UR29, UR33 ;  /* 0x00000021001d7c82 */ /* 0x000fe20008000000 */
[----:B------:R-:W-:Y:S01]  /*1690*/  UMOV UR31, 0x40000040 ;  /* 0x40000040001f7882 */ /* 0x000fe20000000000 */
[----:B------:R-:W-:Y:S01]  /*16a0*/  ULOP3.LUT UR61, UR4, 0x10000, URZ, 0xfc, !UPT ;  /* 0x00010000043d7892 */ /* 0x000fe2000f8efc3f */
[----:B------:R-:W-:Y:S01]  /*16b0*/  P2R R20, PR, RZ, 0x1 ;  /* 0x00000001ff147803 */ /* 0x000fe20000000000 */
[----:B------:R-:W-:Y:S01]  /*16c0*/  IMAD.IADD R23, R23, 0x1, -R80 ;  /* 0x0000000117177824 */ /* 0x000fe200078e0a50 */
[----:B------:R-:W-:Y:S01]  /*16d0*/  UMOV UR35, 0x40000040 ;  /* 0x4000004000237882 */ /* 0x000fe20000000000 */
[----:B------:R-:W-:-:S02]  /*16e0*/  UIADD3 UR14, UR61, 0x80, URZ ;  /* 0x000000803d0e7890 */ /* 0x000fc4000fffe03f */
[----:B------:R-:W-:Y:S01]  /*16f0*/  UIADD3 UR18, UR61, 0x180, URZ ;  /* 0x000001803d127890 */ /* 0x000fe2000fffe03f */
[----:B------:R-:W-:Y:S01]  /*1700*/  SHF.R.S32.HI R10, RZ, 0x1f, R23 ;  /* 0x0000001fff0a7819 */ /* 0x000fe20000011417 */
[----:B------:R-:W-:Y:S01]  /*1710*/  UMOV UR10, UR61 ;  /* 0x0000003d000a7c82 */ /* 0x000fe20008000000 */
[----:B------:R-:W-:Y:S01]  /*1720*/  UIADD3 UR22, UR61, 0x200, URZ ;  /* 0x000002003d167890 */ /* 0x000fe2000fffe03f */
[----:B------:R-:W-:Y:S01]  /*1730*/  HGMMA.64x16x16.F32 R112, gdesc[UR8], RZ, !UPT, gsb0 ;  /* 0x00200000087079f0 */ /* 0x000fe2000c0008ff */
[----:B------:R-:W-:Y:S01]  /*1740*/  R2UR UR8, R2 ;  /* 0x00000000020872ca */ /* 0x000fe200000e0000 */
[----:B------:R-:W-:Y:S01]  /*1750*/  UIADD3 UR10, UR61, 0x100, URZ ;  /* 0x000001003d0a7890 */ /* 0x000fe2000fffe03f */
[----:B------:R-:W-:Y:S01]  /*1760*/  R2UR UR9, R3 ;  /* 0x00000000030972ca */ /* 0x000fe200000e0000 */
[----:B------:R-:W-:Y:S01]  /*1770*/  UMOV UR11, 0x40000040 ;  /* 0x40000040000b7882 */ /* 0x000fe20000000000 */
[----:B------:R-:W-:Y:S01]  /*1780*/  UIADD3 UR4, UR6, 0x2, URZ ;  /* 0x0000000206047890 */ /* 0x000fe2000fffe03f */
[----:B------:R-:W-:Y:S01]  /*1790*/  LEA.HI R10, R10, R23, RZ, 0x2 ;  /* 0x000000170a0a7211 */ /* 0x000fe200078f10ff */
[----:B------:R-:W-:-:S02]  /*17a0*/  UIADD3 UR7, UR61, 0x2, URZ ;  /* 0x000000023d077890 */ /* 0x000fc4000fffe03f */
[----:B------:R-:W-:Y:S01]  /*17b0*/  UIADD3 UR24, UR6, 0x404, URZ ;  /* 0x0000040406187890 */ /* 0x000fe2000fffe03f */
[----:B------:R-:W-:Y:S01]  /*17c0*/  LOP3.LUT R10, R10, 0x7ffffffc, RZ, 0xc0, !PT ;  /* 0x7ffffffc0a0a7812 */ /* 0x000fe200078ec0ff */
[----:B------:R-:W-:Y:S02]  /*17d0*/  UIADD3 UR26, UR61, 0x584, URZ ;  /* 0x000005843d1a7890 */ /* 0x000fe4000fffe03f */
[----:B------:R-:W-:Y:S02]  /*17e0*/  UIADD3 UR32, UR6, 0x406, URZ ;  /* 0x0000040606207890 */ /* 0x000fe4000fffe03f */
[----:B------:R-:W-:Y:S01]  /*17f0*/  UIADD3 UR30, UR61, 0x586, URZ ;  /* 0x000005863d1e7890 */ /* 0x000fe2000fffe03f */
[----:B------:R-:W-:Y:S01]  /*1800*/  IMAD.IADD R10, R23, 0x1, -R10 ;  /* 0x00000001170a7824 */ /* 0x000fe200078e0a0a */
[----:B------:R-:W-:Y:S01]  /*1810*/  UIADD3 UR34, UR61, 0xa86, URZ ;  /* 0x00000a863d227890 */ /* 0x000fe2000fffe03f */
[----:B------:R-:W-:Y:S02]  /*1820*/  IMAD.MOV.U32 R23, RZ, RZ, -0x2 ;  /* 0xfffffffeff177424 */ /* 0x000fe400078e00ff */
[----:B------:R-:W-:-:S02]  /*1830*/  UMOV UR28, UR32 ;  /* 0x00000020001c7c82 */ /* 0x000fc40008000000 */
[----:B------:R-:W-:Y:S02]  /*1840*/  IMAD R10, R10, R23, 0xb0 ;  /* 0x000000b00a0a7424 */ /* 0x000fe400078e0217 */
[----:B------:R-:W-:Y:S01]  /*1850*/  IMAD.U32 R23, RZ, RZ, UR36 ;  /* 0x00000024ff177e24 */ /* 0x000fe2000f8e00ff */
[----:B------:R-:W-:Y:S02]  /*1860*/  UIADD3 UR36, UR36, -0x2, URZ ;  /* 0xfffffffe24247890 */ /* 0x000fe4000fffe03f */
[----:B------:R-:W-:-:S05]  /*1870*/  IADD3 R10, R10, UR37, RZ ;  /* 0x000000250a0a7c10 */ /* 0x000fca000fffe0ff */
[----:B------:R-:W-:-:S05]  /*1880*/  IMAD R10, R23, -0xb0, R10 ;  /* 0xffffff50170a7824 */ /* 0x000fca00078e020a */
[C---:B------:R-:W-:Y:S02]  /*1890*/  ISETP.GT.AND P5, PT, R10.reuse, RZ, PT ;  /* 0x000000ff0a00720c */ /* 0x040fe40003fa4270 */
[C---:B------:R-:W-:Y:S02]  /*18a0*/  ISETP.GT.AND P4, PT, R10.reuse, 0x1, PT ;  /* 0x000000010a00780c */ /* 0x040fe40003f84270 */
[C---:B------:R-:W-:Y:S02]  /*18b0*/  ISETP.GT.AND P2, PT, R10.reuse, 0x8, PT ;  /* 0x000000080a00780c */ /* 0x040fe40003f44270 */
[C---:B------:R-:W-:Y:S02]  /*18c0*/  ISETP.GT.AND P6, PT, R10.reuse, 0x10, PT ;  /* 0x000000100a00780c */ /* 0x040fe40003fc4270 */
[----:B------:R-:W-:Y:S01]  /*18d0*/  ISETP.GT.AND P3, PT, R10, 0x9, PT ;  /* 0x000000090a00780c */ /* 0x000fe20003f64270 */
[----:B------:R-:W-:Y:S02]  /*18e0*/  WARPGROUP.DEPBAR.LE gsb0, 0x0 ;  /* 0x00008000000079c5 */ /* 0x000fe40000010000 */
[----:B------:R-:W-:-:S06]  /*18f0*/  WARPGROUP.ARRIVE ;  /* 0x00000000000079c5 */ /* 0x000fcc0000000000 */
[----:B------:R-:W-:Y:S01]  /*1900*/  HGMMA.64x16x16.F32 R104, gdesc[UR12], RZ, !UPT, gsb0 ;  /* 0x002000000c6879f0 */ /* 0x000fe2000c0008ff */
[----:B------:R-:W-:Y:S01]  /*1910*/  R2UR UR12, R2 ;  /* 0x00000000020c72ca */ /* 0x000fe200000e0000 */
[----:B------:R-:W-:Y:S01]  /*1920*/  UIADD3 UR14, UR61, 0x280, URZ ;  /* 0x000002803d0e7890 */ /* 0x000fe2000fffe03f */
[----:B------:R-:W-:Y:S01]  /*1930*/  R2UR UR13, R3 ;  /* 0x00000000030d72ca */ /* 0x000fe200000e0000 */
[----:B------:R-:W-:Y:S01]  /*1940*/  UMOV UR15, 0x40000040 ;  /* 0x40000040000f7882 */ /* 0x000fe20000000000 */
        /* <DEDUP_REMOVED lines=38> */
[----:B------:R-:W-:Y:S02]  /*1bb0*/  UIADD3 UR16, UR6, 0x400, URZ ;  /* 0x0000040006107890 */ /* 0x000fe4000fffe03f */
[----:B------:R-:W-:Y:S01]  /*1bc0*/  UIADD3 UR18, UR61, 0x580, URZ ;  /* 0x000005803d127890 */ /* 0x000fe2000fffe03f */
[----:B------:R-:W-:Y:S01]  /*1bd0*/  UMOV UR17, 0x40000040 ;  /* 0x4000004000117882 */ /* 0x000fe20000000000 */
        /* <DEDUP_REMOVED lines=11> */
[----:B------:R-:W-:Y:S01]  /*1c90*/  UIADD3 UR14, UR61, 0x82, URZ ;  /* 0x000000823d0e7890 */ /* 0x000fe2000fffe03f */
[----:B------:R-:W-:Y:S01]  /*1ca0*/  UMOV UR12, UR4 ;  /* 0x00000004000c7c82 */ /* 0x000fe20008000000 */
[----:B------:R-:W-:Y:S01]  /*1cb0*/  UMOV UR13, UR5 ;  /* 0x00000005000d7c82 */ /* 0x000fe20008000000 */
[----:B------:R-:W-:Y:S01]  /*1cc0*/  UMOV UR15, 0x40000040 ;  /* 0x40000040000f7882 */ /* 0x000fe20000000000 */
[----:B------:R-:W-:Y:S02]  /*1cd0*/  WARPGROUP.DEPBAR.LE gsb0, 0x0 ;  /* 0x00008000000079c5 */ /* 0x000fe40000010000 */
[----:B------:R-:W-:-:S06]  /*1ce0*/  WARPGROUP.ARRIVE ;  /* 0x00000000000079c5 */ /* 0x000fcc0000000000 */
[----:B------:R-:W-:Y:S01]  /*1cf0*/  HGMMA.64x16x16.F32 R24, gdesc[UR8], RZ, !UPT, gsb0 ;  /* 0x00200000081879f0 */ /* 0x000fe2000c0008ff */
[----:B------:R-:W-:Y:S01]  /*1d00*/  UMOV UR8, UR4 ;  /* 0x0000000400087c82 */ /* 0x000fe20008000000 */
[----:B------:R-:W-:Y:S01]  /*1d10*/  UMOV UR9, UR5 ;  /* 0x0000000500097c82 */ /* 0x000fe20008000000 */
[----:B------:R-:W-:Y:S01]  /*1d20*/  UMOV UR10, UR7 ;  /* 0x00000007000a7c82 */ /* 0x000fe20008000000 */
[----:B------:R-:W-:Y:S01]  /*1d30*/  UMOV UR11, 0x40000040 ;  /* 0x40000040000b7882 */ /* 0x000fe20000000000 */
[----:B------:R-:W-:Y:S01]  /*1d40*/  UIADD3 UR7, UR61, 0x102, URZ ;  /* 0x000001023d077890 */ /* 0x000fe2000fffe03f */
[----:B------:R-:W-:Y:S02]  /*1d50*/  WARPGROUP.DEPBAR.LE gsb0, 0x0 ;  /* 0x00008000000079c5 */ /* 0x000fe40000010000 */
[----:B------:R-:W-:-:S06]  /*1d60*/  WARPGROUP.ARRIVE ;  /* 0x00000000000079c5 */ /* 0x000fcc0000000000 */
[----:B------:R-:W-:Y:S01]  /*1d70*/  HGMMA.64x16x16.F32 R112, gdesc[UR8], R112, gsb0 ;  /* 0x00200000087079f0 */ /* 0x000fe20008000870 */
[----:B------:R-:W-:Y:S02]  /*1d80*/  UIADD3 UR9, UR61, 0x182, URZ ;  /* 0x000001823d097890 */ /* 0x000fe4000fffe03f */
[----:B------:R-:W-:Y:S02]  /*1d90*/  UIADD3 UR8, UR6, 0x4, URZ ;  /* 0x0000000406087890 */ /* 0x000fe4000fffe03f */
[----:B------:R-:W-:Y:S01]  /*1da0*/  UIADD3 UR10, UR61, 0x4, URZ ;  /* 0x000000043d0a7890 */ /* 0x000fe2000fffe03f */
[----:B------:R-:W-:Y:S01]  /*1db0*/  UMOV UR11, 0x40000040 ;  /* 0x40000040000b7882 */ /* 0x000fe20000000000 */
[----:B------:R-:W-:Y:S02]  /*1dc0*/  WARPGROUP.DEPBAR.LE gsb0, 0x0 ;  /* 0x00008000000079c5 */ /* 0x000fe40000010000 */
[----:B------:R-:W-:-:S06]  /*1dd0*/  WARPGROUP.ARRIVE ;  /* 0x00000000000079c5 */ /* 0x000fcc0000000000 */
[----:B------:R-:W-:Y:S01]  /*1de0*/  HGMMA.64x16x16.F32 R104, gdesc[UR12], R104, gsb0 ;  /* 0x002000000c6879f0 */ /* 0x000fe20008000868 */
        /* <DEDUP_REMOVED lines=76> */
[----:B------:R-:W-:Y:S01]  /*22b0*/  UIADD3 UR6, UR61, 0x684, URZ ;  /* 0x000006843d067890 */ /* 0x000fe2000fffe03f */
[----:B------:R-:W-:Y:S02]  /*22c0*/  WARPGROUP.DEPBAR.LE gsb0, 0x0 ;  /* 0x00008000000079c5 */ /* 0x000fe40000010000 */
[----:B------:R-:W-:-:S06]  /*22d0*/  WARPGROUP.ARRIVE ;  /* 0x00000000000079c5 */ /* 0x000fcc0000000000 */
[----:B------:R-:W-:Y:S01]  /*22e0*/  HGMMA.64x16x16.F32 R112, gdesc[UR8], R112, gsb0 ;  /* 0x00200000087079f0 */ /* 0x000fe20008000870 */
[----:B------:R-:W-:Y:S01]  /*22f0*/  UIADD3 UR10, UR61, 0x84, URZ ;  /* 0x000000843d0a7890 */ /* 0x000fe2000fffe03f */
[----:B------:R-:W-:Y:S01]  /*2300*/  UMOV UR11, 0x40000040 ;  /* 0x40000040000b7882 */ /* 0x000fe20000000000 */
[----:B------:R-:W-:Y:S02]  /*2310*/  WARPGROUP.DEPBAR.LE gsb0, 0x0 ;  /* 0x00008000000079c5 */ /* 0x000fe40000010000 */
[----:B------:R-:W-:-:S06]  /*2320*/  WARPGROUP.ARRIVE ;  /* 0x00000000000079c5 */ /* 0x000fcc0000000000 */
[----:B------:R-:W-:Y:S01]  /*2330*/  HGMMA.64x16x16.F32 R104, gdesc[UR8], R104, gsb0 ;  /* 0x00200000086879f0 */ /* 0x000fe20008000868 */
[----:B------:R-:W-:Y:S01]  /*2340*/  UMOV UR10, UR7 ;  /* 0x00000007000a7c82 */ /* 0x000fe20008000000 */
[----:B------:R-:W-:Y:S01]  /*2350*/  UMOV UR11, 0x40000040 ;  /* 0x40000040000b7882 */ /* 0x000fe20000000000 */
[----:B------:R-:W-:Y:S01]  /*2360*/  UIADD3 UR7, UR61, 0x204, URZ ;  /* 0x000002043d077890 */ /* 0x000fe2000fffe03f */
        /* <DEDUP_REMOVED lines=51> */
[----:B------:R-:W-:Y:S02]  /*26a0*/  UIADD3 UR10, UR61, 0x186, URZ ;  /* 0x000001863d0a7890 */ /* 0x000fe4000fffe03f */
        /* <DEDUP_REMOVED lines=61> */
[----:B------:R-:W-:Y:S03]  /*2a80*/  HGMMA.64x16x16.F32 R24, gdesc[UR12], R24, gsb0 ;  /* 0x002000000c1879f0 */ /* 0x000fe60008000818 */
        /* <DEDUP_REMOVED lines=175> */
[----:B------:R-:W-:Y:S01]  /*3580*/  ULDC UR7, c[0x0][0x988] ;  /* 0x0002620000077ab9 */ /* 0x000fe20000000800 */
        /* <DEDUP_REMOVED lines=8> */
[----:B------:R-:W-:Y:S03]  /*3610*/  HGMMA.64x16x16.F32 R24, gdesc[UR24], R24, gsb0 ;  /* 0x00200000181879f0 */ /* 0x000fe60008000818 */
[----:B------:R-:W-:Y:S02]  /*3620*/  WARPGROUP.DEPBAR.LE gsb0, 0x0 ;  /* 0x00008000000079c5 */ /* 0x000fe40000010000 */
[----:B------:R-:W-:-:S06]  /*3630*/  WARPGROUP.ARRIVE ;  /* 0x00000000000079c5 */ /* 0x000fcc0000000000 */
[----:B------:R-:W-:Y:S01]  /*3640*/  HGMMA.64x16x16.F32 R112, gdesc[UR28], R112, gsb0 ;  /* 0x002000001c7079f0 */ /* 0x000fe20008000870 */
[----:B------:R-:W-:Y:S01]  /*3650*/  UIADD3 UR30, UR61, 0x606, URZ ;  /* 0x000006063d1e7890 */ /* 0x000fe2000fffe03f */
[----:B------:R-:W-:Y:S01]  /*3660*/  UMOV UR28, UR32 ;  /* 0x00000020001c7c82 */ /* 0x000fe20008000000 */
[----:B------:R-:W-:Y:S01]  /*3670*/  UMOV UR29, UR33 ;  /* 0x00000021001d7c82 */ /* 0x000fe20008000000 */
[----:B------:R-:W-:Y:S01]  /*3680*/  UMOV UR31, 0x40000040 ;  /* 0x40000040001f7882 */ /* 0x000fe20000000000 */
[----:B------:R-:W-:Y:S02]  /*3690*/  WARPGROUP.DEPBAR.LE gsb0, 0x0 ;  /* 0x00008000000079c5 */ /* 0x000fe40000010000 */
[----:B------:R-:W-:Y:S01]  /*36a0*/  WARPGROUP.ARRIVE ;  /* 0x00000000000079c5 */ /* 0x000fe20000000000 */
[----:B------:R-:W-:Y:S01]  /*36b0*/  FMUL.FTZ R4, R112, UR6 ;  /* 0x0000000670047c20 */ /* 0x000fe20008410000 */
[----:B------:R-:W-:Y:S01]  /*36c0*/  FMUL.FTZ R7, R115, UR6 ;  /* 0x0000000673077c20 */ /* 0x000fe20008410000 */
[----:B------:R-:W-:Y:S01]  /*36d0*/  FMUL.FTZ R8, R116, UR6 ;  /* 0x0000000674087c20 */ /* 0x000fe20008410000 */
[----:B------:R-:W-:Y:S01]  /*36e0*/  FMUL.FTZ R118, R118, UR6 ;  /* 0x0000000676767c20 */ /* 0x000fe20008410000 */
[----:B------:R-:W-:Y:S01]  /*36f0*/  FMUL.FTZ R6, R113, UR6 ;  /* 0x0000000671067c20 */ /* 0x000fe20008410000 */
[----:B------:R-:W-:Y:S01]  /*3700*/  HGMMA.64x16x16.F32 R104, gdesc[UR28], R104, gsb0 ;  /* 0x002000001c6879f0 */ /* 0x000fe20008000868 */
[----:B------:R-:W-:Y:S01]  /*3710*/  UIADD3 UR30, UR61, 0x686, URZ ;  /* 0x000006863d1e7890 */ /* 0x000fe2000fffe03f */
[----:B------:R-:W-:Y:S01]  /*3720*/  MUFU.TANH R4, R4 ;  /* 0x0000000400047308 */ /* 0x000fe20000002400 */
[----:B------:R-:W-:Y:S01]  /*3730*/  UMOV UR28, UR32 ;  /* 0x00000020001c7c82 */ /* 0x000fe20008000000 */
[----:B------:R-:W-:Y:S01]  /*3740*/  UMOV UR29, UR33 ;  /* 0x00000021001d7c82 */ /* 0x000fe20008000000 */
[----:B------:R-:W-:Y:S01]  /*3750*/  UMOV UR31, 0x40000040 ;  /* 0x40000040001f7882 */ /* 0x000fe20000000000 */
[----:B------:R-:W-:Y:S01]  /*3760*/  FMUL.FTZ R9, R117, UR6 ;  /* 0x0000000675097c20 */ /* 0x000fe20008410000 */
[----:B------:R-:W-:Y:S01]  /*3770*/  FMUL.FTZ R5, R114, UR6 ;  /* 0x0000000672057c20 */ /* 0x000fe20008410000 */
[----:B------:R-:W-:-:S02]  /*3780*/  FMUL.FTZ R119, R119, UR6 ;  /* 0x0000000677777c20 */ /* 0x000fc40008410000 */
[----:B------:R-:W-:Y:S08]  /*3790*/  MUFU.TANH R7, R7 ;  /* 0x0000000700077308 */ /* 0x000ff00000002400 */
[----:B------:R-:W0:Y:S08]  /*37a0*/  MUFU.TANH R8, R8 ;  /* 0x0000000800087308 */ /* 0x000e300000002400 */
[----:B------:R-:W-:Y:S08]  /*37b0*/  MUFU.TANH R118, R118 ;  /* 0x0000007600767308 */ /* 0x000ff00000002400 */
[----:B------:R-:W1:Y:S01]  /*37c0*/  MUFU.TANH R6, R6 ;  /* 0x0000000600067308 */ /* 0x000e620000002400 */
[----:B0-----:R-:W-:-:S07]  /*37d0*/  FSEL R81, R8, -INF , P2 ;  /* 0xff80000008517808 */ /* 0x001fce0001000000 */
[----:B------:R-:W0:Y:S08]  /*37e0*/  MUFU.TANH R9, R9 ;  /* 0x0000000900097308 */ /* 0x000e300000002400 */
[----:B------:R-:W2:Y:S01]  /*37f0*/  MUFU.TANH R5, R5 ;  /* 0x0000000500057308 */ /* 0x000ea20000002400 */
[----:B-1----:R-:W-:Y:S01]  /*3800*/  FSEL R6, R6, -INF , P4 ;  /* 0xff80000006067808 */ /* 0x002fe20002000000 */
[----:B------:R-:W-:-:S02]  /*3810*/  WARPGROUP.DEPBAR.LE gsb0, 0x0 ;  /* 0x00008000000079c5 */ /* 0x000fc40000010000 */
[----:B------:R-:W-:Y:S01]  /*3820*/  WARPGROUP.ARRIVE ;  /* 0x00000000000079c5 */ /* 0x000fe20000000000 */
[----:B------:R-:W-:Y:S01]  /*3830*/  FMUL.FTZ R104, R104, UR6 ;  /* 0x0000000668687c20 */ /* 0x000fe20008410000 */
[----:B------:R-:W-:Y:S01]  /*3840*/  FMUL.FTZ R106, R106, UR6 ;  /* 0x000000066a6a7c20 */ /* 0x000fe20008410000 */
[----:B------:R-:W-:Y:S01]  /*3850*/  FMUL.FTZ R109, R109, UR6 ;  /* 0x000000066d6d7c20 */ /* 0x000fe20008410000 */
[----:B------:R-:W-:Y:S01]  /*3860*/  FMUL.FTZ R105, R105, UR6 ;  /* 0x0000000669697c20 */ /* 0x000fe20008410000 */
[----:B------:R-:W1:Y:S01]  /*3870*/  MUFU.TANH R85, R104 ;  /* 0x0000006800557308 */ /* 0x000e620000002400 */
[----:B------:R-:W-:Y:S01]  /*3880*/  HGMMA.64x16x16.F32 R96, gdesc[UR28], R96, gsb0 ;  /* 0x002000001c6079f0 */ /* 0x000fe20008000860 */
[----:B------:R-:W-:Y:S01]  /*3890*/  UIADD3 UR30, UR61, 0x706, URZ ;  /* 0x000007063d1e7890 */ /* 0x000fe2000fffe03f */
[----:B------:R-:W-:Y:S01]  /*38a0*/  FMUL.FTZ R108, R108, UR6 ;  /* 0x000000066c6c7c20 */ /* 0x000fe20008410000 */
[----:B------:R-:W-:Y:S01]  /*38b0*/  UMOV UR28, UR32 ;  /* 0x00000020001c7c82 */ /* 0x000fe20008000000 */
[----:B------:R-:W-:Y:S01]  /*38c0*/  UMOV UR29, UR33 ;  /* 0x00000021001d7c82 */ /* 0x000fe20008000000 */
[----:B------:R-:W-:Y:S01]  /*38d0*/  UMOV UR31, 0x40000040 ;  /* 0x40000040001f7882 */ /* 0x000fe20000000000 */
[----:B0-----:R-:W-:Y:S01]  /*38e0*/  FSEL R9, R9, -INF , P3 ;  /* 0xff80000009097808 */ /* 0x001fe20001800000 */
[----:B------:R-:W0:Y:S01]  /*38f0*/  MUFU.TANH R13, R106 ;  /* 0x0000006a000d7308 */ /* 0x000e220000002400 */
[----:B------:R-:W-:Y:S01]  /*3900*/  FMUL.FTZ R107, R107, UR6 ;  /* 0x000000066b6b7c20 */ /* 0x000fe20008410000 */
[----:B--2---:R-:W-:Y:S01]  /*3910*/  FSEL R5, R5, -INF , P5 ;  /* 0xff80000005057808 */ /* 0x004fe20002800000 */
[----:B------:R-:W-:Y:S01]  /*3920*/  FMUL.FTZ R110, R110, UR6 ;  /* 0x000000066e6e7c20 */ /* 0x000fe20008410000 */
[----:B------:R-:W-:-:S04]  /*3930*/  FMUL.FTZ R111, R111, UR6 ;  /* 0x000000066f6f7c20 */ /* 0x000fc80008410000 */
[----:B------:R-:W-:Y:S01]  /*3940*/  MUFU.TANH R109, R109 ;  /* 0x0000006d006d7308 */ /* 0x000fe20000002400 */
[----:B-1----:R-:W-:-:S07]  /*3950*/  FSEL R85, R85, -INF , P6 ;  /* 0xff80000055557808 */ /* 0x002fce0003000000 */
[----:B------:R-:W-:Y:S01]  /*3960*/  MUFU.TANH R105, R105 ;  /* 0x0000006900697308 */ /* 0x000fe20000002400 */
[----:B0-----:R-:W-:Y:S02]  /*3970*/  FSEL R13, R13, -INF , P6 ;  /* 0xff8000000d0d7808 */ /* 0x001fe40003000000 */
[----:B------:R-:W-:-:S05]  /*3980*/  ISETP.GT.AND P6, PT, R10, 0x21, PT ;  /* 0x000000210a00780c */ /* 0x000fca0003fc4270 */
[----:B------:R-:W-:Y:S08]  /*3990*/  MUFU.TANH R108, R108 ;  /* 0x0000006c006c7308 */ /* 0x000ff00000002400 */
[----:B------:R-:W0:Y:S08]  /*39a0*/  MUFU.TANH R11, R119 ;  /* 0x00000077000b7308 */ /* 0x000e300000002400 */
[----:B------:R-:W-:Y:S01]  /*39b0*/  MUFU.TANH R15, R107 ;  /* 0x0000006b000f7308 */ /* 0x000fe20000002400 */
[----:B------:R-:W-:-:S02]  /*39c0*/  WARPGROUP.DEPBAR.LE gsb0, 0x0 ;  /* 0x00008000000079c5 */ /* 0x000fc40000010000 */
[----:B------:R-:W-:Y:S01]  /*39d0*/  WARPGROUP.ARRIVE ;  /* 0x00000000000079c5 */ /* 0x000fe20000000000 */
[----:B------:R-:W-:Y:S01]  /*39e0*/  FMUL.FTZ R97, R97, UR6 ;  /* 0x0000000661617c20 */ /* 0x000fe20008410000 */
[----:B------:R-:W-:Y:S01]  /*39f0*/  FMUL.FTZ R96, R96, UR6 ;  /* 0x0000000660607c20 */ /* 0x000fe20008410000 */
[----:B------:R-:W-:Y:S01]  /*3a00*/  FMUL.FTZ R100, R100, UR6 ;  /* 0x0000000664647c20 */ /* 0x000fe20008410000 */
[----:B------:R-:W-:Y:S01]  /*3a10*/  FMUL.FTZ R103, R103, UR6 ;  /* 0x0000000667677c20 */ /* 0x000fe20008410000 */
[----:B------:R-:W-:Y:S01]  /*3a20*/  MUFU.TANH R12, R97 ;  /* 0x00000061000c7308 */ /* 0x000fe20000002400 */
[----:B------:R-:W-:Y:S01]  /*3a30*/  HGMMA.64x16x16.F32 R88, gdesc[UR28], R88, gsb0 ;  /* 0x002000001c5879f0 */ /* 0x000fe20008000858 */
[----:B------:R-:W-:Y:S01]  /*3a40*/  UIADD3 UR30, UR61, 0x786, URZ ;  /* 0x000007863d1e7890 */ /* 0x000fe2000fffe03f */
[----:B------:R-:W-:Y:S01]  /*3a50*/  FMUL.FTZ R101, R101, UR6 ;  /* 0x0000000665657c20 */ /* 0x000fe20008410000 */
[----:B------:R-:W-:Y:S01]  /*3a60*/  UMOV UR28, UR32 ;  /* 0x00000020001c7c82 */ /* 0x000fe20008000000 */
[----:B------:R-:W-:Y:S01]  /*3a70*/  UMOV UR29, UR33 ;  /* 0x00000021001d7c82 */ /* 0x000fe20008000000 */
[----:B------:R-:W-:Y:S01]  /*3a80*/  UMOV UR31, 0x40000040 ;  /* 0x40000040001f7882 */ /* 0x000fe20000000000 */
[----:B------:R-:W-:Y:S01]  /*3a90*/  FMUL.FTZ R98, R98, UR6 ;  /* 0x0000000662627c20 */ /* 0x000fe20008410000 */
[----:B------:R-:W1:Y:S01]  /*3aa0*/  MUFU.TANH R96, R96 ;  /* 0x0000006000607308 */ /* 0x000e620000002400 */
[----:B------:R-:W-:Y:S01]  /*3ab0*/  FMUL.FTZ R99, R99, UR6 ;  /* 0x0000000663637c20 */ /* 0x000fe20008410000 */
[----:B0-----:R-:W-:Y:S01]  /*3ac0*/  FSEL R11, R11, -INF , P3 ;  /* 0xff8000000b0b7808 */ /* 0x001fe20001800000 */
[----:B------:R-:W-:Y:S01]  /*3ad0*/  FMUL.FTZ R102, R102, UR6 ;  /* 0x0000000666667c20 */ /* 0x000fe20008410000 */
[----:B------:R-:W-:-:S04]  /*3ae0*/  ISETP.GT.AND P3, PT, R10, 0x20, PT ;  /* 0x000000200a00780c */ /* 0x000fc80003f64270 */
[----:B------:R-:W0:Y:S08]  /*3af0*/  MUFU.TANH R21, R110 ;  /* 0x0000006e00157308 */ /* 0x000e300000002400 */
[----:B------:R-:W2:Y:S08]  /*3b00*/  MUFU.TANH R100, R100 ;  /* 0x0000006400647308 */ /* 0x000eb00000002400 */
[----:B------:R-:W3:Y:S08]  /*3b10*/  MUFU.TANH R111, R111 ;  /* 0x0000006f006f7308 */ /* 0x000ef00000002400 */
[----:B------:R-:W-:Y:S08]  /*3b20*/  MUFU.TANH R103, R103 ;  /* 0x0000006700677308 */ /* 0x000ff00000002400 */
        /* <DEDUP_REMOVED lines=15> */
[----:B------:R-:W-:Y:S01]  /*3c20*/  MUFU.TANH R83, R95 ;  /* 0x0000005f00537308 */ /* 0x000fe20000002400 */
[----:B------:R-:W-:Y:S01]  /*3c30*/  FMUL.FTZ R90, R90, UR6 ;  /* 0x000000065a5a7c20 */ /* 0x000fe20008410000 */
[----:B------:R-:W-:-:S06]  /*3c40*/  FMUL.FTZ R94, R94, UR6 ;  /* 0x000000065e5e7c20 */ /* 0x000fcc0008410000 */
[----:B------:R-:W-:Y:S08]  /*3c50*/  MUFU.TANH R98, R98 ;  /* 0x0000006200627308 */ /* 0x000ff00000002400 */
[----:B------:R1:W-:Y:S08]  /*3c60*/  MUFU.TANH R14, R99 ;  /* 0x00000063000e7308 */ /* 0x0003f00000002400 */
[----:B------:R-:W4:Y:S01]  /*3c70*/  MUFU.TANH R88, R88 ;  /* 0x0000005800587308 */ /* 0x000f220000002400 */
[----:B-1----:R-:W-:-:S07]  /*3c80*/  FSEL R99, R96, -INF , P3 ;  /* 0xff80000060637808 */ /* 0x002fce0001800000 */
[----:B------:R-:W-:Y:S08]  /*3c90*/  MUFU.TANH R89, R89 ;  /* 0x0000005900597308 */ /* 0x000ff00000002400 */
[----:B------:R-:W-:Y:S01]  /*3ca0*/  MUFU.TANH R102, R102 ;  /* 0x0000006600667308 */ /* 0x000fe20000002400 */
[----:B------:R-:W-:Y:S02]  /*3cb0*/  WARPGROUP.DEPBAR.LE gsb0, 0x0 ;  /* 0x00008000000079c5 */ /* 0x000fe40000010000 */
[----:B------:R-:W-:Y:S01]  /*3cc0*/  WARPGROUP.ARRIVE ;  /* 0x00000000000079c5 */ /* 0x000fe20000000000 */
[----:B------:R-:W-:-:S04]  /*3cd0*/  FMUL.FTZ R79, R79, UR6 ;  /* 0x000000064f4f7c20 */ /* 0x000fc80008410000 */
[----:B------:R-:W-:Y:S01]  /*3ce0*/  MUFU.TANH R92, R92 ;  /* 0x0000005c005c7308 */ /* 0x000fe20000002400 */
[----:B------:R-:W-:Y:S01]  /*3cf0*/  FMUL.FTZ R72, R72, UR6 ;  /* 0x0000000648487c20 */ /* 0x000fe20008410000 */
[----:B------:R-:W-:Y:S01]  /*3d00*/  FMUL.FTZ R73, R73, UR6 ;  /* 0x0000000649497c20 */ /* 0x000fe20008410000 */
[----:B------:R-:W-:Y:S01]  /*3d10*/  FMUL.FTZ R76, R76, UR6 ;  /* 0x000000064c4c7c20 */ /* 0x000fe20008410000 */
[----:B------:R-:W-:Y:S01]  /*3d20*/  HGMMA.64x16x16.F32 R64, gdesc[UR28], R64, gsb0 ;  /* 0x002000001c4079f0 */ /* 0x000fe20008000840 */
[----:B------:R-:W-:Y:S01]  /*3d30*/  UIADD3 UR30, UR61, 0x886, URZ ;  /* 0x000008863d1e7890 */ /* 0x000fe2000fffe03f */
[----:B------:R-:W-:Y:S01]  /*3d40*/  FMUL.FTZ R77, R77, UR6 ;  /* 0x000000064d4d7c20 */ /* 0x000fe20008410000 */
[----:B------:R-:W-:Y:S01]  /*3d50*/  UMOV UR28, UR32 ;  /* 0x00000020001c7c82 */ /* 0x000fe20008000000 */
[----:B------:R-:W-:Y:S01]  /*3d60*/  UMOV UR29, UR33 ;  /* 0x00000021001d7c82 */ /* 0x000fe20008000000 */
[----:B------:R-:W-:Y:S01]  /*3d70*/  UMOV UR31, 0x40000040 ;  /* 0x40000040001f7882 */ /* 0x000fe20000000000 */
[----:B------:R1:W-:Y:S01]  /*3d80*/  MUFU.TANH R84, R79 ;  /* 0x0000004f00547308 */ /* 0x0003e20000002400 */
[----:B------:R-:W-:Y:S01]  /*3d90*/  FMUL.FTZ R74, R74, UR6 ;  /* 0x000000064a4a7c20 */ /* 0x000fe20008410000 */
[----:B------:R-:W-:Y:S01]  /*3da0*/  FMUL.FTZ R75, R75, UR6 ;  /* 0x000000064b4b7c20 */ /* 0x000fe20008410000 */
[----:B------:R-:W-:-:S05]  /*3db0*/  FMUL.FTZ R78, R78, UR6 ;  /* 0x000000064e4e7c20 */ /* 0x000fca0008410000 */
[----:B------:R-:W-:Y:S01]  /*3dc0*/  MUFU.TANH R93, R93 ;  /* 0x0000005d005d7308 */ /* 0x000fe20000002400 */
[----:B-1----:R-:W-:Y:S02]  /*3dd0*/  FSEL R79, R4, -INF , P5 ;  /* 0xff800000044f7808 */ /* 0x002fe40002800000 */
[----:B------:R-:W-:Y:S02]  /*3de0*/  FSEL R4, R7, -INF , P4 ;  /* 0xff80000007047808 */ /* 0x000fe40002000000 */
[----:B------:R-:W-:Y:S02]  /*3df0*/  FSEL R7, R118, -INF , P2 ;  /* 0xff80000076077808 */ /* 0x000fe40001000000 */
[C---:B------:R-:W-:Y:S01]  /*3e00*/  ISETP.GT.AND P2, PT, R10.reuse, 0x19, PT ;  /* 0x000000190a00780c */ /* 0x040fe20003f44270 */
[----:B------:R-:W1:Y:S01]  /*3e10*/  MUFU.TANH R90, R90 ;  /* 0x0000005a005a7308 */ /* 0x000e620000002400 */
[----:B------:R-:W-:Y:S02]  /*3e20*/  ISETP.GT.AND P5, PT, R10, 0x11, PT ;  /* 0x000000110a00780c */ /* 0x000fe40003fa4270 */
[----:B------:R-:W-:-:S02]  /*3e30*/  FSEL R97, R109, -INF , P2 ;  /* 0xff8000006d617808 */ /* 0x000fc40001000000 */
[----:B------:R-:W-:Y:S02]  /*3e40*/  FSEL R109, R12, -INF , P6 ;  /* 0xff8000000c6d7808 */ /* 0x000fe40003000000 */
[----:B------:R-:W-:Y:S01]  /*3e50*/  FMNMX.FTZ R12, R79, R6, !PT ;  /* 0x000000064f0c7209 */ /* 0x000fe20007810000 */
[----:B------:R-:W-:Y:S01]  /*3e60*/  MUFU.TANH R72, R72 ;  /* 0x0000004800487308 */ /* 0x000fe20000002400 */
[----:B------:R-:W-:Y:S02]  /*3e70*/  ISETP.GT.AND P4, PT, R10, 0x18, PT ;  /* 0x000000180a00780c */ /* 0x000fe40003f84270 */
[----:B------:R-:W-:Y:S02]  /*3e80*/  FMNMX.FTZ R12, R81, R12, !PT ;  /* 0x0000000c510c7209 */ /* 0x000fe40007810000 */
[----:B------:R-:W-:Y:S02]  /*3e90*/  FSEL R91, R105, -INF , P5 ;  /* 0xff800000695b7808 */ /* 0x000fe40002800000 */
[----:B------:R-:W-:Y:S01]  /*3ea0*/  FMNMX.FTZ R12, R9, R12, !PT ;  /* 0x0000000c090c7209 */ /* 0x000fe20007810000 */
[----:B------:R-:W5:Y:S01]  /*3eb0*/  MUFU.TANH R73, R73 ;  /* 0x0000004900497308 */ /* 0x000f620000002400 */
[----:B------:R-:W-:-:S02]  /*3ec0*/  FSEL R95, R108, -INF , P4 ;  /* 0xff8000006c5f7808 */ /* 0x000fc40002000000 */
[----:B------:R-:W-:Y:S02]  /*3ed0*/  FMNMX.FTZ R12, R85, R12, !PT ;  /* 0x0000000c550c7209 */ /* 0x000fe40007810000 */
[----:B------:R-:W-:Y:S02]  /*3ee0*/  FSEL R15, R15, -INF , P5 ;  /* 0xff8000000f0f7808 */ /* 0x000fe40002800000 */
[----:B------:R-:W-:Y:S01]  /*3ef0*/  FMNMX.FTZ R12, R91, R12, !PT ;  /* 0x0000000c5b0c7209 */ /* 0x000fe20007810000 */
[----:B------:R-:W5:Y:S01]  /*3f00*/  MUFU.TANH R94, R94 ;  /* 0x0000005e005e7308 */ /* 0x000f620000002400 */
[----:B------:R-:W-:Y:S02]  /*3f10*/  ISETP.GT.AND P5, PT, R10, 0x28, PT ;  /* 0x000000280a00780c */ /* 0x000fe40003fa4270 */
[----:B------:R-:W-:Y:S02]  /*3f20*/  FMNMX.FTZ R12, R95, R12, !PT ;  /* 0x0000000c5f0c7209 */ /* 0x000fe40007810000 */
[----:B0-----:R-:W-:Y:S01]  /*3f30*/  FSEL R21, R21, -INF , P4 ;  /* 0xff80000015157808 */ /* 0x001fe20002000000 */
[----:B------:R-:W-:-:S02]  /*3f40*/  WARPGROUP.DEPBAR.LE gsb0, 0x0 ;  /* 0x00008000000079c5 */ /* 0x000fc40000010000 */
[----:B------:R-:W-:Y:S01]  /*3f50*/  WARPGROUP.ARRIVE ;  /* 0x00000000000079c5 */ /* 0x000fe20000000000 */
[----:B------:R-:W-:Y:S01]  /*3f60*/  FMNMX.FTZ R12, R97, R12, !PT ;  /* 0x0000000c610c7209 */ /* 0x000fe20007810000 */
[----:B------:R-:W-:Y:S01]  /*3f70*/  FMUL.FTZ R69, R69, UR6 ;  /* 0x0000000645457c20 */ /* 0x000fe20008410000 */
[----:B------:R-:W-:Y:S01]  /*3f80*/  ISETP.GT.AND P4, PT, R10, 0x29, PT ;  /* 0x000000290a00780c */ /* 0x000fe20003f84270 */
[----:B------:R-:W0:Y:S01]  /*3f90*/  MUFU.TANH R76, R76 ;  /* 0x0000004c004c7308 */ /* 0x000e220000002400 */
[----:B------:R-:W-:Y:S01]  /*3fa0*/  FMNMX.FTZ R12, R99, R12, !PT ;  /* 0x0000000c630c7209 */ /* 0x000fe20007810000 */
[----:B------:R-:W-:Y:S01]  /*3fb0*/  HGMMA.64x16x16.F32 R56, gdesc[UR28], R56, gsb0 ;  /* 0x002000001c3879f0 */ /* 0x000fe20008000838 */
[----:B------:R-:W-:Y:S01]  /*3fc0*/  UIADD3 UR30, UR61, 0x906, URZ ;  /* 0x000009063d1e7890 */ /* 0x000fe2000fffe03f */
[----:B--2---:R-:W-:Y:S01]  /*3fd0*/  FSEL R107, R100, -INF , P5 ;  /* 0xff800000646b7808 */ /* 0x004fe20002800000 */
[----:B------:R-:W-:Y:S01]  /*3fe0*/  UMOV UR28, UR32 ;  /* 0x00000020001c7c82 */ /* 0x000fe20008000000 */
[----:B------:R-:W-:Y:S01]  /*3ff0*/  UMOV UR29, UR33 ;  /* 0x00000021001d7c82 */ /* 0x000fe20008000000 */
[----:B------:R-:W-:Y:S01]  /*4000*/  UMOV UR31, 0x40000040 ;  /* 0x40000040001f7882 */ /* 0x000fe20000000000 */
[----:B------:R-:W-:Y:S01]  /*4010*/  FMNMX.FTZ R12, R109, R12, !PT ;  /* 0x0000000c6d0c7209 */ /* 0x000fe20007810000 */
[----:B------:R-:W-:Y:S01]  /*4020*/  MUFU.TANH R133, R69 ;  /* 0x0000004500857308 */ /* 0x000fe20000002400 */
[----:B---3--:R-:W-:Y:S01]  /*4030*/  FSEL R23, R111, -INF , P2 ;  /* 0xff8000006f177808 */ /* 0x008fe20001000000 */
[----:B------:R-:W-:Y:S01]  /*4040*/  FMUL.FTZ R64, R64, UR6 ;  /* 0x0000000640407c20 */ /* 0x000fe20008410000 */
[----:B------:R-:W-:Y:S01]  /*4050*/  ISETP.GT.AND P2, PT, R10, 0x30, PT ;  /* 0x000000300a00780c */ /* 0x000fe20003f44270 */
[----:B------:R-:W-:Y:S01]  /*4060*/  FMUL.FTZ R65, R65, UR6 ;  /* 0x0000000641417c20 */ /* 0x000fe20008410000 */
[----:B------:R-:W-:Y:S01]  /*4070*/  FMNMX.FTZ R12, R107, R12, !PT ;  /* 0x0000000c6b0c7209 */ /* 0x000fe20007810000 */
[----:B------:R-:W-:Y:S01]  /*4080*/  FMUL.FTZ R68, R68, UR6 ;  /* 0x0000000644447c20 */ /* 0x000fe20008410000 */
[----:B----4-:R-:W-:Y:S01]  /*4090*/  FSEL R105, R88, -INF , P2 ;  /* 0xff80000058697808 */ /* 0x010fe20001000000 */
[----:B------:R-:W2:Y:S01]  /*40a0*/  MUFU.TANH R77, R77 ;  /* 0x0000004d004d7308 */ /* 0x000ea20000002400 */
[----:B------:R-:W-:Y:S01]  /*40b0*/  FMUL.FTZ R66, R66, UR6 ;  /* 0x0000000642427c20 */ /* 0x000fe20008410000 */
[----:B------:R-:W-:Y:S01]  /*40c0*/  FMUL.FTZ R67, R67, UR6 ;  /* 0x0000000643437c20 */ /* 0x000fe20008410000 */
[----:B------:R-:W-:Y:S01]  /*40d0*/  FMUL.FTZ R70, R70, UR6 ;  /* 0x0000000646467c20 */ /* 0x000fe20008410000 */
[----:B------:R-:W-:Y:S01]  /*40e0*/  FMUL.FTZ R71, R71, UR6 ;  /* 0x0000000647477c20 */ /* 0x000fe20008410000 */
[----:B------:R-:W-:-:S03]  /*40f0*/  IMAD.U32 R88, RZ, RZ, UR7 ;  /* 0x00000007ff587e24 */ /* 0x000fc6000f8e00ff */
[----:B------:R-:W3:Y:S08]  /*4100*/  MUFU.TANH R74, R74 ;  /* 0x0000004a004a7308 */ /* 0x000ef00000002400 */
[----:B------:R-:W4:Y:S08]  /*4110*/  MUFU.TANH R64, R64 ;  /* 0x0000004000407308 */ /* 0x000f300000002400 */
[----:B------:R-:W4:Y:S08]  /*4120*/  MUFU.TANH R75, R75 ;  /* 0x0000004b004b7308 */ /* 0x000f300000002400 */
[----:B------:R-:W4:Y:S01]  /*4130*/  MUFU.TANH R129, R65 ;  /* 0x0000004100817308 */ /* 0x000f220000002400 */
        /* <DEDUP_REMOVED lines=18> */
[----:B------:R-:W4:Y:S08]  /*4260*/  MUFU.TANH R78, R78 ;  /* 0x0000004e004e7308 */ /* 0x000f300000002400 */
        /* <DEDUP_REMOVED lines=9> */
[----:B------:R1:W-:Y:S01]  /*4300*/  MUFU.TANH R153, R49 ;  /* 0x0000003100997308 */ /* 0x0003e20000002400 */
        /* <DEDUP_REMOVED lines=8> */
[----:B-1----:R-:W-:Y:S01]  /*4390*/  FSEL R49, R90, -INF , P2 ;  /* 0xff8000005a317808 */ /* 0x002fe20001000000 */
[----:B------:R-:W-:Y:S01]  /*43a0*/  FMUL.FTZ R50, R50, UR6 ;  /* 0x0000000632327c20 */ /* 0x000fe20008410000 */
[----:B------:R-:W-:Y:S01]  /*43b0*/  ISETP.GT.AND P2, PT, R10, 0x41, PT ;  /* 0x000000410a00780c */ /* 0x000fe20003f44270 */
[----:B------:R-:W-:-:S03]  /*43c0*/  FMUL.FTZ R54, R54, UR6 ;  /* 0x0000000636367c20 */ /* 0x000fc60008410000 */
[----:B-----5:R-:W-:Y:S01]  /*43d0*/  FSEL R119, R73, -INF , P2 ;  /* 0xff80000049777808 */ /* 0x020fe20001000000 */
[----:B------:R-:W-:Y:S08]  /*43e0*/  MUFU.TANH R8, R55 ;  /* 0x0000003700087308 */ /* 0x000ff00000002400 */
[----:B------:R-:W1:Y:S08]  /*43f0*/  MUFU.TANH R67, R67 ;  /* 0x0000004300437308 */ /* 0x000e700000002400 */
[----:B------:R-:W-:Y:S08]  /*4400*/  MUFU.TANH R86, R63 ;  /* 0x0000003f00567308 */ /* 0x000ff00000002400 */
[----:B------:R-:W5:Y:S08]  /*4410*/  MUFU.TANH R70, R70 ;  /* 0x0000004600467308 */ /* 0x000f700000002400 */
[----:B------:R-:W5:Y:S01]  /*4420*/  MUFU.TANH R60, R60 ;  /* 0x0000003c003c7308 */ /* 0x000f620000002400 */
[----:B------:R-:W-:-:S02]  /*4430*/  WARPGROUP.DEPBAR.LE gsb0, 0x0 ;  /* 0x00008000000079c5 */ /* 0x000fc40000010000 */
[----:B------:R-:W-:Y:S01]  /*4440*/  WARPGROUP.ARRIVE ;  /* 0x00000000000079c5 */ /* 0x000fe20000000000 */
[----:B------:R-:W-:Y:S01]  /*4450*/  FMUL.FTZ R104, R47, UR6 ;  /* 0x000000062f687c20 */ /* 0x000fe20008410000 */
[----:B------:R-:W-:Y:S01]  /*4460*/  FSEL R47, R103, -INF , P4 ;  /* 0xff800000672f7808 */ /* 0x000fe20002000000 */
[----:B------:R-:W-:Y:S01]  /*4470*/  FMUL.FTZ R59, R41, UR6 ;  /* 0x00000006293b7c20 */ /* 0x000fe20008410000 */
[----:B------:R-:W-:Y:S01]  /*4480*/  FSEL R103, R101, -INF , P4 ;  /* 0xff80000065677808 */ /* 0x000fe20002000000 */
[----:B------:R-:W-:Y:S01]  /*4490*/  FMUL.FTZ R61, R43, UR6 ;  /* 0x000000062b3d7c20 */ /* 0x000fe20008410000 */
[----:B------:R-:W-:Y:S01]  /*44a0*/  HGMMA.64x16x16.F32 R32, gdesc[UR28], R32, gsb0 ;  /* 0x002000001c2079f0 */ /* 0x000fe20008000820 */
[----:B------:R-:W-:Y:S01]  /*44b0*/  FSEL R41, R98, -INF , P3 ;  /* 0xff80000062297808 */ /* 0x000fe20001800000 */
[----:B------:R-:W-:Y:S01]  /*44c0*/  FMUL.FTZ R69, R45, UR6 ;  /* 0x000000062d457c20 */ /* 0x000fe20008410000 */
[----:B------:R-:W-:Y:S01]  /*44d0*/  ISETP.GT.AND P3, PT, R10, 0x31, PT ;  /* 0x000000310a00780c */ /* 0x000fe20003f64270 */
[----:B------:R-:W-:Y:S01]  /*44e0*/  FMUL.FTZ R57, R40, UR6 ;  /* 0x0000000628397c20 */ /* 0x000fe20008410000 */
[----:B------:R-:W-:Y:S01]  /*44f0*/  FMNMX.FTZ R12, R103, R12, !PT ;  /* 0x0000000c670c7209 */ /* 0x000fe20007810000 */
[----:B------:R0:W-:Y:S01]  /*4500*/  MUFU.TANH R40, R51 ;  /* 0x0000003300287308 */ /* 0x0001e20000002400 */
[----:B------:R-:W-:Y:S01]  /*4510*/  FSEL R43, R14, -INF , P6 ;  /* 0xff8000000e2b7808 */ /* 0x000fe20003000000 */
[----:B------:R-:W-:Y:S01]  /*4520*/  FMUL.FTZ R44, R44, UR6 ;  /* 0x000000062c2c7c20 */ /* 0x000fe20008410000 */
[----:B------:R-:W-:Y:S01]  /*4530*/  ISETP.GT.AND P6, PT, R10, 0x38, PT ;  /* 0x000000380a00780c */ /* 0x000fe20003fc4270 */
[----:B------:R-:W-:Y:S01]  /*4540*/  FMUL.FTZ R42, R42, UR6 ;  /* 0x000000062a2a7c20 */ /* 0x000fe20008410000 */
[----:B------:R-:W-:Y:S01]  /*4550*/  FSEL R113, R89, -INF , P3 ;  /* 0xff80000059717808 */ /* 0x000fe20001800000 */
[----:B------:R-:W-:Y:S01]  /*4560*/  FMUL.FTZ R46, R46, UR6 ;  /* 0x000000062e2e7c20 */ /* 0x000fe20008410000 */
[----:B------:R-:W-:Y:S01]  /*4570*/  FMNMX.FTZ R12, R105, R12, !PT ;  /* 0x0000000c690c7209 */ /* 0x000fe20007810000 */
[----:B------:R3:W-:Y:S01]  /*4580*/  MUFU.TANH R157, R57 ;  /* 0x00000039009d7308 */ /* 0x0007e20000002400 */
[----:B------:R-:W-:-:S02]  /*4590*/  FSEL R45, R102, -INF , P5 ;  /* 0xff800000662d7808 */ /* 0x000fc40002800000 */
[----:B------:R-:W-:Y:S02]  /*45a0*/  ISETP.GT.AND P5, PT, R10, 0x39, PT ;  /* 0x000000390a00780c */ /* 0x000fe40003fa4270 */
[----:B------:R-:W-:Y:S02]  /*45b0*/  FSEL R117, R92, -INF , P6 ;  /* 0xff8000005c757808 */ /* 0x000fe40003000000 */
[----:B------:R-:W-:Y:S01]  /*45c0*/  FMNMX.FTZ R12, R113, R12, !PT ;  /* 0x0000000c710c7209 */ /* 0x000fe20007810000 */
[----:B------:R1:W-:Y:S01]  /*45d0*/  MUFU.TANH R159, R59 ;  /* 0x0000003b009f7308 */ /* 0x0003e20000002400 */
[----:B------:R-:W-:Y:S02]  /*45e0*/  ISETP.GT.AND P4, PT, R10, 0x40, PT ;  /* 0x000000400a00780c */ /* 0x000fe40003f84270 */
[----:B------:R-:W-:Y:S02]  /*45f0*/  FSEL R115, R93, -INF , P5 ;  /* 0xff8000005d737808 */ /* 0x000fe40002800000 */
[----:B------:R-:W-:-:S02]  /*4600*/  FMNMX.FTZ R12, R117, R12, !PT ;  /* 0x0000000c750c7209 */ /* 0x000fc40007810000 */
[----:B------:R-:W-:Y:S01]  /*4610*/  FSEL R121, R72, -INF , P4 ;  /* 0xff80000048797808 */ /* 0x000fe20002000000 */
[----:B------:R5:W-:Y:S01]  /*4620*/  MUFU.TANH R111, R61 ;  /* 0x0000003d006f7308 */ /* 0x000be20000002400 */
[----:B------:R-:W-:Y:S01]  /*4630*/  FMNMX.FTZ R12, R115, R12, !PT ;  /* 0x0000000c730c7209 */ /* 0x000fe20007810000 */
[--C-:B------:R-:W-:Y:S01]  /*4640*/  IMAD.MOV.U32 R72, RZ, RZ, R87.reuse ;  /* 0x000000ffff487224 */ /* 0x100fe200078e0057 */
[----:B0-----:R-:W-:Y:S01]  /*4650*/  FSEL R51, R82, -INF , P3 ;  /* 0xff80000052337808 */ /* 0x001fe20001800000 */
[----:B------:R-:W-:Y:S01]  /*4660*/  IMAD.MOV.U32 R82, RZ, RZ, R87 ;  /* 0x000000ffff527224 */ /* 0x000fe200078e0057 */
[----:B------:R-:W-:Y:S02]  /*4670*/  ISETP.GT.AND P3, PT, R10, 0x48, PT ;  /* 0x000000480a00780c */ /* 0x000fe40003f64270 */
[----:B------:R-:W-:Y:S01]  /*4680*/  FMNMX.FTZ R12, R121, R12, !PT ;  /* 0x0000000c790c7209 */ /* 0x000fe20007810000 */
[----:B------:R-:W0:Y:S01]  /*4690*/  MUFU.TANH R71, R71 ;  /* 0x0000004700477308 */ /* 0x000e220000002400 */
[----:B------:R-:W-:-:S02]  /*46a0*/  FSEL R53, R94, -INF , P6 ;  /* 0xff8000005e357808 */ /* 0x000fc40003000000 */
[----:B------:R-:W-:Y:S02]  /*46b0*/  ISETP.GT.AND P6, PT, R10, 0x49, PT ;  /* 0x000000490a00780c */ /* 0x000fe40003fc4270 */
[----:B------:R-:W-:Y:S01]  /*46c0*/  FSEL R123, R76, -INF , P3 ;  /* 0xff8000004c7b7808 */ /* 0x000fe20001800000 */
[----:B------:R-:W-:Y:S01]  /*46d0*/  IMAD.MOV.U32 R76, RZ, RZ, R87 ;  /* 0x000000ffff4c7224 */ /* 0x000fe200078e0057 */
[----:B------:R-:W-:Y:S01]  /*46e0*/  FMNMX.FTZ R12, R119, R12, !PT ;  /* 0x0000000c770c7209 */ /* 0x000fe20007810000 */
[----:B------:R-:W0:Y:S01]  /*46f0*/  MUFU.TANH R58, R58 ;  /* 0x0000003a003a7308 */ /* 0x000e220000002400 */
[----:B------:R-:W-:Y:S02]  /*4700*/  FSEL R55, R83, -INF , P5 ;  /* 0xff80000053377808 */ /* 0x000fe40002800000 */
[----:B------:R-:W-:Y:S02]  /*4710*/  ISETP.GT.AND P5, PT, R10, 0x50, PT ;  /* 0x000000500a00780c */ /* 0x000fe40003fa4270 */
[----:B--2---:R-:W-:Y:S01]  /*4720*/  FSEL R125, R77, -INF , P6 ;  /* 0xff8000004d7d7808 */ /* 0x004fe20003000000 */
[----:B------:R-:W-:-:S02]  /*4730*/  WARPGROUP.DEPBAR.LE gsb0, 0x0 ;  /* 0x00008000000079c5 */ /* 0x000fc40000010000 */
[----:B------:R-:W-:Y:S01]  /*4740*/  FMNMX.FTZ R14, R123, R12, !PT ;  /* 0x0000000c7b0e7209 */ /* 0x000fe20007810000 */
[----:B------:R-:W-:Y:S01]  /*4750*/  WARPGROUP.ARRIVE ;  /* 0x00000000000079c5 */ /* 0x000fe20000000000 */
[----:B---3--:R-:W-:Y:S01]  /*4760*/  FSEL R57, R74, -INF , P4 ;  /* 0xff8000004a397808 */ /* 0x008fe20002000000 */
[----:B------:R-:W2:Y:S01]  /*4770*/  MUFU.TANH R48, R48 ;  /* 0x0000003000307308 */ /* 0x000ea20000002400 */
[----:B------:R-:W-:Y:S01]  /*4780*/  ISETP.GT.AND P4, PT, R10, 0x51, PT ;  /* 0x000000510a00780c */ /* 0x000fe20003f84270 */
[----:B------:R-:W-:Y:S01]  /*4790*/  FMUL.FTZ R12, R33, UR6 ;  /* 0x00000006210c7c20 */ /* 0x000fe20008410000 */
[----:B----4-:R-:W-:Y:S01]  /*47a0*/  FSEL R127, R64, -INF , P5 ;  /* 0xff800000407f7808 */ /* 0x010fe20002800000 */
[----:B------:R-:W-:Y:S01]  /*47b0*/  HGMMA.64x16x16.F32 R24, gdesc[UR32], R24, gsb0 ;  /* 0x00200000201879f0 */ /* 0x000fe20008000818 */
[----:B------:R-:W-:Y:S01]  /*47c0*/  FMNMX.FTZ R14, R125, R14, !PT ;  /* 0x0000000e7d0e7209 */ /* 0x000fe20007810000 */
[----:B------:R-:W-:Y:S01]  /*47d0*/  FMUL.FTZ R32, R32, UR6 ;  /* 0x0000000620207c20 */ /* 0x000fe20008410000 */
[----:B-1----:R-:W-:Y:S01]  /*47e0*/  FSEL R59, R75, -INF , P2 ;  /* 0xff8000004b3b7808 */ /* 0x002fe20001000000 */
[----:B------:R-:W1:Y:S01]  /*47f0*/  MUFU.TANH R62, R62 ;  /* 0x0000003e003e7308 */ /* 0x000e620000002400 */
[----:B------:R-:W-:Y:S01]  /*4800*/  ISETP.GT.AND P2, PT, R10, 0x58, PT ;  /* 0x000000580a00780c */ /* 0x000fe20003f44270 */
[----:B------:R-:W-:Y:S01]  /*4810*/  FMUL.FTZ R36, R36, UR6 ;  /* 0x0000000624247c20 */ /* 0x000fe20008410000 */
[----:B------:R-:W-:Y:S01]  /*4820*/  FSEL R129, R129, -INF , P4 ;  /* 0xff80000081817808 */ /* 0x000fe20002000000 */
[----:B------:R-:W-:Y:S01]  /*4830*/  FMUL.FTZ R34, R34, UR6 ;  /* 0x0000000622227c20 */ /* 0x000fe20008410000 */
[----:B------:R-:W-:Y:S01]  /*4840*/  FMNMX.FTZ R14, R127, R14, !PT ;  /* 0x0000000e7f0e7209 */ /* 0x000fe20007810000 */
[----:B------:R-:W-:Y:S01]  /*4850*/  FMUL.FTZ R38, R38, UR6 ;  /* 0x0000000626267c20 */ /* 0x000fe20008410000 */
[----:B------:R-:W-:Y:S01]  /*4860*/  FSEL R63, R84, -INF , P6 ;  /* 0xff800000543f7808 */ /* 0x000fe20003000000 */
[----:B------:R3:W-:Y:S01]  /*4870*/  MUFU.TANH R163, R69 ;  /* 0x0000004500a37308 */ /* 0x0007e20000002400 */
[----:B-----5:R-:W-:Y:S01]  /*4880*/  FSEL R61, R78, -INF , P3 ;  /* 0xff8000004e3d7808 */ /* 0x020fe20001800000 */
[----:B------:R-:W-:Y:S01]  /*4890*/  FMUL.FTZ R39, R39, UR6 ;  /* 0x0000000627277c20 */ /* 0x000fe20008410000 */
[C---:B------:R-:W-:Y:S01]  /*48a0*/  ISETP.GT.AND P6, PT, R10.reuse, 0x60, PT ;  /* 0x000000600a00780c */ /* 0x040fe20003fc4270 */
[--C-:B------:R-:W-:Y:S01]  /*48b0*/  IMAD.MOV.U32 R84, RZ, RZ, R87.reuse ;  /* 0x000000ffff547224 */ /* 0x100fe200078e0057 */
[----:B------:R-:W-:Y:S01]  /*48c0*/  ISETP.GT.AND P3, PT, R10, 0x59, PT ;  /* 0x000000590a00780c */ /* 0x000fe20003f64270 */
[--C-:B------:R-:W-:Y:S01]  /*48d0*/  IMAD.MOV.U32 R78, RZ, RZ, R87.reuse ;  /* 0x000000ffff4e7224 */ /* 0x100fe200078e0057 */
[----:B------:R-:W-:Y:S01]  /*48e0*/  FSEL R131, R68, -INF , P2 ;  /* 0xff80000044837808 */ /* 0x000fe20001000000 */
[----:B------:R-:W4:Y:S01]  /*48f0*/  MUFU.TANH R52, R52 ;  /* 0x0000003400347308 */ /* 0x000f220000002400 */
[----:B------:R-:W-:Y:S01]  /*4900*/  FMNMX.FTZ R14, R129, R14, !PT ;  /* 0x0000000e810e7209 */ /* 0x000fe20007810000 */
[--C-:B------:R-:W-:Y:S01]  /*4910*/  IMAD.MOV.U32 R74, RZ, RZ, R87.reuse ;  /* 0x000000ffff4a7224 */ /* 0x100fe200078e0057 */
[----:B------:R-:W-:Y:S01]  /*4920*/  FSEL R135, R56, -INF , P6 ;  /* 0xff80000038877808 */ /* 0x000fe20003000000 */
[--C-:B------:R-:W-:Y:S01]  /*4930*/  IMAD.MOV.U32 R68, RZ, RZ, R87.reuse ;  /* 0x000000ffff447224 */ /* 0x100fe200078e0057 */
[----:B------:R-:W-:Y:S01]  /*4940*/  FSEL R133, R133, -INF , P3 ;  /* 0xff80000085857808 */ /* 0x000fe20001800000 */
[--C-:B------:R-:W-:Y:S01]  /*4950*/  IMAD.MOV.U32 R64, RZ, RZ, R87.reuse ;  /* 0x000000ffff407224 */ /* 0x100fe200078e0057 */
[----:B------:R-:W-:Y:S01]  /*4960*/  FMNMX.FTZ R56, R131, R14, !PT ;  /* 0x0000000e83387209 */ /* 0x000fe20007810000 */
[----:B------:R-:W5:Y:S01]  /*4970*/  MUFU.TANH R50, R50 ;  /* 0x0000003200327308 */ /* 0x000f620000002400 */
[----:B------:R-:W-:Y:S01]  /*4980*/  FSEL R65, R66, -INF , P5 ;  /* 0xff80000042417808 */ /* 0x000fe20002800000 */
[----:B------:R-:W-:Y:S01]  /*4990*/  FMUL.FTZ R14, R35, UR6 ;  /* 0x00000006230e7c20 */ /* 0x000fe20008410000 */
[----:B------:R-:W-:Y:S01]  /*49a0*/  ISETP.GT.AND P5, PT, R10, 0x61, PT ;  /* 0x000000610a00780c */ /* 0x000fe20003fa4270 */
[----:B------:R-:W-:Y:S01]  /*49b0*/  IMAD.MOV.U32 R66, RZ, RZ, R87 ;  /* 0x000000ffff427224 */ /* 0x000fe200078e0057 */
[----:B------:R-:W-:-:S02]  /*49c0*/  FMNMX.FTZ R56, R133, R56, !PT ;  /* 0x0000003885387209 */ /* 0x000fc40007810000 */
[----:B------:R-:W-:Y:S01]  /*49d0*/  FSEL R67, R67, -INF , P4 ;  /* 0xff80000043437808 */ /* 0x000fe20002000000 */
[----:B------:R-:W5:Y:S01]  /*49e0*/  MUFU.TANH R54, R54 ;  /* 0x0000003600367308 */ /* 0x000f620000002400 */
[----:B------:R-:W-:Y:S02]  /*49f0*/  ISETP.GT.AND P4, PT, R10, 0x68, PT ;  /* 0x000000680a00780c */ /* 0x000fe40003f84270 */
[----:B------:R-:W-:Y:S02]  /*4a00*/  FSEL R137, R137, -INF , P5 ;  /* 0xff80000089897808 */ /* 0x000fe40002800000 */
[----:B------:R-:W-:Y:S02]  /*4a10*/  FMNMX.FTZ R56, R135, R56, !PT ;  /* 0x0000003887387209 */ /* 0x000fe40007810000 */
[----:B---3--:R-:W-:Y:S01]  /*4a20*/  FSEL R69, R70, -INF , P2 ;  /* 0xff80000046457808 */ /* 0x008fe20001000000 */
[----:B------:R-:W3:Y:S01]  /*4a30*/  MUFU.TANH R44, R44 ;  /* 0x0000002c002c7308 */ /* 0x000ee20000002400 */
[----:B------:R-:W-:-:S02]  /*4a40*/  ISETP.GT.AND P2, PT, R10, 0x69, PT ;  /* 0x000000690a00780c */ /* 0x000fc40003f44270 */
[----:B------:R-:W-:Y:S02]  /*4a50*/  FSEL R141, R60, -INF , P4 ;  /* 0xff8000003c8d7808 */ /* 0x000fe40002000000 */
[----:B------:R-:W-:Y:S02]  /*4a60*/  FMNMX.FTZ R56, R137, R56, !PT ;  /* 0x0000003889387209 */ /* 0x000fe40007810000 */
[----:B0-----:R-:W-:Y:S01]  /*4a70*/  FSEL R71, R71, -INF , P3 ;  /* 0xff80000047477808 */ /* 0x001fe20001800000 */
[----:B------:R-:W0:Y:S01]  /*4a80*/  MUFU.TANH R32, R32 ;  /* 0x0000002000207308 */ /* 0x000e220000002400 */
[----:B------:R-:W-:Y:S01]  /*4a90*/  ISETP.GT.AND P3, PT, R10, 0x70, PT ;  /* 0x000000700a00780c */ /* 0x000fe20003f64270 */
[----:B------:R-:W-:Y:S02]  /*4aa0*/  WARPGROUP.DEPBAR.LE gsb0, 0x0 ;  /* 0x00008000000079c5 */ /* 0x000fe40000010000 */
[----:B------:R-:W-:Y:S01]  /*4ab0*/  FSEL R145, R145, -INF , P2 ;  /* 0xff80000091917808 */ /* 0x000fe20001000000 */
[----:B------:R-:W-:Y:S01]  /*4ac0*/  FMUL.FTZ R24, R24, UR6 ;  /* 0x0000000618187c20 */ /* 0x000fe20008410000 */
[----:B------:R-:W-:Y:S01]  /*4ad0*/  FMNMX.FTZ R56, R141, R56, !PT ;  /* 0x000000388d387209 */ /* 0x000fe20007810000 */
[----:B------:R-:W-:Y:S01]  /*4ae0*/  FMUL.FTZ R28, R28, UR6 ;  /* 0x000000061c1c7c20 */ /* 0x000fe20008410000 */
[----:B------:R-:W-:Y:S01]  /*4af0*/  FSEL R73, R58, -INF , P6 ;  /* 0xff8000003a497808 */ /* 0x000fe20003000000 */
[----:B------:R-:W0:Y:S01]  /*4b00*/  MUFU.TANH R42, R42 ;  /* 0x0000002a002a7308 */ /* 0x000e220000002400 */
[----:B------:R-:W-:Y:S01]  /*4b10*/  ISETP.GT.AND P6, PT, R10, 0x71, PT ;  /* 0x000000710a00780c */ /* 0x000fe20003fc4270 */
[----:B------:R-:W-:Y:S01]  /*4b20*/  FMUL.FTZ R26, R26, UR6 ;  /* 0x000000061a1a7c20 */ /* 0x000fe20008410000 */
[----:B--2---:R-:W-:Y:S01]  /*4b30*/  FSEL R147, R48, -INF , P3 ;  /* 0xff80000030937808 */ /* 0x004fe20001800000 */
[----:B------:R-:W-:Y:S01]  /*4b40*/  FMUL.FTZ R48, R37, UR6 ;  /* 0x0000000625307c20 */ /* 0x000fe20008410000 */
[----:B------:R-:W-:Y:S01]  /*4b50*/  FMNMX.FTZ R56, R145, R56, !PT ;  /* 0x0000003891387209 */ /* 0x000fe20007810000 */
[----:B------:R-:W-:Y:S01]  /*4b60*/  FMUL.FTZ R30, R30, UR6 ;  /* 0x000000061e1e7c20 */ /* 0x000fe20008410000 */
[----:B------:R-:W-:Y:S01]  /*4b70*/  FSEL R33, R80, -INF , P5 ;  /* 0xff80000050217808 */ /* 0x000fe20002800000 */
[----:B------:R-:W2:Y:S01]  /*4b80*/  MUFU.TANH R12, R12 ;  /* 0x0000000c000c7308 */ /* 0x000ea20000002400 */
[----:B------:R-:W-:Y:S01]  /*4b90*/  ISETP.GT.AND P5, PT, R10, 0x78, PT ;  /* 0x000000780a00780c */ /* 0x000fe20003fa4270 */
[----:B------:R-:W-:Y:S01]  /*4ba0*/  IMAD.MOV.U32 R58, RZ, RZ, R87 ;  /* 0x000000ffff3a7224 */ /* 0x000fe200078e0057 */
[----:B------:R-:W-:-:S02]  /*4bb0*/  FSEL R153, R153, -INF , P6 ;  /* 0xff80000099997808 */ /* 0x000fc40003000000 */
[----:B------:R-:W-:Y:S02]  /*4bc0*/  FMNMX.FTZ R56, R147, R56, !PT ;  /* 0x0000003893387209 */ /* 0x000fe40007810000 */
[----:B-1----:R-:W-:Y:S01]  /*4bd0*/  FSEL R75, R62, -INF , P4 ;  /* 0xff8000003e4b7808 */ /* 0x002fe20002000000 */
[----:B------:R-:W1:Y:S01]  /*4be0*/  MUFU.TANH R46, R46 ;  /* 0x0000002e002e7308 */ /* 0x000e620000002400 */
[----:B------:R-:W-:Y:S01]  /*4bf0*/  ISETP.GT.AND P4, PT, R10, 0x79, PT ;  /* 0x000000790a00780c */ /* 0x000fe20003f84270 */
[--C-:B------:R-:W-:Y:S01]  /*4c00*/  IMAD.MOV.U32 R62, RZ, RZ, R87.reuse ;  /* 0x000000ffff3e7224 */ /* 0x100fe200078e0057 */
[----:B----4-:R-:W-:Y:S02]  /*4c10*/  FSEL R151, R52, -INF , P5 ;  /* 0xff80000034977808 */ /* 0x010fe40002800000 */
[----:B------:R-:W-:Y:S02]  /*4c20*/  FMNMX.FTZ R56, R153, R56, !PT ;  /* 0x0000003899387209 */ /* 0x000fe40007810000 */
[----:B------:R-:W-:Y:S01]  /*4c30*/  FSEL R35, R86, -INF , P2 ;  /* 0xff80000056237808 */ /* 0x000fe20001000000 */
[----:B------:R-:W4:Y:S01]  /*4c40*/  MUFU.TANH R36, R36 ;  /* 0x0000002400247308 */ /* 0x000f220000002400 */
[----:B------:R-:W-:Y:S01]  /*4c50*/  ISETP.GT.AND P2, PT, R10, 0x80, PT ;  /* 0x000000800a00780c */ /* 0x000fe20003f44270 */
[----:B------:R-:W-:Y:S01]  /*4c60*/  IMAD.MOV.U32 R86, RZ, RZ, R87 ;  /* 0x000000ffff567224 */ /* 0x000fe200078e0057 */
[----:B------:R-:W-:-:S02]  /*4c70*/  FSEL R155, R155, -INF , P4 ;  /* 0xff8000009b9b7808 */ /* 0x000fc40002000000 */
[----:B------:R-:W-:Y:S02]  /*4c80*/  FMNMX.FTZ R56, R151, R56, !PT ;  /* 0x0000003897387209 */ /* 0x000fe40007810000 */
[----:B-----5:R-:W-:Y:S01]  /*4c90*/  FSEL R77, R50, -INF , P3 ;  /* 0xff800000324d7808 */ /* 0x020fe20001800000 */
[----:B------:R-:W5:Y:S01]  /*4ca0*/  MUFU.TANH R104, R104 ;  /* 0x0000006800687308 */ /* 0x000f620000002400 */
[----:B------:R-:W-:Y:S02]  /*4cb0*/  ISETP.GT.AND P3, PT, R10, 0x81, PT ;  /* 0x000000810a00780c */ /* 0x000fe40003f64270 */
[----:B------:R-:W-:Y:S02]  /*4cc0*/  FSEL R157, R157, -INF , P2 ;  /* 0xff8000009d9d7808 */ /* 0x000fe40001000000 */
[----:B------:R-:W-:Y:S02]  /*4cd0*/  FMNMX.FTZ R56, R155, R56, !PT ;  /* 0x000000389b387209 */ /* 0x000fe40007810000 */
[----:B------:R-:W-:Y:S01]  /*4ce0*/  FSEL R37, R40, -INF , P6 ;  /* 0xff80000028257808 */ /* 0x000fe20003000000 */
[----:B------:R-:W5:Y:S01]  /*4cf0*/  MUFU.TANH R48, R48 ;  /* 0x0000003000307308 */ /* 0x000f620000002400 */
[----:B------:R-:W-:-:S02]  /*4d00*/  ISETP.GT.AND P6, PT, R10, 0x88, PT ;  /* 0x000000880a00780c */ /* 0x000fc40003fc4270 */
[----:B------:R-:W-:Y:S02]  /*4d10*/  FSEL R159, R159, -INF , P3 ;  /* 0xff8000009f9f7808 */ /* 0x000fe40001800000 */
[----:B------:R-:W-:Y:S02]  /*4d20*/  FMNMX.FTZ R56, R157, R56, !PT ;  /* 0x000000389d387209 */ /* 0x000fe40007810000 */
[----:B------:R-:W-:Y:S01]  /*4d30*/  FSEL R83, R54, -INF , P5 ;  /* 0xff80000036537808 */ /* 0x000fe20002800000 */
[----:B------:R-:W5:Y:S01]  /*4d40*/  MUFU.TANH R34, R34 ;  /* 0x0000002200227308 */ /* 0x000f620000002400 */
[----:B------:R-:W-:Y:S02]  /*4d50*/  ISETP.GT.AND P5, PT, R10, 0x89, PT ;  /* 0x000000890a00780c */ /* 0x000fe40003fa4270 */
[----:B---3--:R-:W-:Y:S02]  /*4d60*/  FSEL R161, R44, -INF , P6 ;  /* 0xff8000002ca17808 */ /* 0x008fe40003000000 */
[----:B------:R-:W-:-:S02]  /*4d70*/  FMNMX.FTZ R56, R159, R56, !PT ;  /* 0x000000389f387209 */ /* 0x000fc40007810000 */
[----:B------:R-:W-:Y:S01]  /*4d80*/  FSEL R93, R8, -INF , P4 ;  /* 0xff800000085d7808 */ /* 0x000fe20002000000 */
[----:B------:R-:W-:Y:S01]  /*4d90*/  FMUL.FTZ R8, R25, UR6 ;  /* 0x0000000619087c20 */ /* 0x000fe20008410000 */
[C---:B------:R-:W-:Y:S01]  /*4da0*/  ISETP.GT.AND P4, PT, R10.reuse, 0x90, PT ;  /* 0x000000900a00780c */ /* 0x040fe20003f84270 */
[----:B------:R-:W3:Y:S01]  /*4db0*/  MUFU.TANH R24, R24 ;  /* 0x0000001800187308 */ /* 0x000ee20000002400 */
[----:B------:R-:W-:Y:S02]  /*4dc0*/  FSEL R163, R163, -INF , P5 ;  /* 0xff800000a3a37808 */ /* 0x000fe40002800000 */
[----:B------:R-:W-:Y:S02]  /*4dd0*/  FMNMX.FTZ R56, R161, R56, !PT ;  /* 0x00000038a1387209 */ /* 0x000fe40007810000 */
[----:B------:R-:W-:Y:S02]  /*4de0*/  FSEL R111, R111, -INF , P3 ;  /* 0xff8000006f6f7808 */ /* 0x000fe40001800000 */
[----:B------:R-:W-:Y:S01]  /*4df0*/  ISETP.GT.AND P3, PT, R10, 0x91, PT ;  /* 0x000000910a00780c */ /* 0x000fe20003f64270 */
[----:B------:R-:W3:Y:S01]  /*4e00*/  MUFU.TANH R14, R14 ;  /* 0x0000000e000e7308 */ /* 0x000ee20000002400 */
[----:B0-----:R-:W-:-:S02]  /*4e10*/  FSEL R165, R32, -INF , P4 ;  /* 0xff80000020a57808 */ /* 0x001fc40002000000 */
[----:B------:R-:W-:Y:S02]  /*4e20*/  FMNMX.FTZ R56, R163, R56, !PT ;  /* 0x00000038a3387209 */ /* 0x000fe40007810000 */
[----:B------:R-:W-:Y:S02]  /*4e30*/  FSEL R101, R42, -INF , P2 ;  /* 0xff8000002a657808 */ /* 0x000fe40001000000 */
[----:B------:R-:W-:Y:S01]  /*4e40*/  ISETP.GT.AND P2, PT, R10, 0x98, PT ;  /* 0x000000980a00780c */ /* 0x000fe20003f44270 */
[----:B------:R-:W0:Y:S01]  /*4e50*/  MUFU.TANH R8, R8 ;  /* 0x0000000800087308 */ /* 0x000e220000002400 */
[----:B--2---:R-:W-:Y:S01]  /*4e60*/  FSEL R167, R12, -INF , P3 ;  /* 0xff8000000ca77808 */ /* 0x004fe20001800000 */
[----:B------:R-:W-:Y:S01]  /*4e70*/  FMUL.FTZ R12, R29, UR6 ;  /* 0x000000061d0c7c20 */ /* 0x000fe20008410000 */
[----:B------:R-:W-:Y:S02]  /*4e80*/  FMNMX.FTZ R56, R165, R56, !PT ;  /* 0x00000038a5387209 */ /* 0x000fe40007810000 */
[----:B-1----:R-:W-:-:S02]  /*4e90*/  FSEL R25, R46, -INF , P6 ;  /* 0xff8000002e197808 */ /* 0x002fc40003000000 */
[----:B------:R-:W-:Y:S01]  /*4ea0*/  ISETP.GT.AND P6, PT, R10, 0x99, PT ;  /* 0x000000990a00780c */ /* 0x000fe20003fc4270 */
[----:B------:R-:W1:Y:S01]  /*4eb0*/  MUFU.TANH R38, R38 ;  /* 0x0000002600267308 */ /* 0x000e620000002400 */
[----:B----4-:R-:W-:Y:S02]  /*4ec0*/  FSEL R169, R36, -INF , P2 ;  /* 0xff80000024a97808 */ /* 0x010fe40001000000 */
[----:B------:R-:W-:Y:S02]  /*4ed0*/  FMNMX.FTZ R56, R167, R56, !PT ;  /* 0x00000038a7387209 */ /* 0x000fe40007810000 */
[----:B-----5:R-:W-:Y:S02]  /*4ee0*/  FSEL R29, R104, -INF , P5 ;  /* 0xff800000681d7808 */ /* 0x020fe40002800000 */
[----:B------:R-:W-:Y:S01]  /*4ef0*/  ISETP.GT.AND P5, PT, R10, 0xa0, PT ;  /* 0x000000a00a00780c */ /* 0x000fe20003fa4270 */
[----:B------:R-:W2:Y:S01]  /*4f00*/  MUFU.TANH R28, R28 ;  /* 0x0000001c001c7308 */ /* 0x000ea20000002400 */
[----:B------:R-:W-:-:S02]  /*4f10*/  FSEL R171, R48, -INF , P6 ;  /* 0xff80000030ab7808 */ /* 0x000fc40003000000 */
[----:B------:R-:W-:Y:S02]  /*4f20*/  FMNMX.FTZ R56, R169, R56, !PT ;  /* 0x00000038a9387209 */ /* 0x000fe40007810000 */
[----:B------:R-:W-:Y:S02]  /*4f30*/  FSEL R139, R34, -INF , P4 ;  /* 0xff800000228b7808 */ /* 0x000fe40002000000 */
[----:B------:R-:W-:Y:S01]  /*4f40*/  ISETP.GT.AND P4, PT, R10, 0xa1, PT ;  /* 0x000000a10a00780c */ /* 0x000fe20003f84270 */
[----:B------:R-:W4:Y:S01]  /*4f50*/  MUFU.TANH R12, R12 ;  /* 0x0000000c000c7308 */ /* 0x000f220000002400 */
[----:B---3--:R-:W-:Y:S02]  /*4f60*/  FSEL R173, R24, -INF , P5 ;  /* 0xff80000018ad7808 */ /* 0x008fe40002800000 */
[----:B------:R-:W-:Y:S02]  /*4f70*/  FMNMX.FTZ R56, R171, R56, !PT ;  /* 0x00000038ab387209 */ /* 0x000fe40007810000 */
[----:B------:R-:W-:Y:S01]  /*4f80*/  FSEL R143, R14, -INF , P3 ;  /* 0xff8000000e8f7808 */ /* 0x000fe20001800000 */
[----:B------:R-:W-:Y:S01]  /*4f90*/  FMUL.FTZ R14, R31, UR6 ;  /* 0x000000061f0e7c20 */ /* 0x000fe20008410000 */
[----:B------:R-:W-:Y:S01]  /*4fa0*/  ISETP.GT.AND P3, PT, R10, 0xa8, PT ;  /* 0x000000a80a00780c */ /* 0x000fe20003f64270 */
[----:B------:R-:W-:Y:S01]  /*4fb0*/  MUFU.TANH R26, R26 ;  /* 0x0000001a001a7308 */ /* 0x000fe20000002400 */
[----:B0-----:R-:W-:-:S02]  /*4fc0*/  FSEL R175, R8, -INF , P4 ;  /* 0xff80000008af7808 */ /* 0x001fc40002000000 */
[----:B------:R-:W-:Y:S02]  /*4fd0*/  FMNMX.FTZ R56, R173, R56, !PT ;  /* 0x00000038ad387209 */ /* 0x000fe40007810000 */
[----:B-1----:R-:W-:Y:S02]  /*4fe0*/  FSEL R149, R38, -INF , P2 ;  /* 0xff80000026957808 */ /* 0x002fe40001000000 */
[----:B------:R-:W-:Y:S01]  /*4ff0*/  ISETP.GT.AND P2, PT, R10, 0xa9, PT ;  /* 0x000000a90a00780c */ /* 0x000fe20003f44270 */
[----:B------:R-:W-:Y:S01]  /*5000*/  MUFU.TANH R30, R30 ;  /* 0x0000001e001e7308 */ /* 0x000fe20000002400 */
[----:B--2---:R-:W-:Y:S02]  /*5010*/  FSEL R177, R28, -INF , P3 ;  /* 0xff8000001cb17808 */ /* 0x004fe40001800000 */
[----:B------:R-:W-:Y:S02]  /*5020*/  FMNMX.FTZ R56, R175, R56, !PT ;  /* 0x00000038af387209 */ /* 0x000fe40007810000 */
[----:B----4-:R-:W-:-:S02]  /*5030*/  FSEL R179, R12, -INF , P2 ;  /* 0xff8000000cb37808 */ /* 0x010fc40001000000 */
[----:B------:R-:W-:Y:S01]  /*5040*/  FMNMX.FTZ R56, R177, R56, !PT ;  /* 0x00000038b1387209 */ /* 0x000fe20007810000 */
[----:B------:R-:W0:Y:S01]  /*5050*/  MUFU.TANH R10, R39 ;  /* 0x00000027000a7308 */ /* 0x000e220000002400 */
[-C--:B------:R-:W-:Y:S02]  /*5060*/  MOV R80, R87.reuse ;  /* 0x0000005700507202 */ /* 0x080fe40000000f00 */
[----:B------:R-:W-:Y:S02]  /*5070*/  FMNMX.FTZ R56, R179, R56, !PT ;  /* 0x00000038b3387209 */ /* 0x000fe40007810000 */
[-C--:B------:R-:W-:Y:S02]  /*5080*/  MOV R70, R87.reuse ;  /* 0x0000005700467202 */ /* 0x080fe40000000f00 */
[----:B------:R-:W-:Y:S01]  /*5090*/  MOV R60, R87 ;  /* 0x00000057003c7202 */ /* 0x000fe20000000f00 */
[----:B------:R-:W1:Y:S01]  /*50a0*/  SHFL.BFLY PT, R89, R56, 0x2, 0x1f ;  /* 0x0c401f0038597f89 */ /* 0x000e6200000e0000 */
[----:B------:R-:W-:Y:S01]  /*50b0*/  MUFU.TANH R14, R14 ;  /* 0x0000000e000e7308 */ /* 0x000fe20000002400 */
[----:B-1----:R-:W-:Y:S01]  /*50c0*/  FMNMX.FTZ R12, R56, R89, !PT ;  /* 0x00000059380c7209 */ /* 0x002fe20007810000 */
[----:B------:R-:W-:-:S04]  /*50d0*/  IMAD.MOV.U32 R56, RZ, RZ, R87 ;  /* 0x000000ffff387224 */ /* 0x000fc800078e0057 */
[----:B------:R-:W1:Y:S02]  /*50e0*/  SHFL.BFLY PT, R89, R12, 0x1, 0x1f ;  /* 0x0c201f000c597f89 */ /* 0x000e6400000e0000 */
[----:B-1----:R-:W-:Y:S01]  /*50f0*/  FMNMX.FTZ R89, R12, R89, !PT ;  /* 0x000000590c597209 */ /* 0x002fe20007810000 */
[----:B------:R-:W-:Y:S01]  /*5100*/  FMUL.FTZ R12, R27, UR6 ;  /* 0x000000061b0c7c20 */ /* 0x000fe20008410000 */
[----:B------:R-:W-:Y:S02]  /*5110*/  R2UR UR6, R17 ;  /* 0x00000000110672ca */ /* 0x000fe400000e0000 */
[C---:B------:R-:W-:Y:S01]  /*5120*/  FSETP.NEU.FTZ.AND P0, PT, R89.reuse, -INF , PT ;  /* 0xff8000005900780b */ /* 0x040fe20003f1d000 */
[----:B------:R-:W-:Y:S02]  /*5130*/  FMUL.FTZ R8, R89, R88 ;  /* 0x0000005859087220 */ /* 0x000fe40000410000 */
[----:B------:R-:W1:Y:S03]  /*5140*/  MUFU.TANH R12, R12 ;  /* 0x0000000c000c7308 */ /* 0x000e660000002400 */
[----:B------:R-:W-:-:S02]  /*5150*/  FSEL R8, R8, RZ, P0 ;  /* 0x000000ff08087208 */ /* 0x000fc40000000000 */
[----:B------:R-:W-:-:S03]  /*5160*/  ISETP.NE.AND P0, PT, R20, RZ, PT ;  /* 0x000000ff1400720c */ /* 0x000fc60003f05270 */
[--C-:B------:R-:W-:Y:S01]  /*5170*/  FFMA.FTZ R27, R6, R88, -R8.reuse ;  /* 0x00000058061b7223 */ /* 0x100fe20000010808 */
[----:B------:R-:W-:Y:S01]  /*5180*/  FMNMX.FTZ R6, R5, R4, !PT ;  /* 0x0000000405067209 */ /* 0x000fe20007810000 */
[-CC-:B------:R-:W-:Y:S01]  /*5190*/  FFMA.FTZ R192, R121, R88.reuse, -R8.reuse ;  /* 0x0000005879c07223 */ /* 0x180fe20000010808 */
[----:B0-----:R-:W-:Y:S01]  /*51a0*/  FSEL R121, R10, -INF , P6 ;  /* 0xff8000000a797808 */ /* 0x001fe20003000000 */
[--C-:B------:R-:W-:Y:S01]  /*51b0*/  FFMA.FTZ R194, R123, R88, -R8.reuse ;  /* 0x000000587bc27223 */ /* 0x100fe20000010808 */
[----:B------:R-:W-:Y:S01]  /*51c0*/  FMNMX.FTZ R6, R7, R6, !PT ;  /* 0x0000000607067209 */ /* 0x000fe20007810000 */
[-CC-:B------:R-:W-:Y:S01]  /*51d0*/  FFMA.FTZ R196, R127, R88.reuse, -R8.reuse ;  /* 0x000000587fc47223 */ /* 0x180fe20000010808 */
[----:B------:R-:W-:Y:S01]  /*51e0*/  FSEL R123, R26, -INF , P5 ;  /* 0xff8000001a7b7808 */ /* 0x000fe20002800000 */
[--C-:B------:R-:W-:Y:S01]  /*51f0*/  FFMA.FTZ R198, R131, R88, -R8.reuse ;  /* 0x0000005883c67223 */ /* 0x100fe20000010808 */
[----:B------:R-:W-:Y:S01]  /*5200*/  FMNMX.FTZ R6, R11, R6, !PT ;  /* 0x000000060b067209 */ /* 0x000fe20007810000 */
[-CC-:B------:R-:W-:Y:S01]  /*5210*/  FFMA.FTZ R188, R105, R88.reuse, -R8.reuse ;  /* 0x0000005869bc7223 */ /* 0x180fe20000010808 */
[----:B-1----:R-:W-:Y:S01]  /*5220*/  FSEL R127, R12, -INF , P4 ;  /* 0xff8000000c7f7808 */ /* 0x002fe20002000000 */
[--C-:B------:R-:W-:Y:S01]  /*5230*/  FFMA.FTZ R105, R133, R88, -R8.reuse ;  /* 0x0000005885697223 */ /* 0x100fe20000010808 */
[----:B------:R-:W-:Y:S01]  /*5240*/  FMNMX.FTZ R6, R13, R6, !PT ;  /* 0x000000060d067209 */ /* 0x000fe20007810000 */
[-CC-:B------:R-:W-:Y:S01]  /*5250*/  FFMA.FTZ R31, R9, R88.reuse, -R8.reuse ;  /* 0x00000058091f7223 */ /* 0x180fe20000010808 */
[----:B------:R-:W-:Y:S01]  /*5260*/  FSEL R131, R30, -INF , P3 ;  /* 0xff8000001e837808 */ /* 0x000fe20001800000 */
[--C-:B------:R-:W-:Y:S01]  /*5270*/  FFMA.FTZ R176, R79, R88, -R8.reuse ;  /* 0x000000584fb07223 */ /* 0x100fe20000010808 */
[----:B------:R-:W-:Y:S01]  /*5280*/  FMNMX.FTZ R6, R15, R6, !PT ;  /* 0x000000060f067209 */ /* 0x000fe20007810000 */
[--C-:B------:R-:W-:Y:S01]  /*5290*/  FFMA.FTZ R178, R81, R88, -R8.reuse ;  /* 0x0000005851b27223 */ /* 0x100fe20000010808 */
[----:B------:R-:W-:Y:S01]  /*52a0*/  FSEL R133, R14, -INF , P2 ;  /* 0xff8000000e857808 */ /* 0x000fe20001000000 */
[----:B------:R-:W-:Y:S01]  /*52b0*/  MUFU.EX2 R27, R27 ;  /* 0x0000001b001b7308 */ /* 0x000fe20000000800 */
[----:B------:R-:W-:Y:S01]  /*52c0*/  FMNMX.FTZ R6, R21, R6, !PT ;  /* 0x0000000615067209 */ /* 0x000fe20007810000 */
[-CC-:B------:R-:W-:Y:S01]  /*52d0*/  FFMA.FTZ R180, R85, R88.reuse, -R8.reuse ;  /* 0x0000005855b47223 */ /* 0x180fe20000010808 */
[-CC-:B------:R-:W-:Y:S01]  /*52e0*/  FFMA.FTZ R39, R91, R88.reuse, -R8.reuse ;  /* 0x000000585b277223 */ /* 0x180fe20000010808 */
[--C-:B------:R-:W-:Y:S01]  /*52f0*/  FFMA.FTZ R182, R95, R88, -R8.reuse ;  /* 0x000000585fb67223 */ /* 0x100fe20000010808 */
[----:B------:R-:W-:Y:S01]  /*5300*/  FMNMX.FTZ R6, R23, R6, !PT ;  /* 0x0000000617067209 */ /* 0x000fe20007810000 */
[-CC-:B------:R-:W-:Y:S01]  /*5310*/  FFMA.FTZ R218, R177, R88.reuse, -R8.reuse ;  /* 0x00000058b1da7223 */ /* 0x180fe20000010808 */
[--C-:B------:R-:W-:Y:S01]  /*5320*/  FFMA.FTZ R79, R97, R88, -R8.reuse ;  /* 0x00000058614f7223 */ /* 0x100fe20000010808 */
[----:B------:R-:W0:Y:S01]  /*5330*/  MUFU.EX2 R176, R176 ;  /* 0x000000b000b07308 */ /* 0x000e220000000800 */
[----:B------:R-:W-:Y:S01]  /*5340*/  FMNMX.FTZ R6, R41, R6, !PT ;  /* 0x0000000629067209 */ /* 0x000fe20007810000 */
[-CC-:B------:R-:W-:Y:S01]  /*5350*/  FFMA.FTZ R184, R99, R88.reuse, -R8.reuse ;  /* 0x0000005863b87223 */ /* 0x180fe20000010808 */
[-CC-:B------:R-:W-:Y:S01]  /*5360*/  FFMA.FTZ R81, R109, R88.reuse, -R8.reuse ;  /* 0x000000586d517223 */ /* 0x180fe20000010808 */
[--C-:B------:R-:W-:Y:S01]  /*5370*/  FFMA.FTZ R186, R107, R88, -R8.reuse ;  /* 0x000000586bba7223 */ /* 0x100fe20000010808 */
[----:B------:R-:W-:Y:S01]  /*5380*/  FMNMX.FTZ R6, R43, R6, !PT ;  /* 0x000000062b067209 */ /* 0x000fe20007810000 */
[-CC-:B------:R-:W-:Y:S01]  /*5390*/  FFMA.FTZ R107, R137, R88.reuse, -R8.reuse ;  /* 0x00000058896b7223 */ /* 0x180fe20000010808 */
[--C-:B------:R-:W-:Y:S01]  /*53a0*/  FFMA.FTZ R137, R179, R88, -R8.reuse ;  /* 0x00000058b3897223 */ /* 0x100fe20000010808 */
[----:B------:R-:W1:Y:S01]  /*53b0*/  MUFU.EX2 R178, R178 ;  /* 0x000000b200b27308 */ /* 0x000e620000000800 */
[----:B------:R-:W-:Y:S01]  /*53c0*/  FMNMX.FTZ R6, R45, R6, !PT ;  /* 0x000000062d067209 */ /* 0x000fe20007810000 */
[-CC-:B------:R-:W-:Y:S01]  /*53d0*/  FFMA.FTZ R85, R103, R88.reuse, -R8.reuse ;  /* 0x0000005867557223 */ /* 0x180fe20000010808 */
[-CC-:B------:R-:W-:Y:S01]  /*53e0*/  FFMA.FTZ R91, R113, R88.reuse, -R8.reuse ;  /* 0x00000058715b7223 */ /* 0x180fe20000010808 */
[--C-:B------:R-:W-:Y:S01]  /*53f0*/  FFMA.FTZ R190, R117, R88, -R8.reuse ;  /* 0x0000005875be7223 */ /* 0x100fe20000010808 */
[----:B------:R-:W-:Y:S01]  /*5400*/  FMNMX.FTZ R6, R47, R6, !PT ;  /* 0x000000062f067209 */ /* 0x000fe20007810000 */
[-CC-:B------:R-:W-:Y:S01]  /*5410*/  FFMA.FTZ R95, R115, R88.reuse, -R8.reuse ;  /* 0x00000058735f7223 */ /* 0x180fe20000010808 */
[--C-:B------:R-:W-:Y:S01]  /*5420*/  FFMA.FTZ R97, R119, R88, -R8.reuse ;  /* 0x0000005877617223 */ /* 0x100fe20000010808 */
[----:B------:R-:W2:Y:S01]  /*5430*/  MUFU.EX2 R31, R31 ;  /* 0x0000001f001f7308 */ /* 0x000ea20000000800 */
[----:B------:R-:W-:Y:S01]  /*5440*/  FMNMX.FTZ R6, R49, R6, !PT ;  /* 0x0000000631067209 */ /* 0x000fe20007810000 */
[-CC-:B------:R-:W-:Y:S01]  /*5450*/  FFMA.FTZ R99, R125, R88.reuse, -R8.reuse ;  /* 0x000000587d637223 */ /* 0x180fe20000010808 */
[-CC-:B------:R-:W-:Y:S01]  /*5460*/  FFMA.FTZ R103, R129, R88.reuse, -R8.reuse ;  /* 0x0000005881677223 */ /* 0x180fe20000010808 */
[--C-:B------:R-:W-:Y:S01]  /*5470*/  FFMA.FTZ R200, R135, R88, -R8.reuse ;  /* 0x0000005887c87223 */ /* 0x100fe20000010808 */
[----:B------:R-:W-:Y:S01]  /*5480*/  FMNMX.FTZ R6, R51, R6, !PT ;  /* 0x0000000633067209 */ /* 0x000fe20007810000 */
[-CC-:B------:R-:W-:Y:S01]  /*5490*/  FFMA.FTZ R202, R141, R88.reuse, -R8.reuse ;  /* 0x000000588dca7223 */ /* 0x180fe20000010808 */
[--C-:B------:R-:W-:Y:S01]  /*54a0*/  FFMA.FTZ R109, R145, R88, -R8.reuse ;  /* 0x00000058916d7223 */ /* 0x100fe20000010808 */
[----:B------:R-:W3:Y:S01]  /*54b0*/  MUFU.EX2 R180, R180 ;  /* 0x000000b400b47308 */ /* 0x000ee20000000800 */
[----:B------:R-:W-:Y:S01]  /*54c0*/  FMNMX.FTZ R6, R53, R6, !PT ;  /* 0x0000000635067209 */ /* 0x000fe20007810000 */
[-CC-:B------:R-:W-:Y:S01]  /*54d0*/  FFMA.FTZ R204, R147, R88.reuse, -R8.reuse ;  /* 0x0000005893cc7223 */ /* 0x180fe20000010808 */
[-CC-:B------:R-:W-:Y:S01]  /*54e0*/  FFMA.FTZ R113, R153, R88.reuse, -R8.reuse ;  /* 0x0000005899717223 */ /* 0x180fe20000010808 */
[--C-:B------:R-:W-:Y:S01]  /*54f0*/  FFMA.FTZ R206, R151, R88, -R8.reuse ;  /* 0x0000005897ce7223 */ /* 0x100fe20000010808 */
[----:B------:R-:W-:Y:S01]  /*5500*/  FMNMX.FTZ R6, R55, R6, !PT ;  /* 0x0000000637067209 */ /* 0x000fe20007810000 */
[-CC-:B------:R-:W-:Y:S01]  /*5510*/  FFMA.FTZ R115, R155, R88.reuse, -R8.reuse ;  /* 0x000000589b737223 */ /* 0x180fe20000010808 */
[--C-:B------:R-:W-:Y:S01]  /*5520*/  FFMA.FTZ R208, R157, R88, -R8.reuse ;  /* 0x000000589dd07223 */ /* 0x100fe20000010808 */
[----:B------:R-:W4:Y:S01]  /*5530*/  MUFU.EX2 R39, R39 ;  /* 0x0000002700277308 */ /* 0x000f220000000800 */
[----:B------:R-:W-:Y:S01]  /*5540*/  FMNMX.FTZ R6, R57, R6, !PT ;  /* 0x0000000639067209 */ /* 0x000fe20007810000 */
[-CC-:B------:R-:W-:Y:S01]  /*5550*/  FFMA.FTZ R117, R159, R88.reuse, -R8.reuse ;  /* 0x000000589f757223 */ /* 0x180fe20000010808 */
[-CC-:B------:R-:W-:Y:S01]  /*5560*/  FFMA.FTZ R210, R161, R88.reuse, -R8.reuse ;  /* 0x00000058a1d27223 */ /* 0x180fe20000010808 */
[--C-:B------:R-:W-:Y:S01]  /*5570*/  FFMA.FTZ R119, R163, R88, -R8.reuse ;  /* 0x00000058a3777223 */ /* 0x100fe20000010808 */
[----:B------:R-:W-:Y:S01]  /*5580*/  FMNMX.FTZ R6, R59, R6, !PT ;  /* 0x000000063b067209 */ /* 0x000fe20007810000 */
[-CC-:B------:R-:W-:Y:S01]  /*5590*/  FFMA.FTZ R212, R165, R88.reuse, -R8.reuse ;  /* 0x00000058a5d47223 */ /* 0x180fe20000010808 */
[--C-:B------:R-:W-:Y:S01]  /*55a0*/  FFMA.FTZ R125, R167, R88, -R8.reuse ;  /* 0x00000058a77d7223 */ /* 0x100fe20000010808 */
[----:B------:R-:W5:Y:S01]  /*55b0*/  MUFU.EX2 R182, R182 ;  /* 0x000000b600b67308 */ /* 0x000f620000000800 */
[----:B------:R-:W-:Y:S01]  /*55c0*/  FMNMX.FTZ R6, R61, R6, !PT ;  /* 0x000000063d067209 */ /* 0x000fe20007810000 */
[-CC-:B------:R-:W-:Y:S01]  /*55d0*/  FFMA.FTZ R214, R169, R88.reuse, -R8.reuse ;  /* 0x00000058a9d67223 */ /* 0x180fe20000010808 */
[-CC-:B------:R-:W-:Y:S01]  /*55e0*/  FFMA.FTZ R129, R171, R88.reuse, -R8.reuse ;  /* 0x00000058ab817223 */ /* 0x180fe20000010808 */
[--C-:B------:R-:W-:Y:S01]  /*55f0*/  FFMA.FTZ R216, R173, R88, -R8.reuse ;  /* 0x00000058add87223 */ /* 0x100fe20000010808 */
[----:B------:R-:W-:Y:S01]  /*5600*/  FMNMX.FTZ R6, R63, R6, !PT ;  /* 0x000000063f067209 */ /* 0x000fe20007810000 */
[----:B------:R-:W-:Y:S01]  /*5610*/  FFMA.FTZ R135, R175, R88, -R8 ;  /* 0x00000058af877223 */ /* 0x000fe20000010808 */
[----:B------:R-:W-:Y:S01]  /*5620*/  UISETP.GE.AND UP0, UPT, UR36, UR6, UPT ;  /* 0x000000062400728c */ /* 0x000fe2000bf06270 */
[----:B------:R-:W5:Y:S01]  /*5630*/  MUFU.EX2 R79, R79 ;  /* 0x0000004f004f7308 */ /* 0x000f620000000800 */
[----:B------:R-:W-:Y:S01]  /*5640*/  FMNMX.FTZ R6, R65, R6, !PT ;  /* 0x0000000641067209 */ /* 0x000fe20007810000 */
[----:B------:R-:W-:-:S02]  /*5650*/  UMOV UR6, URZ ;  /* 0x0000003f00067c82 */ /* 0x000fc40008000000 */
[----:B------:R-:W-:Y:S01]  /*5660*/  IMAD.U32 R221, RZ, RZ, UR6 ;  /* 0x00000006ffdd7e24 */ /* 0x000fe2000f8e00ff */
[----:B------:R-:W-:-:S03]  /*5670*/  FMNMX.FTZ R6, R67, R6, !PT ;  /* 0x0000000643067209 */ /* 0x000fc60007810000 */
[----:B------:R-:W5:Y:S01]  /*5680*/  MUFU.EX2 R184, R184 ;  /* 0x000000b800b87308 */ /* 0x000f620000000800 */
[----:B------:R-:W-:-:S04]  /*5690*/  FMNMX.FTZ R6, R69, R6, !PT ;  /* 0x0000000645067209 */ /* 0x000fc80007810000 */
[----:B------:R-:W-:-:S03]  /*56a0*/  FMNMX.FTZ R6, R71, R6, !PT ;  /* 0x0000000647067209 */ /* 0x000fc60007810000 */
[----:B------:R-:W-:Y:S01]  /*56b0*/  MUFU.EX2 R81, R81 ;  /* 0x0000005100517308 */ /* 0x000fe20000000800 */
        /* <DEDUP_REMOVED lines=29> */
[----:B------:R-:W-:Y:S02]  /*5890*/  MUFU.EX2 R99, R99 ;  /* 0x0000006300637308 */ /* 0x000fe40000000800 */
[----:B------:R-:W0:Y:S06]  /*58a0*/  SHFL.BFLY PT, R9, R6, 0x2, 0x1f ;  /* 0x0c401f0006097f89 */ /* 0x000e2c00000e0000 */
[----:B------:R-:W-:Y:S08]  /*58b0*/  MUFU.EX2 R196, R196 ;  /* 0x000000c400c47308 */ /* 0x000ff00000000800 */
[----:B------:R-:W-:Y:S08]  /*58c0*/  MUFU.EX2 R103, R103 ;  /* 0x0000006700677308 */ /* 0x000ff00000000800 */
[----:B------:R-:W-:Y:S01]  /*58d0*/  MUFU.EX2 R198, R198 ;  /* 0x000000c600c67308 */ /* 0x000fe20000000800 */
[----:B0-----:R-:W-:-:S05]  /*58e0*/  FMNMX.FTZ R10, R6, R9, !PT ;  /* 0x00000009060a7209 */ /* 0x001fca0007810000 */
[----:B------:R-:W0:Y:S02]  /*58f0*/  SHFL.BFLY PT, R9, R10, 0x1, 0x1f ;  /* 0x0c201f000a097f89 */ /* 0x000e2400000e0000 */
[----:B------:R-:W-:Y:S08]  /*5900*/  MUFU.EX2 R105, R105 ;  /* 0x0000006900697308 */ /* 0x000ff00000000800 */
[----:B------:R-:W-:Y:S08]  /*5910*/  MUFU.EX2 R200, R200 ;  /* 0x000000c800c87308 */ /* 0x000ff00000000800 */
[----:B------:R-:W-:Y:S01]  /*5920*/  MUFU.EX2 R107, R107 ;  /* 0x0000006b006b7308 */ /* 0x000fe20000000800 */
[----:B0-----:R-:W-:-:S07]  /*5930*/  FMNMX.FTZ R9, R10, R9, !PT ;  /* 0x000000090a097209 */ /* 0x001fce0007810000 */
[----:B------:R-:W-:Y:S01]  /*5940*/  MUFU.EX2 R202, R202 ;  /* 0x000000ca00ca7308 */ /* 0x000fe20000000800 */
[C---:B------:R-:W-:Y:S01]  /*5950*/  FSETP.NEU.FTZ.AND P2, PT, R9.reuse, -INF , PT ;  /* 0xff8000000900780b */ /* 0x040fe20003f5d000 */
[----:B------:R-:W-:-:S06]  /*5960*/  FMUL.FTZ R6, R9, R88 ;  /* 0x0000005809067220 */ /* 0x000fcc0000410000 */
[----:B------:R-:W-:Y:S01]  /*5970*/  MUFU.EX2 R109, R109 ;  /* 0x0000006d006d7308 */ /* 0x000fe20000000800 */
[----:B------:R-:W-:Y:S02]  /*5980*/  FSEL R36, R6, RZ, P2 ;  /* 0x000000ff06247208 */ /* 0x000fe40001000000 */
[----:B------:R-:W-:-:S03]  /*5990*/  PLOP3.LUT P2, PT, PT, PT, UP0, 0x80, 0x0 ;  /* 0x000000000000781c */ /* 0x000fc60003f4f008 */
[-CC-:B------:R-:W-:Y:S01]  /*59a0*/  FFMA.FTZ R177, R5, R88.reuse, -R36.reuse ;  /* 0x0000005805b17223 */ /* 0x180fe20000010824 */
[----:B------:R-:W-:Y:S01]  /*59b0*/  FADD.FTZ R5, R176, R27 ;  /* 0x0000001bb0057221 */ /* 0x000fe20000010000 */
[-CC-:B------:R-:W-:Y:S01]  /*59c0*/  FFMA.FTZ R4, R4, R88.reuse, -R36.reuse ;  /* 0x0000005804047223 */ /* 0x180fe20000010824 */
[-CC-:B------:R-:W-:Y:S01]  /*59d0*/  FFMA.FTZ R179, R7, R88.reuse, -R36.reuse ;  /* 0x0000005807b37223 */ /* 0x180fe20000010824 */
[-CC-:B------:R-:W-:Y:S01]  /*59e0*/  FFMA.FTZ R6, R11, R88.reuse, -R36.reuse ;  /* 0x000000580b067223 */ /* 0x180fe20000010824 */
[----:B-1----:R-:W-:Y:S01]  /*59f0*/  FADD.FTZ R32, R178, R5 ;  /* 0x00000005b2207221 */ /* 0x002fe20000010000 */
[----:B------:R-:W-:Y:S01]  /*5a00*/  MUFU.EX2 R177, R177 ;  /* 0x000000b100b17308 */ /* 0x000fe20000000800 */
[-CC-:B------:R-:W-:Y:S01]  /*5a10*/  FFMA.FTZ R181, R13, R88.reuse, -R36.reuse ;  /* 0x000000580db57223 */ /* 0x180fe20000010824 */
[-C--:B------:R-:W-:Y:S01]  /*5a20*/  FFMA.FTZ R8, R15, R88.reuse, -R36 ;  /* 0x000000580f087223 */ /* 0x080fe20000010824 */
[----:B--2---:R-:W-:Y:S01]  /*5a30*/  FADD.FTZ R5, R31, R32 ;  /* 0x000000201f057221 */ /* 0x004fe20000010000 */
[-CC-:B------:R-:W-:Y:S01]  /*5a40*/  FFMA.FTZ R183, R21, R88.reuse, -R36.reuse ;  /* 0x0000005815b77223 */ /* 0x180fe20000010824 */
[-CC-:B------:R-:W-:Y:S01]  /*5a50*/  FFMA.FTZ R10, R23, R88.reuse, -R36.reuse ;  /* 0x00000058170a7223 */ /* 0x180fe20000010824 */
[-CC-:B------:R-:W-:Y:S01]  /*5a60*/  FFMA.FTZ R185, R41, R88.reuse, -R36.reuse ;  /* 0x0000005829b97223 */ /* 0x180fe20000010824 */
[----:B---3--:R-:W-:Y:S01]  /*5a70*/  FADD.FTZ R32, R180, R5 ;  /* 0x00000005b4207221 */ /* 0x008fe20000010000 */
[----:B------:R-:W0:Y:S01]  /*5a80*/  MUFU.EX2 R4, R4 ;  /* 0x0000000400047308 */ /* 0x000e220000000800 */
[-CC-:B------:R-:W-:Y:S01]  /*5a90*/  FFMA.FTZ R12, R43, R88.reuse, -R36.reuse ;  /* 0x000000582b0c7223 */ /* 0x180fe20000010824 */
[-C--:B------:R-:W-:Y:S01]  /*5aa0*/  FFMA.FTZ R187, R45, R88.reuse, -R36 ;  /* 0x000000582dbb7223 */ /* 0x080fe20000010824 */
[----:B----4-:R-:W-:Y:S01]  /*5ab0*/  FADD.FTZ R5, R39, R32 ;  /* 0x0000002027057221 */ /* 0x010fe20000010000 */
[-CC-:B------:R-:W-:Y:S01]  /*5ac0*/  FFMA.FTZ R14, R47, R88.reuse, -R36.reuse ;  /* 0x000000582f0e7223 */ /* 0x180fe20000010824 */
[-CC-:B------:R-:W-:Y:S01]  /*5ad0*/  FFMA.FTZ R189, R49, R88.reuse, -R36.reuse ;  /* 0x0000005831bd7223 */ /* 0x180fe20000010824 */
[-CC-:B------:R-:W-:Y:S01]  /*5ae0*/  FFMA.FTZ R20, R51, R88.reuse, -R36.reuse ;  /* 0x0000005833147223 */ /* 0x180fe20000010824 */
[----:B-----5:R-:W-:Y:S01]  /*5af0*/  FADD.FTZ R34, R182, R5 ;  /* 0x00000005b6227221 */ /* 0x020fe20000010000 */
[----:B------:R-:W1:Y:S01]  /*5b00*/  MUFU.EX2 R179, R179 ;  /* 0x000000b300b37308 */ /* 0x000e620000000800 */
[-CC-:B------:R-:W-:Y:S01]  /*5b10*/  FFMA.FTZ R191, R53, R88.reuse, -R36.reuse ;  /* 0x0000005835bf7223 */ /* 0x180fe20000010824 */
[-C--:B------:R-:W-:Y:S01]  /*5b20*/  FFMA.FTZ R24, R55, R88.reuse, -R36 ;  /* 0x0000005837187223 */ /* 0x080fe20000010824 */
[----:B------:R-:W-:Y:S01]  /*5b30*/  FADD.FTZ R5, R79, R34 ;  /* 0x000000224f057221 */ /* 0x000fe20000010000 */
[-CC-:B------:R-:W-:Y:S01]  /*5b40*/  FFMA.FTZ R193, R57, R88.reuse, -R36.reuse ;  /* 0x0000005839c17223 */ /* 0x180fe20000010824 */
[-CC-:B------:R-:W-:Y:S01]  /*5b50*/  FFMA.FTZ R26, R59, R88.reuse, -R36.reuse ;  /* 0x000000583b1a7223 */ /* 0x180fe20000010824 */
[-C--:B------:R-:W-:Y:S01]  /*5b60*/  FFMA.FTZ R195, R61, R88.reuse, -R36 ;  /* 0x000000583dc37223 */ /* 0x080fe20000010824 */
[----:B------:R-:W-:Y:S01]  /*5b70*/  FADD.FTZ R34, R184, R5 ;  /* 0x00000005b8227221 */ /* 0x000fe20000010000 */
[----:B------:R-:W2:Y:S01]  /*5b80*/  MUFU.EX2 R6, R6 ;  /* 0x0000000600067308 */ /* 0x000ea20000000800 */
[----:B0-----:R-:W-:Y:S01]  /*5b90*/  FADD.FTZ R38, R177, R4 ;  /* 0x00000004b1267221 */ /* 0x001fe20000010000 */
[-C--:B------:R-:W-:Y:S01]  /*5ba0*/  FFMA.FTZ R28, R63, R88.reuse, -R36 ;  /* 0x000000583f1c7223 */ /* 0x080fe20000010824 */
[----:B------:R-:W-:Y:S01]  /*5bb0*/  FADD.FTZ R7, R81, R34 ;  /* 0x0000002251077221 */ /* 0x000fe20000010000 */
[-CC-:B------:R-:W-:Y:S01]  /*5bc0*/  FFMA.FTZ R197, R65, R88.reuse, -R36.reuse ;  /* 0x0000005841c57223 */ /* 0x180fe20000010824 */
[-CC-:B------:R-:W-:Y:S01]  /*5bd0*/  FFMA.FTZ R30, R67, R88.reuse, -R36.reuse ;  /* 0x00000058431e7223 */ /* 0x180fe20000010824 */
[-C--:B------:R-:W-:Y:S01]  /*5be0*/  FFMA.FTZ R199, R69, R88.reuse, -R36 ;  /* 0x0000005845c77223 */ /* 0x080fe20000010824 */
[----:B------:R-:W-:Y:S01]  /*5bf0*/  FADD.FTZ R40, R186, R7 ;  /* 0x00000007ba287221 */ /* 0x000fe20000010000 */
[----:B------:R-:W0:Y:S01]  /*5c00*/  MUFU.EX2 R181, R181 ;  /* 0x000000b500b57308 */ /* 0x000e220000000800 */
[----:B-1----:R-:W-:Y:S01]  /*5c10*/  FADD.FTZ R5, R179, R38 ;  /* 0x00000026b3057221 */ /* 0x002fe20000010000 */
[-C--:B------:R-:W-:Y:S01]  /*5c20*/  FFMA.FTZ R32, R71, R88.reuse, -R36 ;  /* 0x0000005847207223 */ /* 0x080fe20000010824 */
[----:B------:R-:W-:Y:S01]  /*5c30*/  FADD.FTZ R7, R85, R40 ;  /* 0x0000002855077221 */ /* 0x000fe20000010000 */
[-CC-:B------:R-:W-:Y:S01]  /*5c40*/  FFMA.FTZ R201, R73, R88.reuse, -R36.reuse ;  /* 0x0000005849c97223 */ /* 0x180fe20000010824 */
[-CC-:B------:R-:W-:Y:S01]  /*5c50*/  FFMA.FTZ R34, R33, R88.reuse, -R36.reuse ;  /* 0x0000005821227223 */ /* 0x180fe20000010824 */
[-CC-:B------:R-:W-:Y:S01]  /*5c60*/  FFMA.FTZ R203, R75, R88.reuse, -R36.reuse ;  /* 0x000000584bcb7223 */ /* 0x180fe20000010824 */
[----:B------:R-:W-:Y:S01]  /*5c70*/  FADD.FTZ R40, R188, R7 ;  /* 0x00000007bc287221 */ /* 0x000fe20000010000 */
[----:B------:R-:W1:Y:S01]  /*5c80*/  MUFU.EX2 R8, R8 ;  /* 0x0000000800087308 */ /* 0x000e620000000800 */
[----:B--2---:R-:W-:Y:S01]  /*5c90*/  FADD.FTZ R38, R6, R5 ;  /* 0x0000000506267221 */ /* 0x004fe20000010000 */
        /* <DEDUP_REMOVED lines=12> */
[----:B------:R-:W-:Y:S01]  /*5d60*/  FFMA.FTZ R25, R25, R88, -R36 ;  /* 0x0000005819197223 */ /* 0x000fe20000010824 */
[----:B------:R-:W-:Y:S01]  /*5d70*/  FADD.FTZ R42, R192, R7 ;  /* 0x00000007c02a7221 */ /* 0x000fe20000010000 */
[----:B------:R-:W0:Y:S01]  /*5d80*/  MUFU.EX2 R10, R10 ;  /* 0x0000000a000a7308 */ /* 0x000e220000000800 */
[----:B-1----:R-:W-:Y:S01]  /*5d90*/  FADD.FTZ R38, R8, R5 ;  /* 0x0000000508267221 */ /* 0x002fe20000010000 */
[----:B------:R-:W-:-:S02]  /*5da0*/  IMAD.U32 R7, RZ, RZ, UR38 ;  /* 0x00000026ff077e24 */ /* 0x000fc4000f8e00ff */
[----:B------:R-:W-:Y:S01]  /*5db0*/  FADD.FTZ R11, R97, R42 ;  /* 0x0000002a610b7221 */ /* 0x000fe20000010000 */
[-CC-:B------:R-:W-:Y:S01]  /*5dc0*/  FFMA.FTZ R29, R29, R88.reuse, -R36.reuse ;  /* 0x000000581d1d7223 */ /* 0x180fe20000010824 */
[-CC-:B------:R-:W-:Y:S01]  /*5dd0*/  FFMA.FTZ R139, R139, R88.reuse, -R36.reuse ;  /* 0x000000588b8b7223 */ /* 0x180fe20000010824 */
[-C--:B------:R-:W-:Y:S01]  /*5de0*/  FFMA.FTZ R143, R143, R88.reuse, -R36 ;  /* 0x000000588f8f7223 */ /* 0x080fe20000010824 */
[----:B------:R-:W-:Y:S01]  /*5df0*/  FADD.FTZ R44, R194, R11 ;  /* 0x0000000bc22c7221 */ /* 0x000fe20000010000 */
[----:B------:R-:W1:Y:S01]  /*5e00*/  MUFU.EX2 R185, R185 ;  /* 0x000000b900b97308 */ /* 0x000e620000000800 */
[----:B--2---:R-:W-:Y:S01]  /*5e10*/  FADD.FTZ R5, R183, R38 ;  /* 0x00000026b7057221 */ /* 0x004fe20000010000 */
[-CC-:B------:R-:W-:Y:S01]  /*5e20*/  FFMA.FTZ R149, R149, R88.reuse, -R36.reuse ;  /* 0x0000005895957223 */ /* 0x180fe20000010824 */
[-CC-:B------:R-:W-:Y:S01]  /*5e30*/  FFMA.FTZ R121, R121, R88.reuse, -R36.reuse ;  /* 0x0000005879797223 */ /* 0x180fe20000010824 */
[-CC-:B------:R-:W-:Y:S01]  /*5e40*/  FFMA.FTZ R123, R123, R88.reuse, -R36.reuse ;  /* 0x000000587b7b7223 */ /* 0x180fe20000010824 */
[-CC-:B------:R-:W-:Y:S01]  /*5e50*/  FFMA.FTZ R127, R127, R88.reuse, -R36.reuse ;  /* 0x000000587f7f7223 */ /* 0x180fe20000010824 */
[-CC-:B------:R-:W-:Y:S01]  /*5e60*/  FFMA.FTZ R131, R131, R88.reuse, -R36.reuse ;  /* 0x0000005883837223 */ /* 0x180fe20000010824 */
[----:B------:R-:W-:Y:S01]  /*5e70*/  FFMA.FTZ R133, R133, R88, -R36 ;  /* 0x0000005885857223 */ /* 0x000fe20000010824 */
[----:B------:R-:W2:Y:S01]  /*5e80*/  MUFU.EX2 R12, R12 ;  /* 0x0000000c000c7308 */ /* 0x000ea20000000800 */
[----:B0-----:R-:W-:Y:S01]  /*5e90*/  FADD.FTZ R40, R10, R5 ;  /* 0x000000050a287221 */ /* 0x001fe20000010000 */
[----:B------:R-:W-:Y:S01]  /*5ea0*/  F2FP.F16.F32.PACK_AB R177, R4, R177 ;  /* 0x000000b104b1723e */ /* 0x000fe200000000ff */
[--C-:B------:R-:W-:Y:S01]  /*5eb0*/  IMAD.MOV.U32 R73, RZ, RZ, R87.reuse ;  /* 0x000000ffff497224 */ /* 0x100fe200078e0057 */
[----:B------:R-:W-:Y:S01]  /*5ec0*/  F2FP.F16.F32.PACK_AB R179, R6, R179 ;  /* 0x000000b306b3723e */ /* 0x000fe200000000ff */
[--C-:B------:R-:W-:Y:S01]  /*5ed0*/  IMAD.MOV.U32 R71, RZ, RZ, R87.reuse ;  /* 0x000000ffff477224 */ /* 0x100fe200078e0057 */
[----:B------:R-:W-:Y:S01]  /*5ee0*/  F2FP.F16.F32.PACK_AB R176, R27, R176 ;  /* 0x000000b01bb0723e */ /* 0x000fe200000000ff */
[--C-:B------:R-:W-:Y:S01]  /*5ef0*/  IMAD.MOV.U32 R69, RZ, RZ, R87.reuse ;  /* 0x000000ffff457224 */ /* 0x100fe200078e0057 */
[----:B------:R-:W0:Y:S01]  /*5f00*/  MUFU.EX2 R187, R187 ;  /* 0x000000bb00bb7308 */ /* 0x000e220000000800 */
[----:B-1----:R-:W-:Y:S01]  /*5f10*/  FADD.FTZ R5, R185, R40 ;  /* 0x00000028b9057221 */ /* 0x002fe20000010000 */
[----:B------:R-:W-:Y:S01]  /*5f20*/  F2FP.F16.F32.PACK_AB R178, R31, R178 ;  /* 0x000000b21fb2723e */ /* 0x000fe200000000ff */
[--C-:B------:R-:W-:Y:S01]  /*5f30*/  IMAD.MOV.U32 R67, RZ, RZ, R87.reuse ;  /* 0x000000ffff437224 */ /* 0x100fe200078e0057 */
[----:B------:R-:W-:Y:S01]  /*5f40*/  F2FP.F16.F32.PACK_AB R180, R39, R180 ;  /* 0x000000b427b4723e */ /* 0x000fe200000000ff */
[--C-:B------:R-:W-:Y:S01]  /*5f50*/  IMAD.MOV.U32 R63, RZ, RZ, R87.reuse ;  /* 0x000000ffff3f7224 */ /* 0x100fe200078e0057 */
[----:B------:R-:W-:Y:S01]  /*5f60*/  F2FP.F16.F32.PACK_AB R182, R79, R182 ;  /* 0x000000b64fb6723e */ /* 0x000fe200000000ff */
[----:B------:R-:W-:Y:S01]  /*5f70*/  IMAD.MOV.U32 R79, RZ, RZ, R87 ;  /* 0x000000ffff4f7224 */ /* 0x000fe200078e0057 */
[----:B------:R-:W1:Y:S01]  /*5f80*/  MUFU.EX2 R14, R14 ;  /* 0x0000000e000e7308 */ /* 0x000e620000000800 */
[----:B--2---:R-:W-:Y:S01]  /*5f90*/  FADD.FTZ R40, R12, R5 ;  /* 0x000000050c287221 */ /* 0x004fe20000010000 */
[----:B------:R-:W-:Y:S01]  /*5fa0*/  @!P1 VIADD R5, R7, 0x34840 ;  /* 0x0003484007059836 */ /* 0x000fe20000000000 */
[----:B------:R-:W-:Y:S01]  /*5fb0*/  F2FP.F16.F32.PACK_AB R184, R81, R184 ;  /* 0x000000b851b8723e */ /* 0x000fe200000000ff */
[--C-:B------:R-:W-:Y:S01]  /*5fc0*/  IMAD.MOV.U32 R81, RZ, RZ, R87.reuse ;  /* 0x000000ffff517224 */ /* 0x100fe200078e0057 */
[----:B------:R-:W-:Y:S01]  /*5fd0*/  F2FP.F16.F32.PACK_AB R186, R85, R186 ;  /* 0x000000ba55ba723e */ /* 0x000fe200000000ff */
[----:B------:R-:W-:Y:S01]  /*5fe0*/  IMAD.MOV.U32 R61, RZ, RZ, R87 ;  /* 0x000000ffff3d7224 */ /* 0x000fe200078e0057 */
[----:B------:R-:W-:Y:S01]  /*5ff0*/  @!P1 PRMT R5, RZ, 0x654, R5 ;  /* 0x00000654ff059816 */ /* 0x000fe20000000005 */
[----:B------:R-:W2:Y:S01]  /*6000*/  MUFU.EX2 R189, R189 ;  /* 0x000000bd00bd7308 */ /* 0x000ea20000000800 */
[----:B0-----:R-:W-:Y:S01]  /*6010*/  FADD.FTZ R7, R187, R40 ;  /* 0x00000028bb077221 */ /* 0x001fe20000010000 */
[----:B------:R-:W-:Y:S01]  /*6020*/  F2FP.F16.F32.PACK_AB R188, R91, R188 ;  /* 0x000000bc5bbc723e */ /* 0x000fe200000000ff */
[----:B------:R2:W-:Y:S01]  /*6030*/  @!P1 SYNCS.ARRIVE.TRANS64.RED.A1T0 RZ, [R5+URZ], RZ ;  /* 0x000000ff05ff99a7 */ /* 0x0005e2000810043f */
[----:B------:R-:W-:Y:S01]  /*6040*/  F2FP.F16.F32.PACK_AB R190, R95, R190 ;  /* 0x000000be5fbe723e */ /* 0x000fe200000000ff */
[--C-:B------:R-:W-:Y:S01]  /*6050*/  IMAD.MOV.U32 R59, RZ, RZ, R87.reuse ;  /* 0x000000ffff3b7224 */ /* 0x100fe200078e0057 */
[----:B------:R-:W-:Y:S01]  /*6060*/  F2FP.F16.F32.PACK_AB R192, R97, R192 ;  /* 0x000000c061c0723e */ /* 0x000fe200000000ff */
[----:B------:R-:W-:Y:S01]  /*6070*/  IMAD.MOV.U32 R57, RZ, RZ, R87 ;  /* 0x000000ffff397224 */ /* 0x000fe200078e0057 */
[----:B------:R-:W0:Y:S01]  /*6080*/  MUFU.EX2 R20, R20 ;  /* 0x0000001400147308 */ /* 0x000e220000000800 */
[----:B-1----:R-:W-:Y:S01]  /*6090*/  FADD.FTZ R42, R14, R7 ;  /* 0x000000070e2a7221 */ /* 0x002fe20000010000 */
[C---:B------:R-:W-:Y:S01]  /*60a0*/  FADD.FTZ R7, R99.reuse, R44 ;  /* 0x0000002c63077221 */ /* 0x040fe20000010000 */
[----:B------:R-:W-:Y:S01]  /*60b0*/  F2FP.F16.F32.PACK_AB R194, R99, R194 ;  /* 0x000000c263c2723e */ /* 0x000fe200000000ff */
[----:B------:R-:W-:Y:S01]  /*60c0*/  IMAD.MOV.U32 R53, RZ, RZ, R87 ;  /* 0x000000ffff357224 */ /* 0x000fe200078e0057 */
[----:B------:R-:W-:Y:S01]  /*60d0*/  F2FP.F16.F32.PACK_AB R181, R8, R181 ;  /* 0x000000b508b5723e */ /* 0x000fe200000000ff */
[----:B------:R-:W-:Y:S01]  /*60e0*/  FADD.FTZ R44, R196, R7 ;  /* 0x00000007c42c7221 */ /* 0x000fe20000010000 */
[----:B------:R-:W-:Y:S01]  /*60f0*/  F2FP.F16.F32.PACK_AB R196, R103, R196 ;  /* 0x000000c467c4723e */ /* 0x000fe200000000ff */
[----:B------:R-:W1:Y:S01]  /*6100*/  MUFU.EX2 R191, R191 ;  /* 0x000000bf00bf7308 */ /* 0x000e620000000800 */
[----:B--2---:R-:W-:Y:S01]  /*6110*/  FADD.FTZ R5, R189, R42 ;  /* 0x0000002abd057221 */ /* 0x004fe20000010000 */
[----:B------:R-:W-:Y:S01]  /*6120*/  FADD.FTZ R7, R103, R44 ;  /* 0x0000002c67077221 */ /* 0x000fe20000010000 */
[----:B------:R-:W-:Y:S01]  /*6130*/  F2FP.F16.F32.PACK_AB R183, R10, R183 ;  /* 0x000000b70ab7723e */ /* 0x000fe200000000ff */
[----:B------:R-:W-:Y:S01]  /*6140*/  IMAD.MOV.U32 R51, RZ, RZ, R87 ;  /* 0x000000ffff337224 */ /* 0x000fe200078e0057 */
[----:B------:R-:W-:Y:S01]  /*6150*/  F2FP.F16.F32.PACK_AB R185, R12, R185 ;  /* 0x000000b90cb9723e */ /* 0x000fe200000000ff */
[----:B------:R-:W-:Y:S01]  /*6160*/  FADD.FTZ R46, R198, R7 ;  /* 0x00000007c62e7221 */ /* 0x000fe20000010000 */
[C---:B------:R-:W-:Y:S01]  /*6170*/  F2FP.F16.F32.PACK_AB R198, R105.reuse, R198 ;  /* 0x000000c669c6723e */ /* 0x040fe200000000ff */
[----:B------:R-:W2:Y:S01]  /*6180*/  MUFU.EX2 R24, R24 ;  /* 0x0000001800187308 */ /* 0x000ea20000000800 */
[----:B0-----:R-:W-:Y:S01]  /*6190*/  FADD.FTZ R42, R20, R5 ;  /* 0x00000005142a7221 */ /* 0x001fe20000010000 */
[----:B------:R-:W-:Y:S01]  /*61a0*/  FADD.FTZ R7, R105, R46 ;  /* 0x0000002e69077221 */ /* 0x000fe20000010000 */
[----:B------:R-:W-:Y:S01]  /*61b0*/  F2FP.F16.F32.PACK_AB R187, R14, R187 ;  /* 0x000000bb0ebb723e */ /* 0x000fe200000000ff */
[----:B------:R-:W-:Y:S01]  /*61c0*/  IMAD.MOV.U32 R49, RZ, RZ, R87 ;  /* 0x000000ffff317224 */ /* 0x000fe200078e0057 */
[----:B------:R-:W-:Y:S01]  /*61d0*/  F2FP.F16.F32.PACK_AB R189, R20, R189 ;  /* 0x000000bd14bd723e */ /* 0x000fe200000000ff */
[----:B------:R-:W-:Y:S01]  /*61e0*/  FADD.FTZ R46, R200, R7 ;  /* 0x00000007c82e7221 */ /* 0x000fe20000010000 */
[----:B------:R-:W-:Y:S01]  /*61f0*/  F2FP.F16.F32.PACK_AB R200, R107, R200 ;  /* 0x000000c86bc8723e */ /* 0x000fe200000000ff */
[----:B------:R-:W0:Y:S01]  /*6200*/  MUFU.EX2 R193, R193 ;  /* 0x000000c100c17308 */ /* 0x000e220000000800 */
[----:B-1----:R-:W-:Y:S01]  /*6210*/  FADD.FTZ R5, R191, R42 ;  /* 0x0000002abf057221 */ /* 0x002fe20000010000 */
[----:B------:R-:W-:Y:S01]  /*6220*/  FADD.FTZ R7, R107, R46 ;  /* 0x0000002e6b077221 */ /* 0x000fe20000010000 */
[-C--:B------:R-:W-:Y:S01]  /*6230*/  MOV R85, R87.reuse ;  /* 0x0000005700557202 */ /* 0x080fe20000000f00 */
[----:B------:R-:W-:Y:S01]  /*6240*/  IMAD.MOV.U32 R47, RZ, RZ, R87 ;  /* 0x000000ffff2f7224 */ /* 0x000fe200078e0057 */
[----:B------:R-:W-:Y:S01]  /*6250*/  MOV R75, R87 ;  /* 0x00000057004b7202 */ /* 0x000fe20000000f00 */
[----:B------:R-:W-:Y:S01]  /*6260*/  FADD.FTZ R48, R202, R7 ;  /* 0x00000007ca307221 */ /* 0x000fe20000010000 */
[C---:B------:R-:W-:Y:S01]  /*6270*/  F2FP.F16.F32.PACK_AB R202, R109.reuse, R202 ;  /* 0x000000ca6dca723e */ /* 0x040fe200000000ff */
[----:B------:R-:W1:Y:S01]  /*6280*/  MUFU.EX2 R26, R26 ;  /* 0x0000001a001a7308 */ /* 0x000e620000000800 */
[C---:B--2---:R-:W-:Y:S01]  /*6290*/  FADD.FTZ R44, R24.reuse, R5 ;  /* 0x00000005182c7221 */ /* 0x044fe20000010000 */
[----:B------:R-:W-:Y:S01]  /*62a0*/  FADD.FTZ R7, R109, R48 ;  /* 0x000000306d077221 */ /* 0x000fe20000010000 */
[----:B------:R-:W-:Y:S01]  /*62b0*/  F2FP.F16.F32.PACK_AB R191, R24, R191 ;  /* 0x000000bf18bf723e */ /* 0x000fe200000000ff */
[--C-:B------:R-:W-:Y:S01]  /*62c0*/  IMAD.MOV.U32 R43, RZ, RZ, R87.reuse ;  /* 0x000000ffff2b7224 */ /* 0x100fe200078e0057 */
[-C--:B------:R-:W-:Y:S01]  /*62d0*/  MOV R65, R87.reuse ;  /* 0x0000005700417202 */ /* 0x080fe20000000f00 */
[--C-:B------:R-:W-:Y:S01]  /*62e0*/  IMAD.MOV.U32 R41, RZ, RZ, R87.reuse ;  /* 0x000000ffff297224 */ /* 0x100fe200078e0057 */
[-C--:B------:R-:W-:Y:S01]  /*62f0*/  MOV R55, R87.reuse ;  /* 0x0000005700377202 */ /* 0x080fe20000000f00 */
[----:B------:R-:W2:Y:S01]  /*6300*/  MUFU.EX2 R195, R195 ;  /* 0x000000c300c37308 */ /* 0x000ea20000000800 */
[----:B0-----:R-:W-:Y:S01]  /*6310*/  FADD.FTZ R5, R193, R44 ;  /* 0x0000002cc1057221 */ /* 0x001fe20000010000 */
[----:B------:R-:W-:Y:S01]  /*6320*/  MOV R45, R87 ;  /* 0x00000057002d7202 */ /* 0x000fe20000000f00 */
[----:B------:R-:W-:-:S02]  /*6330*/  IMAD.MOV.U32 R39, RZ, RZ, R87 ;  /* 0x000000ffff277224 */ /* 0x000fc400078e0057 */
[--C-:B------:R-:W-:Y:S02]  /*6340*/  IMAD.MOV.U32 R33, RZ, RZ, R87.reuse ;  /* 0x000000ffff217224 */ /* 0x100fe400078e0057 */
[----:B------:R-:W-:Y:S01]  /*6350*/  IMAD.MOV.U32 R31, RZ, RZ, R87 ;  /* 0x000000ffff1f7224 */ /* 0x000fe200078e0057 */
[----:B------:R-:W0:Y:S01]  /*6360*/  MUFU.EX2 R28, R28 ;  /* 0x0000001c001c7308 */ /* 0x000e220000000800 */
[C---:B-1----:R-:W-:Y:S01]  /*6370*/  FADD.FTZ R44, R26.reuse, R5 ;  /* 0x000000051a2c7221 */ /* 0x042fe20000010000 */
[----:B------:R-:W-:Y:S01]  /*6380*/  F2FP.F16.F32.PACK_AB R193, R26, R193 ;  /* 0x000000c11ac1723e */ /* 0x000fe200000000ff */
[--C-:B------:R-:W-:Y:S02]  /*6390*/  IMAD.MOV.U32 R27, RZ, RZ, R87.reuse ;  /* 0x000000ffff1b7224 */ /* 0x100fe400078e0057 */
[--C-:B------:R-:W-:Y:S02]  /*63a0*/  IMAD.MOV.U32 R26, RZ, RZ, R87.reuse ;  /* 0x000000ffff1a7224 */ /* 0x100fe400078e0057 */
[----:B------:R-:W-:Y:S01]  /*63b0*/  IMAD.MOV.U32 R24, RZ, RZ, R87 ;  /* 0x000000ffff187224 */ /* 0x000fe200078e0057 */
[----:B------:R-:W1:Y:S01]  /*63c0*/  MUFU.EX2 R197, R197 ;  /* 0x000000c500c57308 */ /* 0x000e620000000800 */
[----:B--2---:R-:W-:-:S07]  /*63d0*/  FADD.FTZ R5, R195, R44 ;  /* 0x0000002cc3057221 */ /* 0x004fce0000010000 */
[----:B------:R-:W2:Y:S01]  /*63e0*/  MUFU.EX2 R30, R30 ;  /* 0x0000001e001e7308 */ /* 0x000ea20000000800 */
[C---:B0-----:R-:W-:Y:S01]  /*63f0*/  FADD.FTZ R46, R28.reuse, R5 ;  /* 0x000000051c2e7221 */ /* 0x041fe20000010000 */
[----:B------:R-:W-:Y:S01]  /*6400*/  F2FP.F16.F32.PACK_AB R195, R28, R195 ;  /* 0x000000c31cc3723e */ /* 0x000fe200000000ff */
[----:B------:R-:W-:-:S05]  /*6410*/  IMAD.MOV.U32 R28, RZ, RZ, R87 ;  /* 0x000000ffff1c7224 */ /* 0x000fca00078e0057 */
[----:B------:R-:W0:Y:S01]  /*6420*/  MUFU.EX2 R204, R204 ;  /* 0x000000cc00cc7308 */ /* 0x000e220000000800 */
[----:B-1----:R-:W-:-:S07]  /*6430*/  FADD.FTZ R5, R197, R46 ;  /* 0x0000002ec5057221 */ /* 0x002fce0000010000 */
[----:B------:R-:W1:Y:S01]  /*6440*/  MUFU.EX2 R199, R199 ;  /* 0x000000c700c77308 */ /* 0x000e620000000800 */
[C---:B--2---:R-:W-:Y:S01]  /*6450*/  FADD.FTZ R36, R30.reuse, R5 ;  /* 0x000000051e247221 */ /* 0x044fe20000010000 */
[----:B------:R-:W-:Y:S02]  /*6460*/  F2FP.F16.F32.PACK_AB R197, R30, R197 ;  /* 0x000000c51ec5723e */ /* 0x000fe400000000ff */
[----:B------:R-:W-:-:S04]  /*6470*/  MOV R30, R87 ;  /* 0x00000057001e7202 */ /* 0x000fc80000000f00 */
[----:B------:R-:W2:Y:S01]  /*6480*/  MUFU.EX2 R113, R113 ;  /* 0x0000007100717308 */ /* 0x000ea20000000800 */
[----:B0-----:R-:W-:-:S07]  /*6490*/  FADD.FTZ R46, R204, R7 ;  /* 0x00000007cc2e7221 */ /* 0x001fce0000010000 */
[----:B------:R-:W0:Y:S01]  /*64a0*/  MUFU.EX2 R32, R32 ;  /* 0x0000002000207308 */ /* 0x000e220000000800 */
[----:B-1----:R-:W-:-:S07]  /*64b0*/  FADD.FTZ R5, R199, R36 ;  /* 0x00000024c7057221 */ /* 0x002fce0000010000 */
[----:B------:R-:W1:Y:S01]  /*64c0*/  MUFU.EX2 R206, R206 ;  /* 0x000000ce00ce7308 */ /* 0x000e620000000800 */
[C---:B--2---:R-:W-:Y:S01]  /*64d0*/  FADD.FTZ R7, R113.reuse, R46 ;  /* 0x0000002e71077221 */ /* 0x044fe20000010000 */
[----:B------:R-:W-:-:S06]  /*64e0*/  F2FP.F16.F32.PACK_AB R204, R113, R204 ;  /* 0x000000cc71cc723e */ /* 0x000fcc00000000ff */
[----:B------:R-:W2:Y:S01]  /*64f0*/  MUFU.EX2 R201, R201 ;  /* 0x000000c900c97308 */ /* 0x000ea20000000800 */
[C---:B0-----:R-:W-:Y:S01]  /*6500*/  FADD.FTZ R46, R32.reuse, R5 ;  /* 0x00000005202e7221 */ /* 0x041fe20000010000 */
[----:B------:R-:W-:Y:S01]  /*6510*/  F2FP.F16.F32.PACK_AB R199, R32, R199 ;  /* 0x000000c720c7723e */ /* 0x000fe200000000ff */
[----:B------:R-:W-:-:S05]  /*6520*/  IMAD.MOV.U32 R32, RZ, RZ, R87 ;  /* 0x000000ffff207224 */ /* 0x000fca00078e0057 */
[----:B------:R-:W0:Y:S01]  /*6530*/  MUFU.EX2 R115, R115 ;  /* 0x0000007300737308 */ /* 0x000e220000000800 */
[----:B-1----:R-:W-:-:S07]  /*6540*/  FADD.FTZ R48, R206, R7 ;  /* 0x00000007ce307221 */ /* 0x002fce0000010000 */
[----:B------:R-:W1:Y:S01]  /*6550*/  MUFU.EX2 R34, R34 ;  /* 0x0000002200227308 */ /* 0x000e620000000800 */
[----:B--2---:R-:W-:-:S07]  /*6560*/  FADD.FTZ R5, R201, R46 ;  /* 0x0000002ec9057221 */ /* 0x004fce0000010000 */
[----:B------:R-:W2:Y:S01]  /*6570*/  MUFU.EX2 R208, R208 ;  /* 0x000000d000d07308 */ /* 0x000ea20000000800 */
[C---:B0-----:R-:W-:Y:S01]  /*6580*/  FADD.FTZ R7, R115.reuse, R48 ;  /* 0x0000003073077221 */ /* 0x041fe20000010000 */
[----:B------:R-:W-:-:S06]  /*6590*/  F2FP.F16.F32.PACK_AB R206, R115, R206 ;  /* 0x000000ce73ce723e */ /* 0x000fcc00000000ff */
[----:B------:R-:W0:Y:S01]  /*65a0*/  MUFU.EX2 R203, R203 ;  /* 0x000000cb00cb7308 */ /* 0x000e220000000800 */
[C---:B-1----:R-:W-:Y:S01]  /*65b0*/  FADD.FTZ R46, R34.reuse, R5 ;  /* 0x00000005222e7221 */ /* 0x042fe20000010000 */
[----:B------:R-:W-:Y:S01]  /*65c0*/  F2FP.F16.F32.PACK_AB R201, R34, R201 ;  /* 0x000000c922c9723e */ /* 0x000fe200000000ff */
[----:B------:R-:W-:-:S05]  /*65d0*/  IMAD.MOV.U32 R34, RZ, RZ, R87 ;  /* 0x000000ffff227224 */ /* 0x000fca00078e0057 */
[----:B------:R-:W1:Y:S01]  /*65e0*/  MUFU.EX2 R117, R117 ;  /* 0x0000007500757308 */ /* 0x000e620000000800 */
[----:B--2---:R-:W-:-:S07]  /*65f0*/  FADD.FTZ R48, R208, R7 ;  /* 0x00000007d0307221 */ /* 0x004fce0000010000 */
[----:B------:R2:W3:Y:S01]  /*6600*/  MUFU.EX2 R38, R35 ;  /* 0x0000002300267308 */ /* 0x0004e20000000800 */
[----:B0-----:R-:W-:-:S07]  /*6610*/  FADD.FTZ R5, R203, R46 ;  /* 0x0000002ecb057221 */ /* 0x001fce0000010000 */
[----:B------:R-:W0:Y:S01]  /*6620*/  MUFU.EX2 R210, R210 ;  /* 0x000000d200d27308 */ /* 0x000e220000000800 */
[C---:B-1----:R-:W-:Y:S01]  /*6630*/  FADD.FTZ R7, R117.reuse, R48 ;  /* 0x0000003075077221 */ /* 0x042fe20000010000 */
[----:B------:R-:W-:Y:S02]  /*6640*/  F2FP.F16.F32.PACK_AB R208, R117, R208 ;  /* 0x000000d075d0723e */ /* 0x000fe400000000ff */
[----:B--2---:R-:W-:-:S04]  /*6650*/  MOV R35, R87 ;  /* 0x0000005700237202 */ /* 0x004fc80000000f00 */
[----:B------:R-:W1:Y:S01]  /*6660*/  MUFU.EX2 R77, R77 ;  /* 0x0000004d004d7308 */ /* 0x000e620000000800 */
[C---:B---3--:R-:W-:Y:S01]  /*6670*/  FADD.FTZ R48, R38.reuse, R5 ;  /* 0x0000000526307221 */ /* 0x048fe20000010000 */
[----:B------:R-:W-:Y:S01]  /*6680*/  F2FP.F16.F32.PACK_AB R203, R38, R203 ;  /* 0x000000cb26cb723e */ /* 0x000fe200000000ff */
[----:B------:R-:W-:-:S05]  /*6690*/  IMAD.MOV.U32 R38, RZ, RZ, R87 ;  /* 0x000000ffff267224 */ /* 0x000fca00078e0057 */
[----:B------:R-:W2:Y:S01]  /*66a0*/  MUFU.EX2 R119, R119 ;  /* 0x0000007700777308 */ /* 0x000ea20000000800 */
[----:B0-----:R-:W-:-:S07]  /*66b0*/  FADD.FTZ R50, R210, R7 ;  /* 0x00000007d2327221 */ /* 0x001fce0000010000 */
[----:B------:R0:W3:Y:S01]  /*66c0*/  MUFU.EX2 R40, R37 ;  /* 0x0000002500287308 */ /* 0x0000e20000000800 */
[----:B-1----:R-:W-:-:S07]  /*66d0*/  FADD.FTZ R5, R77, R48 ;  /* 0x000000304d057221 */ /* 0x002fce0000010000 */
[----:B------:R-:W1:Y:S01]  /*66e0*/  MUFU.EX2 R212, R212 ;  /* 0x000000d400d47308 */ /* 0x000e620000000800 */
[C---:B--2---:R-:W-:Y:S01]  /*66f0*/  FADD.FTZ R7, R119.reuse, R50 ;  /* 0x0000003277077221 */ /* 0x044fe20000010000 */
[----:B------:R-:W-:Y:S01]  /*6700*/  F2FP.F16.F32.PACK_AB R210, R119, R210 ;  /* 0x000000d277d2723e */ /* 0x000fe200000000ff */
[----:B0-----:R-:W-:-:S05]  /*6710*/  IMAD.MOV.U32 R37, RZ, RZ, R87 ;  /* 0x000000ffff257224 */ /* 0x001fca00078e0057 */
[----:B------:R-:W0:Y:S01]  /*6720*/  MUFU.EX2 R83, R83 ;  /* 0x0000005300537308 */ /* 0x000e220000000800 */
[C---:B---3--:R-:W-:Y:S01]  /*6730*/  FADD.FTZ R48, R40.reuse, R5 ;  /* 0x0000000528307221 */ /* 0x048fe20000010000 */
[----:B------:R-:W-:Y:S01]  /*6740*/  F2FP.F16.F32.PACK_AB R205, R40, R77 ;  /* 0x0000004d28cd723e */ /* 0x000fe200000000ff */
[----:B------:R-:W-:Y:S01]  /*6750*/  IMAD.MOV.U32 R77, RZ, RZ, R87 ;  /* 0x000000ffff4d7224 */ /* 0x000fe200078e0057 */
[----:B------:R-:W-:-:S04]  /*6760*/  MOV R40, R87 ;  /* 0x0000005700287202 */ /* 0x000fc80000000f00 */
[----:B------:R-:W2:Y:S01]  /*6770*/  MUFU.EX2 R125, R125 ;  /* 0x0000007d007d7308 */ /* 0x000ea20000000800 */
[----:B-1----:R-:W-:-:S07]  /*6780*/  FADD.FTZ R50, R212, R7 ;  /* 0x00000007d4327221 */ /* 0x002fce0000010000 */
[----:B------:R-:W1:Y:S01]  /*6790*/  MUFU.EX2 R42, R93 ;  /* 0x0000005d002a7308 */ /* 0x000e620000000800 */
[----:B0-----:R-:W-:-:S07]  /*67a0*/  FADD.FTZ R5, R83, R48 ;  /* 0x0000003053057221 */ /* 0x001fce0000010000 */
[----:B------:R-:W0:Y:S01]  /*67b0*/  MUFU.EX2 R214, R214 ;  /* 0x000000d600d67308 */ /* 0x000e220000000800 */
[C---:B--2---:R-:W-:Y:S01]  /*67c0*/  FADD.FTZ R7, R125.reuse, R50 ;  /* 0x000000327d077221 */ /* 0x044fe20000010000 */
[----:B------:R-:W-:-:S06]  /*67d0*/  F2FP.F16.F32.PACK_AB R212, R125, R212 ;  /* 0x000000d47dd4723e */ /* 0x000fcc00000000ff */
[----:B------:R-:W2:Y:S01]  /*67e0*/  MUFU.EX2 R101, R101 ;  /* 0x0000006500657308 */ /* 0x000ea20000000800 */
[C---:B-1----:R-:W-:Y:S01]  /*67f0*/  FADD.FTZ R50, R42.reuse, R5 ;  /* 0x000000052a327221 */ /* 0x042fe20000010000 */
[----:B------:R-:W-:Y:S01]  /*6800*/  F2FP.F16.F32.PACK_AB R207, R42, R83 ;  /* 0x000000532acf723e */ /* 0x000fe200000000ff */
[--C-:B------:R-:W-:Y:S02]  /*6810*/  IMAD.MOV.U32 R83, RZ, RZ, R87.reuse ;  /* 0x000000ffff537224 */ /* 0x100fe400078e0057 */
[----:B------:R-:W-:-:S03]  /*6820*/  IMAD.MOV.U32 R42, RZ, RZ, R87 ;  /* 0x000000ffff2a7224 */ /* 0x000fc600078e0057 */
[----:B------:R-:W1:Y:S01]  /*6830*/  MUFU.EX2 R129, R129 ;  /* 0x0000008100817308 */ /* 0x000e620000000800 */
[----:B0-----:R-:W-:-:S07]  /*6840*/  FADD.FTZ R52, R214, R7 ;  /* 0x00000007d6347221 */ /* 0x001fce0000010000 */
[----:B------:R-:W0:Y:S01]  /*6850*/  MUFU.EX2 R44, R111 ;  /* 0x0000006f002c7308 */ /* 0x000e220000000800 */
[----:B--2---:R-:W-:-:S07]  /*6860*/  FADD.FTZ R5, R101, R50 ;  /* 0x0000003265057221 */ /* 0x004fce0000010000 */
[----:B------:R-:W2:Y:S01]  /*6870*/  MUFU.EX2 R216, R216 ;  /* 0x000000d800d87308 */ /* 0x000ea20000000800 */
[C---:B-1----:R-:W-:Y:S01]  /*6880*/  FADD.FTZ R7, R129.reuse, R52 ;  /* 0x0000003481077221 */ /* 0x042fe20000010000 */
[----:B------:R-:W-:-:S06]  /*6890*/  F2FP.F16.F32.PACK_AB R214, R129, R214 ;  /* 0x000000d681d6723e */ /* 0x000fcc00000000ff */
[----:B------:R-:W1:Y:S01]  /*68a0*/  MUFU.EX2 R25, R25 ;  /* 0x0000001900197308 */ /* 0x000e620000000800 */
[C---:B0-----:R-:W-:Y:S01]  /*68b0*/  FADD.FTZ R50, R44.reuse, R5 ;  /* 0x000000052c327221 */ /* 0x041fe20000010000 */
[----:B------:R-:W-:Y:S01]  /*68c0*/  F2FP.F16.F32.PACK_AB R209, R44, R101 ;  /* 0x000000652cd1723e */ /* 0x000fe200000000ff */
[----:B------:R-:W-:-:S05]  /*68d0*/  IMAD.MOV.U32 R44, RZ, RZ, R87 ;  /* 0x000000ffff2c7224 */ /* 0x000fca00078e0057 */
[----:B------:R-:W0:Y:S01]  /*68e0*/  MUFU.EX2 R135, R135 ;  /* 0x0000008700877308 */ /* 0x000e220000000800 */
[----:B--2---:R-:W-:-:S07]  /*68f0*/  FADD.FTZ R52, R216, R7 ;  /* 0x00000007d8347221 */ /* 0x004fce0000010000 */
[----:B------:R2:W3:Y:S01]  /*6900*/  MUFU.EX2 R36, R29 ;  /* 0x0000001d00247308 */ /* 0x0004e20000000800 */
[----:B-1----:R-:W-:-:S07]  /*6910*/  FADD.FTZ R5, R25, R50 ;  /* 0x0000003219057221 */ /* 0x002fce0000010000 */
[----:B------:R-:W1:Y:S01]  /*6920*/  MUFU.EX2 R139, R139 ;  /* 0x0000008b008b7308 */ /* 0x000e620000000800 */
[C---:B0-----:R-:W-:Y:S01]  /*6930*/  FADD.FTZ R7, R135.reuse, R52 ;  /* 0x0000003487077221 */ /* 0x041fe20000010000 */
[----:B------:R-:W-:Y:S01]  /*6940*/  F2FP.F16.F32.PACK_AB R216, R135, R216 ;  /* 0x000000d887d8723e */ /* 0x000fe200000000ff */
[----:B--2---:R-:W-:-:S05]  /*6950*/  IMAD.MOV.U32 R29, RZ, RZ, R87 ;  /* 0x000000ffff1d7224 */ /* 0x004fca00078e0057 */
[----:B------:R-:W0:Y:S01]  /*6960*/  MUFU.EX2 R46, R143 ;  /* 0x0000008f002e7308 */ /* 0x000e220000000800 */
[C---:B---3--:R-:W-:Y:S01]  /*6970*/  FADD.FTZ R52, R36.reuse, R5 ;  /* 0x0000000524347221 */ /* 0x048fe20000010000 */
[----:B------:R-:W-:Y:S01]  /*6980*/  F2FP.F16.F32.PACK_AB R211, R36, R25 ;  /* 0x0000001924d3723e */ /* 0x000fe200000000ff */
[----:B------:R-:W-:Y:S01]  /*6990*/  IMAD.MOV.U32 R36, RZ, RZ, R87 ;  /* 0x000000ffff247224 */ /* 0x000fe200078e0057 */
[----:B------:R-:W-:-:S04]  /*69a0*/  MOV R25, R87 ;  /* 0x0000005700197202 */ /* 0x000fc80000000f00 */
[----:B------:R-:W2:Y:S01]  /*69b0*/  MUFU.EX2 R149, R149 ;  /* 0x0000009500957308 */ /* 0x000ea20000000800 */
[----:B-1----:R-:W-:Y:S01]  /*69c0*/  FADD.FTZ R5, R139, R52 ;  /* 0x000000348b057221 */ /* 0x002fe20000010000 */
[----:B------:R-:W-:-:S06]  /*69d0*/  IMAD.MOV.U32 R52, RZ, RZ, R87 ;  /* 0x000000ffff347224 */ /* 0x000fcc00078e0057 */
[----:B------:R-:W1:Y:S01]  /*69e0*/  MUFU.EX2 R48, R121 ;  /* 0x0000007900307308 */ /* 0x000e620000000800 */
[C---:B0-----:R-:W-:Y:S01]  /*69f0*/  FADD.FTZ R4, R46.reuse, R5 ;  /* 0x000000052e047221 */ /* 0x041fe20000010000 */
[----:B------:R-:W-:Y:S01]  /*6a00*/  F2FP.F16.F32.PACK_AB R213, R46, R139 ;  /* 0x0000008b2ed5723e */ /* 0x000fe200000000ff */
[----:B------:R-:W-:-:S05]  /*6a10*/  IMAD.MOV.U32 R46, RZ, RZ, R87 ;  /* 0x000000ffff2e7224 */ /* 0x000fca00078e0057 */
[----:B------:R-:W0:Y:S01]  /*6a20*/  MUFU.EX2 R123, R123 ;  /* 0x0000007b007b7308 */ /* 0x000e220000000800 */
[----:B--2---:R-:W-:-:S07]  /*6a30*/  FADD.FTZ R5, R149, R4 ;  /* 0x0000000495057221 */ /* 0x004fce0000010000 */
[----:B------:R-:W2:Y:S01]  /*6a40*/  MUFU.EX2 R50, R127 ;  /* 0x0000007f00327308 */ /* 0x000ea20000000800 */
[C---:B-1----:R-:W-:Y:S01]  /*6a50*/  FADD.FTZ R6, R48.reuse, R5 ;  /* 0x0000000530067221 */ /* 0x042fe20000010000 */
[----:B------:R-:W-:Y:S01]  /*6a60*/  F2FP.F16.F32.PACK_AB R215, R48, R149 ;  /* 0x0000009530d7723e */ /* 0x000fe200000000ff */
[----:B------:R-:W-:-:S05]  /*6a70*/  IMAD.MOV.U32 R48, RZ, RZ, R87 ;  /* 0x000000ffff307224 */ /* 0x000fca00078e0057 */
[----:B------:R-:W1:Y:S01]  /*6a80*/  MUFU.EX2 R218, R218 ;  /* 0x000000da00da7308 */ /* 0x000e620000000800 */
[----:B0-----:R-:W-:-:S07]  /*6a90*/  FADD.FTZ R5, R123, R6 ;  /* 0x000000067b057221 */ /* 0x001fce0000010000 */
[----:B------:R-:W0:Y:S01]  /*6aa0*/  MUFU.EX2 R131, R131 ;  /* 0x0000008300837308 */ /* 0x000e220000000800 */
[C---:B--2---:R-:W-:Y:S01]  /*6ab0*/  FADD.FTZ R6, R50.reuse, R5 ;  /* 0x0000000532067221 */ /* 0x044fe20000010000 */
[----:B------:R-:W-:Y:S02]  /*6ac0*/  F2FP.F16.F32.PACK_AB R217, R50, R123 ;  /* 0x0000007b32d9723e */ /* 0x000fe400000000ff */
[----:B------:R-:W-:-:S04]  /*6ad0*/  MOV R50, R87 ;  /* 0x0000005700327202 */ /* 0x000fc80000000f00 */
[----:B------:R-:W2:Y:S01]  /*6ae0*/  MUFU.EX2 R137, R137 ;  /* 0x0000008900897308 */ /* 0x000ea20000000800 */
[----:B-1----:R-:W-:-:S07]  /*6af0*/  FADD.FTZ R54, R218, R7 ;  /* 0x00000007da367221 */ /* 0x002fce0000010000 */
[----:B------:R-:W1:Y:S01]  /*6b00*/  MUFU.EX2 R4, R133 ;  /* 0x0000008500047308 */ /* 0x000e620000000800 */
[----:B0-----:R-:W-:Y:S01]  /*6b10*/  FADD.FTZ R5, R131, R6 ;  /* 0x0000000683057221 */ /* 0x001fe20000010000 */
[C---:B--2---:R-:W-:Y:S01]  /*6b20*/  FADD.FTZ R7, R137.reuse, R54 ;  /* 0x0000003689077221 */ /* 0x044fe20000010000 */
[----:B------:R-:W-:Y:S01]  /*6b30*/  F2FP.F16.F32.PACK_AB R218, R137, R218 ;  /* 0x000000da89da723e */ /* 0x000fe200000000ff */
[----:B------:R-:W-:Y:S02]  /*6b40*/  IMAD.MOV.U32 R54, RZ, RZ, R87 ;  /* 0x000000ffff367224 */ /* 0x000fe400078e0057 */
[C---:B-1----:R-:W-:Y:S01]  /*6b50*/  FADD.FTZ R6, R4.reuse, R5 ;  /* 0x0000000504067221 */ /* 0x042fe20000010000 */
[----:B------:R-:W-:Y:S01]  /*6b60*/  F2FP.F16.F32.PACK_AB R219, R4, R131 ;  /* 0x0000008304db723e */ /* 0x000fe200000000ff */
[----:B------:R-:W-:Y:S06]  /*6b70*/  @!P2 BRA `(.L_x_19) ;  /* 0x000000580008a947 */ /* 0x000fec0003800000 */
[----:B------:R-:W-:Y:S01]  /*6b80*/  UMOV UR6, URZ ;  /* 0x0000003f00067c82 */ /* 0x000fe20008000000 */
[----:B------:R-:W-:Y:S01]  /*6b90*/  IMAD.U32 R220, RZ, RZ, UR36 ;  /* 0x00000024ffdc7e24 */ /* 0x000fe2000f8e00ff */
[----:B------:R-:W-:Y:S01]  /*6ba0*/  MOV R5, R89 ;  /* 0x0000005900057202 */ /* 0x000fe20000000f00 */
[----:B------:R-:W-:Y:S01]  /*6bb0*/  IMAD.MOV.U32 R4, RZ, RZ, R9 ;  /* 0x000000ffff047224 */ /* 0x000fe200078e0009 */
[----:B------:R-:W-:Y:S01]  /*6bc0*/  CS2R R86, SRZ ;  /* 0x0000000000567805 */ /* 0x000fe2000001ff00 */
[----:B------:R-:W-:Y:S01]  /*6bd0*/  IMAD.U32 R11, RZ, RZ, UR6 ;  /* 0x00000006ff0b7e24 */ /* 0x000fe2000f8e00ff */
        /* <DEDUP_REMOVED lines=30> */
[----:B------:R-:W-:Y:S01]  /*6dc0*/  CS2R R24, SRZ ;  /* 0x0000000000187805 */ /* 0x000fe2000001ff00 */
[----:B------:R-:W-:Y:S01]  /*6dd0*/  IMAD.U32 R12, RZ, RZ, UR6 ;  /* 0x00000006ff0c7e24 */ /* 0x000fe2000f8e00ff */
[----:B------:R-:W-:-:S06]  /*6de0*/  ULDC UR60, c[0x0][0x9d8] ;  /* 0x00027600003c7ab9 */ /* 0x000fcc0000000800 */
.L_x_28:
[----:B------:R-:W-:Y:S02]  /*6df0*/  R2UR UR6, R12 ;  /* 0x000000000c0672ca */ /* 0x000fe400000e0000 */
[----:B------:R-:W-:Y:S02]  /*6e00*/  R2UR UR11, R18 ;  /* 0x00000000120b72ca */ /* 0x000fe400000e0000 */
[----:B------:R-:W-:-:S09]  /*6e10*/  R2UR UR10, R11 ;  /* 0x000000000b0a72ca */ /* 0x000fd200000e0000 */
[----:B------:R-:W-:Y:S02]  /*6e20*/  UIADD3 UR6, UR6, 0x1, URZ ;  /* 0x0000000106067890 */ /* 0x000fe4000fffe03f */
[----:B------:R-:W-:Y:S02]  /*6e30*/  ISETP.NE.AND P3, PT, RZ, UR11, PT ;  /* 0x0000000bff007c0c */ /* 0x000fe4000bf65270 */
[----:B------:R-:W-:-:S04]  /*6e40*/  UISETP.NE.AND UP0, UPT, UR6, 0x2, UPT ;  /* 0x000000020600788c */ /* 0x000fc8000bf05270 */
[----:B------:R-:W-:Y:S02]  /*6e50*/  USEL UR7, URZ, 0x1, UP0 ;  /* 0x000000013f077887 */ /* 0x000fe40008000000 */
[----:B------:R-:W-:Y:S02]  /*6e60*/  USEL UR6, UR6, URZ, UP0 ;  /* 0x0000003f06067287 */ /* 0x000fe40008000000 */
[----:B------:R-:W-:-:S04]  /*6e70*/  ULOP3.LUT UR7, UR10, UR7, URZ, 0x3c, !UPT ;  /* 0x000000070a077292 */ /* 0x000fc8000f8e3c3f */
[----:B------:R-:W-:Y:S02]  /*6e80*/  IMAD.U32 R0, RZ, RZ, UR6 ;  /* 0x00000006ff007e24 */ /* 0x000fe4000f8e00ff */
[----:B------:R-:W-:Y:S01]  /*6e90*/  IMAD.U32 R221, RZ, RZ, UR7 ;  /* 0x00000007ffdd7e24 */ /* 0x000fe2000f8e00ff */
[----:B------:R-:W-:Y:S06]  /*6ea0*/  @P3 BRA `(.L_x_20) ;  /* 0x0000000000343947 */ /* 0x000fec0003800000 */
[----:B------:R-:W-:Y:S05]  /*6eb0*/  @!P0 BRA `(.L_x_21) ;  /* 0x0000000000048947 */ /* 0x000fea0003800000 */
[----:B------:R-:W-:Y:S01]  /*6ec0*/  BPT.TRAP 0x1 ;  /* 0x000000040000795c */ /* 0x000fe20000300000 */
.L_x_21:
[----:B------:R-:W-:Y:S02]  /*6ed0*/  R2UR UR7, R221 ;  /* 0x00000000dd0772ca */ /* 0x000fe400000e0000 */
[----:B------:R-:W-:-:S11]  /*6ee0*/  R2UR UR6, R16 ;  /* 0x00000000100672ca */ /* 0x000fd600000e0000 */
[----:B------:R-:W-:Y:S02]  /*6ef0*/  MOV R8, UR7 ;  /* 0x0000000700087c02 */ /* 0x000fe40008000f00 */
[----:B------:R-:W-:Y:S02]  /*6f00*/  LEA R9, R0, UR6, 0x3 ;  /* 0x0000000600097c11 */ /* 0x000fe4000f8e18ff */
[----:B------:R-:W-:-:S04]  /*6f10*/  SHF.L.U32 R8, R8, 0x1f, RZ ;  /* 0x0000001f08087819 */ /* 0x000fc800000006ff */
[----:B------:R0:W1:Y:S01]  /*6f20*/  SYNCS.PHASECHK.TRANS64.TRYWAIT P2, [R9+URZ+0x34830], R8 ;  /* 0x03483008090075a7 */ /* 0x000062000804017f */
[----:B------:R-:W-:Y:S05]  /*6f30*/  @!P0 BRA `(.L_x_22) ;  /* 0x0000000000048947 */ /* 0x000fea0003800000 */
[----:B------:R-:W-:Y:S01]  /*6f40*/  BPT.TRAP 0x1 ;  /* 0x000000040000795c */ /* 0x000fe20000300000 */
.L_x_22:
[----:B-1----:R-:W-:Y:S05]  /*6f50*/  @P2 BRA `(.L_x_20) ;  /* 0x0000000000082947 */ /* 0x002fea0003800000 */
[----:B------:R-:W1:Y:S02]  /*6f60*/  SYNCS.PHASECHK.TRANS64.TRYWAIT P2, [R9+URZ+0x34830], R8 ;  /* 0x03483008090075a7 */ /* 0x000e64000804017f */
[----:B-1----:R-:W-:Y:S05]  /*6f70*/  @!P2 BRA `(.L_x_23) ;  /* 0x000000b40010a947 */ /* 0x002fea0003800000 */
.L_x_20:
[----:B01----:R-:W-:Y:S01]  /*6f80*/  VIADD R8, R22, 0x8 ;  /* 0x0000000816087836 */ /* 0x003fe20000000000 */
[----:B------:R-:W-:Y:S01]  /*6f90*/  R2UR UR30, R0 ;  /* 0x00000000001e72ca */ /* 0x000fe200000e0000 */
[----:B------:R-:W-:Y:S01]  /*6fa0*/  UMOV UR31, 0x40000040 ;  /* 0x40000040001f7882 */ /* 0x000fe20000000000 */
[C---:B------:R-:W-:Y:S01]  /*6fb0*/  R2UR UR28, R2.reuse ;  /* 0x00000000021c72ca */ /* 0x040fe200000e0000 */
[----:B------:R-:W-:Y:S01]  /*6fc0*/  UMOV UR51, 0x40000040 ;  /* 0x4000004000337882 */ /* 0x000fe20000000000 */
[----:B------:R0:W-:Y:S01]  /*6fd0*/  BAR.SYNC.DEFER_BLOCKING R8, 0x100 ;  /* 0x000400080000751d */ /* 0x0001e20000010000 */
[C---:B------:R-:W-:Y:S02]  /*6fe0*/  R2UR UR29, R3.reuse ;  /* 0x00000000031d72ca */ /* 0x040fe400000e0000 */
[C---:B------:R-:W-:Y:S02]  /*6ff0*/  R2UR UR48, R2.reuse ;  /* 0x00000000023072ca */ /* 0x040fe400000e0000 */
[C---:B------:R-:W-:Y:S01]  /*7000*/  R2UR UR49, R3.reuse ;  /* 0x00000000033172ca */ /* 0x040fe200000e0000 */
[----:B------:R-:W-:Y:S01]  /*7010*/  UMOV UR55, 0x40000040 ;  /* 0x4000004000377882 */ /* 0x000fe20000000000 */
[C---:B------:R-:W-:Y:S01]  /*7020*/  R2UR UR52, R2.reuse ;  /* 0x00000000023472ca */ /* 0x040fe200000e0000 */
[----:B------:R-:W-:Y:S01]  /*7030*/  UMOV UR39, 0x40000040 ;  /* 0x4000004000277882 */ /* 0x000fe20000000000 */
[----:B------:R-:W-:Y:S01]  /*7040*/  UIMAD UR30, UR30, 0xb00, UR61 ;  /* 0x00000b001e1e78a4 */ /* 0x000fe2000f8e023d */
[C---:B------:R-:W-:Y:S01]  /*7050*/  R2UR UR53, R3.reuse ;  /* 0x00000000033572ca */ /* 0x040fe200000e0000 */
[----:B------:R-:W-:Y:S01]  /*7060*/  UMOV UR43, 0x40000040 ;  /* 0x40000040002b7882 */ /* 0x000fe20000000000 */
[C---:B------:R-:W-:Y:S01]  /*7070*/  R2UR UR36, R2.reuse ;  /* 0x00000000022472ca */ /* 0x040fe200000e0000 */
[----:B------:R-:W-:Y:S01]  /*7080*/  UIADD3 UR50, UR30, 0x80, URZ ;  /* 0x000000801e327890 */ /* 0x000fe2000fffe03f */
[C---:B------:R-:W-:Y:S01]  /*7090*/  R2UR UR37, R3.reuse ;  /* 0x00000000032572ca */ /* 0x040fe200000e0000 */
[----:B------:R-:W-:Y:S01]  /*70a0*/  UIADD3 UR54, UR30, 0x100, URZ ;  /* 0x000001001e367890 */ /* 0x000fe2000fffe03f */
[C---:B------:R-:W-:Y:S01]  /*70b0*/  R2UR UR40, R2.reuse ;  /* 0x00000000022872ca */ /* 0x040fe200000e0000 */
[----:B------:R-:W-:Y:S01]  /*70c0*/  UIADD3 UR38, UR30, 0x180, URZ ;  /* 0x000001801e267890 */ /* 0x000fe2000fffe03f */
[C---:B------:R-:W-:Y:S01]  /*70d0*/  R2UR UR41, R3.reuse ;  /* 0x00000000032972ca */ /* 0x040fe200000e0000 */
[----:B------:R-:W-:Y:S01]  /*70e0*/  UIADD3 UR42, UR30, 0x200, URZ ;  /* 0x000002001e2a7890 */ /* 0x000fe2000fffe03f */
[----:B------:R-:W-:Y:S01]  /*70f0*/  R2UR UR44, R2 ;  /* 0x00000000022c72ca */ /* 0x000fe200000e0000 */
[----:B------:R-:W-:Y:S01]  /*7100*/  UIADD3 UR46, UR30, 0x280, URZ ;  /* 0x000002801e2e7890 */ /* 0x000fe2000fffe03f */
[----:B------:R-:W-:Y:S01]  /*7110*/  R2UR UR45, R3 ;  /* 0x00000000032d72ca */ /* 0x000fe200000e0000 */
[----:B------:R-:W-:Y:S01]  /*7120*/  UMOV UR47, 0x40000040 ;  /* 0x40000040002f7882 */ /* 0x000fe20000000000 */
[----:B------:R-:W-:Y:S01]  /*7130*/  WARPGROUP.ARRIVE ;  /* 0x00000000000079c5 */ /* 0x000fe20000000000 */
[----:B------:R-:W-:Y:S01]  /*7140*/  UIADD3 UR6, UR30, 0x2, URZ ;  /* 0x000000021e067890 */ /* 0x000fe2000fffe03f */
[----:B------:R-:W-:Y:S01]  /*7150*/  MOV R9, UR33 ;  /* 0x0000002100097c02 */ /* 0x000fe20008000f00 */
[----:B------:R-:W-:Y:S01]  /*7160*/  UMOV UR7, 0x40000040 ;  /* 0x4000004000077882 */ /* 0x000fe20000000000 */
[----:B------:R-:W-:Y:S01]  /*7170*/  UIADD3 UR10, UR30, 0x82, URZ ;  /* 0x000000821e0a7890 */ /* 0x000fe2000fffe03f */
[----:B------:R-:W-:Y:S01]  /*7180*/  MOV R10, UR32 ;  /* 0x00000020000a7c02 */ /* 0x000fe20008000f00 */
[----:B------:R-:W-:Y:S01]  /*7190*/  HGMMA.64x16x16.F32 R168, gdesc[UR28], RZ, !UPT, gsb0 ;  /* 0x002000001ca879f0 */ /* 0x000fe2000c0008ff */
[----:B------:R-:W-:Y:S01]  /*71a0*/  UMOV UR32, UR4 ;  /* 0x0000000400207c82 */ /* 0x000fe20008000000 */
[----:B------:R-:W-:Y:S01]  /*71b0*/  UMOV UR33, UR5 ;  /* 0x0000000500217c82 */ /* 0x000fe20008000000 */
[----:B------:R-:W-:Y:S01]  /*71c0*/  UMOV UR35, 0x40000040 ;  /* 0x4000004000237882 */ /* 0x000fe20000000000 */
[----:B------:R-:W-:Y:S01]  /*71d0*/  UIADD3 UR11, UR30, 0x102, URZ ;  /* 0x000001021e0b7890 */ /* 0x000fe2000fffe03f */
[----:B------:R-:W-:Y:S01]  /*71e0*/  UMOV UR34, UR10 ;  /* 0x0000000a00227c82 */ /* 0x000fe20008000000 */
[----:B------:R-:W-:Y:S01]  /*71f0*/  UIADD3 UR58, UR30, 0x402, URZ ;  /* 0x000004021e3a7890 */ /* 0x000fe2000fffe03f */
[----:B------:R-:W-:Y:S01]  /*7200*/  UMOV UR56, UR4 ;  /* 0x0000000400387c82 */ /* 0x000fe20008000000 */
[----:B------:R-:W-:Y:S01]  /*7210*/  UMOV UR57, UR5 ;  /* 0x0000000500397c82 */ /* 0x000fe20008000000 */
[----:B------:R-:W-:Y:S01]  /*7220*/  UMOV UR59, 0x40000040 ;  /* 0x40000040003b7882 */ /* 0x000fe20000000000 */
[----:B------:R-:W-:-:S02]  /*7230*/  UIADD3 UR10, UR30, 0x502, URZ ;  /* 0x000005021e0a7890 */ /* 0x000fc4000fffe03f */
[----:B------:R-:W-:Y:S01]  /*7240*/  UIADD3 UR14, UR30, 0x6, URZ ;  /* 0x000000061e0e7890 */ /* 0x000fe2000fffe03f */
[----:B------:R-:W-:Y:S01]  /*7250*/  UMOV UR15, 0x40000040 ;  /* 0x40000040000f7882 */ /* 0x000fe20000000000 */
[----:B------:R-:W-:Y:S01]  /*7260*/  UIADD3 UR18, UR30, 0x580, URZ ;  /* 0x000005801e127890 */ /* 0x000fe2000fffe03f */
[----:B------:R-:W-:Y:S01]  /*7270*/  UMOV UR19, 0x40000040 ;  /* 0x4000004000137882 */ /* 0x000fe20000000000 */
[----:B------:R-:W-:Y:S01]  /*7280*/  UIADD3 UR22, UR30, 0x582, URZ ;  /* 0x000005821e167890 */ /* 0x000fe2000fffe03f */
[----:B------:R-:W-:Y:S01]  /*7290*/  UMOV UR23, 0x40000040 ;  /* 0x4000004000177882 */ /* 0x000fe20000000000 */
[----:B------:R-:W-:Y:S01]  /*72a0*/  UIADD3 UR26, UR30, 0x584, URZ ;  /* 0x000005841e1a7890 */ /* 0x000fe2000fffe03f */
[----:B------:R-:W-:Y:S01]  /*72b0*/  UMOV UR27, 0x40000040 ;  /* 0x40000040001b7882 */ /* 0x000fe20000000000 */
        /* <DEDUP_REMOVED lines=82> */
[----:B------:R-:W-:Y:S01]  /*77e0*/  UMOV UR35, 0x40000040 ;  /* 0x4000004000237882 */ /* 0x000fe20000000000 */
        /* <DEDUP_REMOVED lines=57> */
[----:B------:R-:W-:-:S05]  /*7b80*/  UIADD3 UR7, UR30, 0x104, URZ ;  /* 0x000001041e077890 */ /* 0x000fca000fffe03f */
[----:B------:R-:W-:Y:S01]  /*7b90*/  UMOV UR34, UR6 ;  /* 0x0000000600227c82 */ /* 0x000fe20008000000 */
        /* <DEDUP_REMOVED lines=65> */
[----:B------:R-:W-:-:S07]  /*7fb0*/  UIADD3 UR6, UR30, 0x86, URZ ;  /* 0x000000861e067890 */ /* 0x000fce000fffe03f */
[----:B------:R-:W-:Y:S01]  /*7fc0*/  UMOV UR34, UR6 ;  /* 0x0000000600227c82 */ /* 0x000fe20008000000 */
        /* <DEDUP_REMOVED lines=74> */
[----:B------:R-:W-:Y:S03]  /*8470*/  HGMMA.64x16x16.F32 R88, gdesc[UR12], R88, gsb0 ;  /* 0x002000000c5879f0 */ /* 0x000fe60008000858 */
        /* <DEDUP_REMOVED lines=149> */
[----:B------:R-:W-:Y:S01]  /*8dd0*/  R2UR UR33, R9 ;  /* 0x00000000092172ca */ /* 0x000fe200000e0000 */
[----:B------:R-:W-:Y:S01]  /*8de0*/  UIADD3 UR34, UR30, 0x586, URZ ;  /* 0x000005861e227890 */ /* 0x000fe2000fffe03f */
[----:B------:R-:W-:Y:S01]  /*8df0*/  R2UR UR32, R10 ;  /* 0x000000000a2072ca */ /* 0x000fe200000e0000 */
[----:B------:R-:W-:-:S10]  /*8e00*/  UMOV UR35, 0x40000040 ;  /* 0x4000004000237882 */ /* 0x000fd40000000000 */
[----:B------:R-:W-:Y:S02]  /*8e10*/  UMOV UR29, UR33 ;  /* 0x00000021001d7c82 */ /* 0x000fe40008000000 */
[----:B------:R-:W-:Y:S01]  /*8e20*/  UMOV UR28, UR32 ;  /* 0x00000020001c7c82 */ /* 0x000fe20008000000 */
        /* <DEDUP_REMOVED lines=61> */
[----:B------:R-:W-:-:S07]  /*9200*/  UIADD3 UR6, UR30, 0x986, URZ ;  /* 0x000009861e067890 */ /* 0x000fce000fffe03f */
[----:B------:R-:W-:Y:S01]  /*9210*/  UMOV UR30, UR6 ;  /* 0x00000006001e7c82 */ /* 0x000fe20008000000 */
[----:B------:R-:W-:Y:S02]  /*9220*/  WARPGROUP.DEPBAR.LE gsb0, 0x0 ;  /* 0x00008000000079c5 */ /* 0x000fe40000010000 */
[----:B------:R-:W-:-:S06]  /*9230*/  WARPGROUP.ARRIVE ;  /* 0x00000000000079c5 */ /* 0x000fcc0000000000 */
[----:B------:R-:W-:Y:S03]  /*9240*/  HGMMA.64x16x16.F32 R160, gdesc[UR32], R160, gsb0 ;  /* 0x0020000020a079f0 */ /* 0x000fe600080008a0 */
        /* <DEDUP_REMOVED lines=20> */
[----:B------:R-:W-:Y:S01]  /*9390*/  HGMMA.64x16x16.F32 R104, gdesc[UR28], R104, gsb0 ;  /* 0x002000001c6879f0 */ /* 0x000fe20008000868 */
[----:B------:R-:W-:Y:S01]  /*93a0*/  UMOV UR28, UR32 ;  /* 0x00000020001c7c82 */ /* 0x000fe20008000000 */
[----:B------:R-:W-:Y:S01]  /*93b0*/  UMOV UR29, UR33 ;  /* 0x00000021001d7c82 */ /* 0x000fe20008000000 */
[----:B------:R-:W-:Y:S01]  /*93c0*/  UMOV UR30, UR7 ;  /* 0x00000007001e7c82 */ /* 0x000fe20008000000 */
        /* <DEDUP_REMOVED lines=10> */
[----:B------:R-:W-:Y:S03]  /*9470*/  HGMMA.64x16x16.F32 R88, gdesc[UR28], R88, gsb0 ;  /* 0x002000001c5879f0 */ /* 0x000fe60008000858 */
[----:B------:R-:W-:Y:S02]  /*9480*/  WARPGROUP.DEPBAR.LE gsb0, 0x0 ;  /* 0x00008000000079c5 */ /* 0x000fe40000010000 */
[----:B0-----:R-:W-:Y:S05]  /*9490*/  @P3 BRA `(.L_x_24) ;  /* 0x0000000000383947 */ /* 0x001fea0003800000 */
[----:B------:R-:W-:Y:S05]  /*94a0*/  @!P0 BRA `(.L_x_25) ;  /* 0x0000000000048947 */ /* 0x000fea0003800000 */
[----:B------:R-:W-:Y:S01]  /*94b0*/  BPT.TRAP 0x1 ;  /* 0x000000040000795c */ /* 0x000fe20000300000 */
.L_x_25:
[----:B------:R-:W-:Y:S02]  /*94c0*/  R2UR UR10, R16 ;  /* 0x00000000100a72ca */ /* 0x000fe400000e0000 */
[----:B------:R-:W-:Y:S02]  /*94d0*/  R2UR UR6, R12 ;  /* 0x000000000c0672ca */ /* 0x000fe400000e0000 */
[----:B------:R-:W-:-:S11]  /*94e0*/  R2UR UR7, R11 ;  /* 0x000000000b0772ca */ /* 0x000fd600000e0000 */
[----:B------:R-:W-:Y:S02]  /*94f0*/  ULEA UR6, UR6, UR10, 0x3 ;  /* 0x0000000a06067291 */ /* 0x000fe4000f8e183f */
[----:B------:R-:W-:-:S05]  /*9500*/  IMAD.U32 R8, RZ, RZ, UR7 ;  /* 0x00000007ff087e24 */ /* 0x000fca000f8e00ff */
[----:B------:R-:W-:-:S04]  /*9510*/  SHF.L.U32 R8, R8, 0x1f, RZ ;  /* 0x0000001f08087819 */ /* 0x000fc800000006ff */
[----:B------:R0:W1:Y:S01]  /*9520*/  SYNCS.PHASECHK.TRANS64.TRYWAIT P2, [UR6+0x34850], R8 ;  /* 0x03485008ff0075a7 */ /* 0x0000620008040146 */
[----:B------:R-:W-:Y:S05]  /*9530*/  @!P0 BRA `(.L_x_26) ;  /* 0x0000000000048947 */ /* 0x000fea0003800000 */
[----:B------:R-:W-:Y:S01]  /*9540*/  BPT.TRAP 0x1 ;  /* 0x000000040000795c */ /* 0x000fe20000300000 */
.L_x_26:
[----:B-1----:R-:W-:Y:S05]  /*9550*/  @P2 BRA `(.L_x_24) ;  /* 0x0000000000082947 */ /* 0x002fea0003800000 */
[----:B------:R-:W1:Y:S02]  /*9560*/  SYNCS.PHASECHK.TRANS64.TRYWAIT P2, [UR6+0x34850], R8 ;  /* 0x03485008ff0075a7 */ /* 0x000e640008040146 */
[----:B-1----:R-:W-:Y:S05]  /*9570*/  @!P2 BRA `(.L_x_27) ;  /* 0x0000008c00a4a947 */ /* 0x002fea0003800000 */
.L_x_24:
[----:B------:R-:W-:Y:S01]  /*9580*/  R2UR UR14, R16 ;  /* 0x00000000100e72ca */ /* 0x000fe200000e0000 */
[----:B------:R-:W-:Y:S01]  /*9590*/  WARPGROUP.ARRIVE ;  /* 0x00000000000079c5 */ /* 0x000fe20000000000 */
[----:B------:R-:W-:Y:S01]  /*95a0*/  R2UR UR15, R12 ;  /* 0x000000000c0f72ca */ /* 0x000fe200000e0000 */
[----:B------:R-:W-:Y:S01]  /*95b0*/  UMOV UR7, 0x40000040 ;  /* 0x4000004000077882 */ /* 0x000fe20000000000 */
[----:B------:R-:W-:Y:S01]  /*95c0*/  UMOV UR11, 0x40000040 ;  /* 0x40000040000b7882 */ /* 0x000fe20000000000 */
[----:B01----:R-:W-:Y:S01]  /*95d0*/  FMUL.FTZ R8, R168, UR60 ;  /* 0x0000003ca8087c20 */ /* 0x003fe20008410000 */
[----:B------:R-:W-:Y:S01]  /*95e0*/  FMUL.FTZ R9, R169, UR60 ;  /* 0x0000003ca9097c20 */ /* 0x000fe20008410000 */
[----:B------:R-:W-:Y:S01]  /*95f0*/  FMUL.FTZ R12, R172, UR60 ;  /* 0x0000003cac0c7c20 */ /* 0x000fe20008410000 */
[----:B------:R-:W-:Y:S01]  /*9600*/  FMUL.FTZ R13, R173, UR60 ;  /* 0x0000003cad0d7c20 */ /* 0x000fe20008410000 */
[----:B------:R-:W-:Y:S01]  /*9610*/  FMUL.FTZ R20, R160, UR60 ;  /* 0x0000003ca0147c20 */ /* 0x000fe20008410000 */
[----:B------:R-:W-:Y:S01]  /*9620*/  FMUL.FTZ R21, R161, UR60 ;  /* 0x0000003ca1157c20 */ /* 0x000fe20008410000 */
[----:B------:R-:W0:Y:S01]  /*9630*/  MUFU.TANH R8, R8 ;  /* 0x0000000800087308 */ /* 0x000e220000002400 */
[----:B------:R-:W-:Y:S01]  /*9640*/  FMUL.FTZ R160, R163, UR60 ;  /* 0x0000003ca3a07c20 */ /* 0x000fe20008410000 */
[----:B------:R-:W-:Y:S01]  /*9650*/  UIADD3 UR6, UR14, 0x400, URZ ;  /* 0x000004000e067890 */ /* 0x000fe2000fffe03f */
[----:B------:R-:W-:Y:S01]  /*9660*/  FMUL.FTZ R163, R166, UR60 ;  /* 0x0000003ca6a37c20 */ /* 0x000fe20008410000 */
[----:B------:R-:W-:Y:S01]  /*9670*/  FMUL.FTZ R161, R164, UR60 ;  /* 0x0000003ca4a17c20 */ /* 0x000fe20008410000 */
[----:B------:R-:W-:Y:S01]  /*9680*/  FMUL.FTZ R23, R162, UR60 ;  /* 0x0000003ca2177c20 */ /* 0x000fe20008410000 */
[----:B------:R-:W-:Y:S01]  /*9690*/  USHF.R.U32.HI UR6, URZ, 0x4, UR6 ;  /* 0x000000043f067899 */ /* 0x000fe20008011606 */
[----:B------:R-:W-:Y:S01]  /*96a0*/  FMUL.FTZ R162, R165, UR60 ;  /* 0x0000003ca5a27c20 */ /* 0x000fe20008410000 */
[----:B------:R-:W1:Y:S01]  /*96b0*/  MUFU.TANH R9, R9 ;  /* 0x0000000900097308 */ /* 0x000e620000002400 */
[----:B------:R-:W-:Y:S01]  /*96c0*/  FMUL.FTZ R152, R152, UR60 ;  /* 0x0000003c98987c20 */ /* 0x000fe20008410000 */
[----:B------:R-:W-:Y:S01]  /*96d0*/  ULOP3.LUT UR6, UR6, 0x3fff, URZ, 0xc0, !UPT ;  /* 0x00003fff06067892 */ /* 0x000fe2000f8ec03f */
[----:B------:R-:W-:Y:S01]  /*96e0*/  FMUL.FTZ R153, R153, UR60 ;  /* 0x0000003c99997c20 */ /* 0x000fe20008410000 */
[----:B------:R-:W-:Y:S01]  /*96f0*/  FMUL.FTZ R156, R156, UR60 ;  /* 0x0000003c9c9c7c20 */ /* 0x000fe20008410000 */
[----:B------:R-:W-:Y:S01]  /*9700*/  FMUL.FTZ R157, R157, UR60 ;  /* 0x0000003c9d9d7c20 */ /* 0x000fe20008410000 */
[----:B------:R-:W-:Y:S01]  /*9710*/  ULOP3.LUT UR6, UR6, 0x5800000, URZ, 0xfc, !UPT ;  /* 0x0580000006067892 */ /* 0x000fe2000f8efc3f */
[----:B------:R-:W-:Y:S01]  /*9720*/  FMUL.FTZ R144, R144, UR60 ;  /* 0x0000003c90907c20 */ /* 0x000fe20008410000 */
[----:B------:R-:W2:Y:S01]  /*9730*/  MUFU.TANH R12, R12 ;  /* 0x0000000c000c7308 */ /* 0x000ea20000002400 */
[----:B0-----:R-:W-:Y:S01]  /*9740*/  FMNMX.FTZ R166, R8, R5, !PT ;  /* 0x0000000508a67209 */ /* 0x001fe20007810000 */
[----:B------:R-:W-:Y:S01]  /*9750*/  UIMAD UR6, UR15, 0xb00, UR6 ;  /* 0x00000b000f0678a4 */ /* 0x000fe2000f8e0206 */
[----:B------:R-:W-:Y:S01]  /*9760*/  FMUL.FTZ R145, R145, UR60 ;  /* 0x0000003c91917c20 */ /* 0x000fe20008410000 */
[----:B------:R-:W-:Y:S01]  /*9770*/  FMUL.FTZ R148, R148, UR60 ;  /* 0x0000003c94947c20 */ /* 0x000fe20008410000 */
[----:B------:R-:W-:Y:S01]  /*9780*/  FMUL.FTZ R149, R149, UR60 ;  /* 0x0000003c95957c20 */ /* 0x000fe20008410000 */
[----:B------:R-:W-:Y:S01]  /*9790*/  UIADD3 UR10, UR6, 0x80, URZ ;  /* 0x00000080060a7890 */ /* 0x000fe2000fffe03f */
[----:B------:R-:W-:Y:S01]  /*97a0*/  FMUL.FTZ R136, R136, UR60 ;  /* 0x0000003c88887c20 */ /* 0x000fe20008410000 */
[----:B------:R-:W0:Y:S01]  /*97b0*/  MUFU.TANH R13, R13 ;  /* 0x0000000d000d7308 */ /* 0x000e220000002400 */
[----:B-1----:R-:W-:Y:S01]  /*97c0*/  FMNMX.FTZ R165, R9, R166, !PT ;  /* 0x000000a609a57209 */ /* 0x002fe20007810000 */
[----:B------:R-:W-:Y:S01]  /*97d0*/  FMUL.FTZ R137, R137, UR60 ;  /* 0x0000003c89897c20 */ /* 0x000fe20008410000 */
[----:B------:R-:W-:Y:S01]  /*97e0*/  HGMMA.64x128x16.F32 R24, R176, gdesc[UR4].tnspB, R24, gsb0 ;  /* 0x41e00004b0187df0 */ /* 0x000fe20008000818 */
[----:B------:R-:W-:Y:S01]  /*97f0*/  FMUL.FTZ R140, R140, UR60 ;  /* 0x0000003c8c8c7c20 */ /* 0x000fe20008410000 */
[----:B------:R-:W-:Y:S01]  /*9800*/  FMUL.FTZ R164, R167, UR60 ;  /* 0x0000003ca7a47c20 */ /* 0x000fe20008410000 */
[----:B------:R-:W-:Y:S01]  /*9810*/  FMUL.FTZ R141, R141, UR60 ;  /* 0x0000003c8d8d7c20 */ /* 0x000fe20008410000 */
[----:B------:R-:W-:Y:S01]  /*9820*/  FMUL.FTZ R128, R128, UR60 ;  /* 0x0000003c80807c20 */ /* 0x000fe20008410000 */
[----:B------:R-:W1:Y:S01]  /*9830*/  MUFU.TANH R20, R20 ;  /* 0x0000001400147308 */ /* 0x000e620000002400 */
[----:B--2---:R-:W-:Y:S01]  /*9840*/  FMNMX.FTZ R166, R12, R165, !PT ;  /* 0x000000a50ca67209 */ /* 0x004fe20007810000 */
[----:B------:R-:W-:Y:S01]  /*9850*/  FMUL.FTZ R129, R129, UR60 ;  /* 0x0000003c81817c20 */ /* 0x000fe20008410000 */
[----:B------:R-:W-:Y:S01]  /*9860*/  FMUL.FTZ R132, R132, UR60 ;  /* 0x0000003c84847c20 */ /* 0x000fe20008410000 */
[----:B------:R-:W-:Y:S01]  /*9870*/  FMUL.FTZ R133, R133, UR60 ;  /* 0x0000003c85857c20 */ /* 0x000fe20008410000 */
[----:B------:R-:W-:Y:S01]  /*9880*/  FMUL.FTZ R120, R120, UR60 ;  /* 0x0000003c78787c20 */ /* 0x000fe20008410000 */
[----:B------:R-:W-:Y:S01]  /*9890*/  FMUL.FTZ R10, R171, UR60 ;  /* 0x0000003cab0a7c20 */ /* 0x000fe20008410000 */
[----:B------:R-:W-:Y:S01]  /*98a0*/  FMUL.FTZ R121, R121, UR60 ;  /* 0x0000003c79797c20 */ /* 0x000fe20008410000 */
[----:B------:R-:W2:Y:S01]  /*98b0*/  MUFU.TANH R21, R21 ;  /* 0x0000001500157308 */ /* 0x000ea20000002400 */
[----:B0-----:R-:W-:Y:S01]  /*98c0*/  FMNMX.FTZ R165, R13, R166, !PT ;  /* 0x000000a60da57209 */ /* 0x001fe20007810000 */
[----:B------:R-:W-:Y:S01]  /*98d0*/  FMUL.FTZ R124, R124, UR60 ;  /* 0x0000003c7c7c7c20 */ /* 0x000fe20008410000 */
[----:B------:R-:W-:Y:S01]  /*98e0*/  FMUL.FTZ R125, R125, UR60 ;  /* 0x0000003c7d7d7c20 */ /* 0x000fe20008410000 */
[----:B------:R-:W-:Y:S01]  /*98f0*/  FMUL.FTZ R112, R112, UR60 ;  /* 0x0000003c70707c20 */ /* 0x000fe20008410000 */
[----:B------:R-:W-:Y:S01]  /*9900*/  FMUL.FTZ R113, R113, UR60 ;  /* 0x0000003c71717c20 */ /* 0x000fe20008410000 */
[----:B------:R-:W-:Y:S01]  /*9910*/  FMUL.FTZ R116, R116, UR60 ;  /* 0x0000003c74747c20 */ /* 0x000fe20008410000 */
[----:B------:R-:W-:Y:S01]  /*9920*/  FMUL.FTZ R15, R175, UR60 ;  /* 0x0000003caf0f7c20 */ /* 0x000fe20008410000 */
[----:B------:R-:W0:Y:S01]  /*9930*/  MUFU.TANH R161, R161 ;  /* 0x000000a100a17308 */ /* 0x000e220000002400 */
[----:B-1----:R-:W-:Y:S01]  /*9940*/  FMNMX.FTZ R166, R20, R165, !PT ;  /* 0x000000a514a67209 */ /* 0x002fe20007810000 */
[----:B------:R-:W-:Y:S01]  /*9950*/  FMUL.FTZ R105, R105, UR60 ;  /* 0x0000003c69697c20 */ /* 0x000fe20008410000 */
[----:B------:R-:W-:Y:S01]  /*9960*/  FMUL.FTZ R109, R109, UR60 ;  /* 0x0000003c6d6d7c20 */ /* 0x000fe20008410000 */
        /* <DEDUP_REMOVED lines=47> */
[----:B------:R-:W-:-:S05]  /*9c60*/  UMOV UR7, 0x40000040 ;  /* 0x4000004000077882 */ /* 0x000fca0000000000 */
[----:B------:R-:W1:Y:S01]  /*9c70*/  MUFU.TANH R145, R145 ;  /* 0x0000009100917308 */ /* 0x000e620000002400 */
[----:B--2---:R-:W-:-:S07]  /*9c80*/  FMNMX.FTZ R117, R157, R166, !PT ;  /* 0x000000a69d757209 */ /* 0x004fce0007810000 */
[----:B------:R-:W2:Y:S01]  /*9c90*/  MUFU.TANH R148, R148 ;  /* 0x0000009400947308 */ /* 0x000ea20000002400 */
[----:B0-----:R-:W-:Y:S01]  /*9ca0*/  FMNMX.FTZ R166, R144, R117, !PT ;  /* 0x0000007590a67209 */ /* 0x001fe20007810000 */
[----:B------:R-:W-:-:S06]  /*9cb0*/  FMUL.FTZ R117, R118, UR60 ;  /* 0x0000003c76757c20 */ /* 0x000fcc0008410000 */
[----:B------:R-:W0:Y:S01]  /*9cc0*/  MUFU.TANH R149, R149 ;  /* 0x0000009500957308 */ /* 0x000e220000002400 */
[----:B-1----:R-:W-:-:S07]  /*9cd0*/  FMNMX.FTZ R167, R145, R166, !PT ;  /* 0x000000a691a77209 */ /* 0x002fce0007810000 */
[----:B------:R-:W1:Y:S01]  /*9ce0*/  MUFU.TANH R136, R136 ;  /* 0x0000008800887308 */ /* 0x000e620000002400 */
[----:B--2---:R-:W-:Y:S01]  /*9cf0*/  FMNMX.FTZ R118, R148, R167, !PT ;  /* 0x000000a794767209 */ /* 0x004fe20007810000 */
[----:B------:R-:W-:-:S06]  /*9d00*/  FMUL.FTZ R167, R104, UR60 ;  /* 0x0000003c68a77c20 */ /* 0x000fcc0008410000 */
[----:B------:R-:W2:Y:S01]  /*9d10*/  MUFU.TANH R137, R137 ;  /* 0x0000008900897308 */ /* 0x000ea20000002400 */
[----:B0-----:R-:W-:Y:S01]  /*9d20*/  FMNMX.FTZ R169, R149, R118, !PT ;  /* 0x0000007695a97209 */ /* 0x001fe20007810000 */
[----:B------:R-:W-:-:S05]  /*9d30*/  IMAD.U32 R118, RZ, RZ, UR15 ;  /* 0x0000000fff767e24 */ /* 0x000fca000f8e00ff */
[----:B------:R-:W-:Y:S01]  /*9d40*/  @!P1 LEA R118, R118, UR14, 0x3 ;  /* 0x0000000e76769c11 */ /* 0x000fe2000f8e18ff */
[----:B------:R-:W0:Y:S01]  /*9d50*/  MUFU.TANH R140, R140 ;  /* 0x0000008c008c7308 */ /* 0x000e220000002400 */
[----:B-1----:R-:W-:Y:S02]  /*9d60*/  FMNMX.FTZ R104, R136, R169, !PT ;  /* 0x000000a988687209 */ /* 0x002fe40007810000 */
[----:B------:R-:W-:-:S04]  /*9d70*/  @!P1 IADD3 R118, R118, 0x34860, RZ ;  /* 0x0003486076769810 */ /* 0x000fc80007ffe0ff */
[----:B------:R-:W-:Y:S01]  /*9d80*/  @!P1 PRMT R118, RZ, 0x654, R118 ;  /* 0x00000654ff769816 */ /* 0x000fe20000000076 */
[----:B------:R-:W1:Y:S01]  /*9d90*/  MUFU.TANH R141, R141 ;  /* 0x0000008d008d7308 */ /* 0x000e620000002400 */
[----:B--2---:R-:W-:-:S07]  /*9da0*/  FMNMX.FTZ R169, R137, R104, !PT ;  /* 0x0000006889a97209 */ /* 0x004fce0007810000 */
[----:B------:R-:W2:Y:S01]  /*9db0*/  MUFU.TANH R128, R128 ;  /* 0x0000008000807308 */ /* 0x000ea20000002400 */
[----:B0-----:R-:W-:Y:S01]  /*9dc0*/  FMNMX.FTZ R104, R140, R169, !PT ;  /* 0x000000a98c687209 */ /* 0x001fe20007810000 */
[----:B------:R-:W-:-:S06]  /*9dd0*/  FMUL.FTZ R169, R108, UR60 ;  /* 0x0000003c6ca97c20 */ /* 0x000fcc0008410000 */
[----:B------:R-:W0:Y:S01]  /*9de0*/  MUFU.TANH R129, R129 ;  /* 0x0000008100817308 */ /* 0x000e220000002400 */
[----:B------:R-:W-:Y:S02]  /*9df0*/  WARPGROUP.DEPBAR.LE gsb0, 0x0 ;  /* 0x00008000000079c5 */ /* 0x000fe40000010000 */
[----:B------:R-:W-:Y:S01]  /*9e00*/  WARPGROUP.ARRIVE ;  /* 0x00000000000079c5 */ /* 0x000fe20000000000 */
[----:B-1----:R-:W-:Y:S01]  /*9e10*/  FMNMX.FTZ R171, R141, R104, !PT ;  /* 0x000000688dab7209 */ /* 0x002fe20007810000 */
[----:B------:R-:W-:Y:S01]  /*9e20*/  FMUL.FTZ R177, R89, UR60 ;  /* 0x0000003c59b17c20 */ /* 0x000fe20008410000 */
[----:B------:R-:W-:Y:S02]  /*9e30*/  FMUL.FTZ R179, R92, UR60 ;  /* 0x0000003c5cb37c20 */ /* 0x000fe40008410000 */
[----:B------:R-:W1:Y:S01]  /*9e40*/  MUFU.TANH R132, R132 ;  /* 0x0000008400847308 */ /* 0x000e620000002400 */
[----:B------:R-:W-:Y:S01]  /*9e50*/  HGMMA.64x128x16.F32 R24, R180, gdesc[UR8].tnspB, R24, gsb0 ;  /* 0x41e00008b4187df0 */ /* 0x000fe20008000818 */
[----:B------:R-:W-:Y:S01]  /*9e60*/  UIADD3 UR10, UR6, 0x100, URZ ;  /* 0x00000100060a7890 */ /* 0x000fe2000fffe03f */
[----:B--2---:R-:W-:Y:S01]  /*9e70*/  FMNMX.FTZ R104, R128, R171, !PT ;  /* 0x000000ab80687209 */ /* 0x004fe20007810000 */
[----:B------:R-:W-:-:S04]  /*9e80*/  UMOV UR11, 0x40000040 ;  /* 0x40000040000b7882 */ /* 0x000fc80000000000 */
[----:B------:R-:W2:Y:S01]  /*9e90*/  MUFU.TANH R133, R133 ;  /* 0x0000008500857308 */ /* 0x000ea20000002400 */
[----:B0-----:R-:W-:-:S07]  /*9ea0*/  FMNMX.FTZ R171, R129, R104, !PT ;  /* 0x0000006881ab7209 */ /* 0x001fce0007810000 */
[----:B------:R-:W0:Y:S01]  /*9eb0*/  MUFU.TANH R120, R120 ;  /* 0x0000007800787308 */ /* 0x000e220000002400 */
[----:B-1----:R-:W-:Y:S01]  /*9ec0*/  FMNMX.FTZ R104, R132, R171, !PT ;  /* 0x000000ab84687209 */ /* 0x002fe20007810000 */
[----:B------:R-:W-:-:S06]  /*9ed0*/  FMUL.FTZ R171, R96, UR60 ;  /* 0x0000003c60ab7c20 */ /* 0x000fcc0008410000 */
[----:B------:R-:W1:Y:S01]  /*9ee0*/  MUFU.TANH R121, R121 ;  /* 0x0000007900797308 */ /* 0x000e620000002400 */
[----:B--2---:R-:W-:-:S07]  /*9ef0*/  FMNMX.FTZ R173, R133, R104, !PT ;  /* 0x0000006885ad7209 */ /* 0x004fce0007810000 */
[----:B------:R-:W2:Y:S01]  /*9f00*/  MUFU.TANH R124, R124 ;  /* 0x0000007c007c7308 */ /* 0x000ea20000002400 */
[----:B0-----:R-:W-:-:S07]  /*9f10*/  FMNMX.FTZ R96, R120, R173, !PT ;  /* 0x000000ad78607209 */ /* 0x001fce0007810000 */
[----:B------:R-:W0:Y:S01]  /*9f20*/  MUFU.TANH R125, R125 ;  /* 0x0000007d007d7308 */ /* 0x000e220000002400 */
[----:B-1----:R-:W-:-:S07]  /*9f30*/  FMNMX.FTZ R173, R121, R96, !PT ;  /* 0x0000006079ad7209 */ /* 0x002fce0007810000 */
[----:B------:R-:W1:Y:S01]  /*9f40*/  MUFU.TANH R112, R112 ;  /* 0x0000007000707308 */ /* 0x000e620000002400 */
[----:B--2---:R-:W-:Y:S01]  /*9f50*/  FMNMX.FTZ R96, R124, R173, !PT ;  /* 0x000000ad7c607209 */ /* 0x004fe20007810000 */
[----:B------:R-:W-:-:S06]  /*9f60*/  FMUL.FTZ R173, R100, UR60 ;  /* 0x0000003c64ad7c20 */ /* 0x000fcc0008410000 */
[----:B------:R-:W2:Y:S01]  /*9f70*/  MUFU.TANH R113, R113 ;  /* 0x0000007100717308 */ /* 0x000ea20000002400 */
[----:B0-----:R-:W-:-:S07]  /*9f80*/  FMNMX.FTZ R175, R125, R96, !PT ;  /* 0x000000607daf7209 */ /* 0x001fce0007810000 */
[----:B------:R-:W0:Y:S01]  /*9f90*/  MUFU.TANH R116, R116 ;  /* 0x0000007400747308 */ /* 0x000e220000002400 */
[----:B-1----:R-:W-:-:S07]  /*9fa0*/  FMNMX.FTZ R96, R112, R175, !PT ;  /* 0x000000af70607209 */ /* 0x002fce0007810000 */
[----:B------:R-:W1:Y:S01]  /*9fb0*/  MUFU.TANH R165, R165 ;  /* 0x000000a500a57308 */ /* 0x000e620000002400 */
[----:B--2---:R-:W-:-:S07]  /*9fc0*/  FMNMX.FTZ R175, R113, R96, !PT ;  /* 0x0000006071af7209 */ /* 0x004fce0007810000 */
[----:B------:R-:W2:Y:S01]  /*9fd0*/  MUFU.TANH R167, R167 ;  /* 0x000000a700a77308 */ /* 0x000ea20000002400 */
[----:B0-----:R-:W-:Y:S01]  /*9fe0*/  FMNMX.FTZ R96, R116, R175, !PT ;  /* 0x000000af74607209 */ /* 0x001fe20007810000 */
[----:B------:R-:W-:Y:S02]  /*9ff0*/  FMUL.FTZ R175, R88, UR60 ;  /* 0x0000003c58af7c20 */ /* 0x000fe40008410000 */
[----:B------:R-:W0:Y:S04]  /*a000*/  LDC R88, c[0x0][0x988] ;  /* 0x00026200ff587b82 */ /* 0x000e280000000800 */
[----:B------:R-:W3:Y:S01]  /*a010*/  MUFU.TANH R105, R105 ;  /* 0x0000006900697308 */ /* 0x000ee20000002400 */
[----:B-1----:R-:W-:-:S07]  /*a020*/  FMNMX.FTZ R96, R165, R96, !PT ;  /* 0x00000060a5607209 */ /* 0x002fce0007810000 */
[----:B------:R-:W1:Y:S01]  /*a030*/  MUFU.TANH R169, R169 ;  /* 0x000000a900a97308 */ /* 0x000e620000002400 */
[----:B--2---:R-:W-:-:S07]  /*a040*/  FMNMX.FTZ R96, R167, R96, !PT ;  /* 0x00000060a7607209 */ /* 0x004fce0007810000 */
[----:B------:R-:W2:Y:S01]  /*a050*/  MUFU.TANH R109, R109 ;  /* 0x0000006d006d7308 */ /* 0x000ea20000002400 */
[----:B---3--:R-:W-:-:S07]  /*a060*/  FMNMX.FTZ R96, R105, R96, !PT ;  /* 0x0000006069607209 */ /* 0x008fce0007810000 */
[----:B------:R-:W3:Y:S01]  /*a070*/  MUFU.TANH R171, R171 ;  /* 0x000000ab00ab7308 */ /* 0x000ee20000002400 */
[----:B-1----:R-:W-:-:S07]  /*a080*/  FMNMX.FTZ R96, R169, R96, !PT ;  /* 0x00000060a9607209 */ /* 0x002fce0007810000 */
[----:B------:R-:W1:Y:S01]  /*a090*/  MUFU.TANH R97, R97 ;  /* 0x0000006100617308 */ /* 0x000e620000002400 */
[----:B--2---:R-:W-:-:S07]  /*a0a0*/  FMNMX.FTZ R96, R109, R96, !PT ;  /* 0x000000606d607209 */ /* 0x004fce0007810000 */
[----:B------:R-:W2:Y:S01]  /*a0b0*/  MUFU.TANH R173, R173 ;  /* 0x000000ad00ad7308 */ /* 0x000ea20000002400 */
[----:B---3--:R-:W-:-:S07]  /*a0c0*/  FMNMX.FTZ R96, R171, R96, !PT ;  /* 0x00000060ab607209 */ /* 0x008fce0007810000 */
[----:B------:R-:W3:Y:S01]  /*a0d0*/  MUFU.TANH R101, R101 ;  /* 0x0000006500657308 */ /* 0x000ee20000002400 */
[----:B-1----:R-:W-:Y:S01]  /*a0e0*/  FMNMX.FTZ R96, R97, R96, !PT ;  /* 0x0000006061607209 */ /* 0x002fe20007810000 */
[----:B------:R-:W-:Y:S02]  /*a0f0*/  WARPGROUP.DEPBAR.LE gsb0, 0x0 ;  /* 0x00008000000079c5 */ /* 0x000fe40000010000 */
[----:B------:R-:W-:-:S04]  /*a100*/  WARPGROUP.ARRIVE ;  /* 0x00000000000079c5 */ /* 0x000fc80000000000 */
[----:B------:R-:W1:Y:S01]  /*a110*/  MUFU.TANH R175, R175 ;  /* 0x000000af00af7308 */ /* 0x000e620000002400 */
[----:B--2---:R-:W-:Y:S01]  /*a120*/  FMNMX.FTZ R96, R173, R96, !PT ;  /* 0x00000060ad607209 */ /* 0x004fe20007810000 */
[----:B------:R-:W-:Y:S01]  /*a130*/  FMUL.FTZ R181, R106, UR60 ;  /* 0x0000003c6ab57c20 */ /* 0x000fe20008410000 */
[----:B------:R-:W-:Y:S01]  /*a140*/  FMUL.FTZ R183, R110, UR60 ;  /* 0x0000003c6eb77c20 */ /* 0x000fe20008410000 */
[----:B------:R-:W-:Y:S01]  /*a150*/  @!P1 LEA R110, R0, UR14, 0x3 ;  /* 0x0000000e006e9c11 */ /* 0x000fe2000f8e18ff */
[----:B------:R-:W-:Y:S01]  /*a160*/  HGMMA.64x128x16.F32 R24, R184, gdesc[UR8].tnspB, R24, gsb0 ;  /* 0x41e00008b8187df0 */ /* 0x000fe20008000818 */
[----:B------:R-:W-:Y:S01]  /*a170*/  UIADD3 UR10, UR6, 0x180, URZ ;  /* 0x00000180060a7890 */ /* 0x000fe2000fffe03f */
[----:B---3--:R-:W-:Y:S01]  /*a180*/  FMNMX.FTZ R96, R101, R96, !PT ;  /* 0x0000006065607209 */ /* 0x008fe20007810000 */
[----:B------:R-:W-:Y:S01]  /*a190*/  UMOV UR11, 0x40000040 ;  /* 0x40000040000b7882 */ /* 0x000fe20000000000 */
[----:B------:R-:W2:Y:S01]  /*a1a0*/  MUFU.TANH R177, R177 ;  /* 0x000000b100b17308 */ /* 0x000ea20000002400 */
[----:B------:R-:W-:-:S07]  /*a1b0*/  @!P1 VIADD R110, R110, 0x34840 ;  /* 0x000348406e6e9836 */ /* 0x000fce0000000000 */
[----:B------:R-:W3:Y:S01]  /*a1c0*/  MUFU.TANH R179, R179 ;  /* 0x000000b300b37308 */ /* 0x000ee20000002400 */
[----:B-1----:R-:W-:-:S07]  /*a1d0*/  FMNMX.FTZ R96, R175, R96, !PT ;  /* 0x00000060af607209 */ /* 0x002fce0007810000 */
[----:B------:R-:W1:Y:S01]  /*a1e0*/  MUFU.TANH R93, R93 ;  /* 0x0000005d005d7308 */ /* 0x000e620000002400 */
[----:B--2---:R-:W-:-:S07]  /*a1f0*/  FMNMX.FTZ R96, R177, R96, !PT ;  /* 0x00000060b1607209 */ /* 0x004fce0007810000 */
[----:B------:R-:W2:Y:S01]  /*a200*/  MUFU.TANH R11, R11 ;  /* 0x0000000b000b7308 */ /* 0x000ea20000002400 */
[----:B---3--:R-:W-:-:S07]  /*a210*/  FMNMX.FTZ R96, R179, R96, !PT ;  /* 0x00000060b3607209 */ /* 0x008fce0007810000 */
[----:B------:R-:W3:Y:S01]  /*a220*/  MUFU.TANH R10, R10 ;  /* 0x0000000a000a7308 */ /* 0x000ee20000002400 */
[----:B-1----:R-:W-:-:S05]  /*a230*/  FMNMX.FTZ R96, R93, R96, !PT ;  /* 0x000000605d607209 */ /* 0x002fca0007810000 */
[----:B------:R-:W1:Y:S02]  /*a240*/  SHFL.BFLY PT, R89, R96, 0x2, 0x1f ;  /* 0x0c401f0060597f89 */ /* 0x000e6400000e0000 */
[----:B------:R-:W4:Y:S08]  /*a250*/  MUFU.TANH R14, R14 ;  /* 0x0000000e000e7308 */ /* 0x000f300000002400 */
[----:B------:R-:W5:Y:S08]  /*a260*/  MUFU.TANH R15, R15 ;  /* 0x0000000f000f7308 */ /* 0x000f700000002400 */
[----:B------:R-:W5:Y:S01]  /*a270*/  MUFU.TANH R23, R23 ;  /* 0x0000001700177308 */ /* 0x000f620000002400 */
[----:B-1----:R-:W-:-:S07]  /*a280*/  FMNMX.FTZ R89, R96, R89, !PT ;  /* 0x0000005960597209 */ /* 0x002fce0007810000 */
[----:B------:R-:W1:Y:S01]  /*a290*/  MUFU.TANH R160, R160 ;  /* 0x000000a000a07308 */ /* 0x000e620000002400 */
[----:B------:R-:W0:Y:S07]  /*a2a0*/  SHFL.BFLY PT, R92, R89, 0x1, 0x1f ;  /* 0x0c201f00595c7f89 */ /* 0x000e2e00000e0000 */
[----:B------:R-:W1:Y:S08]  /*a2b0*/  MUFU.TANH R163, R163 ;  /* 0x000000a300a37308 */ /* 0x000e700000002400 */
[----:B------:R-:W1:Y:S08]  /*a2c0*/  MUFU.TANH R164, R164 ;  /* 0x000000a400a47308 */ /* 0x000e700000002400 */
[----:B------:R-:W-:Y:S01]  /*a2d0*/  MUFU.TANH R154, R154 ;  /* 0x0000009a009a7308 */ /* 0x000fe20000002400 */
[----:B0-----:R-:W-:-:S05]  /*a2e0*/  FMNMX.FTZ R89, R89, R92, !PT ;  /* 0x0000005c59597209 */ /* 0x001fca0007810000 */
[----:B------:R-:W-:Y:S02]  /*a2f0*/  FADD.FTZ R5, -R89, R5 ;  /* 0x0000000559057221 */ /* 0x000fe40000010100 */
[----:B------:R-:W-:Y:S08]  /*a300*/  MUFU.TANH R155, R155 ;  /* 0x0000009b009b7308 */ /* 0x000ff00000002400 */
[----:B------:R-:W-:Y:S08]  /*a310*/  MUFU.TANH R158, R158 ;  /* 0x0000009e009e7308 */ /* 0x000ff00000002400 */
[----:B------:R-:W-:Y:S08]  /*a320*/  MUFU.TANH R159, R159 ;  /* 0x0000009f009f7308 */ /* 0x000ff00000002400 */
[----:B------:R-:W-:Y:S08]  /*a330*/  MUFU.TANH R146, R146 ;  /* 0x0000009200927308 */ /* 0x000ff00000002400 */
[----:B------:R-:W-:Y:S08]  /*a340*/  MUFU.TANH R147, R147 ;  /* 0x0000009300937308 */ /* 0x000ff00000002400 */
[----:B------:R-:W-:Y:S01]  /*a350*/  MUFU.TANH R150, R150 ;  /* 0x0000009600967308 */ /* 0x000fe20000002400 */
[----:B------:R-:W-:-:S02]  /*a360*/  WARPGROUP.DEPBAR.LE gsb0, 0x0 ;  /* 0x00008000000079c5 */ /* 0x000fc40000010000 */
[----:B------:R-:W-:Y:S01]  /*a370*/  WARPGROUP.ARRIVE ;  /* 0x00000000000079c5 */ /* 0x000fe20000000000 */
[----:B------:R-:W-:Y:S01]  /*a380*/  FMUL.FTZ R185, R98, UR60 ;  /* 0x0000003c62b97c20 */ /* 0x000fe20008410000 */
[----:B------:R-:W-:-:S03]  /*a390*/  FMUL.FTZ R187, R102, UR60 ;  /* 0x0000003c66bb7c20 */ /* 0x000fc60008410000 */
[----:B------:R-:W-:Y:S01]  /*a3a0*/  MUFU.TANH R151, R151 ;  /* 0x0000009700977308 */ /* 0x000fe20000002400 */
[----:B------:R-:W-:Y:S01]  /*a3b0*/  HGMMA.64x128x16.F32 R24, R188, gdesc[UR8].tnspB, R24, gsb0 ;  /* 0x41e00008bc187df0 */ /* 0x000fe20008000818 */
[----:B------:R-:W-:Y:S01]  /*a3c0*/  UIADD3 UR10, UR6, 0x200, URZ ;  /* 0x00000200060a7890 */ /* 0x000fe2000fffe03f */
[----:B------:R-:W-:-:S05]  /*a3d0*/  UMOV UR11, 0x40000040 ;  /* 0x40000040000b7882 */ /* 0x000fca0000000000 */
[----:B------:R-:W-:Y:S08]  /*a3e0*/  MUFU.TANH R138, R138 ;  /* 0x0000008a008a7308 */ /* 0x000ff00000002400 */
        /* <DEDUP_REMOVED lines=19> */
[----:B------:R-:W-:-:S03]  /*a520*/  FMUL.FTZ R90, R5, R88 ;  /* 0x00000058055a7220 */ /* 0x000fc60000410000 */
[----:B------:R-:W-:Y:S01]  /*a530*/  MUFU.TANH R107, R107 ;  /* 0x0000006b006b7308 */ /* 0x000fe20000002400 */
[----:B------:R-:W-:Y:S01]  /*a540*/  FMUL.FTZ R191, R94, UR60 ;  /* 0x0000003c5ebf7c20 */ /* 0x000fe20008410000 */
[----:B------:R-:W-:Y:S01]  /*a550*/  HGMMA.64x128x16.F32 R24, R192, gdesc[UR8].tnspB, R24, gsb0 ;  /* 0x41e00008c0187df0 */ /* 0x000fe20008000818 */
[----:B------:R-:W-:Y:S01]  /*a560*/  UIADD3 UR10, UR6, 0x280, URZ ;  /* 0x00000280060a7890 */ /* 0x000fe2000fffe03f */
[----:B------:R-:W-:-:S04]  /*a570*/  UMOV UR11, 0x40000040 ;  /* 0x40000040000b7882 */ /* 0x000fc80000000000 */
        /* <DEDUP_REMOVED lines=10> */
[----:B------:R-:W-:Y:S01]  /*a620*/  MUFU.EX2 R90, R90 ;  /* 0x0000005a005a7308 */ /* 0x000fe20000000800 */
[----:B------:R-:W-:-:S02]  /*a630*/  WARPGROUP.DEPBAR.LE gsb0, 0x0 ;  /* 0x00008000000079c5 */ /* 0x000fc40000010000 */
[----:B------:R-:W-:Y:S01]  /*a640*/  WARPGROUP.ARRIVE ;  /* 0x00000000000079c5 */ /* 0x000fe20000000000 */
[----:B------:R-:W-:-:S04]  /*a650*/  FMUL.FTZ R195, R89, R88 ;  /* 0x0000005859c37220 */ /* 0x000fc80000410000 */
[--C-:B------:R-:W-:Y:S01]  /*a660*/  FFMA.FTZ R176, R9, R88, -R195.reuse ;  /* 0x0000005809b07223 */ /* 0x100fe200000108c3 */
[----:B------:R-:W-:Y:S01]  /*a670*/  HGMMA.64x128x16.F32 R24, R196, gdesc[UR8].tnspB, R24, gsb0 ;  /* 0x41e00008c4187df0 */ /* 0x000fe20008000818 */
[----:B------:R-:W-:Y:S01]  /*a680*/  UIADD3 UR10, UR6, 0x300, URZ ;  /* 0x00000300060a7890 */ /* 0x000fe2000fffe03f */
[----:B--2---:R-:W-:Y:S01]  /*a690*/  FMNMX.FTZ R9, R11, R4, !PT ;  /* 0x000000040b097209 */ /* 0x004fe20007810000 */
[----:B------:R-:W-:Y:S01]  /*a6a0*/  UMOV UR11, 0x40000040 ;  /* 0x40000040000b7882 */ /* 0x000fe20000000000 */
[-CC-:B------:R-:W-:Y:S01]  /*a6b0*/  FFMA.FTZ R5, R8, R88.reuse, -R195.reuse ;  /* 0x0000005808057223 */ /* 0x180fe200000108c3 */
[-CC-:B------:R-:W-:Y:S01]  /*a6c0*/  FFMA.FTZ R178, R12, R88.reuse, -R195.reuse ;  /* 0x000000580cb27223 */ /* 0x180fe200000108c3 */
[----:B---3--:R-:W-:Y:S01]  /*a6d0*/  FMNMX.FTZ R9, R10, R9, !PT ;  /* 0x000000090a097209 */ /* 0x008fe20007810000 */
[-CC-:B------:R-:W-:Y:S01]  /*a6e0*/  FFMA.FTZ R193, R21, R88.reuse, -R195.reuse ;  /* 0x0000005815c17223 */ /* 0x180fe200000108c3 */
[-CC-:B------:R-:W-:Y:S01]  /*a6f0*/  FFMA.FTZ R21, R157, R88.reuse, -R195.reuse ;  /* 0x000000589d157223 */ /* 0x180fe200000108c3 */
[-CC-:B------:R-:W-:Y:S01]  /*a700*/  FFMA.FTZ R157, R129, R88.reuse, -R195.reuse ;  /* 0x00000058819d7223 */ /* 0x180fe200000108c3 */
[----:B----4-:R-:W-:Y:S01]  /*a710*/  FMNMX.FTZ R8, R14, R9, !PT ;  /* 0x000000090e087209 */ /* 0x010fe20007810000 */
[-CC-:B------:R-:W-:Y:S01]  /*a720*/  FFMA.FTZ R129, R133, R88.reuse, -R195.reuse ;  /* 0x0000005885817223 */ /* 0x180fe200000108c3 */
[-CC-:B------:R-:W-:Y:S01]  /*a730*/  FFMA.FTZ R133, R165, R88.reuse, -R195.reuse ;  /* 0x00000058a5857223 */ /* 0x180fe200000108c3 */
[--C-:B------:R-:W-:Y:S01]  /*a740*/  FFMA.FTZ R165, R177, R88, -R195.reuse ;  /* 0x00000058b1a57223 */ /* 0x100fe200000108c3 */
[----:B-----5:R-:W-:Y:S01]  /*a750*/  FMNMX.FTZ R8, R15, R8, !PT ;  /* 0x000000080f087209 */ /* 0x020fe20007810000 */
[-CC-:B------:R-:W-:Y:S01]  /*a760*/  FFMA.FTZ R179, R179, R88.reuse, -R195.reuse ;  /* 0x00000058b3b37223 */ /* 0x180fe200000108c3 */
[----:B------:R-:W0:Y:S01]  /*a770*/  MUFU.EX2 R5, R5 ;  /* 0x0000000500057308 */ /* 0x000e220000000800 */
[--C-:B------:R-:W-:Y:S01]  /*a780*/  FFMA.FTZ R13, R13, R88, -R195.reuse ;  /* 0x000000580d0d7223 */ /* 0x100fe200000108c3 */
[----:B------:R-:W-:Y:S01]  /*a790*/  FMNMX.FTZ R9, R23, R8, !PT ;  /* 0x0000000817097209 */ /* 0x000fe20007810000 */
[-CC-:B------:R-:W-:Y:S01]  /*a7a0*/  FFMA.FTZ R180, R20, R88.reuse, -R195.reuse ;  /* 0x0000005814b47223 */ /* 0x180fe200000108c3 */
[-CC-:B------:R-:W-:Y:S01]  /*a7b0*/  FFMA.FTZ R182, R161, R88.reuse, -R195.reuse ;  /* 0x00000058a1b67223 */ /* 0x180fe200000108c3 */
[-CC-:B------:R-:W-:Y:S01]  /*a7c0*/  FFMA.FTZ R161, R162, R88.reuse, -R195.reuse ;  /* 0x00000058a2a17223 */ /* 0x180fe200000108c3 */
[----:B-1----:R-:W-:Y:S01]  /*a7d0*/  FMNMX.FTZ R8, R160, R9, !PT ;  /* 0x00000009a0087209 */ /* 0x002fe20007810000 */
[-CC-:B------:R-:W-:Y:S01]  /*a7e0*/  FFMA.FTZ R184, R152, R88.reuse, -R195.reuse ;  /* 0x0000005898b87223 */ /* 0x180fe200000108c3 */
[----:B------:R-:W1:Y:S01]  /*a7f0*/  MUFU.EX2 R176, R176 ;  /* 0x000000b000b07308 */ /* 0x000e620000000800 */
[--C-:B------:R-:W-:Y:S01]  /*a800*/  FFMA.FTZ R153, R153, R88, -R195.reuse ;  /* 0x0000005899997223 */ /* 0x100fe200000108c3 */
[----:B------:R-:W-:Y:S01]  /*a810*/  FMNMX.FTZ R9, R163, R8, !PT ;  /* 0x00000008a3097209 */ /* 0x000fe20007810000 */
[-CC-:B------:R-:W-:Y:S01]  /*a820*/  FFMA.FTZ R186, R156, R88.reuse, -R195.reuse ;  /* 0x000000589cba7223 */ /* 0x180fe200000108c3 */
[-CC-:B------:R-:W-:Y:S01]  /*a830*/  FFMA.FTZ R188, R144, R88.reuse, -R195.reuse ;  /* 0x0000005890bc7223 */ /* 0x180fe200000108c3 */
[-CC-:B------:R-:W-:Y:S01]  /*a840*/  FFMA.FTZ R145, R145, R88.reuse, -R195.reuse ;  /* 0x0000005891917223 */ /* 0x180fe200000108c3 */
[----:B------:R-:W-:Y:S01]  /*a850*/  FMNMX.FTZ R9, R164, R9, !PT ;  /* 0x00000009a4097209 */ /* 0x000fe20007810000 */
[-C--:B------:R-:W-:Y:S01]  /*a860*/  FFMA.FTZ R190, R148, R88.reuse, -R195 ;  /* 0x0000005894be7223 */ /* 0x080fe200000108c3 */
[----:B------:R-:W-:Y:S01]  /*a870*/  MUFU.EX2 R178, R178 ;  /* 0x000000b200b27308 */ /* 0x000fe20000000800 */
[----:B0-----:R-:W-:Y:S01]  /*a880*/  FFMA.FTZ R7, R90, R7, R5 ;  /* 0x000000075a077223 */ /* 0x001fe20000010005 */
[----:B------:R-:W-:Y:S01]  /*a890*/  FMNMX.FTZ R8, R154, R9, !PT ;  /* 0x000000099a087209 */ /* 0x000fe20007810000 */
[-CC-:B------:R-:W-:Y:S01]  /*a8a0*/  FFMA.FTZ R149, R149, R88.reuse, -R195.reuse ;  /* 0x0000005895957223 */ /* 0x180fe200000108c3 */
[-CC-:B------:R-:W-:Y:S01]  /*a8b0*/  FFMA.FTZ R192, R136, R88.reuse, -R195.reuse ;  /* 0x0000005888c07223 */ /* 0x180fe200000108c3 */
[--C-:B------:R-:W-:Y:S01]  /*a8c0*/  FFMA.FTZ R137, R137, R88, -R195.reuse ;  /* 0x0000005889897223 */ /* 0x100fe200000108c3 */
[----:B------:R-:W-:Y:S01]  /*a8d0*/  FMNMX.FTZ R9, R155, R8, !PT ;  /* 0x000000089b097209 */ /* 0x000fe20007810000 */
[-C--:B------:R-:W-:Y:S01]  /*a8e0*/  FFMA.FTZ R194, R140, R88.reuse, -R195 ;  /* 0x000000588cc27223 */ /* 0x080fe200000108c3 */
[----:B------:R-:W-:Y:S01]  /*a8f0*/  MUFU.EX2 R13, R13 ;  /* 0x0000000d000d7308 */ /* 0x000fe20000000800 */
[----:B-1----:R-:W-:Y:S01]  /*a900*/  FADD.FTZ R7, R176, R7 ;  /* 0x00000007b0077221 */ /* 0x002fe20000010000 */
[----:B------:R-:W-:Y:S01]  /*a910*/  FMNMX.FTZ R8, R158, R9, !PT ;  /* 0x000000099e087209 */ /* 0x000fe20007810000 */
[-CC-:B------:R-:W-:Y:S01]  /*a920*/  FFMA.FTZ R141, R141, R88.reuse, -R195.reuse ;  /* 0x000000588d8d7223 */ /* 0x180fe200000108c3 */
[-CC-:B------:R-:W-:Y:S01]  /*a930*/  FFMA.FTZ R121, R121, R88.reuse, -R195.reuse ;  /* 0x0000005879797223 */ /* 0x180fe200000108c3 */
[--C-:B------:R-:W-:Y:S01]  /*a940*/  FFMA.FTZ R125, R125, R88, -R195.reuse ;  /* 0x000000587d7d7223 */ /* 0x100fe200000108c3 */
[----:B------:R-:W-:Y:S01]  /*a950*/  FMNMX.FTZ R9, R159, R8, !PT ;  /* 0x000000089f097209 */ /* 0x000fe20007810000 */
[-CC-:B------:R-:W-:Y:S01]  /*a960*/  FFMA.FTZ R113, R113, R88.reuse, -R195.reuse ;  /* 0x0000005871717223 */ /* 0x180fe200000108c3 */
[----:B------:R-:W-:Y:S01]  /*a970*/  MUFU.EX2 R180, R180 ;  /* 0x000000b400b47308 */ /* 0x000fe20000000800 */
[-CC-:B------:R-:W-:Y:S01]  /*a980*/  FFMA.FTZ R105, R105, R88.reuse, -R195.reuse ;  /* 0x0000005869697223 */ /* 0x180fe200000108c3 */
[----:B------:R-:W-:Y:S01]  /*a990*/  FMNMX.FTZ R8, R146, R9, !PT ;  /* 0x0000000992087209 */ /* 0x000fe20007810000 */
[-CC-:B------:R-:W-:Y:S01]  /*a9a0*/  FFMA.FTZ R109, R109, R88.reuse, -R195.reuse ;  /* 0x000000586d6d7223 */ /* 0x180fe200000108c3 */
[-CC-:B------:R-:W-:Y:S01]  /*a9b0*/  FFMA.FTZ R97, R97, R88.reuse, -R195.reuse ;  /* 0x0000005861617223 */ /* 0x180fe200000108c3 */
[--C-:B------:R-:W-:Y:S01]  /*a9c0*/  FFMA.FTZ R101, R101, R88, -R195.reuse ;  /* 0x0000005865657223 */ /* 0x100fe200000108c3 */
[----:B------:R-:W-:Y:S01]  /*a9d0*/  FMNMX.FTZ R9, R147, R8, !PT ;  /* 0x0000000893097209 */ /* 0x000fe20007810000 */
[-CC-:B------:R-:W-:Y:S01]  /*a9e0*/  FFMA.FTZ R20, R175, R88.reuse, -R195.reuse ;  /* 0x00000058af147223 */ /* 0x180fe200000108c3 */
[----:B------:R-:W-:Y:S01]  /*a9f0*/  MUFU.EX2 R193, R193 ;  /* 0x000000c100c17308 */ /* 0x000fe20000000800 */
[----:B------:R-:W-:Y:S01]  /*aa00*/  FFMA.FTZ R93, R93, R88, -R195 ;  /* 0x000000585d5d7223 */ /* 0x000fe200000108c3 */
[----:B------:R-:W-:-:S02]  /*aa10*/  FMNMX.FTZ R8, R150, R9, !PT ;  /* 0x0000000996087209 */ /* 0x000fc40007810000 */
[----:B------:R-:W-:Y:S02]  /*aa20*/  F2FP.F16.F32.PACK_AB R176, R176, R5 ;  /* 0x00000005b0b0723e */ /* 0x000fe400000000ff */
[----:B------:R-:W-:Y:S02]  /*aa30*/  FMNMX.FTZ R9, R151, R8, !PT ;  /* 0x0000000897097209 */ /* 0x000fe40007810000 */
[----:B------:R-:W-:Y:S02]  /*aa40*/  MUFU.EX2 R182, R182 ;  /* 0x000000b600b67308 */ /* 0x000fe40000000800 */
[----:B------:R-:W-:-:S04]  /*aa50*/  FMNMX.FTZ R8, R138, R9, !PT ;  /* 0x000000098a087209 */ /* 0x000fc80007810000 */
        /* <DEDUP_REMOVED lines=26> */
[----:B------:R-:W-:Y:S01]  /*ac00*/  FMNMX.FTZ R8, R183, R8, !PT ;  /* 0x00000008b7087209 */ /* 0x000fe20007810000 */
[----:B------:R-:W-:Y:S02]  /*ac10*/  WARPGROUP.DEPBAR.LE gsb0, 0x0 ;  /* 0x00008000000079c5 */ /* 0x000fe40000010000 */
[----:B------:R-:W-:Y:S01]  /*ac20*/  WARPGROUP.ARRIVE ;  /* 0x00000000000079c5 */ /* 0x000fe20000000000 */
[----:B------:R-:W-:Y:S02]  /*ac30*/  FMNMX.FTZ R8, R111, R8, !PT ;  /* 0x000000086f087209 */ /* 0x000fe40007810000 */
[----:B------:R-:W-:Y:S01]  /*ac40*/  MUFU.EX2 R192, R192 ;  /* 0x000000c000c07308 */ /* 0x000fe20000000800 */
[-CC-:B------:R-:W-:Y:S01]  /*ac50*/  FFMA.FTZ R196, R128, R88.reuse, -R195.reuse ;  /* 0x0000005880c47223 */ /* 0x180fe200000108c3 */
[----:B------:R-:W-:Y:S01]  /*ac60*/  FFMA.FTZ R198, R132, R88, -R195 ;  /* 0x0000005884c67223 */ /* 0x000fe200000108c3 */
[----:B------:R-:W-:Y:S01]  /*ac70*/  FMNMX.FTZ R8, R185, R8, !PT ;  /* 0x00000008b9087209 */ /* 0x000fe20007810000 */
[----:B------:R-:W-:Y:S01]  /*ac80*/  HGMMA.64x128x16.F32 R24, R200, gdesc[UR8].tnspB, R24, gsb0 ;  /* 0x41e00008c8187df0 */ /* 0x000fe20008000818 */
[----:B------:R-:W-:Y:S01]  /*ac90*/  UIADD3 UR10, UR6, 0x380, URZ ;  /* 0x00000380060a7890 */ /* 0x000fe2000fffe03f */
[----:B------:R-:W-:Y:S01]  /*aca0*/  UMOV UR11, 0x40000040 ;  /* 0x40000040000b7882 */ /* 0x000fe20000000000 */
[----:B------:R-:W-:Y:S01]  /*acb0*/  FMNMX.FTZ R8, R99, R8, !PT ;  /* 0x0000000863087209 */ /* 0x000fe20007810000 */
[----:B------:R-:W-:Y:S03]  /*acc0*/  MUFU.EX2 R137, R137 ;  /* 0x0000008900897308 */ /* 0x000fe60000000800 */
[----:B------:R-:W-:-:S04]  /*acd0*/  FMNMX.FTZ R8, R187, R8, !PT ;  /* 0x00000008bb087209 */ /* 0x000fc80007810000 */
[----:B------:R-:W-:Y:S01]  /*ace0*/  FMNMX.FTZ R8, R103, R8, !PT ;  /* 0x0000000867087209 */ /* 0x000fe20007810000 */
[----:B------:R-:W-:Y:S03]  /*acf0*/  MUFU.EX2 R194, R194 ;  /* 0x000000c200c27308 */ /* 0x000fe60000000800 */
[----:B------:R-:W-:-:S04]  /*ad00*/  FMNMX.FTZ R8, R189, R8, !PT ;  /* 0x00000008bd087209 */ /* 0x000fc80007810000 */
[----:B------:R-:W-:Y:S01]  /*ad10*/  FMNMX.FTZ R8, R91, R8, !PT ;  /* 0x000000085b087209 */ /* 0x000fe20007810000 */
[----:B------:R-:W-:Y:S03]  /*ad20*/  MUFU.EX2 R141, R141 ;  /* 0x0000008d008d7308 */ /* 0x000fe60000000800 */
[----:B------:R-:W-:-:S04]  /*ad30*/  FMNMX.FTZ R8, R191, R8, !PT ;  /* 0x00000008bf087209 */ /* 0x000fc80007810000 */
[----:B------:R-:W-:Y:S01]  /*ad40*/  FMNMX.FTZ R9, R95, R8, !PT ;  /* 0x000000085f097209 */ /* 0x000fe20007810000 */
[--C-:B------:R-:W-:Y:S01]  /*ad50*/  FFMA.FTZ R8, R171, R88, -R195.reuse ;  /* 0x00000058ab087223 */ /* 0x100fe200000108c3 */
[----:B------:R-:W-:Y:S03]  /*ad60*/  MUFU.EX2 R196, R196 ;  /* 0x000000c400c47308 */ /* 0x000fe60000000800 */
[----:B------:R-:W0:Y:S05]  /*ad70*/  SHFL.BFLY PT, R12, R9, 0x2, 0x1f ;  /* 0x0c401f00090c7f89 */ /* 0x000e2a00000e0000 */
[----:B------:R-:W-:Y:S08]  /*ad80*/  MUFU.EX2 R157, R157 ;  /* 0x0000009d009d7308 */ /* 0x000ff00000000800 */
[----:B------:R-:W-:Y:S08]  /*ad90*/  MUFU.EX2 R198, R198 ;  /* 0x000000c600c67308 */ /* 0x000ff00000000800 */
[----:B------:R-:W-:Y:S01]  /*ada0*/  MUFU.EX2 R129, R129 ;  /* 0x0000008100817308 */ /* 0x000fe20000000800 */
[----:B0-----:R-:W-:Y:S01]  /*adb0*/  FMNMX.FTZ R92, R9, R12, !PT ;  /* 0x0000000c095c7209 */ /* 0x001fe20007810000 */
[----:B------:R-:W-:-:S04]  /*adc0*/  FFMA.FTZ R12, R173, R88, -R195 ;  /* 0x00000058ad0c7223 */ /* 0x000fc800000108c3 */
[----:B------:R-:W0:Y:S02]  /*add0*/  SHFL.BFLY PT, R9, R92, 0x1, 0x1f ;  /* 0x0c201f005c097f89 */ /* 0x000e2400000e0000 */
[----:B------:R-:W-:Y:S08]  /*ade0*/  MUFU.EX2 R121, R121 ;  /* 0x0000007900797308 */ /* 0x000ff00000000800 */
[----:B------:R-:W-:Y:S08]  /*adf0*/  MUFU.EX2 R125, R125 ;  /* 0x0000007d007d7308 */ /* 0x000ff00000000800 */
[----:B------:R-:W-:Y:S01]  /*ae00*/  MUFU.EX2 R113, R113 ;  /* 0x0000007100717308 */ /* 0x000fe20000000800 */
[----:B0-----:R-:W-:-:S07]  /*ae10*/  FMNMX.FTZ R9, R92, R9, !PT ;  /* 0x000000095c097209 */ /* 0x001fce0007810000 */
[----:B------:R-:W-:Y:S08]  /*ae20*/  MUFU.EX2 R133, R133 ;  /* 0x0000008500857308 */ /* 0x000ff00000000800 */
[----:B------:R0:W-:Y:S08]  /*ae30*/  MUFU.EX2 R92, R179 ;  /* 0x000000b3005c7308 */ /* 0x0001f00000000800 */
[----:B------:R-:W-:Y:S08]  /*ae40*/  MUFU.EX2 R105, R105 ;  /* 0x0000006900697308 */ /* 0x000ff00000000800 */
[----:B------:R-:W-:Y:S08]  /*ae50*/  MUFU.EX2 R109, R109 ;  /* 0x0000006d006d7308 */ /* 0x000ff00000000800 */
[----:B------:R-:W-:Y:S08]  /*ae60*/  MUFU.EX2 R8, R8 ;  /* 0x0000000800087308 */ /* 0x000ff00000000800 */
[----:B------:R-:W-:Y:S08]  /*ae70*/  MUFU.EX2 R97, R97 ;  /* 0x0000006100617308 */ /* 0x000ff00000000800 */
[----:B------:R-:W-:Y:S01]  /*ae80*/  MUFU.EX2 R12, R12 ;  /* 0x0000000c000c7308 */ /* 0x000fe20000000800 */
[----:B------:R-:W-:-:S02]  /*ae90*/  WARPGROUP.DEPBAR.LE gsb0, 0x0 ;  /* 0x00008000000079c5 */ /* 0x000fc40000010000 */
[----:B------:R-:W-:Y:S01]  /*aea0*/  WARPGROUP.ARRIVE ;  /* 0x00000000000079c5 */ /* 0x000fe20000000000 */
[-CC-:B------:R-:W-:Y:S01]  /*aeb0*/  FFMA.FTZ R200, R120, R88.reuse, -R195.reuse ;  /* 0x0000005878c87223 */ /* 0x180fe200000108c3 */
[----:B------:R-:W-:-:S03]  /*aec0*/  FFMA.FTZ R202, R124, R88, -R195 ;  /* 0x000000587cca7223 */ /* 0x000fc600000108c3 */
[----:B------:R-:W-:Y:S01]  /*aed0*/  MUFU.EX2 R101, R101 ;  /* 0x0000006500657308 */ /* 0x000fe20000000800 */
[----:B------:R-:W-:Y:S01]  /*aee0*/  HGMMA.64x128x16.F32 R24, R204, gdesc[UR8].tnspB, R24, gsb0 ;  /* 0x41e00008cc187df0 */ /* 0x000fe20008000818 */
[----:B------:R-:W-:Y:S01]  /*aef0*/  UIADD3 UR10, UR6, 0x400, URZ ;  /* 0x00000400060a7890 */ /* 0x000fe2000fffe03f */
[----:B------:R-:W-:-:S05]  /*af00*/  UMOV UR11, 0x40000040 ;  /* 0x40000040000b7882 */ /* 0x000fca0000000000 */
        /* <DEDUP_REMOVED lines=8> */
[----:B------:R-:W-:Y:S01]  /*af90*/  IADD3 R112, -R22, 0xb, RZ ;  /* 0x0000000b16707810 */ /* 0x000fe20007ffe1ff */
[----:B------:R-:W-:Y:S01]  /*afa0*/  FFMA.FTZ R206, R116, R88, -R195 ;  /* 0x0000005874ce7223 */ /* 0x000fe200000108c3 */
[----:B------:R-:W-:Y:S02]  /*afb0*/  @!P1 PRMT R116, RZ, 0x654, R110 ;  /* 0x00000654ff749816 */ /* 0x000fe4000000006e */
[----:B------:R-:W-:Y:S01]  /*afc0*/  HGMMA.64x128x16.F32 R24, R208, gdesc[UR8].tnspB, R24, gsb0 ;  /* 0x41e00008d0187df0 */ /* 0x000fe20008000818 */
[----:B------:R-:W-:Y:S01]  /*afd0*/  UIADD3 UR10, UR6, 0x480, URZ ;  /* 0x00000480060a7890 */ /* 0x000fe2000fffe03f */
[----:B------:R-:W-:Y:S01]  /*afe0*/  MUFU.EX2 R204, R204 ;  /* 0x000000cc00cc7308 */ /* 0x000fe20000000800 */
[----:B------:R-:W-:Y:S01]  /*aff0*/  UMOV UR11, 0x40000040 ;  /* 0x40000040000b7882 */ /* 0x000fe20000000000 */
[----:B------:R-:W-:-:S06]  /*b000*/  UIADD3 UR6, UR6, 0x500, URZ ;  /* 0x0000050006067890 */ /* 0x000fcc000fffe03f */
[----:B------:R-:W-:Y:S01]  /*b010*/  MUFU.EX2 R206, R206 ;  /* 0x000000ce00ce7308 */ /* 0x000fe20000000800 */
[----:B------:R-:W-:Y:S02]  /*b020*/  WARPGROUP.DEPBAR.LE gsb0, 0x0 ;  /* 0x00008000000079c5 */ /* 0x000fe40000010000 */
[----:B------:R-:W-:Y:S01]  /*b030*/  WARPGROUP.ARRIVE ;  /* 0x00000000000079c5 */ /* 0x000fe20000000000 */
[-CC-:B------:R-:W-:Y:S01]  /*b040*/  FFMA.FTZ R208, R167, R88.reuse, -R195.reuse ;  /* 0x00000058a7d07223 */ /* 0x180fe200000108c3 */
[-C--:B------:R-:W-:Y:S01]  /*b050*/  FFMA.FTZ R210, R169, R88.reuse, -R195 ;  /* 0x00000058a9d27223 */ /* 0x080fe200000108c3 */
[C---:B------:R-:W-:Y:S01]  /*b060*/  FADD.FTZ R167, -R9.reuse, R4 ;  /* 0x0000000409a77221 */ /* 0x040fe20000010100 */
[-C--:B------:R-:W-:Y:S02]  /*b070*/  FMUL.FTZ R169, R9, R88.reuse ;  /* 0x0000005809a97220 */ /* 0x080fe40000410000 */
[----:B------:R-:W-:Y:S01]  /*b080*/  HGMMA.64x128x16.F32 R24, R212, gdesc[UR8].tnspB, R24, gsb0 ;  /* 0x41e00008d4187df0 */ /* 0x000fe20008000818 */
[-C--:B------:R-:W-:Y:S01]  /*b090*/  FMUL.FTZ R167, R167, R88.reuse ;  /* 0x00000058a7a77220 */ /* 0x080fe20000410000 */
[-CC-:B------:R-:W-:Y:S01]  /*b0a0*/  FFMA.FTZ R4, R11, R88.reuse, -R169.reuse ;  /* 0x000000580b047223 */ /* 0x180fe200000108a9 */
[-CC-:B------:R-:W-:Y:S01]  /*b0b0*/  FFMA.FTZ R177, R10, R88.reuse, -R169.reuse ;  /* 0x000000580ab17223 */ /* 0x180fe200000108a9 */
[-CC-:B0-----:R-:W-:Y:S01]  /*b0c0*/  FFMA.FTZ R179, R14, R88.reuse, -R169.reuse ;  /* 0x000000580eb37223 */ /* 0x181fe200000108a9 */
[-CC-:B------:R-:W-:Y:S01]  /*b0d0*/  FFMA.FTZ R10, R15, R88.reuse, -R169.reuse ;  /* 0x000000580f0a7223 */ /* 0x180fe200000108a9 */
[-CC-:B------:R-:W-:Y:S01]  /*b0e0*/  FFMA.FTZ R11, R23, R88.reuse, -R169.reuse ;  /* 0x00000058170b7223 */ /* 0x180fe200000108a9 */
[----:B------:R-:W-:Y:S01]  /*b0f0*/  MUFU.EX2 R167, R167 ;  /* 0x000000a700a77308 */ /* 0x000fe20000000800 */
[-CC-:B------:R-:W-:Y:S01]  /*b100*/  FFMA.FTZ R14, R160, R88.reuse, -R169.reuse ;  /* 0x00000058a00e7223 */ /* 0x180fe200000108a9 */
[-CC-:B------:R-:W-:Y:S01]  /*b110*/  FFMA.FTZ R15, R163, R88.reuse, -R169.reuse ;  /* 0x00000058a30f7223 */ /* 0x180fe200000108a9 */
[-CC-:B------:R-:W-:Y:S01]  /*b120*/  FFMA.FTZ R94, R164, R88.reuse, -R169.reuse ;  /* 0x00000058a45e7223 */ /* 0x180fe200000108a9 */
[-CC-:B------:R-:W-:Y:S01]  /*b130*/  FFMA.FTZ R23, R154, R88.reuse, -R169.reuse ;  /* 0x000000589a177223 */ /* 0x180fe200000108a9 */
[-CC-:B------:R-:W-:Y:S01]  /*b140*/  FFMA.FTZ R96, R155, R88.reuse, -R169.reuse ;  /* 0x000000589b607223 */ /* 0x180fe200000108a9 */
[-CC-:B------:R-:W-:Y:S01]  /*b150*/  FFMA.FTZ R98, R158, R88.reuse, -R169.reuse ;  /* 0x000000589e627223 */ /* 0x180fe200000108a9 */
[-CC-:B------:R-:W-:Y:S01]  /*b160*/  FFMA.FTZ R155, R159, R88.reuse, -R169.reuse ;  /* 0x000000589f9b7223 */ /* 0x180fe200000108a9 */
[----:B------:R-:W0:Y:S01]  /*b170*/  MUFU.EX2 R4, R4 ;  /* 0x0000000400047308 */ /* 0x000e220000000800 */
[-CC-:B------:R-:W-:Y:S01]  /*b180*/  FFMA.FTZ R100, R146, R88.reuse, -R169.reuse ;  /* 0x0000005892647223 */ /* 0x180fe200000108a9 */
[-CC-:B------:R-:W-:Y:S01]  /*b190*/  FFMA.FTZ R205, R114, R88.reuse, -R169.reuse ;  /* 0x0000005872cd7223 */ /* 0x180fe200000108a9 */
[-CC-:B------:R-:W-:Y:S01]  /*b1a0*/  FFMA.FTZ R114, R115, R88.reuse, -R169.reuse ;  /* 0x0000005873727223 */ /* 0x180fe200000108a9 */
[-CC-:B------:R-:W-:Y:S01]  /*b1b0*/  FFMA.FTZ R147, R147, R88.reuse, -R169.reuse ;  /* 0x0000005893937223 */ /* 0x180fe200000108a9 */
[-CC-:B------:R-:W-:Y:S01]  /*b1c0*/  FFMA.FTZ R102, R150, R88.reuse, -R169.reuse ;  /* 0x0000005896667223 */ /* 0x180fe200000108a9 */
        /* <DEDUP_REMOVED lines=9> */
[--C-:B------:R-:W-:Y:S01]  /*b260*/  FFMA.FTZ R108, R131, R88, -R169.reuse ;  /* 0x00000058836c7223 */ /* 0x100fe200000108a9 */
[----:B------:R-:W-:Y:S01]  /*b270*/  MUFU.EX2 R179, R179 ;  /* 0x000000b300b37308 */ /* 0x000fe20000000800 */
[----:B0-----:R-:W-:Y:S01]  /*b280*/  FFMA.FTZ R6, R167, R6, R4 ;  /* 0x00000006a7067223 */ /* 0x001fe20000010004 */
        /* <DEDUP_REMOVED lines=9> */
[----:B------:R-:W-:-:S05]  /*b320*/  FFMA.FTZ R95, R95, R88, -R169 ;  /* 0x000000585f5f7223 */ /* 0x000fca00000108a9 */
[----:B------:R-:W-:Y:S08]  /*b330*/  MUFU.EX2 R11, R11 ;  /* 0x0000000b000b7308 */ /* 0x000ff00000000800 */
[----:B------:R-:W0:Y:S08]  /*b340*/  MUFU.EX2 R14, R14 ;  /* 0x0000000e000e7308 */ /* 0x000e300000000800 */
[----:B------:R-:W-:Y:S08]  /*b350*/  MUFU.EX2 R15, R15 ;  /* 0x0000000f000f7308 */ /* 0x000ff00000000800 */
[----:B------:R-:W-:Y:S01]  /*b360*/  MUFU.EX2 R94, R94 ;  /* 0x0000005e005e7308 */ /* 0x000fe20000000800 */
[----:B0-----:R-:W-:-:S07]  /*b370*/  F2FP.F16.F32.PACK_AB R181, R14, R11 ;  /* 0x0000000b0eb5723e */ /* 0x001fce00000000ff */
[----:B------:R-:W-:Y:S08]  /*b380*/  MUFU.EX2 R23, R23 ;  /* 0x0000001700177308 */ /* 0x000ff00000000800 */
[----:B------:R-:W-:Y:S08]  /*b390*/  MUFU.EX2 R96, R96 ;  /* 0x0000006000607308 */ /* 0x000ff00000000800 */
[----:B------:R-:W-:Y:S08]  /*b3a0*/  MUFU.EX2 R98, R98 ;  /* 0x0000006200627308 */ /* 0x000ff00000000800 */
[----:B------:R-:W-:Y:S08]  /*b3b0*/  MUFU.EX2 R155, R155 ;  /* 0x0000009b009b7308 */ /* 0x000ff00000000800 */
[----:B------:R-:W-:Y:S08]  /*b3c0*/  MUFU.EX2 R100, R100 ;  /* 0x0000006400647308 */ /* 0x000ff00000000800 */
[----:B------:R-:W-:Y:S08]  /*b3d0*/  MUFU.EX2 R147, R147 ;  /* 0x0000009300937308 */ /* 0x000ff00000000800 */
[----:B------:R-:W-:Y:S08]  /*b3e0*/  MUFU.EX2 R102, R102 ;  /* 0x0000006600667308 */ /* 0x000ff00000000800 */
[----:B------:R-:W-:Y:S01]  /*b3f0*/  MUFU.EX2 R151, R151 ;  /* 0x0000009700977308 */ /* 0x000fe20000000800 */
[----:B------:R-:W-:-:S02]  /*b400*/  WARPGROUP.DEPBAR.LE gsb0, 0x0 ;  /* 0x00008000000079c5 */ /* 0x000fc40000010000 */
[----:B------:R-:W-:-:S05]  /*b410*/  WARPGROUP.ARRIVE ;  /* 0x00000000000079c5 */ /* 0x000fca0000000000 */
[----:B------:R-:W-:Y:S01]  /*b420*/  MUFU.EX2 R104, R104 ;  /* 0x0000006800687308 */ /* 0x000fe20000000800 */
[----:B------:R-:W-:Y:S02]  /*b430*/  F2FP.F16.F32.PACK_AB R214, R101, R12 ;  /* 0x0000000c65d6723e */ /* 0x000fe400000000ff */
[----:B------:R-:W-:Y:S01]  /*b440*/  F2FP.F16.F32.PACK_AB R212, R97, R8 ;  /* 0x0000000861d4723e */ /* 0x000fe200000000ff */
[----:B------:R-:W-:Y:S01]  /*b450*/  HGMMA.64x128x16.F32 R24, R216, gdesc[UR4].tnspB, R24, gsb0 ;  /* 0x41e00004d8187df0 */ /* 0x000fe20008000818 */
[----:B------:R-:W-:-:S03]  /*b460*/  R2UR UR7, R17 ;  /* 0x00000000110772ca */ /* 0x000fc600000e0000 */
[----:B------:R-:W0:Y:S01]  /*b470*/  MUFU.EX2 R139, R139 ;  /* 0x0000008b008b7308 */ /* 0x000e220000000800 */
[----:B------:R-:W-:-:S07]  /*b480*/  R2UR UR6, R220 ;  /* 0x00000000dc0672ca */ /* 0x000fce00000e0000 */
[----:B------:R-:W1:Y:S06]  /*b490*/  MUFU.EX2 R195, R195 ;  /* 0x000000c300c37308 */ /* 0x000e6c0000000800 */
[----:B------:R-:W-:Y:S01]  /*b4a0*/  UISETP.GT.AND UP0, UPT, UR6, UR7, UPT ;  /* 0x000000070600728c */ /* 0x000fe2000bf04270 */
[----:B------:R-:W-:Y:S01]  /*b4b0*/  R2UR UR7, R0 ;  /* 0x00000000000772ca */ /* 0x000fe200000e0000 */
[----:B------:R-:W2:Y:S01]  /*b4c0*/  MUFU.EX2 R106, R106 ;  /* 0x0000006a006a7308 */ /* 0x000ea20000000800 */
[----:B------:R-:W-:-:S03]  /*b4d0*/  UIADD3 UR6, UR6, -0x1, URZ ;  /* 0xffffffff06067890 */ /* 0x000fc6000fffe03f */
[----:B------:R-:W-:-:S03]  /*b4e0*/  PLOP3.LUT P2, PT, PT, PT, UP0, 0x80, 0x0 ;  /* 0x000000000000781c */ /* 0x000fc60003f4f008 */
[----:B------:R-:W-:Y:S01]  /*b4f0*/  IMAD.U32 R220, RZ, RZ, UR6 ;  /* 0x00000006ffdc7e24 */ /* 0x000fe2000f8e00ff */
[----:B------:R-:W3:Y:S08]  /*b500*/  MUFU.EX2 R197, R197 ;  /* 0x000000c500c57308 */ /* 0x000ef00000000800 */
[----:B------:R-:W4:Y:S08]  /*b510*/  MUFU.EX2 R108, R108 ;  /* 0x0000006c006c7308 */ /* 0x000f300000000800 */
[----:B------:R-:W5:Y:S08]  /*b520*/  MUFU.EX2 R199, R199 ;  /* 0x000000c700c77308 */ /* 0x000f700000000800 */
[----:B------:R-:W5:Y:S08]  /*b530*/  MUFU.EX2 R110, R110 ;  /* 0x0000006e006e7308 */ /* 0x000f700000000800 */
[----:B------:R-:W5:Y:S08]  /*b540*/  MUFU.EX2 R201, R201 ;  /* 0x000000c900c97308 */ /* 0x000f700000000800 */
[----:B------:R-:W-:Y:S08]  /*b550*/  MUFU.EX2 R203, R203 ;  /* 0x000000cb00cb7308 */ /* 0x000ff00000000800 */
        /* <DEDUP_REMOVED lines=10> */
[----:B------:R0:W-:Y:S06]  /*b600*/  BAR.ARV R112, 0x100 ;  /* 0x000400700000751d */ /* 0x0001ec0000002000 */
[----:B------:R1:W-:Y:S01]  /*b610*/  @!P1 SYNCS.ARRIVE.TRANS64.RED.A1T0 RZ, [R116+URZ], RZ ;  /* 0x000000ff74ff99a7 */ /* 0x0003e2000810043f */
[----:B------:R-:W-:Y:S01]  /*b620*/  MUFU.EX2 R95, R95 ;  /* 0x0000005f005f7308 */ /* 0x000fe20000000800 */
[----:B0-----:R-:W-:Y:S01]  /*b630*/  FADD.FTZ R112, R178, R7 ;  /* 0x00000007b2707221 */ /* 0x001fe20000010000 */
[----:B------:R-:W-:Y:S01]  /*b640*/  F2FP.F16.F32.PACK_AB R178, R13, R178 ;  /* 0x000000b20db2723e */ /* 0x000fe200000000ff */
[----:B------:R-:W-:Y:S01]  /*b650*/  FMUL.FTZ R24, R24, R90 ;  /* 0x0000005a18187220 */ /* 0x000fe20000410000 */
[----:B------:R-:W-:Y:S01]  /*b660*/  F2FP.F16.F32.PACK_AB R216, R165, R20 ;  /* 0x00000014a5d8723e */ /* 0x000fe200000000ff */
[----:B------:R-:W-:Y:S01]  /*b670*/  FMUL.FTZ R25, R25, R90 ;  /* 0x0000005a19197220 */ /* 0x000fe20000410000 */
[----:B------:R-:W-:Y:S01]  /*b680*/  F2FP.F16.F32.PACK_AB R218, R93, R92 ;  /* 0x0000005c5dda723e */ /* 0x000fe200000000ff */
[----:B-1----:R-:W-:Y:S01]  /*b690*/  FADD.FTZ R116, R177, R6 ;  /* 0x00000006b1747221 */ /* 0x002fe20000010000 */
[----:B------:R-:W-:Y:S01]  /*b6a0*/  FFMA.FTZ R6, R123, R88, -R169 ;  /* 0x000000587b067223 */ /* 0x000fe200000108a9 */
[----:B------:R-:W-:Y:S01]  /*b6b0*/  FADD.FTZ R123, R13, R112 ;  /* 0x000000700d7b7221 */ /* 0x000fe20000010000 */
[----:B------:R0:W-:Y:S01]  /*b6c0*/  @!P1 SYNCS.ARRIVE.TRANS64.RED.A1T0 RZ, [R118+URZ], RZ ;  /* 0x000000ff76ff99a7 */ /* 0x0001e2000810043f */
[----:B------:R-:W-:Y:S01]  /*b6d0*/  FADD.FTZ R7, R179, R116 ;  /* 0x00000074b3077221 */ /* 0x000fe20000010000 */
[----:B------:R-:W-:Y:S01]  /*b6e0*/  F2FP.F16.F32.PACK_AB R179, R10, R179 ;  /* 0x000000b30ab3723e */ /* 0x000fe200000000ff */
[----:B------:R-:W-:Y:S01]  /*b6f0*/  FADD.FTZ R116, R180, R123 ;  /* 0x0000007bb4747221 */ /* 0x000fe20000010000 */
[----:B------:R-:W1:Y:S01]  /*b700*/  MUFU.EX2 R6, R6 ;  /* 0x0000000600067308 */ /* 0x000e620000000800 */
[----:B------:R-:W-:Y:S01]  /*b710*/  FADD.FTZ R112, R10, R7 ;  /* 0x000000070a707221 */ /* 0x000fe20000010000 */
[----:B------:R-:W-:Y:S01]  /*b720*/  F2FP.F16.F32.PACK_AB R177, R177, R4 ;  /* 0x00000004b1b1723e */ /* 0x000fe200000000ff */
[C---:B------:R-:W-:Y:S01]  /*b730*/  FADD.FTZ R123, R193.reuse, R116 ;  /* 0x00000074c17b7221 */ /* 0x040fe20000010000 */
[----:B------:R-:W-:Y:S01]  /*b740*/  F2FP.F16.F32.PACK_AB R180, R193, R180 ;  /* 0x000000b4c1b4723e */ /* 0x000fe200000000ff */
[----:B------:R-:W-:Y:S01]  /*b750*/  FADD.FTZ R7, R11, R112 ;  /* 0x000000700b077221 */ /* 0x000fe20000010000 */
[----:B------:R-:W-:Y:S01]  /*b760*/  FFMA.FTZ R112, R127, R88, -R169 ;  /* 0x000000587f707223 */ /* 0x000fe200000108a9 */
[----:B0-----:R-:W-:Y:S01]  /*b770*/  FADD.FTZ R118, R182, R123 ;  /* 0x0000007bb6767221 */ /* 0x001fe20000010000 */
[----:B------:R-:W-:Y:S01]  /*b780*/  MUFU.EX2 R4, R107 ;  /* 0x0000006b00047308 */ /* 0x000fe20000000800 */
[----:B------:R-:W-:Y:S01]  /*b790*/  FADD.FTZ R116, R14, R7 ;  /* 0x000000070e747221 */ /* 0x000fe20000010000 */
[C---:B------:R-:W-:Y:S01]  /*b7a0*/  F2FP.F16.F32.PACK_AB R182, R161.reuse, R182 ;  /* 0x000000b6a1b6723e */ /* 0x040fe200000000ff */
[----:B------:R-:W-:Y:S01]  /*b7b0*/  FADD.FTZ R115, R161, R118 ;  /* 0x00000076a1737221 */ /* 0x000fe20000010000 */
[----:B------:R-:W-:Y:S01]  /*b7c0*/  F2FP.F16.F32.PACK_AB R193, R139, R104 ;  /* 0x000000688bc1723e */ /* 0x000fe200000000ff */
[----:B------:R-:W-:Y:S01]  /*b7d0*/  FADD.FTZ R7, R15, R116 ;  /* 0x000000740f077221 */ /* 0x000fe20000010000 */
[-C--:B------:R-:W-:Y:S01]  /*b7e0*/  FFMA.FTZ R116, R119, R88.reuse, -R169 ;  /* 0x0000005877747223 */ /* 0x080fe200000108a9 */
[----:B------:R-:W-:Y:S01]  /*b7f0*/  FADD.FTZ R120, R184, R115 ;  /* 0x00000073b8787221 */ /* 0x000fe20000010000 */
[----:B------:R-:W0:Y:S01]  /*b800*/  MUFU.EX2 R112, R112 ;  /* 0x0000007000707308 */ /* 0x000e220000000800 */
[C---:B------:R-:W-:Y:S01]  /*b810*/  FADD.FTZ R118, R94.reuse, R7 ;  /* 0x000000075e767221 */ /* 0x040fe20000010000 */
[-CC-:B------:R-:W-:Y:S01]  /*b820*/  FFMA.FTZ R115, R183, R88.reuse, -R169.reuse ;  /* 0x00000058b7737223 */ /* 0x180fe200000108a9 */
[----:B------:R-:W-:Y:S01]  /*b830*/  FADD.FTZ R117, R153, R120 ;  /* 0x0000007899757221 */ /* 0x000fe20000010000 */
[----:B------:R-:W-:Y:S01]  /*b840*/  F2FP.F16.F32.PACK_AB R183, R94, R15 ;  /* 0x0000000f5eb7723e */ /* 0x000fe200000000ff */
[----:B------:R-:W-:Y:S01]  /*b850*/  FADD.FTZ R7, R23, R118 ;  /* 0x0000007617077221 */ /* 0x000fe20000010000 */
[-C--:B------:R-:W-:Y:S01]  /*b860*/  FFMA.FTZ R119, R187, R88.reuse, -R169 ;  /* 0x00000058bb777223 */ /* 0x080fe200000108a9 */
[----:B------:R-:W-:Y:S01]  /*b870*/  FADD.FTZ R118, R186, R117 ;  /* 0x00000075ba767221 */ /* 0x000fe20000010000 */
[----:B------:R-:W0:Y:S01]  /*b880*/  MUFU.EX2 R116, R116 ;  /* 0x0000007400747308 */ /* 0x000e220000000800 */
[C---:B------:R-:W-:Y:S01]  /*b890*/  FADD.FTZ R7, R96.reuse, R7 ;  /* 0x0000000760077221 */ /* 0x040fe20000010000 */
[----:B------:R-:W-:Y:S01]  /*b8a0*/  FFMA.FTZ R117, R185, R88, -R169 ;  /* 0x00000058b9757223 */ /* 0x000fe200000108a9 */
[----:B------:R-:W-:Y:S01]  /*b8b0*/  F2FP.F16.F32.PACK_AB R185, R96, R23 ;  /* 0x0000001760b9723e */ /* 0x000fe200000000ff */
[----:B------:R-:W-:Y:S01]  /*b8c0*/  FMUL.FTZ R28, R28, R90 ;  /* 0x0000005a1c1c7220 */ /* 0x000fe20000410000 */
[----:B------:R-:W-:Y:S01]  /*b8d0*/  FADD.FTZ R120, R98, R7 ;  /* 0x0000000762787221 */ /* 0x000fe20000010000 */
[----:B------:R-:W-:Y:S01]  /*b8e0*/  FADD.FTZ R7, R21, R118 ;  /* 0x0000007615077221 */ /* 0x000fe20000010000 */
[----:B------:R-:W-:Y:S01]  /*b8f0*/  FFMA.FTZ R118, R99, R88, -R169 ;  /* 0x0000005863767223 */ /* 0x000fe200000108a9 */
[----:B------:R-:W0:Y:S01]  /*b900*/  MUFU.EX2 R94, R115 ;  /* 0x00000073005e7308 */ /* 0x000e220000000800 */
[C---:B------:R-:W-:Y:S01]  /*b910*/  FADD.FTZ R123, R155.reuse, R120 ;  /* 0x000000789b7b7221 */ /* 0x040fe20000010000 */
[----:B------:R-:W-:Y:S01]  /*b920*/  FADD.FTZ R120, R188, R7 ;  /* 0x00000007bc787221 */ /* 0x000fe20000010000 */
[----:B------:R-:W-:Y:S01]  /*b930*/  F2FP.F16.F32.PACK_AB R187, R155, R98 ;  /* 0x000000629bbb723e */ /* 0x000fe200000000ff */
[----:B------:R-:W-:Y:S01]  /*b940*/  FFMA.FTZ R99, R189, R88, -R169 ;  /* 0x00000058bd637223 */ /* 0x000fe200000108a9 */
[----:B------:R-:W-:Y:S01]  /*b950*/  FADD.FTZ R122, R100, R123 ;  /* 0x0000007b647a7221 */ /* 0x000fe20000010000 */
[----:B------:R-:W-:Y:S01]  /*b960*/  FADD.FTZ R7, R145, R120 ;  /* 0x0000007891077221 */ /* 0x000fe20000010000 */
[----:B------:R-:W-:Y:S01]  /*b970*/  F2FP.F16.F32.PACK_AB R184, R153, R184 ;  /* 0x000000b899b8723e */ /* 0x000fe200000000ff */
[----:B------:R-:W0:Y:S01]  /*b980*/  MUFU.EX2 R96, R117 ;  /* 0x0000007500607308 */ /* 0x000e220000000800 */
[----:B------:R-:W-:Y:S01]  /*b990*/  FADD.FTZ R123, R147, R122 ;  /* 0x0000007a937b7221 */ /* 0x000fe20000010000 */
[----:B------:R-:W-:Y:S01]  /*b9a0*/  FADD.FTZ R120, R190, R7 ;  /* 0x00000007be787221 */ /* 0x000fe20000010000 */
[----:B------:R-:W-:Y:S01]  /*b9b0*/  FFMA.FTZ R7, R191, R88, -R169 ;  /* 0x00000058bf077223 */ /* 0x000fe200000108a9 */
[----:B------:R-:W-:Y:S01]  /*b9c0*/  F2FP.F16.F32.PACK_AB R186, R21, R186 ;  /* 0x000000ba15ba723e */ /* 0x000fe200000000ff */
[----:B------:R-:W-:Y:S01]  /*b9d0*/  FADD.FTZ R122, R102, R123 ;  /* 0x0000007b667a7221 */ /* 0x000fe20000010000 */
[----:B------:R-:W-:Y:S01]  /*b9e0*/  FADD.FTZ R123, R149, R120 ;  /* 0x00000078957b7221 */ /* 0x000fe20000010000 */
[----:B------:R-:W-:Y:S01]  /*b9f0*/  F2FP.F16.F32.PACK_AB R188, R145, R188 ;  /* 0x000000bc91bc723e */ /* 0x000fe200000000ff */
[----:B------:R-:W0:Y:S01]  /*ba00*/  MUFU.EX2 R118, R118 ;  /* 0x0000007600767308 */ /* 0x000e220000000800 */
[----:B------:R-:W-:Y:S01]  /*ba10*/  FADD.FTZ R127, R151, R122 ;  /* 0x0000007a977f7221 */ /* 0x000fe20000010000 */
[----:B------:R-:W-:Y:S01]  /*ba20*/  FADD.FTZ R120, R192, R123 ;  /* 0x0000007bc0787221 */ /* 0x000fe20000010000 */
[----:B------:R-:W-:Y:S01]  /*ba30*/  F2FP.F16.F32.PACK_AB R189, R147, R100 ;  /* 0x0000006493bd723e */ /* 0x000fe200000000ff */
[----:B------:R-:W-:Y:S01]  /*ba40*/  FMUL.FTZ R29, R29, R90 ;  /* 0x0000005a1d1d7220 */ /* 0x000fe20000410000 */
        /* <DEDUP_REMOVED lines=11> */
[----:B------:R-:W-:Y:S01]  /*bb00*/  FMUL.FTZ R33, R33, R90 ;  /* 0x0000005a21217220 */ /* 0x000fe20000410000 */
[----:B--2---:R-:W-:Y:S01]  /*bb10*/  FADD.FTZ R10, R106, R5 ;  /* 0x000000056a0a7221 */ /* 0x004fe20000010000 */
[----:B------:R-:W-:Y:S01]  /*bb20*/  FADD.FTZ R14, R196, R13 ;  /* 0x0000000dc40e7221 */ /* 0x000fe20000010000 */
[----:B------:R-:W-:Y:S01]  /*bb30*/  F2FP.F16.F32.PACK_AB R194, R141, R194 ;  /* 0x000000c28dc2723e */ /* 0x000fe200000000ff */
[-C--:B------:R-:W-:Y:S01]  /*bb40*/  FMUL.FTZ R36, R36, R90.reuse ;  /* 0x0000005a24247220 */ /* 0x080fe20000410000 */
[----:B---3--:R-:W-:Y:S01]  /*bb50*/  FADD.FTZ R5, R197, R10 ;  /* 0x0000000ac5057221 */ /* 0x008fe20000010000 */
[----:B------:R-:W-:Y:S01]  /*bb60*/  FADD.FTZ R11, R157, R14 ;  /* 0x0000000e9d0b7221 */ /* 0x000fe20000010000 */
[----:B------:R-:W-:Y:S01]  /*bb70*/  F2FP.F16.F32.PACK_AB R195, R106, R195 ;  /* 0x000000c36ac3723e */ /* 0x000fe200000000ff */
[----:B------:R-:W-:Y:S01]  /*bb80*/  FMUL.FTZ R37, R37, R90 ;  /* 0x0000005a25257220 */ /* 0x000fe20000410000 */
[----:B----4-:R-:W-:Y:S01]  /*bb90*/  FADD.FTZ R10, R108, R5 ;  /* 0x000000056c0a7221 */ /* 0x010fe20000010000 */
[----:B------:R-:W-:Y:S01]  /*bba0*/  FADD.FTZ R14, R198, R11 ;  /* 0x0000000bc60e7221 */ /* 0x000fe20000010000 */
[----:B------:R-:W-:Y:S01]  /*bbb0*/  F2FP.F16.F32.PACK_AB R196, R157, R196 ;  /* 0x000000c49dc4723e */ /* 0x000fe200000000ff */
[-C--:B------:R-:W-:Y:S01]  /*bbc0*/  FMUL.FTZ R40, R40, R90.reuse ;  /* 0x0000005a28287220 */ /* 0x080fe20000410000 */
[----:B-----5:R-:W-:Y:S01]  /*bbd0*/  FADD.FTZ R5, R199, R10 ;  /* 0x0000000ac7057221 */ /* 0x020fe20000010000 */
[----:B------:R-:W-:Y:S01]  /*bbe0*/  FADD.FTZ R11, R129, R14 ;  /* 0x0000000e810b7221 */ /* 0x000fe20000010000 */
[----:B------:R-:W-:Y:S01]  /*bbf0*/  F2FP.F16.F32.PACK_AB R197, R108, R197 ;  /* 0x000000c56cc5723e */ /* 0x000fe200000000ff */
[----:B------:R-:W-:Y:S01]  /*bc00*/  FMUL.FTZ R41, R41, R90 ;  /* 0x0000005a29297220 */ /* 0x000fe20000410000 */
[----:B------:R-:W-:Y:S01]  /*bc10*/  FADD.FTZ R10, R110, R5 ;  /* 0x000000056e0a7221 */ /* 0x000fe20000010000 */
[----:B------:R-:W-:Y:S01]  /*bc20*/  FADD.FTZ R14, R200, R11 ;  /* 0x0000000bc80e7221 */ /* 0x000fe20000010000 */
[----:B------:R-:W-:Y:S01]  /*bc30*/  F2FP.F16.F32.PACK_AB R198, R129, R198 ;  /* 0x000000c681c6723e */ /* 0x000fe200000000ff */
[-C--:B------:R-:W-:Y:S01]  /*bc40*/  FMUL.FTZ R44, R44, R90.reuse ;  /* 0x0000005a2c2c7220 */ /* 0x080fe20000410000 */
[----:B------:R-:W-:Y:S01]  /*bc50*/  FADD.FTZ R5, R201, R10 ;  /* 0x0000000ac9057221 */ /* 0x000fe20000010000 */
[----:B------:R-:W-:Y:S01]  /*bc60*/  FADD.FTZ R11, R121, R14 ;  /* 0x0000000e790b7221 */ /* 0x000fe20000010000 */
[C---:B-1----:R-:W-:Y:S01]  /*bc70*/  F2FP.F16.F32.PACK_AB R201, R6.reuse, R201 ;  /* 0x000000c906c9723e */ /* 0x042fe200000000ff */
[-C--:B------:R-:W-:Y:S01]  /*bc80*/  FMUL.FTZ R45, R45, R90.reuse ;  /* 0x0000005a2d2d7220 */ /* 0x080fe20000410000 */
        /* <DEDUP_REMOVED lines=8> */
[----:B0-----:R-:W-:Y:S01]  /*bd10*/  FADD.FTZ R10, R112, R5 ;  /* 0x00000005700a7221 */ /* 0x001fe20000010000 */
[----:B------:R-:W-:Y:S01]  /*bd20*/  FADD.FTZ R14, R204, R11 ;  /* 0x0000000bcc0e7221 */ /* 0x000fe20000010000 */
[----:B------:R-:W-:Y:S01]  /*bd30*/  F2FP.F16.F32.PACK_AB R202, R125, R202 ;  /* 0x000000ca7dca723e */ /* 0x000fe200000000ff */
        /* <DEDUP_REMOVED lines=19> */
[----:B------:R-:W0:Y:S01]  /*be70*/  MUFU.EX2 R10, R99 ;  /* 0x00000063000a7308 */ /* 0x000e220000000800 */
[C---:B------:R-:W-:Y:S01]  /*be80*/  F2FP.F16.F32.PACK_AB R209, R4.reuse, R209 ;  /* 0x000000d104d1723e */ /* 0x040fe200000000ff */
[----:B------:R-:W-:Y:S01]  /*be90*/  FADD.FTZ R5, R4, R5 ;  /* 0x0000000504057221 */ /* 0x000fe20000010000 */
[----:B------:R-:W-:Y:S01]  /*bea0*/  FADD.FTZ R6, R210, R11 ;  /* 0x0000000bd2067221 */ /* 0x000fe20000010000 */
[----:B------:R-:W-:Y:S01]  /*beb0*/  F2FP.F16.F32.PACK_AB R207, R116, R207 ;  /* 0x000000cf74cf723e */ /* 0x000fe200000000ff */
[----:B------:R-:W-:Y:S01]  /*bec0*/  FMUL.FTZ R61, R61, R90 ;  /* 0x0000005a3d3d7220 */ /* 0x000fe20000410000 */
[----:B------:R-:W-:Y:S01]  /*bed0*/  FADD.FTZ R5, R94, R5 ;  /* 0x000000055e057221 */ /* 0x000fe20000010000 */
[----:B------:R-:W-:Y:S01]  /*bee0*/  FADD.FTZ R11, R109, R6 ;  /* 0x000000066d0b7221 */ /* 0x000fe20000010000 */
[----:B------:R1:W2:Y:S01]  /*bef0*/  MUFU.EX2 R14, R7 ;  /* 0x00000007000e7308 */ /* 0x0002a20000000800 */
[----:B------:R-:W-:Y:S01]  /*bf00*/  F2FP.F16.F32.PACK_AB R208, R105, R208 ;  /* 0x000000d069d0723e */ /* 0x000fe200000000ff */
        /* <DEDUP_REMOVED lines=8> */
[----:B------:R-:W-:Y:S01]  /*bf90*/  FADD.FTZ R5, R118, R5 ;  /* 0x0000000576057221 */ /* 0x000fe20000010000 */
[----:B------:R-:W-:Y:S01]  /*bfa0*/  FADD.FTZ R6, R12, R11 ;  /* 0x0000000b0c067221 */ /* 0x000fe20000010000 */
[----:B------:R-:W-:Y:S01]  /*bfb0*/  IMAD.U32 R12, RZ, RZ, UR7 ;  /* 0x00000007ff0c7e24 */ /* 0x000fe2000f8e00ff */
[----:B------:R-:W-:Y:S01]  /*bfc0*/  R2UR UR7, R221 ;  /* 0x00000000dd0772ca */ /* 0x000fe200000e0000 */
[----:B------:R-:W-:Y:S01]  /*bfd0*/  FADD.FTZ R5, R98, R5 ;  /* 0x0000000562057221 */ /* 0x000fe20000010000 */
[----:B------:R-:W-:Y:S01]  /*bfe0*/  FADD.FTZ R11, R101, R6 ;  /* 0x00000006650b7221 */ /* 0x000fe20000010000 */
[----:B------:R-:W-:Y:S01]  /*bff0*/  F2FP.F16.F32.PACK_AB R213, R118, R96 ;  /* 0x0000006076d5723e */ /* 0x000fe200000000ff */
[----:B------:R-:W-:Y:S01]  /*c000*/  FMUL.FTZ R68, R68, R90 ;  /* 0x0000005a44447220 */ /* 0x000fe20000410000 */
[C---:B------:R-:W-:Y:S01]  /*c010*/  FADD.FTZ R5, R103.reuse, R5 ;  /* 0x0000000567057221 */ /* 0x040fe20000010000 */
[----:B------:R-:W-:Y:S01]  /*c020*/  FADD.FTZ R4, R20, R11 ;  /* 0x0000000b14047221 */ /* 0x000fe20000010000 */
[----:B------:R-:W-:Y:S01]  /*c030*/  F2FP.F16.F32.PACK_AB R215, R103, R98 ;  /* 0x0000006267d7723e */ /* 0x000fe200000000ff */
[----:B------:R-:W-:Y:S01]  /*c040*/  FMUL.FTZ R69, R69, R90 ;  /* 0x0000005a45457220 */ /* 0x000fe20000410000 */
[----:B0-----:R-:W-:Y:S01]  /*c050*/  FADD.FTZ R5, R10, R5 ;  /* 0x000000050a057221 */ /* 0x001fe20000010000 */
[----:B-1----:R-:W-:Y:S01]  /*c060*/  FADD.FTZ R7, R165, R4 ;  /* 0x00000004a5077221 */ /* 0x002fe20000010000 */
[C---:B------:R-:W-:Y:S01]  /*c070*/  F2FP.F16.F32.PACK_AB R217, R91.reuse, R10 ;  /* 0x0000000a5bd9723e */ /* 0x040fe200000000ff */
[-C--:B------:R-:W-:Y:S01]  /*c080*/  FMUL.FTZ R72, R72, R90.reuse ;  /* 0x0000005a48487220 */ /* 0x080fe20000410000 */
[----:B------:R-:W-:Y:S01]  /*c090*/  FADD.FTZ R5, R91, R5 ;  /* 0x000000055b057221 */ /* 0x000fe20000010000 */
[----:B------:R-:W-:Y:S01]  /*c0a0*/  FADD.FTZ R4, R92, R7 ;  /* 0x000000075c047221 */ /* 0x000fe20000010000 */
[----:B------:R-:W-:Y:S01]  /*c0b0*/  MOV R11, UR7 ;  /* 0x00000007000b7c02 */ /* 0x000fe20008000f00 */
[----:B------:R-:W-:Y:S01]  /*c0c0*/  FMUL.FTZ R73, R73, R90 ;  /* 0x0000005a49497220 */ /* 0x000fe20000410000 */
[----:B--2---:R-:W-:Y:S01]  /*c0d0*/  FADD.FTZ R5, R14, R5 ;  /* 0x000000050e057221 */ /* 0x004fe20000010000 */
[----:B------:R-:W-:Y:S01]  /*c0e0*/  FADD.FTZ R7, R93, R4 ;  /* 0x000000045d077221 */ /* 0x000fe20000010000 */
[C---:B------:R-:W-:Y:S01]  /*c0f0*/  F2FP.F16.F32.PACK_AB R219, R95.reuse, R14 ;  /* 0x0000000e5fdb723e */ /* 0x040fe200000000ff */
[-C--:B------:R-:W-:Y:S01]  /*c100*/  FMUL.FTZ R76, R76, R90.reuse ;  /* 0x0000005a4c4c7220 */ /* 0x080fe20000410000 */
[----:B------:R-:W-:Y:S01]  /*c110*/  FADD.FTZ R6, R95, R5 ;  /* 0x000000055f067221 */ /* 0x000fe20000010000 */
[-C--:B------:R-:W-:Y:S01]  /*c120*/  FMUL.FTZ R77, R77, R90.reuse ;  /* 0x0000005a4d4d7220 */ /* 0x080fe20000410000 */
[-C--:B------:R-:W-:Y:S01]  /*c130*/  FMUL.FTZ R80, R80, R90.reuse ;  /* 0x0000005a50507220 */ /* 0x080fe20000410000 */
[-C--:B------:R-:W-:Y:S01]  /*c140*/  FMUL.FTZ R81, R81, R90.reuse ;  /* 0x0000005a51517220 */ /* 0x080fe20000410000 */
[-C--:B------:R-:W-:Y:S01]  /*c150*/  FMUL.FTZ R84, R84, R90.reuse ;  /* 0x0000005a54547220 */ /* 0x080fe20000410000 */
[----:B------:R-:W-:Y:S01]  /*c160*/  FMUL.FTZ R85, R85, R90 ;  /* 0x0000005a55557220 */ /* 0x000fe20000410000 */
[-C--:B------:R-:W-:Y:S01]  /*c170*/  FMUL.FTZ R26, R26, R167.reuse ;  /* 0x000000a71a1a7220 */ /* 0x080fe20000410000 */
        /* <DEDUP_REMOVED lines=30> */
[----:B------:R-:W-:Y:S01]  /*c360*/  FMUL.FTZ R87, R87, R167 ;  /* 0x000000a757577220 */ /* 0x000fe20000410000 */
[----:B------:R-:W-:-:S02]  /*c370*/  IMAD.MOV.U32 R4, RZ, RZ, R9 ;  /* 0x000000ffff047224 */ /* 0x000fc400078e0009 */
[----:B------:R-:W-:Y:S01]  /*c380*/  IMAD.MOV.U32 R5, RZ, RZ, R89 ;  /* 0x000000ffff057224 */ /* 0x000fe200078e0059 */
[----:B------:R-:W-:Y:S06]  /*c390*/  @P2 BRA `(.L_x_28) ;  /* 0xffffffa800942947 */ /* 0x000fec000383ffff */
.L_x_19:
[----:B------:R-:W-:Y:S06]  /*c3a0*/  BAR.ARV 0x8, 0x180 ;  /* 0x0206000000007b1d */ /* 0x000fec0000002000 */
[----:B------:R-:W-:Y:S05]  /*c3b0*/  @!P0 BRA `(.L_x_29) ;  /* 0x0000000000048947 */ /* 0x000fea0003800000 */
[----:B------:R-:W-:Y:S01]  /*c3c0*/  BPT.TRAP 0x1 ;  /* 0x000000040000795c */ /* 0x000fe20000300000 */
.L_x_29:
[----:B------:R-:W-:Y:S02]  /*c3d0*/  R2UR UR5, R221 ;  /* 0x00000000dd0572ca */ /* 0x000fe400000e0000 */
[----:B------:R-:W-:-:S11]  /*c3e0*/  R2UR UR4, R16 ;  /* 0x00000000100472ca */ /* 0x000fd600000e0000 */
[----:B------:R-:W-:Y:S02]  /*c3f0*/  IMAD.U32 R2, RZ, RZ, UR5 ;  /* 0x00000005ff027e24 */ /* 0x000fe4000f8e00ff */
[----:B------:R-:W-:-:S03]  /*c400*/  LEA R11, R0, UR4, 0x3 ;  /* 0x00000004000b7c11 */ /* 0x000fc6000f8e18ff */
[----:B------:R-:W-:-:S04]  /*c410*/  SHF.L.U32 R2, R2, 0x1f, RZ ;  /* 0x0000001f02027819 */ /* 0x000fc800000006ff */
[----:B------:R0:W1:Y:S01]  /*c420*/  SYNCS.PHASECHK.TRANS64.TRYWAIT P2, [R11+URZ+0x34850], R2 ;  /* 0x034850020b0075a7 */ /* 0x000062000804017f */
[----:B------:R-:W-:Y:S05]  /*c430*/  @!P0 BRA `(.L_x_30) ;  /* 0x0000000000048947 */ /* 0x000fea0003800000 */
[----:B------:R-:W-:Y:S01]  /*c440*/  BPT.TRAP 0x1 ;  /* 0x000000040000795c */ /* 0x000fe20000300000 */
.L_x_30:
[----:B-1----:R-:W-:Y:S05]  /*c450*/  @P2 BRA `(.L_x_31) ;  /* 0x0000000000082947 */ /* 0x002fea0003800000 */
[----:B------:R-:W1:Y:S02]  /*c460*/  SYNCS.PHASECHK.TRANS64.TRYWAIT P0, [R11+URZ+0x34850], R2 ;  /* 0x034850020b0075a7 */ /* 0x000e64000800017f */
[----:B-1----:R-:W-:Y:S05]  /*c470*/  @!P0 BRA `(.L_x_32) ;  /* 0x0000005c00fc8947 */ /* 0x002fea0003800000 */
.L_x_31:
[----:B------:R-:W-:Y:S01]  /*c480*/  R2UR UR4, R16 ;  /* 0x00000000100472ca */ /* 0x000fe200000e0000 */
[----:B------:R-:W-:Y:S01]  /*c490*/  WARPGROUP.ARRIVE ;  /* 0x00000000000079c5 */ /* 0x000fe20000000000 */
[----:B------:R-:W-:Y:S01]  /*c4a0*/  R2UR UR5, R0 ;  /* 0x00000000000572ca */ /* 0x000fe200000e0000 */
[----:B------:R-:W-:Y:S01]  /*c4b0*/  UMOV UR7, 0x40000040 ;  /* 0x4000004000077882 */ /* 0x000fe20000000000 */
[----:B------:R-:W2:Y:S01]  /*c4c0*/  SHFL.BFLY PT, R0, R7, 0x2, 0x1f ;  /* 0x0c401f0007007f89 */ /* 0x000ea200000e0000 */
[----:B------:R-:W-:Y:S01]  /*c4d0*/  IMAD.MOV.U32 R8, RZ, RZ, RZ ;  /* 0x000000ffff087224 */ /* 0x000fe200078e00ff */
[----:B------:R-:W-:Y:S01]  /*c4e0*/  MOV R17, RZ ;  /* 0x000000ff00117202 */ /* 0x000fe20000000f00 */
[----:B------:R-:W-:Y:S01]  /*c4f0*/  IMAD.MOV.U32 R16, RZ, RZ, -0x800000 ;  /* 0xff800000ff107424 */ /* 0x000fe200078e00ff */
[----:B------:R-:W0:Y:S05]  /*c500*/  SHFL.BFLY PT, R3, R6, 0x2, 0x1f ;  /* 0x0c401f0006037f89 */ /* 0x000e2a00000e0000 */
[----:B------:R-:W-:-:S04]  /*c510*/  UIADD3 UR4, UR4, 0x400, URZ ;  /* 0x0000040004047890 */ /* 0x000fc8000fffe03f */
[----:B------:R-:W-:-:S04]  /*c520*/  USHF.R.U32.HI UR4, URZ, 0x4, UR4 ;  /* 0x000000043f047899 */ /* 0x000fc80008011604 */
[----:B------:R-:W-:-:S04]  /*c530*/  ULOP3.LUT UR4, UR4, 0x3fff, URZ, 0xc0, !UPT ;  /* 0x00003fff04047892 */ /* 0x000fc8000f8ec03f */
[----:B------:R-:W-:Y:S01]  /*c540*/  ULOP3.LUT UR4, UR4, 0x5800000, URZ, 0xfc, !UPT ;  /* 0x0580000004047892 */ /* 0x000fe2000f8efc3f */
[----:B--2---:R-:W-:-:S03]  /*c550*/  FADD.FTZ R0, R0, R7 ;  /* 0x0000000700007221 */ /* 0x004fc60000010000 */
[----:B------:R-:W-:Y:S01]  /*c560*/  UIMAD UR4, UR5, 0xb00, UR4 ;  /* 0x00000b00050478a4 */ /* 0x000fe2000f8e0204 */
[----:B01----:R-:W-:Y:S02]  /*c570*/  FADD.FTZ R2, R3, R6 ;  /* 0x0000000603027221 */ /* 0x003fe40000010000 */
[----:B------:R-:W0:Y:S04]  /*c580*/  SHFL.BFLY PT, R3, R0, 0x1, 0x1f ;  /* 0x0c201f0000037f89 */ /* 0x000e2800000e0000 */
[----:B------:R-:W-:Y:S02]  /*c590*/  UMOV UR6, UR4 ;  /* 0x0000000400067c82 */ /* 0x000fe40008000000 */
[----:B------:R-:W-:Y:S01]  /*c5a0*/  HGMMA.64x128x16.F32 R24, R176, gdesc[UR4].tnspB, R24, gsb0 ;  /* 0x41e00004b0187df0 */ /* 0x000fe20008000818 */
[----:B------:R-:W-:Y:S01]  /*c5b0*/  UIADD3 UR6, UR4, 0x80, URZ ;  /* 0x0000008004067890 */ /* 0x000fe2000fffe03f */
[----:B------:R-:W1:Y:S01]  /*c5c0*/  SHFL.BFLY PT, R5, R2, 0x1, 0x1f ;  /* 0x0c201f0002057f89 */ /* 0x000e6200000e0000 */
[----:B------:R-:W-:Y:S01]  /*c5d0*/  UMOV UR7, 0x40000040 ;  /* 0x4000004000077882 */ /* 0x000fe20000000000 */
[----:B0-----:R-:W-:Y:S01]  /*c5e0*/  FADD.FTZ R10, R0, R3 ;  /* 0x00000003000a7221 */ /* 0x001fe20000010000 */
[----:B------:R-:W-:-:S04]  /*c5f0*/  IMAD.MOV.U32 R0, RZ, RZ, -0x800000 ;  /* 0xff800000ff007424 */ /* 0x000fc800078e00ff */
[----:B------:R-:W-:Y:S01]  /*c600*/  FSETP.NE.FTZ.AND P0, PT, R10, RZ, PT ;  /* 0x000000ff0a00720b */ /* 0x000fe20003f15000 */
[----:B-1----:R-:W-:Y:S01]  /*c610*/  FADD.FTZ R12, R2, R5 ;  /* 0x00000005020c7221 */ /* 0x002fe20000010000 */
[----:B------:R-:W-:-:S04]  /*c620*/  @!P1 VIADD R5, R11, 0x34860 ;  /* 0x000348600b059836 */ /* 0x000fc80000000000 */
[----:B------:R-:W-:Y:S02]  /*c630*/  FSETP.NE.FTZ.AND P2, PT, R12, RZ, PT ;  /* 0x000000ff0c00720b */ /* 0x000fe40003f55000 */
[----:B------:R-:W-:-:S05]  /*c640*/  @!P1 PRMT R5, RZ, 0x654, R5 ;  /* 0x00000654ff059816 */ /* 0x000fca0000000005 */
[----:B------:R-:W0:Y:S01]  /*c650*/  @P0 MUFU.LG2 R3, R10 ;  /* 0x0000000a00030308 */ /* 0x000e220000000c00 */
[----:B------:R-:W-:-:S05]  /*c660*/  @P0 FMUL.FTZ R2, R88, 0.69314718246459960938 ;  /* 0x3f31721858020820 */ /* 0x000fca0000410000 */
[----:B------:R-:W-:Y:S02]  /*c670*/  @P2 FMUL.FTZ R7, R88, 0.69314718246459960938 ;  /* 0x3f31721858072820 */ /* 0x000fe40000410000 */
[----:B------:R-:W1:Y:S08]  /*c680*/  @P2 MUFU.LG2 R4, R12 ;  /* 0x0000000c00042308 */ /* 0x000e700000000c00 */
[----:B------:R-:W2:Y:S01]  /*c690*/  @P0 MUFU.RCP R8, R10 ;  /* 0x0000000a00080308 */ /* 0x000ea20000001000 */
[----:B0-----:R-:W-:-:S04]  /*c6a0*/  @P0 FMUL.FTZ R3, R3, 0.69314718246459960938 ;  /* 0x3f31721803030820 */ /* 0x001fc80000410000 */
[----:B------:R-:W-:Y:S01]  /*c6b0*/  @P0 FFMA.FTZ R16, R2, R89, R3 ;  /* 0x0000005902100223 */ /* 0x000fe20000010003 */
[----:B------:R-:W-:Y:S02]  /*c6c0*/  PLOP3.LUT P0, PT, PT, PT, PT, 0x8, 0x0 ;  /* 0x000000000000781c */ /* 0x000fe40003f0e170 */
[----:B------:R-:W0:Y:S01]  /*c6d0*/  @P2 MUFU.RCP R17, R12 ;  /* 0x0000000c00112308 */ /* 0x000e220000001000 */
[----:B-1----:R-:W-:-:S04]  /*c6e0*/  @P2 FMUL.FTZ R4, R4, 0.69314718246459960938 ;  /* 0x3f31721804042820 */ /* 0x002fc80000410000 */
[----:B------:R-:W-:Y:S01]  /*c6f0*/  @P2 FFMA.FTZ R0, R7, R9, R4 ;  /* 0x0000000907002223 */ /* 0x000fe20000010004 */
[----:B------:R-:W-:Y:S02]  /*c700*/  WARPGROUP.DEPBAR.LE gsb0, 0x0 ;  /* 0x00008000000079c5 */ /* 0x000fe40000010000 */
[----:B------:R-:W-:-:S06]  /*c710*/  WARPGROUP.ARRIVE ;  /* 0x00000000000079c5 */ /* 0x000fcc0000000000 */
[----:B------:R-:W-:Y:S01]  /*c720*/  HGMMA.64x128x16.F32 R24, R180, gdesc[UR4].tnspB, R24, gsb0 ;  /* 0x41e00004b4187df0 */ /* 0x000fe20008000818 */
[----:B------:R-:W-:Y:S01]  /*c730*/  UIADD3 UR6, UR4, 0x100, URZ ;  /* 0x0000010004067890 */ /* 0x000fe2000fffe03f */
[----:B------:R-:W-:Y:S01]  /*c740*/  UMOV UR7, 0x40000040 ;  /* 0x4000004000077882 */ /* 0x000fe20000000000 */
[----:B------:R-:W-:Y:S02]  /*c750*/  WARPGROUP.DEPBAR.LE gsb0, 0x0 ;  /* 0x00008000000079c5 */ /* 0x000fe40000010000 */
[----:B------:R-:W-:-:S07]  /*c760*/  WARPGROUP.ARRIVE ;  /* 0x00000000000079c5 */ /* 0x000fce0000000000 */
        /* <DEDUP_REMOVED lines=33> */
[----:B------:R-:W-:Y:S01]  /*c980*/  UIADD3 UR4, UR4, 0x500, URZ ;  /* 0x0000050004047890 */ /* 0x000fe2000fffe03f */
[----:B------:R-:W-:Y:S02]  /*c990*/  WARPGROUP.DEPBAR.LE gsb0, 0x0 ;  /* 0x00008000000079c5 */ /* 0x000fe40000010000 */
[----:B------:R-:W-:-:S06]  /*c9a0*/  WARPGROUP.ARRIVE ;  /* 0x00000000000079c5 */ /* 0x000fcc0000000000 */
[----:B------:R-:W-:Y:S01]  /*c9b0*/  HGMMA.64x128x16.F32 R24, R212, gdesc[UR4].tnspB, R24, gsb0 ;  /* 0x41e00004d4187df0 */ /* 0x000fe20008000818 */
[----:B------:R-:W-:Y:S01]  /*c9c0*/  UMOV UR6, UR4 ;  /* 0x0000000400067c82 */ /* 0x000fe20008000000 */
[----:B------:R-:W-:Y:S01]  /*c9d0*/  UMOV UR7, 0x40000040 ;  /* 0x4000004000077882 */ /* 0x000fe20000000000 */
[----:B------:R-:W-:Y:S02]  /*c9e0*/  WARPGROUP.DEPBAR.LE gsb0, 0x0 ;  /* 0x00008000000079c5 */ /* 0x000fe40000010000 */
[----:B------:R-:W-:-:S07]  /*c9f0*/  WARPGROUP.ARRIVE ;  /* 0x00000000000079c5 */ /* 0x000fce0000000000 */
[----:B------:R-:W-:Y:S03]  /*ca00*/  HGMMA.64x128x16.F32 R24, R216, gdesc[UR4].tnspB, R24, gsb0 ;  /* 0x41e00004d8187df0 */ /* 0x000fe60008000818 */
[----:B------:R-:W-:Y:S02]  /*ca10*/  WARPGROUP.DEPBAR.LE gsb0, 0x0 ;  /* 0x00008000000079c5 */ /* 0x000fe40000010000 */
[-C--:B--2---:R-:W-:Y:S01]  /*ca20*/  FMUL.FTZ R94, R36, R8.reuse ;  /* 0x00000008245e7220 */ /* 0x084fe20000410000 */
        /* <DEDUP_REMOVED lines=11> */
[-C--:B0-----:R-:W-:Y:S01]  /*cae0*/  FMUL.FTZ R40, R30, R17.reuse ;  /* 0x000000111e287220 */ /* 0x081fe20000410000 */
[-C--:B------:R-:W-:Y:S01]  /*caf0*/  FMUL.FTZ R41, R31, R17.reuse ;  /* 0x000000111f297220 */ /* 0x080fe20000410000 */
[----:B------:R0:W-:Y:S01]  /*cb00*/  @!P1 SYNCS.ARRIVE.TRANS64.RED.A1T0 RZ, [R5+URZ], RZ ;  /* 0x000000ff05ff99a7 */ /* 0x0001e2000810043f */
        /* <DEDUP_REMOVED lines=49> */
[----:B------:R-:W-:-:S07]  /*ce20*/  FMUL.FTZ R87, R87, R17 ;  /* 0x0000001157577220 */ /* 0x000fce0000410000 */
.L_x_12:
[----:B------:R-:W-:Y:S05]  /*ce30*/  @P0 BRA `(.L_x_33) ;  /* 0x0000001400600947 */ /* 0x000fea0003800000 */
[----:B------:R-:W0:Y:S01]  /*ce40*/  S2R R17, SR_TID.X ;  /* 0x0000000000117919 */ /* 0x000e220000002100 */
[----:B------:R-:W1:Y:S01]  /*ce50*/  LDC R71, c[0x0][0xbe8] ;  /* 0x0002fa00ff477b82 */ /* 0x000e620000000800 */
[----:B------:R-:W-:Y:S01]  /*ce60*/  R2UR UR13, R19 ;  /* 0x00000000130d72ca */ /* 0x000fe200000e0000 */
[----:B------:R-:W-:Y:S01]  /*ce70*/  ULDC.64 UR8, c[0x0][0xbd0] ;  /* 0x0002f40000087ab9 */ /* 0x000fe20000000a00 */
[----:B------:R-:W2:Y:S01]  /*ce80*/  S2R R64, SR_CTAID.X ;  /* 0x0000000000407919 */ /* 0x000ea20000002500 */
[----:B------:R-:W-:Y:S01]  /*ce90*/  ULDC.64 UR14, c[0x0][0x208] ;  /* 0x00008200000e7ab9 */ /* 0x000fe20000000a00 */
[----:B------:R-:W-:Y:S03]  /*cea0*/  BSSY B0, `(.L_x_34) ;  /* 0x00000eb000007945 */ /* 0x000fe60003800000 */
[----:B------:R-:W3:Y:S06]  /*ceb0*/  S2UR UR12, SR_CTAID.Z ;  /* 0x00000000000c79c3 */ /* 0x000eec0000002700 */
[----:B------:R-:W-:-:S02]  /*cec0*/  USHF.R.S32.HI UR7, URZ, 0x1f, UR13 ;  /* 0x0000001f3f077899 */ /* 0x000fc4000801140d */
[----:B------:R-:W4:Y:S01]  /*ced0*/  LDC.64 R68, c[0x0][0xbd8] ;  /* 0x0002f600ff447b82 */ /* 0x000f220000000a00 */
[----:B------:R-:W-:Y:S02]  /*cee0*/  UIMAD.WIDE.U32 UR4, UR13, UR8, URZ ;  /* 0x000000080d0472a5 */ /* 0x000fe4000f8e003f */
[----:B------:R-:W-:-:S04]  /*cef0*/  UIMAD UR6, UR7, UR8, URZ ;  /* 0x00000008070672a4 */ /* 0x000fc8000f8e023f */
[----:B------:R-:W-:Y:S01]  /*cf00*/  UIMAD UR6, UR13, UR9, UR6 ;  /* 0x000000090d0672a4 */ /* 0x000fe2000f8e0206 */
[----:B-1----:R-:W-:Y:S01]  /*cf10*/  ISETP.NE.AND P0, PT, R71, 0x1, PT ;  /* 0x000000014700780c */ /* 0x002fe20003f05270 */
[----:B------:R-:W1:Y:S01]  /*cf20*/  S2UR UR11, SR_CTAID.Y ;  /* 0x00000000000b79c3 */ /* 0x000e620000002600 */
[----:B------:R-:W-:Y:S01]  /*cf30*/  ULDC.64 UR8, c[0x0][0xb38] ;  /* 0x0002ce0000087ab9 */ /* 0x000fe20000000a00 */
[----:B------:R-:W-:Y:S02]  /*cf40*/  UIADD3 UR6, UR5, UR6, URZ ;  /* 0x0000000605067290 */ /* 0x000fe4000fffe03f */
[----:B------:R-:W-:Y:S01]  /*cf50*/  UIMAD UR7, UR7, UR8, URZ ;  /* 0x00000008070772a4 */ /* 0x000fe2000f8e023f */
[----:B0-----:R-:W-:Y:S01]  /*cf60*/  VIADD R59, R17, 0xffffff80 ;  /* 0xffffff80113b7836 */ /* 0x001fe20000000000 */
[----:B---3--:R-:W-:Y:S02]  /*cf70*/  USHF.R.S32.HI UR10, URZ, 0x1f, UR12 ;  /* 0x0000001f3f0a7899 */ /* 0x008fe4000801140c */
[----:B------:R-:W1:Y:S02]  /*cf80*/  LDC R75, c[0x0][0xc50] ;  /* 0x00031400ff4b7b82 */ /* 0x000e640000000800 */
[----:B------:R-:W-:-:S04]  /*cf90*/  SHF.R.S32.HI R22, RZ, 0x1f, R59 ;  /* 0x0000001fff167819 */ /* 0x000fc8000001143b */
[CC--:B------:R-:W-:Y:S02]  /*cfa0*/  LEA.HI R17, R22.reuse, R59.reuse, RZ, 0x7 ;  /* 0x0000003b16117211 */ /* 0x0c0fe400078f38ff */
[----:B------:R-:W0:Y:S01]  /*cfb0*/  LDC.64 R72, c[0x0][0xb40] ;  /* 0x0002d000ff487b82 */ /* 0x000e220000000a00 */
[----:B------:R-:W-:Y:S02]  /*cfc0*/  LEA.HI R22, R22, R59, RZ, 0x2 ;  /* 0x0000003b16167211 */ /* 0x000fe400078f10ff */
[----:B------:R-:W-:Y:S02]  /*cfd0*/  LOP3.LUT R18, R17, 0xffffff80, RZ, 0xc0, !PT ;  /* 0xffffff8011127812 */ /* 0x000fe400078ec0ff */
[----:B------:R-:W-:Y:S02]  /*cfe0*/  SHF.R.S32.HI R58, RZ, 0x7, R17 ;  /* 0x00000007ff3a7819 */ /* 0x000fe40000011411 */
[----:B------:R-:W-:Y:S01]  /*cff0*/  LOP3.LUT R22, R22, 0xfffffffc, RZ, 0xc0, !PT ;  /* 0xfffffffc16167812 */ /* 0x000fe200078ec0ff */
[----:B------:R-:W-:Y:S01]  /*d000*/  IMAD.IADD R70, R59, 0x1, -R18 ;  /* 0x000000013b467824 */ /* 0x000fe200078e0a12 */
[----:B------:R-:W-:Y:S01]  /*d010*/  LEA.HI R17, R17, R58, RZ, 0x1 ;  /* 0x0000003a11117211 */ /* 0x000fe200078f08ff */
[----:B------:R-:W3:Y:S02]  /*d020*/  @P0 LDC R67, c[0x0][0xbf0] ;  /* 0x0002fc00ff430b82 */ /* 0x000ee40000000800 */
[----:B------:R-:W-:Y:S01]  /*d030*/  IMAD.IADD R22, R59, 0x1, -R22 ;  /* 0x000000013b167824 */ /* 0x000fe200078e0a16 */
[----:B------:R-:W-:-:S02]  /*d040*/  SHF.R.S32.HI R63, RZ, 0x1f, R70 ;  /* 0x0000001fff3f7819 */ /* 0x000fc40000011446 */
[----:B------:R-:W-:Y:S02]  /*d050*/  LOP3.LUT R17, R17, 0x3fffffe, RZ, 0xc0, !PT ;  /* 0x03fffffe11117812 */ /* 0x000fe400078ec0ff */
[----:B------:R-:W-:Y:S01]  /*d060*/  LEA.HI R77, R63, R70, RZ, 0x2 ;  /* 0x000000463f4d7211 */ /* 0x000fe200078f10ff */
[----:B------:R-:W5:Y:S01]  /*d070*/  @P0 LDC R79, c[0x0][0xbec] ;  /* 0x0002fb00ff4f0b82 */ /* 0x000f620000000800 */
[----:B------:R-:W-:Y:S02]  /*d080*/  IADD3 R17, R58, -R17, RZ ;  /* 0x800000113a117210 */ /* 0x000fe40007ffe0ff */
[--C-:B------:R-:W-:Y:S02]  /*d090*/  SHF.R.S32.HI R18, RZ, 0x2, R77.reuse ;  /* 0x00000002ff127819 */ /* 0x100fe4000001144d */
[----:B------:R-:W-:Y:S01]  /*d0a0*/  SHF.R.S32.HI R23, RZ, 0x1f, R77 ;  /* 0x0000001fff177819 */ /* 0x000fe2000001144d */
[----:B0-----:R-:W-:Y:S01]  /*d0b0*/  IMAD R66, R72, UR10, RZ ;  /* 0x0000000a48427c24 */ /* 0x001fe2000f8e02ff */
[----:B------:R-:W-:Y:S01]  /*d0c0*/  LEA.HI R58, R22, R22, RZ, 0x1 ;  /* 0x00000016163a7211 */ /* 0x000fe200078f08ff */
[----:B------:R-:W0:Y:S01]  /*d0d0*/  @P0 LDC R74, c[0x0][0xbf0] ;  /* 0x0002fc00ff4a0b82 */ /* 0x000e220000000800 */
[----:B------:R-:W-:-:S02]  /*d0e0*/  LEA.HI R23, R23, R18, RZ, 0x3 ;  /* 0x0000001217177211 */ /* 0x000fc400078f18ff */
[----:B------:R-:W-:Y:S02]  /*d0f0*/  LOP3.LUT R59, R58, 0x1ffffffe, RZ, 0xc0, !PT ;  /* 0x1ffffffe3a3b7812 */ /* 0x000fe400078ec0ff */
[----:B------:R-:W-:Y:S02]  /*d100*/  LOP3.LUT R23, R23, 0xfffffff8, RZ, 0xc0, !PT ;  /* 0xfffffff817177812 */ /* 0x000fe400078ec0ff */
[----:B------:R-:W-:Y:S01]  /*d110*/  LOP3.LUT R77, R77, 0x7ffffffc, RZ, 0xc0, !PT ;  /* 0x7ffffffc4d4d7812 */ /* 0x000fe200078ec0ff */
[----:B------:R-:W-:Y:S02]  /*d120*/  IMAD.IADD R58, R22, 0x1, -R59 ;  /* 0x00000001163a7824 */ /* 0x000fe400078e0a3b */
[----:B------:R-:W-:Y:S01]  /*d130*/  IMAD.IADD R23, R18, 0x1, -R23 ;  /* 0x0000000112177824 */ /* 0x000fe200078e0a17 */
[----:B------:R-:W-:Y:S01]  /*d140*/  LEA.HI R18, R63, R70, RZ, 0x5 ;  /* 0x000000463f127211 */ /* 0x000fe200078f28ff */
[----:B------:R-:W-:Y:S01]  /*d150*/  IMAD.U32 R22, RZ, RZ, UR4 ;  /* 0x00000004ff167e24 */ /* 0x000fe2000f8e00ff */
[----:B------:R-:W1:Y:S02]  /*d160*/  @P0 LDC R63, c[0x0][0xbec] ;  /* 0x0002fb00ff3f0b82 */ /* 0x000e640000000800 */
[----:B------:R-:W-:-:S05]  /*d170*/  SHF.R.S32.HI R18, RZ, 0x5, R18 ;  /* 0x00000005ff127819 */ /* 0x000fca0000011412 */
[----:B------:R-:W-:Y:S01]  /*d180*/  IMAD R18, R18, 0x10, R23 ;  /* 0x0000001012127824 */ /* 0x000fe200078e0217 */
[----:B------:R-:W-:Y:S01]  /*d190*/  MOV R23, UR5 ;  /* 0x0000000500177c02 */ /* 0x000fe20008000f00 */
[----:B------:R-:W-:Y:S01]  /*d1a0*/  IMAD.U32 R23, RZ, RZ, UR6 ;  /* 0x00000006ff177e24 */ /* 0x000fe2000f8e00ff */
[----:B------:R-:W-:Y:S01]  /*d1b0*/  UIMAD.WIDE.U32 UR4, UR13, UR8, URZ ;  /* 0x000000080d0472a5 */ /* 0x000fe2000f8e003f */
[----:B------:R-:W-:Y:S01]  /*d1c0*/  IMAD R17, R17, 0x40, R18 ;  /* 0x0000004011117824 */ /* 0x000fe200078e0212 */
[----:B------:R-:W-:Y:S01]  /*d1d0*/  UIMAD UR6, UR13, UR9, UR7 ;  /* 0x000000090d0672a4 */ /* 0x000fe2000f8e0207 */
[----:B----4-:R-:W-:Y:S02]  /*d1e0*/  IMAD R18, R68, UR10, RZ ;  /* 0x0000000a44127c24 */ /* 0x010fe4000f8e02ff */
[----:B------:R-:W-:Y:S01]  /*d1f0*/  IMAD R58, R58, 0x8, R17 ;  /* 0x000000083a3a7824 */ /* 0x000fe200078e0211 */
[----:B------:R-:W-:Y:S01]  /*d200*/  UIADD3 UR6, UR5, UR6, URZ ;  /* 0x0000000605067290 */ /* 0x000fe2000fffe03f */
[----:B------:R-:W-:Y:S01]  /*d210*/  IMAD R65, R69, UR12, R18 ;  /* 0x0000000c45417c24 */ /* 0x000fe2000f8e0212 */
[----:B------:R-:W-:Y:S01]  /*d220*/  ULDC.64 UR8, c[0x0][0xb28] ;  /* 0x0002ca0000087ab9 */ /* 0x000fe20000000a00 */
[----:B--2---:R-:W-:Y:S01]  /*d230*/  IMAD R18, R64, 0x80, R58 ;  /* 0x0000008040127824 */ /* 0x004fe200078e023a */
[----:B------:R-:W-:Y:S01]  /*d240*/  MOV R58, UR4 ;  /* 0x00000004003a7c02 */ /* 0x000fe20008000f00 */
[----:B------:R-:W-:-:S04]  /*d250*/  IMAD.WIDE.U32 R22, R68, UR12, R22 ;  /* 0x0000000c44167c25 */ /* 0x000fc8000f8e0016 */
[----:B------:R-:W-:Y:S01]  /*d260*/  IMAD R68, RZ, RZ, -UR13 ;  /* 0x8000000dff447e24 */ /* 0x000fe2000f8e02ff */
[----:B------:R-:W-:Y:S01]  /*d270*/  IADD3 R23, R23, R65, RZ ;  /* 0x0000004117177210 */ /* 0x000fe20007ffe0ff */
[----:B-1----:R-:W-:-:S04]  /*d280*/  @P0 IMAD.HI.U32 R62, R18, R63, RZ ;  /* 0x0000003f123e0227 */ /* 0x002fc800078e00ff */
[----:B------:R-:W-:Y:S01]  /*d290*/  IMAD.U32 R59, RZ, RZ, UR5 ;  /* 0x00000005ff3b7e24 */ /* 0x000fe2000f8e00ff */
[----:B------:R-:W-:Y:S01]  /*d2a0*/  ULDC.64 UR4, c[0x0][0xbe0] ;  /* 0x0002f80000047ab9 */ /* 0x000fe20000000a00 */
[----:B------:R-:W-:Y:S02]  /*d2b0*/  IMAD R75, R75, R68, UR11 ;  /* 0x0000000b4b4b7e24 */ /* 0x000fe4000f8e0244 */
[----:B------:R-:W-:Y:S01]  /*d2c0*/  IMAD.U32 R59, RZ, RZ, UR6 ;  /* 0x00000006ff3b7e24 */ /* 0x000fe2000f8e00ff */
[----:B------:R-:W-:Y:S01]  /*d2d0*/  ULDC.64 UR6, c[0x0][0xb48] ;  /* 0x0002d20000067ab9 */ /* 0x000fe20000000a00 */
[----:B------:R-:W-:Y:S01]  /*d2e0*/  IMAD.MOV.U32 R63, RZ, RZ, R18 ;  /* 0x000000ffff3f7224 */ /* 0x000fe200078e0012 */
[----:B---3--:R-:W-:Y:S01]  /*d2f0*/  @P0 SHF.R.U32.HI R63, RZ, R67, R62 ;  /* 0x00000043ff3f0219 */ /* 0x008fe2000001163e */
[----:B------:R-:W-:Y:S01]  /*d300*/  IMAD R67, R73, UR12, R66 ;  /* 0x0000000c49437c24 */ /* 0x000fe2000f8e0242 */
[----:B------:R-:W-:Y:S01]  /*d310*/  SHF.R.S32.HI R66, RZ, 0x1f, R75 ;  /* 0x0000001fff427819 */ /* 0x000fe2000001144b */
[----:B------:R-:W-:-:S04]  /*d320*/  IMAD.WIDE.U32 R58, R72, UR12, R58 ;  /* 0x0000000c483a7c25 */ /* 0x000fc8000f8e003a */
[----:B-----5:R-:W-:-:S04]  /*d330*/  @P0 IMAD.HI.U32 R79, R18, R79, RZ ;  /* 0x0000004f124f0227 */ /* 0x020fc800078e00ff */
[----:B------:R-:W-:Y:S02]  /*d340*/  IMAD.IADD R59, R59, 0x1, R67 ;  /* 0x000000013b3b7824 */ /* 0x000fe400078e0243 */
[----:B------:R-:W-:Y:S02]  /*d350*/  IMAD R67, R66, UR6, RZ ;  /* 0x0000000642437c24 */ /* 0x000fe4000f8e02ff */
[----:B------:R-:W-:-:S04]  /*d360*/  IMAD.WIDE.U32 R22, R75, UR4, R22 ;  /* 0x000000044b167c25 */ /* 0x000fc8000f8e0016 */
[----:B------:R-:W-:Y:S01]  /*d370*/  IMAD.MOV.U32 R65, RZ, RZ, R18 ;  /* 0x000000ffff417224 */ /* 0x000fe200078e0012 */
[----:B0-----:R-:W-:Y:S01]  /*d380*/  @P0 SHF.R.U32.HI R65, RZ, R74, R79 ;  /* 0x0000004aff410219 */ /* 0x001fe2000001164f */
[----:B------:R-:W-:Y:S01]  /*d390*/  IMAD R62, R66, UR4, RZ ;  /* 0x00000004423e7c24 */ /* 0x000fe2000f8e02ff */
[----:B------:R-:W-:Y:S01]  /*d3a0*/  BAR.SYNC.DEFER_BLOCKING 0x1, 0x100 ;  /* 0x0044000000007b1d */ /* 0x000fe20000010000 */
[C---:B------:R-:W-:Y:S01]  /*d3b0*/  IMAD R69, R75.reuse, UR7, R67 ;  /* 0x000000074b457c24 */ /* 0x040fe2000f8e0243 */
[--C-:B------:R-:W-:Y:S01]  /*d3c0*/  SHF.R.S32.HI R67, RZ, 0x1f, R63.reuse ;  /* 0x0000001fff437819 */ /* 0x100fe2000001143f */
[----:B------:R-:W-:Y:S01]  /*d3d0*/  IMAD R66, R75, UR5, R62 ;  /* 0x000000054b427c24 */ /* 0x000fe2000f8e023e */
[----:B------:R-:W-:Y:S01]  /*d3e0*/  IADD3 R22, P0, R63, R22, RZ ;  /* 0x000000163f167210 */ /* 0x000fe20007f1e0ff */
[----:B------:R-:W-:Y:S01]  /*d3f0*/  IMAD.MOV R63, RZ, RZ, -R63 ;  /* 0x000000ffff3f7224 */ /* 0x000fe200078e0a3f */
[----:B------:R-:W-:Y:S01]  /*d400*/  SHF.R.S32.HI R62, RZ, 0x1f, R65 ;  /* 0x0000001fff3e7819 */ /* 0x000fe20000011441 */
[----:B------:R-:W-:Y:S01]  /*d410*/  IMAD.WIDE.U32 R58, R75, UR6, R58 ;  /* 0x000000064b3a7c25 */ /* 0x000fe2000f8e003a */
[----:B------:R-:W-:Y:S01]  /*d420*/  ULDC.64 UR4, c[0x0][0xb30] ;  /* 0x0002cc0000047ab9 */ /* 0x000fe20000000a00 */
[----:B------:R-:W-:Y:S01]  /*d430*/  IADD3.X R23, R67, R23, R66, P0, !PT ;  /* 0x0000001743177210 */ /* 0x000fe200007fe442 */
[----:B------:R-:W-:Y:S01]  /*d440*/  ULDC.64 UR6, c[0x0][0xbc8] ;  /* 0x0002f20000067ab9 */ /* 0x000fe20000000a00 */
[----:B------:R-:W-:Y:S01]  /*d450*/  IMAD.MOV R68, RZ, RZ, -R65 ;  /* 0x000000ffff447224 */ /* 0x000fe200078e0a41 */
[----:B------:R-:W-:Y:S01]  /*d460*/  IADD3 R59, R59, R69, RZ ;  /* 0x000000453b3b7210 */ /* 0x000fe20007ffe0ff */
[----:B------:R-:W-:-:S02]  /*d470*/  IMAD R63, R71, R63, R18 ;  /* 0x0000003f473f7224 */ /* 0x000fc400078e0212 */
[----:B------:R-:W-:Y:S02]  /*d480*/  IMAD R62, R62, UR4, RZ ;  /* 0x000000043e3e7c24 */ /* 0x000fe4000f8e02ff */
[----:B------:R-:W-:Y:S01]  /*d490*/  IMAD R67, R71, R68, R18 ;  /* 0x0000004447437224 */ /* 0x000fe200078e0212 */
[----:B------:R-:W-:Y:S01]  /*d4a0*/  SHF.R.S32.HI R18, RZ, 0x1f, R63 ;  /* 0x0000001fff127819 */ /* 0x000fe2000001143f */
[C---:B------:R-:W-:Y:S01]  /*d4b0*/  IMAD R69, R65.reuse, UR5, R62 ;  /* 0x0000000541457c24 */ /* 0x040fe2000f8e023e */
[----:B------:R-:W0:Y:S01]  /*d4c0*/  S2UR UR5, SR_CgaCtaId ;  /* 0x00000000000579c3 */ /* 0x000e220000008800 */
[----:B------:R-:W-:Y:S01]  /*d4d0*/  IMAD.WIDE.U32 R58, R65, UR4, R58 ;  /* 0x00000004413a7c25 */ /* 0x000fe2000f8e003a */
[----:B------:R-:W-:Y:S01]  /*d4e0*/  SHF.R.S32.HI R62, RZ, 0x1f, R67 ;  /* 0x0000001fff3e7819 */ /* 0x000fe20000011443 */
[----:B------:R-:W-:Y:S02]  /*d4f0*/  UMOV UR4, 0x400 ;  /* 0x0000040000047882 */ /* 0x000fe40000000000 */
[----:B------:R-:W-:-:S02]  /*d500*/  IMAD R18, R18, UR6, RZ ;  /* 0x0000000612127c24 */ /* 0x000fc4000f8e02ff */
[----:B------:R-:W-:Y:S02]  /*d510*/  IMAD.IADD R59, R59, 0x1, R69 ;  /* 0x000000013b3b7824 */ /* 0x000fe400078e0245 */
[----:B------:R-:W-:Y:S02]  /*d520*/  IMAD R62, R62, UR8, RZ ;  /* 0x000000083e3e7c24 */ /* 0x000fe4000f8e02ff */
[C---:B------:R-:W-:Y:S02]  /*d530*/  IMAD R65, R63.reuse, UR7, R18 ;  /* 0x000000073f417c24 */ /* 0x040fe4000f8e0212 */
[----:B------:R-:W-:Y:S01]  /*d540*/  IMAD.WIDE.U32 R22, R63, UR6, R22 ;  /* 0x000000063f167c25 */ /* 0x000fe2000f8e0016 */
[----:B------:R-:W-:-:S03]  /*d550*/  ULDC.64 UR6, c[0x0][0xba8] ;  /* 0x0002ea0000067ab9 */ /* 0x000fc60000000a00 */
[C---:B------:R-:W-:Y:S01]  /*d560*/  IMAD R69, R67.reuse, UR9, R62 ;  /* 0x0000000943457c24 */ /* 0x040fe2000f8e023e */
[----:B------:R-:W-:Y:S01]  /*d570*/  LEA R62, P0, R22, UR6, 0x2 ;  /* 0x00000006163e7c11 */ /* 0x000fe2000f8010ff */
[----:B------:R-:W-:Y:S01]  /*d580*/  IMAD.WIDE.U32 R58, R67, UR8, R58 ;  /* 0x00000008433a7c25 */ /* 0x000fe2000f8e003a */
[----:B------:R-:W-:Y:S01]  /*d590*/  ULDC.64 UR8, c[0x0][0xb00] ;  /* 0x0002c00000087ab9 */ /* 0x000fe20000000a00 */
[----:B------:R-:W-:Y:S02]  /*d5a0*/  ULDC UR6, c[0x0][0xa88] ;  /* 0x0002a20000067ab9 */ /* 0x000fe40000000800 */
[----:B------:R-:W-:Y:S01]  /*d5b0*/  IMAD.IADD R63, R23, 0x1, R65 ;  /* 0x00000001173f7824 */ /* 0x000fe200078e0241 */
[----:B------:R-:W-:Y:S01]  /*d5c0*/  LEA R74, P1, R58, UR8, 0x2 ;  /* 0x000000083a4a7c11 */ /* 0x000fe2000f8210ff */
[----:B------:R-:W-:Y:S01]  /*d5d0*/  IMAD.IADD R23, R59, 0x1, R69 ;  /* 0x000000013b177824 */ /* 0x000fe200078e0245 */
[----:B0-----:R-:W-:Y:S01]  /*d5e0*/  ULEA UR4, UR5, UR4, 0x18 ;  /* 0x0000000405047291 */ /* 0x001fe2000f8ec03f */
[----:B------:R-:W-:Y:S01]  /*d5f0*/  IMAD R17, R64, 0x80, R17 ;  /* 0x0000008040117824 */ /* 0x000fe200078e0211 */
[----:B------:R-:W-:Y:S01]  /*d600*/  LEA.HI.X R63, R22, UR7, R63, 0x2, P0 ;  /* 0x00000007163f7c11 */ /* 0x000fe200080f143f */
[----:B------:R-:W-:Y:S01]  /*d610*/  IMAD R18, R71, UR6, RZ ;  /* 0x0000000647127c24 */ /* 0x000fe2000f8e02ff */
[----:B------:R-:W-:Y:S01]  /*d620*/  LEA.HI.X R76, R58, UR9, R23, 0x2, P1 ;  /* 0x000000093a4c7c11 */ /* 0x000fe200088f1417 */
[----:B------:R-:W-:Y:S01]  /*d630*/  SHFL.IDX PT, R22, R62, RZ, 0x1c1f ;  /* 0x001c1fff3e167589 */ /* 0x000fe200000e0000 */
[C---:B------:R-:W-:Y:S01]  /*d640*/  LOP3.LUT P0, RZ, R70.reuse, 0x3, RZ, 0xc0, !PT ;  /* 0x0000000346ff7812 */ /* 0x040fe2000780c0ff */
[----:B------:R-:W-:Y:S01]  /*d650*/  UIADD3 UR4, UR4, 0x34820, URZ ;  /* 0x0003482004047890 */ /* 0x000fe2000fffe03f */
[C---:B------:R-:W-:Y:S01]  /*d660*/  IADD3 R69, R17.reuse, 0x8, RZ ;  /* 0x0000000811457810 */ /* 0x040fe20007ffe0ff */
[----:B------:R-:W0:Y:S01]  /*d670*/  SHFL.IDX PT, R23, R63, RZ, 0x1c1f ;  /* 0x001c1fff3f177589 */ /* 0x000e2200000e0000 */
[-C--:B------:R-:W-:Y:S01]  /*d680*/  ISETP.GE.OR P1, PT, R17, R18.reuse, P0 ;  /* 0x000000121100720c */ /* 0x080fe20000726670 */
[----:B------:R-:W-:Y:S01]  /*d690*/  UPRMT UR4, URZ, 0x654, UR4 ;  /* 0x000006543f047896 */ /* 0x000fe20008000004 */
[-C--:B------:R-:W-:Y:S01]  /*d6a0*/  ISETP.GE.OR P0, PT, R69, R18.reuse, P0 ;  /* 0x000000124500720c */ /* 0x080fe20000706670 */
[----:B------:R-:W-:Y:S01]  /*d6b0*/  SHFL.IDX PT, R58, R62, 0x1, 0x1c1f ;  /* 0x003c1f003e3a7f89 */ /* 0x000fe200000e0000 */
[----:B------:R-:W-:Y:S01]  /*d6c0*/  ISETP.GE.AND P2, PT, R17, R18, PT ;  /* 0x000000121100720c */ /* 0x000fe20003f46270 */
[----:B------:R-:W-:-:S02]  /*d6d0*/  IMAD.IADD R71, R70, 0x1, -R77 ;  /* 0x0000000146477824 */ /* 0x000fc400078e0a4d */
[----:B------:R-:W1:Y:S02]  /*d6e0*/  SHFL.IDX PT, R59, R63, 0x1, 0x1c1f ;  /* 0x003c1f003f3b7f89 */ /* 0x000e6400000e0000 */
[----:B------:R-:W-:Y:S01]  /*d6f0*/  IMAD.SHL.U32 R71, R71, 0x2, RZ ;  /* 0x0000000247477824 */ /* 0x000fe200078e00ff */
[----:B------:R-:W-:Y:S01]  /*d700*/  SYNCS.ARRIVE.TRANS64.RED.A1T0 RZ, [UR4], RZ ;  /* 0x000000ffffff79a7 */ /* 0x000fe20008100404 */
[----:B------:R2:W3:Y:S04]  /*d710*/  SHFL.IDX PT, R66, R74, RZ, 0x1c1f ;  /* 0x001c1fff4a427589 */ /* 0x0004e800000e0000 */
[----:B------:R2:W4:Y:S04]  /*d720*/  SHFL.IDX PT, R67, R76, RZ, 0x1c1f ;  /* 0x001c1fff4c437589 */ /* 0x00052800000e0000 */
[----:B0-----:R2:W-:Y:S04]  /*d730*/  @!P1 ST.E desc[UR14][R22.64], R16 ;  /* 0x0000001016009985 */ /* 0x0015e8000c10190e */
[----:B-1----:R2:W-:Y:S01]  /*d740*/  @!P0 ST.E desc[UR14][R58.64], R0 ;  /* 0x000000003a008985 */ /* 0x0025e2000c10190e */
[----:B------:R-:W-:Y:S05]  /*d750*/  @P2 BRA `(.L_x_35) ;  /* 0x00000004007c2947 */ /* 0x000fea0003800000 */
[C---:B--2---:R-:W-:Y:S01]  /*d760*/  VIADD R0, R71.reuse, 0x8 ;  /* 0x0000000847007836 */ /* 0x044fe20000000000 */
[----:B------:R-:W-:Y:S01]  /*d770*/  ULDC UR4, c[0x0][0xac8] ;  /* 0x0002b20000047ab9 */ /* 0x000fe20000000800 */
[C---:B------:R-:W-:Y:S01]  /*d780*/  VIADD R58, R71.reuse, 0x10 ;  /* 0x00000010473a7836 */ /* 0x040fe20000000000 */
[C---:B------:R-:W-:Y:S01]  /*d790*/  ISETP.GE.AND P2, PT, R71.reuse, UR4, PT ;  /* 0x0000000447007c0c */ /* 0x040fe2000bf46270 */
[C---:B------:R-:W-:Y:S01]  /*d7a0*/  VIADD R62, R71.reuse, 0x28 ;  /* 0x00000028473e7836 */ /* 0x040fe20000000000 */
[----:B------:R-:W-:Y:S01]  /*d7b0*/  ISETP.GE.AND P3, PT, R0, UR4, PT ;  /* 0x0000000400007c0c */ /* 0x000fe2000bf66270 */
[----:B------:R-:W-:Y:S01]  /*d7c0*/  ULDC.64 UR6, c[0x0][0x208] ;  /* 0x0000820000067ab9 */ /* 0x000fe20000000a00 */
[C---:B------:R-:W-:Y:S01]  /*d7d0*/  IADD3 R59, R71.reuse, 0x18, RZ ;  /* 0x00000018473b7810 */ /* 0x040fe20007ffe0ff */
[C---:B------:R-:W-:Y:S01]  /*d7e0*/  VIADD R63, R71.reuse, 0x30 ;  /* 0x00000030473f7836 */ /* 0x040fe20000000000 */
[----:B------:R-:W-:Y:S01]  /*d7f0*/  ISETP.GE.AND P0, PT, R58, UR4, PT ;  /* 0x000000043a007c0c */ /* 0x000fe2000bf06270 */
[----:B------:R-:W-:Y:S01]  /*d800*/  VIADD R64, R71, 0x38 ;  /* 0x0000003847407836 */ /* 0x000fe20000000000 */
[----:B------:R-:W-:Y:S01]  /*d810*/  ISETP.GE.AND P1, PT, R59, UR4, PT ;  /* 0x000000043b007c0c */ /* 0x000fe2000bf26270 */
[C---:B------:R-:W-:Y:S01]  /*d820*/  VIADD R68, R71.reuse, 0x50 ;  /* 0x0000005047447836 */ /* 0x040fe20000000000 */
[C---:B------:R-:W-:Y:S01]  /*d830*/  IADD3 R65, R71.reuse, 0x40, RZ ;  /* 0x0000004047417810 */ /* 0x040fe20007ffe0ff */
[----:B------:R-:W-:Y:S01]  /*d840*/  VIADD R70, R71, 0x58 ;  /* 0x0000005847467836 */ /* 0x000fe20000000000 */
[----:B------:R-:W-:Y:S01]  /*d850*/  ISETP.GE.AND P4, PT, R63, UR4, PT ;  /* 0x000000043f007c0c */ /* 0x000fe2000bf86270 */
[----:B---34-:R-:W-:Y:S01]  /*d860*/  @!P2 IMAD.WIDE R16, R71, 0x4, R66 ;  /* 0x000000044710a825 */ /* 0x018fe200078e0242 */
[----:B------:R-:W-:-:S02]  /*d870*/  ISETP.GE.AND P5, PT, R64, UR4, PT ;  /* 0x0000000440007c0c */ /* 0x000fc4000bfa6270 */
[----:B------:R-:W-:Y:S01]  /*d880*/  @!P3 LEA.HI R0, R0, R0, RZ, 0x1 ;  /* 0x000000000000b211 */ /* 0x000fe200078f08ff */
[----:B------:R-:W-:Y:S01]  /*d890*/  VIADD R72, R71, 0x60 ;  /* 0x0000006047487836 */ /* 0x000fe20000000000 */
[----:B------:R0:W-:Y:S01]  /*d8a0*/  @!P2 ST.E.64 desc[UR6][R16.64], R88 ;  /* 0x000000581000a985 */ /* 0x0001e2000c101b06 */
[----:B------:R-:W-:Y:S02]  /*d8b0*/  ISETP.GE.AND P6, PT, R65, UR4, PT ;  /* 0x0000000441007c0c */ /* 0x000fe4000bfc6270 */
[----:B------:R-:W-:Y:S01]  /*d8c0*/  @!P3 LOP3.LUT R23, R0, 0xfffffffe, RZ, 0xc0, !PT ;  /* 0xfffffffe0017b812 */ /* 0x000fe200078ec0ff */
[----:B------:R-:W-:Y:S01]  /*d8d0*/  VIADD R0, R71, 0x20 ;  /* 0x0000002047007836 */ /* 0x000fe20000000000 */
[----:B------:R-:W-:Y:S02]  /*d8e0*/  @!P0 LEA.HI R58, R58, R58, RZ, 0x1 ;  /* 0x0000003a3a3a8211 */ /* 0x000fe400078f08ff */
[----:B------:R-:W-:Y:S01]  /*d8f0*/  @!P1 LEA.HI R59, R59, R59, RZ, 0x1 ;  /* 0x0000003b3b3b9211 */ /* 0x000fe200078f08ff */
[----:B------:R-:W-:Y:S01]  /*d900*/  @!P3 IMAD.WIDE R22, R23, 0x4, R66 ;  /* 0x000000041716b825 */ /* 0x000fe200078e0242 */
[----:B------:R-:W-:-:S02]  /*d910*/  ISETP.GE.AND P2, PT, R0, UR4, PT ;  /* 0x0000000400007c0c */ /* 0x000fc4000bf46270 */
[----:B------:R-:W-:Y:S02]  /*d920*/  @!P5 LEA.HI R64, R64, R64, RZ, 0x1 ;  /* 0x000000404040d211 */ /* 0x000fe400078f08ff */
[----:B------:R1:W-:Y:S01]  /*d930*/  @!P3 ST.E.64 desc[UR6][R22.64], R92 ;  /* 0x0000005c1600b985 */ /* 0x0003e2000c101b06 */
[----:B------:R-:W-:Y:S02]  /*d940*/  ISETP.GE.AND P3, PT, R62, UR4, PT ;  /* 0x000000043e007c0c */ /* 0x000fe4000bf66270 */
[----:B0-----:R-:W-:Y:S02]  /*d950*/  @!P0 LOP3.LUT R17, R58, 0xfffffffe, RZ, 0xc0, !PT ;  /* 0xfffffffe3a118812 */ /* 0x001fe400078ec0ff */
[----:B------:R-:W-:Y:S02]  /*d960*/  @!P4 LEA.HI R58, R63, R63, RZ, 0x1 ;  /* 0x0000003f3f3ac211 */ /* 0x000fe400078f08ff */
[----:B------:R-:W-:Y:S01]  /*d970*/  @!P5 LOP3.LUT R73, R64, 0xfffffffe, RZ, 0xc0, !PT ;  /* 0xfffffffe4049d812 */ /* 0x000fe200078ec0ff */
[----:B------:R-:W-:Y:S01]  /*d980*/  @!P0 IMAD.WIDE R16, R17, 0x4, R66 ;  /* 0x0000000411108825 */ /* 0x000fe200078e0242 */
[----:B------:R-:W-:-:S04]  /*d990*/  @!P2 LEA.HI R0, R0, R0, RZ, 0x1 ;  /* 0x000000000000a211 */ /* 0x000fc800078f08ff */
[----:B------:R0:W-:Y:S01]  /*d9a0*/  @!P0 ST.E.64 desc[UR6][R16.64], R90 ;  /* 0x0000005a10008985 */ /* 0x0001e2000c101b06 */
[----:B------:R-:W-:Y:S02]  /*d9b0*/  @!P3 LEA.HI R62, R62, R62, RZ, 0x1 ;  /* 0x0000003e3e3eb211 */ /* 0x000fe400078f08ff */
[----:B-1----:R-:W-:Y:S02]  /*d9c0*/  @!P1 LOP3.LUT R23, R59, 0xfffffffe, RZ, 0xc0, !PT ;  /* 0xfffffffe3b179812 */ /* 0x002fe400078ec0ff */
[----:B------:R-:W-:Y:S02]  /*d9d0*/  @!P2 LOP3.LUT R59, R0, 0xfffffffe, RZ, 0xc0, !PT ;  /* 0xfffffffe003ba812 */ /* 0x000fe400078ec0ff */
[----:B------:R-:W-:Y:S01]  /*d9e0*/  @!P3 LOP3.LUT R63, R62, 0xfffffffe, RZ, 0xc0, !PT ;  /* 0xfffffffe3e3fb812 */ /* 0x000fe200078ec0ff */
[--C-:B------:R-:W-:Y:S01]  /*d9f0*/  @!P1 IMAD.WIDE R22, R23, 0x4, R66.reuse ;  /* 0x0000000417169825 */ /* 0x100fe200078e0242 */
[----:B------:R-:W-:Y:S02]  /*da00*/  @!P6 LEA.HI R0, R65, R65, RZ, 0x1 ;  /* 0x000000414100e211 */ /* 0x000fe400078f08ff */
[----:B------:R-:W-:Y:S01]  /*da10*/  @!P4 LOP3.LUT R65, R58, 0xfffffffe, RZ, 0xc0, !PT ;  /* 0xfffffffe3a41c812 */ /* 0x000fe200078ec0ff */
[--C-:B------:R-:W-:Y:S01]  /*da20*/  @!P2 IMAD.WIDE R58, R59, 0x4, R66.reuse ;  /* 0x000000043b3aa825 */ /* 0x100fe200078e0242 */
[----:B------:R-:W-:Y:S01]  /*da30*/  @!P6 LOP3.LUT R75, R0, 0xfffffffe, RZ, 0xc0, !PT ;  /* 0xfffffffe004be812 */ /* 0x000fe200078ec0ff */
[----:B------:R1:W-:Y:S01]  /*da40*/  @!P1 ST.E.64 desc[UR6][R22.64], R94 ;  /* 0x0000005e16009985 */ /* 0x0003e2000c101b06 */
[----:B------:R-:W-:Y:S01]  /*da50*/  ISETP.GE.AND P1, PT, R68, UR4, PT ;  /* 0x0000000444007c0c */ /* 0x000fe2000bf26270 */
[----:B0-----:R-:W-:-:S02]  /*da60*/  @!P3 IMAD.WIDE R16, R63, 0x4, R66 ;  /* 0x000000043f10b825 */ /* 0x001fc400078e0242 */
[----:B------:R0:W-:Y:S01]  /*da70*/  @!P2 ST.E.64 desc[UR6][R58.64], R36 ;  /* 0x000000243a00a985 */ /* 0x0001e2000c101b06 */
[----:B------:R-:W-:Y:S01]  /*da80*/  ISETP.GE.AND P2, PT, R70, UR4, PT ;  /* 0x0000000446007c0c */ /* 0x000fe2000bf46270 */
[----:B------:R-:W-:Y:S02]  /*da90*/  VIADD R0, R71, 0x48 ;  /* 0x0000004847007836 */ /* 0x000fe40000000000 */
[--C-:B------:R-:W-:Y:S01]  /*daa0*/  @!P5 IMAD.WIDE R62, R73, 0x4, R66.reuse ;  /* 0x00000004493ed825 */ /* 0x100fe200078e0242 */
[----:B------:R2:W-:Y:S01]  /*dab0*/  @!P3 ST.E.64 desc[UR6][R16.64], R32 ;  /* 0x000000201000b985 */ /* 0x0005e2000c101b06 */
[----:B------:R-:W-:Y:S02]  /*dac0*/  ISETP.GE.AND P3, PT, R72, UR4, PT ;  /* 0x0000000448007c0c */ /* 0x000fe4000bf66270 */
[----:B------:R-:W-:Y:S01]  /*dad0*/  ISETP.GE.AND P0, PT, R0, UR4, PT ;  /* 0x0000000400007c0c */ /* 0x000fe2000bf06270 */
[----:B-1----:R-:W-:Y:S01]  /*dae0*/  @!P4 IMAD.WIDE R22, R65, 0x4, R66 ;  /* 0x000000044116c825 */ /* 0x002fe200078e0242 */
[----:B------:R-:W-:-:S03]  /*daf0*/  @!P1 LEA.HI R68, R68, R68, RZ, 0x1 ;  /* 0x0000004444449211 */ /* 0x000fc600078f08ff */
[----:B------:R-:W-:Y:S01]  /*db00*/  @!P6 IMAD.WIDE R64, R75, 0x4, R66 ;  /* 0x000000044b40e825 */ /* 0x000fe200078e0242 */
[----:B------:R1:W-:Y:S01]  /*db10*/  @!P4 ST.E.64 desc[UR6][R22.64], R28 ;  /* 0x0000001c1600c985 */ /* 0x0003e2000c101b06 */
[C---:B0-----:R-:W-:Y:S02]  /*db20*/  IADD3 R36, R71.reuse, 0x68, RZ ;  /* 0x0000006847247810 */ /* 0x041fe40007ffe0ff */
[C---:B------:R-:W-:Y:S01]  /*db30*/  VIADD R37, R71.reuse, 0x70 ;  /* 0x0000007047257836 */ /* 0x040fe20000000000 */
[----:B------:R0:W-:Y:S01]  /*db40*/  @!P5 ST.E.64 desc[UR6][R62.64], R44 ;  /* 0x0000002c3e00d985 */ /* 0x0001e2000c101b06 */
[----:B--2---:R-:W-:Y:S01]  /*db50*/  VIADD R17, R71, 0x78 ;  /* 0x0000007847117836 */ /* 0x004fe20000000000 */
[----:B------:R-:W-:Y:S02]  /*db60*/  ISETP.GE.AND P4, PT, R36, UR4, PT ;  /* 0x0000000424007c0c */ /* 0x000fe4000bf86270 */
[----:B------:R2:W-:Y:S01]  /*db70*/  @!P6 ST.E.64 desc[UR6][R64.64], R96 ;  /* 0x000000604000e985 */ /* 0x0005e2000c101b06 */
[----:B------:R-:W-:-:S02]  /*db80*/  ISETP.GE.AND P5, PT, R37, UR4, PT ;  /* 0x0000000425007c0c */ /* 0x000fc4000bfa6270 */
[----:B------:R-:W-:Y:S02]  /*db90*/  ISETP.GE.AND P6, PT, R17, UR4, PT ;  /* 0x0000000411007c0c */ /* 0x000fe4000bfc6270 */
[----:B------:R-:W-:Y:S02]  /*dba0*/  @!P0 LEA.HI R0, R0, R0, RZ, 0x1 ;  /* 0x0000000000008211 */ /* 0x000fe400078f08ff */
[----:B------:R-:W-:Y:S02]  /*dbb0*/  @!P2 LEA.HI R70, R70, R70, RZ, 0x1 ;  /* 0x000000464646a211 */ /* 0x000fe400078f08ff */
[----:B------:R-:W-:Y:S02]  /*dbc0*/  @!P3 LEA.HI R72, R72, R72, RZ, 0x1 ;  /* 0x000000484848b211 */ /* 0x000fe400078f08ff */
[----:B------:R-:W-:Y:S02]  /*dbd0*/  @!P4 LEA.HI R36, R36, R36, RZ, 0x1 ;  /* 0x000000242424c211 */ /* 0x000fe400078f08ff */
[----:B-1----:R-:W-:-:S02]  /*dbe0*/  @!P1 LOP3.LUT R23, R68, 0xfffffffe, RZ, 0xc0, !PT ;  /* 0xfffffffe44179812 */ /* 0x002fc400078ec0ff */
[----:B------:R-:W-:Y:S02]  /*dbf0*/  @!P5 LEA.HI R16, R37, R37, RZ, 0x1 ;  /* 0x000000252510d211 */ /* 0x000fe400078f08ff */
[----:B------:R-:W-:Y:S02]  /*dc00*/  @!P6 LEA.HI R22, R17, R17, RZ, 0x1 ;  /* 0x000000111116e211 */ /* 0x000fe400078f08ff */
[----:B------:R-:W-:Y:S02]  /*dc10*/  @!P0 LOP3.LUT R17, R0, 0xfffffffe, RZ, 0xc0, !PT ;  /* 0xfffffffe00118812 */ /* 0x000fe400078ec0ff */
[----:B------:R-:W-:Y:S02]  /*dc20*/  @!P2 LOP3.LUT R29, R70, 0xfffffffe, RZ, 0xc0, !PT ;  /* 0xfffffffe461da812 */ /* 0x000fe400078ec0ff */
[----:B------:R-:W-:Y:S02]  /*dc30*/  @!P3 LOP3.LUT R33, R72, 0xfffffffe, RZ, 0xc0, !PT ;  /* 0xfffffffe4821b812 */ /* 0x000fe400078ec0ff */
[----:B------:R-:W-:Y:S01]  /*dc40*/  @!P4 LOP3.LUT R37, R36, 0xfffffffe, RZ, 0xc0, !PT ;  /* 0xfffffffe2425c812 */ /* 0x000fe200078ec0ff */
[----:B------:R-:W-:Y:S01]  /*dc50*/  @!P2 IMAD.WIDE R28, R29, 0x4, R66 ;  /* 0x000000041d1ca825 */ /* 0x000fe200078e0242 */
[----:B0-----:R-:W-:-:S02]  /*dc60*/  @!P5 LOP3.LUT R45, R16, 0xfffffffe, RZ, 0xc0, !PT ;  /* 0xfffffffe102dd812 */ /* 0x001fc400078ec0ff */
[----:B------:R-:W-:Y:S01]  /*dc70*/  @!P6 LOP3.LUT R59, R22, 0xfffffffe, RZ, 0xc0, !PT ;  /* 0xfffffffe163be812 */ /* 0x000fe200078ec0ff */
[----:B------:R-:W-:-:S04]  /*dc80*/  @!P0 IMAD.WIDE R16, R17, 0x4, R66 ;  /* 0x0000000411108825 */ /* 0x000fc800078e0242 */
[--C-:B------:R-:W-:Y:S01]  /*dc90*/  @!P1 IMAD.WIDE R22, R23, 0x4, R66.reuse ;  /* 0x0000000417169825 */ /* 0x100fe200078e0242 */
[----:B------:R2:W-:Y:S03]  /*dca0*/  @!P0 ST.E.64 desc[UR6][R16.64], R2 ;  /* 0x0000000210008985 */ /* 0x0005e6000c101b06 */
[--C-:B------:R-:W-:Y:S01]  /*dcb0*/  @!P3 IMAD.WIDE R32, R33, 0x4, R66.reuse ;  /* 0x000000042120b825 */ /* 0x100fe200078e0242 */
[----:B------:R2:W-:Y:S03]  /*dcc0*/  @!P1 ST.E.64 desc[UR6][R22.64], R4 ;  /* 0x0000000416009985 */ /* 0x0005e6000c101b06 */
[--C-:B------:R-:W-:Y:S01]  /*dcd0*/  @!P4 IMAD.WIDE R36, R37, 0x4, R66.reuse ;  /* 0x000000042524c825 */ /* 0x100fe200078e0242 */
[----:B------:R2:W-:Y:S03]  /*dce0*/  @!P2 ST.E.64 desc[UR6][R28.64], R6 ;  /* 0x000000061c00a985 */ /* 0x0005e6000c101b06 */
[--C-:B------:R-:W-:Y:S01]  /*dcf0*/  @!P5 IMAD.WIDE R44, R45, 0x4, R66.reuse ;  /* 0x000000042d2cd825 */ /* 0x100fe200078e0242 */
[----:B------:R2:W-:Y:S03]  /*dd00*/  @!P3 ST.E.64 desc[UR6][R32.64], R12 ;  /* 0x0000000c2000b985 */ /* 0x0005e6000c101b06 */
[----:B------:R-:W-:Y:S01]  /*dd10*/  @!P6 IMAD.WIDE R58, R59, 0x4, R66 ;  /* 0x000000043b3ae825 */ /* 0x000fe200078e0242 */
[----:B------:R2:W-:Y:S04]  /*dd20*/  @!P4 ST.E.64 desc[UR6][R36.64], R24 ;  /* 0x000000182400c985 */ /* 0x0005e8000c101b06 */
[----:B------:R2:W-:Y:S04]  /*dd30*/  @!P5 ST.E.64 desc[UR6][R44.64], R48 ;  /* 0x000000302c00d985 */ /* 0x0005e8000c101b06 */
[----:B------:R2:W-:Y:S02]  /*dd40*/  @!P6 ST.E.64 desc[UR6][R58.64], R60 ;  /* 0x0000003c3a00e985 */ /* 0x0005e4000c101b06 */
.L_x_35:
[----:B------:R-:W-:Y:S05]  /*dd50*/  BSYNC B0 ;  /* 0x0000000000007941 */ /* 0x000fea0003800000 */
.L_x_34:
[----:B------:R-:W-:Y:S01]  /*dd60*/  ISETP.GE.AND P0, PT, R69, R18, PT ;  /* 0x000000124500720c */ /* 0x000fe20003f06270 */
[----:B--2---:R0:W1:Y:S04]  /*dd70*/  SHFL.IDX PT, R23, R76, 0x1, 0x1c1f ;  /* 0x003c1f004c177f89 */ /* 0x00406800000e0000 */
[----:B------:R0:W2:Y:S08]  /*dd80*/  SHFL.IDX PT, R22, R74, 0x1, 0x1c1f ;  /* 0x003c1f004a167f89 */ /* 0x0000b000000e0000 */
[----:B0-----:R-:W-:Y:S05]  /*dd90*/  @P0 BRA `(.L_x_10) ;  /* 0x0000004400480947 */ /* 0x001fea0003800000 */
[----:B------:R-:W-:Y:S01]  /*dda0*/  ULDC UR4, c[0x0][0xac8] ;  /* 0x0002b20000047ab9 */ /* 0x000fe20000000800 */
[C---:B------:R-:W-:Y:S01]  /*ddb0*/  VIADD R0, R71.reuse, 0x8 ;  /* 0x0000000847007836 */ /* 0x040fe20000000000 */
[C---:B------:R-:W-:Y:S01]  /*ddc0*/  ISETP.GE.AND P0, PT, R71.reuse, UR4, PT ;  /* 0x0000000447007c0c */ /* 0x040fe2000bf06270 */
[C---:B------:R-:W-:Y:S01]  /*ddd0*/  VIADD R4, R71.reuse, 0x10 ;  /* 0x0000001047047836 */ /* 0x040fe20000000000 */
[C---:B------:R-:W-:Y:S01]  /*dde0*/  IADD3 R6, R71.reuse, 0x18, RZ ;  /* 0x0000001847067810 */ /* 0x040fe20007ffe0ff */
[----:B------:R-:W-:Y:S01]  /*ddf0*/  ULDC.64 UR6, c[0x0][0x208] ;  /* 0x0000820000067ab9 */ /* 0x000fe20000000a00 */
[----:B------:R-:W-:Y:S01]  /*de00*/  ISETP.GE.AND P5, PT, R0, UR4, PT ;  /* 0x0000000400007c0c */ /* 0x000fe2000bfa6270 */
[C---:B------:R-:W-:Y:S01]  /*de10*/  VIADD R13, R71.reuse, 0x28 ;  /* 0x00000028470d7836 */ /* 0x040fe20000000000 */
[----:B------:R-:W-:Y:S01]  /*de20*/  ISETP.GE.AND P6, PT, R4, UR4, PT ;  /* 0x0000000404007c0c */ /* 0x000fe2000bfc6270 */
[C---:B------:R-:W-:Y:S01]  /*de30*/  VIADD R12, R71.reuse, 0x20 ;  /* 0x00000020470c7836 */ /* 0x040fe20000000000 */
[C---:B------:R-:W-:Y:S01]  /*de40*/  IADD3 R24, R71.reuse, 0x40, RZ ;  /* 0x0000004047187810 */ /* 0x040fe20007ffe0ff */
[----:B------:R-:W-:Y:S01]  /*de50*/  VIADD R17, R71, 0x38 ;  /* 0x0000003847117836 */ /* 0x000fe20000000000 */
[----:B------:R-:W-:Y:S01]  /*de60*/  ISETP.GE.AND P3, PT, R13, UR4, PT ;  /* 0x000000040d007c0c */ /* 0x000fe2000bf66270 */
[C---:B------:R-:W-:Y:S01]  /*de70*/  VIADD R16, R71.reuse, 0x30 ;  /* 0x0000003047107836 */ /* 0x040fe20000000000 */
[----:B------:R-:W-:Y:S01]  /*de80*/  ISETP.GE.AND P4, PT, R12, UR4, PT ;  /* 0x000000040c007c0c */ /* 0x000fe2000bf86270 */
[----:B-12---:R-:W-:Y:S01]  /*de90*/  @!P0 IMAD.WIDE R2, R71, 0x4, R22 ;  /* 0x0000000447028825 */ /* 0x006fe200078e0216 */
[----:B------:R-:W-:-:S02]  /*dea0*/  ISETP.GE.AND P1, PT, R17, UR4, PT ;  /* 0x0000000411007c0c */ /* 0x000fc4000bf26270 */
[----:B------:R-:W-:Y:S01]  /*deb0*/  ISETP.GE.AND P2, PT, R16, UR4, PT ;  /* 0x0000000410007c0c */ /* 0x000fe2000bf46270 */
[C---:B------:R-:W-:Y:S01]  /*dec0*/  VIADD R28, R71.reuse, 0x48 ;  /* 0x00000048471c7836 */ /* 0x040fe20000000000 */
[----:B------:R0:W-:Y:S01]  /*ded0*/  @!P0 ST.E.64 desc[UR6][R2.64], R52 ;  /* 0x0000003402008985 */ /* 0x0001e2000c101b06 */
[----:B------:R-:W-:Y:S01]  /*dee0*/  ISETP.GE.AND P0, PT, R6, UR4, PT ;  /* 0x0000000406007c0c */ /* 0x000fe2000bf06270 */
[----:B------:R-:W-:Y:S01]  /*def0*/  VIADD R32, R71, 0x70 ;  /* 0x0000007047207836 */ /* 0x000fe20000000000 */
[----:B------:R-:W-:Y:S02]  /*df00*/  @!P5 LEA.HI R0, R0, R0, RZ, 0x1 ;  /* 0x000000000000d211 */ /* 0x000fe400078f08ff */
[----:B------:R-:W-:Y:S02]  /*df10*/  @!P6 LEA.HI R4, R4, R4, RZ, 0x1 ;  /* 0x000000040404e211 */ /* 0x000fe400078f08ff */
[----:B------:R-:W-:Y:S02]  /*df20*/  @!P5 LOP3.LUT R5, R0, 0xfffffffe, RZ, 0xc0, !PT ;  /* 0xfffffffe0005d812 */ /* 0x000fe400078ec0ff */
[----:B------:R-:W-:-:S02]  /*df30*/  @!P6 LOP3.LUT R7, R4, 0xfffffffe, RZ, 0xc0, !PT ;  /* 0xfffffffe0407e812 */ /* 0x000fc400078ec0ff */
[----:B------:R-:W-:Y:S02]  /*df40*/  @!P3 LEA.HI R0, R13, R13, RZ, 0x1 ;  /* 0x0000000d0d00b211 */ /* 0x000fe400078f08ff */
[----:B------:R-:W-:Y:S01]  /*df50*/  @!P4 LEA.HI R12, R12, R12, RZ, 0x1 ;  /* 0x0000000c0c0cc211 */ /* 0x000fe200078f08ff */
[--C-:B0-----:R-:W-:Y:S01]  /*df60*/  @!P5 IMAD.WIDE R2, R5, 0x4, R22.reuse ;  /* 0x000000040502d825 */ /* 0x101fe200078e0216 */
[----:B------:R-:W-:Y:S02]  /*df70*/  @!P0 LEA.HI R6, R6, R6, RZ, 0x1 ;  /* 0x0000000606068211 */ /* 0x000fe400078f08ff */
[----:B------:R-:W-:Y:S01]  /*df80*/  @!P1 LEA.HI R18, R17, R17, RZ, 0x1 ;  /* 0x0000001111129211 */ /* 0x000fe200078f08ff */
[----:B------:R-:W-:Y:S01]  /*df90*/  @!P6 IMAD.WIDE R4, R7, 0x4, R22 ;  /* 0x000000040704e825 */ /* 0x000fe200078e0216 */
[----:B------:R-:W-:Y:S01]  /*dfa0*/  @!P0 LOP3.LUT R7, R6, 0xfffffffe, RZ, 0xc0, !PT ;  /* 0xfffffffe06078812 */ /* 0x000fe200078ec0ff */
[----:B------:R0:W-:Y:S01]  /*dfb0*/  @!P5 ST.E.64 desc[UR6][R2.64], R40 ;  /* 0x000000280200d985 */ /* 0x0001e2000c101b06 */
[----:B------:R-:W-:-:S02]  /*dfc0*/  ISETP.GE.AND P5, PT, R24, UR4, PT ;  /* 0x0000000418007c0c */ /* 0x000fc4000bfa6270 */
[----:B------:R-:W-:Y:S01]  /*dfd0*/  @!P2 LEA.HI R16, R16, R16, RZ, 0x1 ;  /* 0x000000101010a211 */ /* 0x000fe200078f08ff */
[----:B------:R1:W-:Y:S01]  /*dfe0*/  @!P6 ST.E.64 desc[UR6][R4.64], R56 ;  /* 0x000000380400e985 */ /* 0x0003e2000c101b06 */
[----:B------:R-:W-:Y:S01]  /*dff0*/  @!P3 LOP3.LUT R17, R0, 0xfffffffe, RZ, 0xc0, !PT ;  /* 0xfffffffe0011b812 */ /* 0x000fe200078ec0ff */
[----:B------:R-:W-:Y:S01]  /*e000*/  VIADD R0, R71, 0x50 ;  /* 0x0000005047007836 */ /* 0x000fe20000000000 */
[----:B------:R-:W-:Y:S02]  /*e010*/  @!P4 LOP3.LUT R13, R12, 0xfffffffe, RZ, 0xc0, !PT ;  /* 0xfffffffe0c0dc812 */ /* 0x000fe400078ec0ff */
[----:B------:R-:W-:Y:S02]  /*e020*/  @!P2 LOP3.LUT R25, R16, 0xfffffffe, RZ, 0xc0, !PT ;  /* 0xfffffffe1019a812 */ /* 0x000fe400078ec0ff */
[----:B------:R-:W-:Y:S02]  /*e030*/  ISETP.GE.AND P6, PT, R28, UR4, PT ;  /* 0x000000041c007c0c */ /* 0x000fe4000bfc6270 */
[----:B------:R-:W-:Y:S01]  /*e040*/  @!P1 LOP3.LUT R29, R18, 0xfffffffe, RZ, 0xc0, !PT ;  /* 0xfffffffe121d9812 */ /* 0x000fe200078ec0ff */
[----:B0-----:R-:W-:Y:S01]  /*e050*/  @!P0 IMAD.WIDE R2, R7, 0x4, R22 ;  /* 0x0000000407028825 */ /* 0x001fe200078e0216 */
[----:B------:R-:W-:-:S03]  /*e060*/  @!P5 LEA.HI R24, R24, R24, RZ, 0x1 ;  /* 0x000000181818d211 */ /* 0x000fc600078f08ff */
[--C-:B-1----:R-:W-:Y:S01]  /*e070*/  @!P4 IMAD.WIDE R4, R13, 0x4, R22.reuse ;  /* 0x000000040d04c825 */ /* 0x102fe200078e0216 */
[----:B------:R0:W-:Y:S01]  /*e080*/  @!P0 ST.E.64 desc[UR6][R2.64], R10 ;  /* 0x0000000a02008985 */ /* 0x0001e2000c101b06 */
[----:B------:R-:W-:Y:S02]  /*e090*/  ISETP.GE.AND P0, PT, R0, UR4, PT ;  /* 0x0000000400007c0c */ /* 0x000fe4000bf06270 */
[--C-:B------:R-:W-:Y:S01]  /*e0a0*/  @!P3 IMAD.WIDE R6, R17, 0x4, R22.reuse ;  /* 0x000000041106b825 */ /* 0x100fe200078e0216 */
[----:B------:R1:W-:Y:S01]  /*e0b0*/  @!P4 ST.E.64 desc[UR6][R4.64], R20 ;  /* 0x000000140400c985 */ /* 0x0003e2000c101b06 */
[----:B------:R-:W-:Y:S02]  /*e0c0*/  @!P6 LEA.HI R28, R28, R28, RZ, 0x1 ;  /* 0x0000001c1c1ce211 */ /* 0x000fe400078f08ff */
[----:B------:R-:W-:Y:S01]  /*e0d0*/  @!P2 IMAD.WIDE R12, R25, 0x4, R22 ;  /* 0x00000004190ca825 */ /* 0x000fe200078e0216 */
[----:B------:R2:W-:Y:S01]  /*e0e0*/  @!P3 ST.E.64 desc[UR6][R6.64], R30 ;  /* 0x0000001e0600b985 */ /* 0x0005e2000c101b06 */
[----:B------:R-:W-:-:S02]  /*e0f0*/  ISETP.GE.AND P4, PT, R32, UR4, PT ;  /* 0x0000000420007c0c */ /* 0x000fc4000bf86270 */
[--C-:B------:R-:W-:Y:S01]  /*e100*/  @!P1 IMAD.WIDE R16, R29, 0x4, R22.reuse ;  /* 0x000000041d109825 */ /* 0x100fe200078e0216 */
[----:B------:R-:W-:Y:S01]  /*e110*/  @!P2 ST.E.64 desc[UR6][R12.64], R34 ;  /* 0x000000220c00a985 */ /* 0x000fe2000c101b06 */
[C---:B------:R-:W-:Y:S02]  /*e120*/  IADD3 R29, R71.reuse, 0x68, RZ ;  /* 0x00000068471d7810 */ /* 0x040fe40007ffe0ff */
[C---:B------:R-:W-:Y:S01]  /*e130*/  VIADD R18, R71.reuse, 0x58 ;  /* 0x0000005847127836 */ /* 0x040fe20000000000 */
[----:B------:R-:W-:Y:S01]  /*e140*/  @!P1 ST.E.64 desc[UR6][R16.64], R46 ;  /* 0x0000002e10009985 */ /* 0x000fe2000c101b06 */
[C---:B------:R-:W-:Y:S01]  /*e150*/  VIADD R25, R71.reuse, 0x60 ;  /* 0x0000006047197836 */ /* 0x040fe20000000000 */
[----:B0-----:R-:W-:Y:S01]  /*e160*/  @!P5 LOP3.LUT R3, R24, 0xfffffffe, RZ, 0xc0, !PT ;  /* 0xfffffffe1803d812 */ /* 0x001fe200078ec0ff */
[----:B------:R-:W-:Y:S01]  /*e170*/  VIADD R71, R71, 0x78 ;  /* 0x0000007847477836 */ /* 0x000fe20000000000 */
[----:B------:R-:W-:Y:S02]  /*e180*/  ISETP.GE.AND P1, PT, R18, UR4, PT ;  /* 0x0000000412007c0c */ /* 0x000fe4000bf26270 */
[----:B------:R-:W-:Y:S01]  /*e190*/  ISETP.GE.AND P2, PT, R25, UR4, PT ;  /* 0x0000000419007c0c */ /* 0x000fe2000bf46270 */
[----:B------:R-:W-:Y:S01]  /*e1a0*/  @!P5 IMAD.WIDE R2, R3, 0x4, R22 ;  /* 0x000000040302d825 */ /* 0x000fe200078e0216 */
[----:B------:R-:W-:-:S02]  /*e1b0*/  ISETP.GE.AND P3, PT, R29, UR4, PT ;  /* 0x000000041d007c0c */ /* 0x000fc4000bf66270 */
[----:B------:R-:W-:Y:S02]  /*e1c0*/  @!P0 LEA.HI R0, R0, R0, RZ, 0x1 ;  /* 0x0000000000008211 */ /* 0x000fe400078f08ff */
[----:B-1----:R-:W-:Y:S01]  /*e1d0*/  @!P6 LOP3.LUT R5, R28, 0xfffffffe, RZ, 0xc0, !PT ;  /* 0xfffffffe1c05e812 */ /* 0x002fe200078ec0ff */
[----:B------:R0:W-:Y:S01]  /*e1e0*/  @!P5 ST.E.64 desc[UR6][R2.64], R38 ;  /* 0x000000260200d985 */ /* 0x0001e2000c101b06 */
[----:B--2---:R-:W-:Y:S02]  /*e1f0*/  @!P0 LOP3.LUT R7, R0, 0xfffffffe, RZ, 0xc0, !PT ;  /* 0xfffffffe00078812 */ /* 0x004fe400078ec0ff */
[----:B------:R-:W-:Y:S01]  /*e200*/  @!P4 LEA.HI R32, R32, R32, RZ, 0x1 ;  /* 0x000000202020c211 */ /* 0x000fe200078f08ff */
[----:B------:R-:W-:Y:S01]  /*e210*/  @!P6 IMAD.WIDE R4, R5, 0x4, R22 ;  /* 0x000000040504e825 */ /* 0x000fe200078e0216 */
[----:B------:R-:W-:Y:S02]  /*e220*/  @!P1 LEA.HI R18, R18, R18, RZ, 0x1 ;  /* 0x0000001212129211 */ /* 0x000fe400078f08ff */
[----:B------:R-:W-:-:S02]  /*e230*/  @!P2 LEA.HI R25, R25, R25, RZ, 0x1 ;  /* 0x000000191919a211 */ /* 0x000fc400078f08ff */
[----:B------:R-:W-:Y:S01]  /*e240*/  @!P3 LEA.HI R29, R29, R29, RZ, 0x1 ;  /* 0x0000001d1d1db211 */ /* 0x000fe200078f08ff */
[----:B------:R1:W-:Y:S01]  /*e250*/  @!P6 ST.E.64 desc[UR6][R4.64], R50 ;  /* 0x000000320400e985 */ /* 0x0003e2000c101b06 */
[----:B------:R-:W-:Y:S02]  /*e260*/  @!P1 LOP3.LUT R11, R18, 0xfffffffe, RZ, 0xc0, !PT ;  /* 0xfffffffe120b9812 */ /* 0x000fe400078ec0ff */
[----:B------:R-:W-:Y:S01]  /*e270*/  @!P2 LOP3.LUT R25, R25, 0xfffffffe, RZ, 0xc0, !PT ;  /* 0xfffffffe1919a812 */ /* 0x000fe200078ec0ff */
[--C-:B0-----:R-:W-:Y:S01]  /*e280*/  @!P0 IMAD.WIDE R2, R7, 0x4, R22.reuse ;  /* 0x0000000407028825 */ /* 0x101fe200078e0216 */
[----:B------:R-:W-:Y:S02]  /*e290*/  @!P3 LOP3.LUT R29, R29, 0xfffffffe, RZ, 0xc0, !PT ;  /* 0xfffffffe1d1db812 */ /* 0x000fe400078ec0ff */
[----:B------:R-:W-:Y:S01]  /*e2a0*/  @!P4 LOP3.LUT R13, R32, 0xfffffffe, RZ, 0xc0, !PT ;  /* 0xfffffffe200dc812 */ /* 0x000fe200078ec0ff */
[----:B------:R-:W-:Y:S01]  /*e2b0*/  @!P2 IMAD.WIDE R6, R25, 0x4, R22 ;  /* 0x000000041906a825 */ /* 0x000fe200078e0216 */
[----:B------:R0:W-:Y:S01]  /*e2c0*/  @!P0 ST.E.64 desc[UR6][R2.64], R8 ;  /* 0x0000000802008985 */ /* 0x0001e2000c101b06 */
[----:B------:R-:W-:-:S02]  /*e2d0*/  ISETP.GE.AND P0, PT, R71, UR4, PT ;  /* 0x0000000447007c0c */ /* 0x000fc4000bf06270 */
[----:B------:R-:W-:-:S04]  /*e2e0*/  @!P4 IMAD.WIDE R12, R13, 0x4, R22 ;  /* 0x000000040d0cc825 */ /* 0x000fc800078e0216 */
[----:B-1----:R-:W-:-:S04]  /*e2f0*/  @!P1 IMAD.WIDE R4, R11, 0x4, R22 ;  /* 0x000000040b049825 */ /* 0x002fc800078e0216 */
[----:B------:R-:W-:Y:S01]  /*e300*/  @!P3 IMAD.WIDE R10, R29, 0x4, R22 ;  /* 0x000000041d0ab825 */ /* 0x000fe200078e0216 */
[----:B------:R0:W-:Y:S04]  /*e310*/  @!P1 ST.E.64 desc[UR6][R4.64], R14 ;  /* 0x0000000e04009985 */ /* 0x0001e8000c101b06 */
[----:B------:R0:W-:Y:S04]  /*e320*/  @!P2 ST.E.64 desc[UR6][R6.64], R26 ;  /* 0x0000001a0600a985 */ /* 0x0001e8000c101b06 */
[----:B------:R0:W-:Y:S04]  /*e330*/  @!P3 ST.E.64 desc[UR6][R10.64], R42 ;  /* 0x0000002a0a00b985 */ /* 0x0001e8000c101b06 */
[----:B------:R0:W-:Y:S01]  /*e340*/  @!P4 ST.E.64 desc[UR6][R12.64], R54 ;  /* 0x000000360c00c985 */ /* 0x0001e2000c101b06 */
[----:B------:R-:W-:Y:S05]  /*e350*/  @P0 BRA `(.L_x_10) ;  /* 0x0000003c00d80947 */ /* 0x000fea0003800000 */
[----:B------:R-:W-:Y:S01]  /*e360*/  LEA.HI R71, R71, R71, RZ, 0x1 ;  /* 0x0000004747477211 */ /* 0x000fe200078f08ff */
[----:B------:R-:W-:-:S03]  /*e370*/  ULDC.64 UR4, c[0x0][0x208] ;  /* 0x0000820000047ab9 */ /* 0x000fc60000000a00 */
[----:B0-----:R-:W-:-:S05]  /*e380*/  LOP3.LUT R3, R71, 0xfffffffe, RZ, 0xc0, !PT ;  /* 0xfffffffe47037812 */ /* 0x001fca00078ec0ff */
[----:B------:R-:W-:-:S05]  /*e390*/  IMAD.WIDE R2, R3, 0x4, R22 ;  /* 0x0000000403027825 */ /* 0x000fca00078e0216 */
[----:B------:R0:W-:Y:S01]  /*e3a0*/  ST.E.64 desc[UR4][R2.64], R86 ;  /* 0x0000005602007985 */ /* 0x0001e2000c101b04 */
[----:B------:R-:W-:Y:S05]  /*e3b0*/  BRA `(.L_x_10) ;  /* 0x0000003c00c07947 */ /* 0x000fea0003800000 */
.L_x_33:
[----:B------:R-:W0:Y:S02]  /*e3c0*/  S2R R0, SR_TID.X ;  /* 0x0000000000007919 */ /* 0x000e240000002100 */
[----:B0-----:R-:W-:-:S05]  /*e3d0*/  VIADD R2, R0, 0xffffff80 ;  /* 0xffffff8000027836 */ /* 0x001fca0000000000 */
[----:B------:R-:W-:-:S13]  /*e3e0*/  ISETP.GT.AND P0, PT, R2, 0x7f, PT ;  /* 0x0000007f0200780c */ /* 0x000fda0003f04270 */
[----:B------:R-:W-:Y:S05]  /*e3f0*/  @P0 BRA `(.L_x_10) ;  /* 0x0000003c00b00947 */ /* 0x000fea0003800000 */
[----:B------:R-:W0:Y:S01]  /*e400*/  S2R R3, SR_CTAID.X ;  /* 0x0000000000037919 */ /* 0x000e220000002500 */
[----:B------:R-:W1:Y:S01]  /*e410*/  LDC R6, c[0x0][0xbe8] ;  /* 0x0002fa00ff067b82 */ /* 0x000e620000000800 */
[----:B------:R-:W-:Y:S01]  /*e420*/  ULDC UR4, c[0x0][0xa88] ;  /* 0x0002a20000047ab9 */ /* 0x000fe20000000800 */
[----:B0-----:R-:W-:Y:S02]  /*e430*/  IMAD R0, R3, 0x80, R0 ;  /* 0x0000008003007824 */ /* 0x001fe400078e0200 */
[----:B-1----:R-:W-:-:S03]  /*e440*/  IMAD R3, R6, UR4, RZ ;  /* 0x0000000406037c24 */ /* 0x002fc6000f8e02ff */
[----:B------:R-:W-:-:S04]  /*e450*/  IADD3 R0, R0, -0x80, RZ ;  /* 0xffffff8000007810 */ /* 0x000fc80007ffe0ff */
[----:B------:R-:W-:-:S13]  /*e460*/  ISETP.GE.AND P0, PT, R0, R3, PT ;  /* 0x000000030000720c */ /* 0x000fda0003f06270 */
[----:B------:R-:W-:Y:S05]  /*e470*/  @P0 BRA `(.L_x_10) ;  /* 0x0000003c00900947 */ /* 0x000fea0003800000 */
[----:B------:R-:W-:Y:S01]  /*e480*/  ISETP.NE.AND P0, PT, R6, 0x1, PT ;  /* 0x000000010600780c */ /* 0x000fe20003f05270 */
[----:B------:R-:W0:Y:S01]  /*e490*/  S2UR UR7, SR_CTAID.Z ;  /* 0x00000000000779c3 */ /* 0x000e220000002700 */
[----:B------:R-:W-:Y:S01]  /*e4a0*/  R2UR UR11, R19 ;  /* 0x00000000130b72ca */ /* 0x000fe200000e0000 */
[----:B------:R-:W-:Y:S01]  /*e4b0*/  ULDC.64 UR8, c[0x0][0xbd0] ;  /* 0x0002f40000087ab9 */ /* 0x000fe20000000a00 */
[----:B------:R-:W-:Y:S01]  /*e4c0*/  IMAD.MOV.U32 R5, RZ, RZ, R0 ;  /* 0x000000ffff057224 */ /* 0x000fe200078e0000 */
[----:B------:R-:W-:-:S04]  /*e4d0*/  ULDC.64 UR12, c[0x0][0x208] ;  /* 0x00008200000c7ab9 */ /* 0x000fc80000000a00 */
[----:B------:R-:W1:Y:S06]  /*e4e0*/  LDC.64 R10, c[0x0][0xbd8] ;  /* 0x0002f600ff0a7b82 */ /* 0x000e6c0000000a00 */
[----:B------:R-:W-:Y:S02]  /*e4f0*/  USHF.R.S32.HI UR6, URZ, 0x1f, UR11 ;  /* 0x0000001f3f067899 */ /* 0x000fe4000801140b */
[----:B------:R-:W2:Y:S01]  /*e500*/  @P0 LDC R7, c[0x0][0xbec] ;  /* 0x0002fb00ff070b82 */ /* 0x000ea20000000800 */
[----:B------:R-:W-:Y:S02]  /*e510*/  UIMAD.WIDE.U32 UR4, UR11, UR8, URZ ;  /* 0x000000080b0472a5 */ /* 0x000fe4000f8e003f */
[----:B------:R-:W-:-:S04]  /*e520*/  UIMAD UR6, UR6, UR8, URZ ;  /* 0x00000008060672a4 */ /* 0x000fc8000f8e023f */
[----:B------:R-:W-:Y:S01]  /*e530*/  UIMAD UR6, UR11, UR9, UR6 ;  /* 0x000000090b0672a4 */ /* 0x000fe2000f8e0206 */
[----:B------:R-:W3:Y:S01]  /*e540*/  @P0 LDC R9, c[0x0][0xbf0] ;  /* 0x0002fc00ff090b82 */ /* 0x000ee20000000800 */
[----:B0-----:R-:W-:Y:S01]  /*e550*/  USHF.R.S32.HI UR8, URZ, 0x1f, UR7 ;  /* 0x0000001f3f087899 */ /* 0x001fe20008011407 */
[----:B------:R-:W-:Y:S01]  /*e560*/  IMAD.U32 R3, RZ, RZ, UR5 ;  /* 0x00000005ff037e24 */ /* 0x000fe2000f8e00ff */
[----:B------:R-:W-:Y:S01]  /*e570*/  UIADD3 UR6, UR5, UR6, URZ ;  /* 0x0000000605067290 */ /* 0x000fe2000fffe03f */
[----:B------:R-:W-:Y:S02]  /*e580*/  IMAD.U32 R2, RZ, RZ, UR4 ;  /* 0x00000004ff027e24 */ /* 0x000fe4000f8e00ff */
[----:B------:R-:W-:Y:S02]  /*e590*/  ULDC.64 UR4, c[0x0][0xbe0] ;  /* 0x0002f80000047ab9 */ /* 0x000fe40000000a00 */
[----:B------:R-:W0:Y:S01]  /*e5a0*/  S2UR UR10, SR_CTAID.Y ;  /* 0x00000000000a79c3 */ /* 0x000e220000002600 */
[----:B------:R-:W-:-:S02]  /*e5b0*/  IMAD.U32 R3, RZ, RZ, UR6 ;  /* 0x00000006ff037e24 */ /* 0x000fc4000f8e00ff */
[C---:B-1----:R-:W-:Y:S02]  /*e5c0*/  IMAD R12, R10.reuse, UR8, RZ ;  /* 0x000000080a0c7c24 */ /* 0x042fe4000f8e02ff */
[----:B------:R-:W-:-:S03]  /*e5d0*/  IMAD.WIDE.U32 R2, R10, UR7, R2 ;  /* 0x000000070a027c25 */ /* 0x000fc6000f8e0002 */
[----:B------:R-:W0:Y:S01]  /*e5e0*/  LDC R8, c[0x0][0xc50] ;  /* 0x00031400ff087b82 */ /* 0x000e220000000800 */
[----:B--2---:R-:W-:Y:S01]  /*e5f0*/  @P0 IMAD.HI.U32 R4, R0, R7, RZ ;  /* 0x0000000700040227 */ /* 0x004fe200078e00ff */
[----:B------:R-:W-:-:S03]  /*e600*/  IADD3 R7, RZ, -UR11, RZ ;  /* 0x8000000bff077c10 */ /* 0x000fc6000fffe0ff */
[----:B------:R-:W-:Y:S01]  /*e610*/  IMAD R11, R11, UR7, R12 ;  /* 0x000000070b0b7c24 */ /* 0x000fe2000f8e020c */
[----:B---3--:R-:W-:-:S03]  /*e620*/  @P0 SHF.R.U32.HI R5, RZ, R9, R4 ;  /* 0x00000009ff050219 */ /* 0x008fc60000011604 */
[----:B------:R-:W-:Y:S02]  /*e630*/  IMAD.IADD R3, R11, 0x1, R3 ;  /* 0x000000010b037824 */ /* 0x000fe400078e0203 */
[----:B0-----:R-:W-:Y:S02]  /*e640*/  IMAD R9, R8, R7, UR10 ;  /* 0x0000000a08097e24 */ /* 0x001fe4000f8e0207 */
[----:B------:R-:W-:Y:S02]  /*e650*/  IMAD.MOV R7, RZ, RZ, -R5 ;  /* 0x000000ffff077224 */ /* 0x000fe400078e0a05 */
[----:B------:R-:W-:Y:S01]  /*e660*/  IMAD.WIDE.U32 R2, R9, UR4, R2 ;  /* 0x0000000409027c25 */ /* 0x000fe2000f8e0002 */
[----:B------:R-:W-:-:S03]  /*e670*/  SHF.R.S32.HI R4, RZ, 0x1f, R9 ;  /* 0x0000001fff047819 */ /* 0x000fc60000011409 */
[----:B------:R-:W-:Y:S01]  /*e680*/  IMAD R7, R6, R7, R0 ;  /* 0x0000000706077224 */ /* 0x000fe200078e0200 */
[----:B------:R-:W-:Y:S01]  /*e690*/  IADD3 R2, P0, R5, R2, RZ ;  /* 0x0000000205027210 */ /* 0x000fe20007f1e0ff */
[----:B------:R-:W-:-:S03]  /*e6a0*/  IMAD R4, R4, UR4, RZ ;  /* 0x0000000404047c24 */ /* 0x000fc6000f8e02ff */
[----:B------:R-:W-:Y:S01]  /*e6b0*/  SHF.R.S32.HI R0, RZ, 0x1f, R7 ;  /* 0x0000001fff007819 */ /* 0x000fe20000011407 */
[----:B------:R-:W-:Y:S01]  /*e6c0*/  IMAD R4, R9, UR5, R4 ;  /* 0x0000000509047c24 */ /* 0x000fe2000f8e0204 */
[----:B------:R-:W-:Y:S01]  /*e6d0*/  SHF.R.S32.HI R9, RZ, 0x1f, R5 ;  /* 0x0000001fff097819 */ /* 0x000fe20000011405 */
[----:B------:R-:W-:Y:S02]  /*e6e0*/  ULDC.64 UR4, c[0x0][0xbc8] ;  /* 0x0002f20000047ab9 */ /* 0x000fe40000000a00 */
[----:B------:R-:W-:Y:S01]  /*e6f0*/  IMAD R0, R0, UR4, RZ ;  /* 0x0000000400007c24 */ /* 0x000fe2000f8e02ff */
[----:B------:R-:W-:-:S03]  /*e700*/  IADD3.X R3, R9, R3, R4, P0, !PT ;  /* 0x0000000309037210 */ /* 0x000fc600007fe404 */
[C---:B------:R-:W-:Y:S02]  /*e710*/  IMAD R5, R7.reuse, UR5, R0 ;  /* 0x0000000507057c24 */ /* 0x040fe4000f8e0200 */
[----:B------:R-:W-:Y:S01]  /*e720*/  IMAD.WIDE.U32 R2, R7, UR4, R2 ;  /* 0x0000000407027c25 */ /* 0x000fe2000f8e0002 */
[----:B------:R-:W-:-:S03]  /*e730*/  ULDC.64 UR4, c[0x0][0xba8] ;  /* 0x0002ea0000047ab9 */ /* 0x000fc60000000a00 */
[----:B------:R-:W-:Y:S01]  /*e740*/  IMAD.IADD R3, R3, 0x1, R5 ;  /* 0x0000000103037824 */ /* 0x000fe200078e0205 */
[----:B------:R-:W-:-:S04]  /*e750*/  LEA R4, P0, R2, UR4, 0x2 ;  /* 0x0000000402047c11 */ /* 0x000fc8000f8010ff */
[----:B------:R-:W-:Y:S01]  /*e760*/  LEA.HI.X R5, R2, UR5, R3, 0x2, P0 ;  /* 0x0000000502057c11 */ /* 0x000fe200080f1403 */
[----:B------:R-:W-:-:S05]  /*e770*/  IMAD.MOV.U32 R3, RZ, RZ, -0x800000 ;  /* 0xff800000ff037424 */ /* 0x000fca00078e00ff */
[----:B------:R0:W-:Y:S01]  /*e780*/  STG.E desc[UR12][R4.64], R3 ;  /* 0x0000000304007986 */ /* 0x0001e2000c10190c */
[----:B------:R-:W-:Y:S05]  /*e790*/  BRA `(.L_x_10) ;  /* 0x0000003800c87947 */ /* 0x000fea0003800000 */
.L_x_8:
[----:B------:R-:W-:-:S08]  /*e7a0*/  NOP ;  /* 0x0000000000007918 */ /* 0x000fd00000000000 */
[----:B0-----:R-:W0:-:S00]  /*e7b0*/  USETMAXREG.DEALLOC.CTAPOOL 0x18 ;  /* 0x00000018000079c8 */ /* 0x001e0000080e0500 */
[----:B0-----:R-:W-:Y:S01]  /*e7c0*/  LOP3.LUT R0, R0, 0x3, RZ, 0xc0, !PT ;  /* 0x0000000300007812 */ /* 0x001fe200078ec0ff */
[----:B------:R-:W0:Y:S05]  /*e7d0*/  S2R R18, SR_CTAID.Z ;  /* 0x0000000000127919 */ /* 0x000e2a0000002700 */
[----:B------:R-:W1:Y:S01]  /*e7e0*/  S2UR UR6, SR_CTAID.Y ;  /* 0x00000000000679c3 */ /* 0x000e620000002600 */
[----:B------:R-:W2:Y:S02]  /*e7f0*/  SHFL.IDX PT, R0, R0, RZ, 0x1f ;  /* 0x00001fff00007589 */ /* 0x000ea400000e0000 */
[----:B--2---:R-:W-:-:S13]  /*e800*/  ISETP.NE.AND P0, PT, R0, RZ, PT ;  /* 0x000000ff0000720c */ /* 0x004fda0003f05270 */
[----:B01----:R-:W-:Y:S05]  /*e810*/  @!P0 BRA `(.L_x_36) ;  /* 0x0000000000288947 */ /* 0x003fea0003800000 */
[----:B------:R-:W-:Y:S01]  /*e820*/  ULDC UR7, c[0x0][0xc50] ;  /* 0x0003140000077ab9 */ /* 0x000fe20000000800 */
[----:B------:R-:W-:Y:S01]  /*e830*/  UMOV UR36, UR6 ;  /* 0x0000000600247c82 */ /* 0x000fe20008000000 */
[----:B------:R-:W-:-:S06]  /*e840*/  UISETP.NE.AND UP0, UPT, UR7, 0x1, UPT ;  /* 0x000000010700788c */ /* 0x000fcc000bf05270 */
[----:B------:R-:W-:-:S13]  /*e850*/  PLOP3.LUT P0, PT, PT, PT, UP0, 0x80, 0x0 ;  /* 0x000000000000781c */ /* 0x000fda0003f0f008 */
[----:B------:R-:W-:Y:S05]  /*e860*/  @!P0 BRA `(.L_x_37) ;  /* 0x0000000000308947 */ /* 0x000fea0003800000 */
[----:B------:R-:W-:Y:S01]  /*e870*/  ULDC UR4, c[0x0][0xc54] ;  /* 0x0003150000047ab9 */ /* 0x000fe20000000800 */
[----:B------:R-:W-:Y:S01]  /*e880*/  ULDC UR36, c[0x0][0xc58] ;  /* 0x0003160000247ab9 */ /* 0x000fe20000000800 */
[----:B------:R-:W-:-:S04]  /*e890*/  UIMAD.WIDE.U32 UR4, UR6, UR4, URZ ;  /* 0x00000004060472a5 */ /* 0x000fc8000f8e003f */
[----:B------:R-:W-:Y:S01]  /*e8a0*/  USHF.R.U32.HI UR36, URZ, UR36, UR5 ;  /* 0x000000243f247299 */ /* 0x000fe20008011605 */
[----:B------:R-:W-:Y:S11]  /*e8b0*/  BRA `(.L_x_37) ;  /* 0x00000000001c7947 */ /* 0x000ff60003800000 */
.L_x_36:
[----:B------:R-:W-:Y:S01]  /*e8c0*/  ULDC UR7, c[0x0][0xc50] ;  /* 0x0003140000077ab9 */ /* 0x000fe20000000800 */
[----:B------:R-:W-:Y:S01]  /*e8d0*/  UMOV UR36, UR6 ;  /* 0x0000000600247c82 */ /* 0x000fe20008000000 */
[----:B------:R-:W-:-:S11]  /*e8e0*/  UISETP.NE.AND UP0, UPT, UR7, 0x1, UPT ;  /* 0x000000010700788c */ /* 0x000fd6000bf05270 */
[----:B------:R-:W-:Y:S01]  /*e8f0*/  @UP0 ULDC UR4, c[0x0][0xc54] ;  /* 0x0003150000040ab9 */ /* 0x000fe20000000800 */
[----:B------:R-:W-:Y:S01]  /*e900*/  @UP0 ULDC UR8, c[0x0][0xc58] ;  /* 0x0003160000080ab9 */ /* 0x000fe20000000800 */
[----:B------:R-:W-:-:S04]  /*e910*/  UIMAD.WIDE.U32 UR4, UR6, UR4, URZ ;  /* 0x00000004060472a5 */ /* 0x000fc8000f8e003f */
[----:B------:R-:W-:-:S12]  /*e920*/  @UP0 USHF.R.U32.HI UR36, URZ, UR8, UR5 ;  /* 0x000000083f240299 */ /* 0x000fd80008011605 */
.L_x_37:
[----:B------:R-:W-:Y:S01]  /*e930*/  ISETP.GE.AND P0, PT, R18, RZ, PT ;  /* 0x000000ff1200720c */ /* 0x000fe20003f06270 */
[----:B------:R-:W-:Y:S01]  /*e940*/  UIADD3 UR4, -UR36, URZ, URZ ;  /* 0x0000003f24047290 */ /* 0x000fe2000fffe13f */
[----:B------:R-:W-:Y:S01]  /*e950*/  MOV R9, 0x1 ;  /* 0x0000000100097802 */ /* 0x000fe20000000f00 */
[----:B------:R-:W-:Y:S02]  /*e960*/  IMAD.MOV.U32 R0, RZ, RZ, RZ ;  /* 0x000000ffff007224 */ /* 0x000fe400078e00ff */
[----:B------:R-:W-:Y:S01]  /*e970*/  UIMAD UR6, UR7, UR4, UR6 ;  /* 0x00000004070672a4 */ /* 0x000fe2000f8e0206 */
[----:B------:R-:W-:-:S07]  /*e980*/  IMAD.MOV.U32 R3, RZ, RZ, 0x1 ;  /* 0x00000001ff037424 */ /* 0x000fce00078e00ff */
[----:B------:R-:W-:Y:S05]  /*e990*/  @!P0 BRA `(.L_x_38) ;  /* 0x0000003400808947 */ /* 0x000fea0003800000 */
[----:B------:R-:W-:Y:S01]  /*e9a0*/  ULDC.64 UR4, c[0x0][0x418] ;  /* 0x0001060000047ab9 */ /* 0x000fe20000000a00 */
[----:B------:R-:W-:Y:S02]  /*e9b0*/  ULOP3.LUT UR42, UR6, 0xffff, URZ, 0xc0, !UPT ;  /* 0x0000ffff062a7892 */ /* 0x000fe4000f8ec03f */
[----:B------:R-:W-:Y:S01]  /*e9c0*/  UISETP.NE.U32.AND UP0, UPT, UR4, URZ, UPT ;  /* 0x0000003f0400728c */ /* 0x000fe2000bf05070 */
[----:B------:R-:W-:Y:S02]  /*e9d0*/  UMOV UR41, URZ ;  /* 0x0000003f00297c82 */ /* 0x000fe40008000000 */
[----:B------:R-:W-:Y:S01]  /*e9e0*/  ULDC UR4, c[0x0][0x424] ;  /* 0x0001090000047ab9 */ /* 0x000fe20000000800 */
[----:B------:R-:W-:-:S03]  /*e9f0*/  UISETP.NE.AND.EX UP0, UPT, UR5, URZ, UPT, UP0 ;  /* 0x0000003f0500728c */ /* 0x000fc6000bf05300 */
[----:B------:R-:W-:Y:S01]  /*ea00*/  ULDC UR5, c[0x0][0x2f0] ;  /* 0x0000bc0000057ab9 */ /* 0x000fe20000000800 */
[----:B------:R-:W-:-:S04]  /*ea10*/  USEL UR4, UR4, 0x1, UP0 ;  /* 0x0000000104047887 */ /* 0x000fc80008000000 */
[----:B------:R-:W-:-:S04]  /*ea20*/  UIMAD UR4, UR4, UR5, URZ ;  /* 0x00000005040472a4 */ /* 0x000fc8000f8e023f */
[----:B------:R-:W-:Y:S02]  /*ea30*/  UISETP.GE.AND UP0, UPT, UR4, 0x1, UPT ;  /* 0x000000010400788c */ /* 0x000fe4000bf06270 */
[----:B------:R-:W-:-:S04]  /*ea40*/  UIADD3 UR5, UR4, 0xaf, URZ ;  /* 0x000000af04057890 */ /* 0x000fc8000fffe03f */
[----:B------:R-:W-:Y:S01]  /*ea50*/  PLOP3.LUT P0, PT, PT, PT, UP0, 0x80, 0x0 ;  /* 0x000000000000781c */ /* 0x000fe20003f0f008 */
[----:B------:R-:W-:-:S04]  /*ea60*/  UIMAD.WIDE UR4, UR5, 0x2e8ba2e9, URZ ;  /* 0x2e8ba2e9050478a5 */ /* 0x000fc8000f8e023f */
[----:B------:R-:W-:-:S04]  /*ea70*/  USHF.R.U32.HI UR40, URZ, 0x1f, UR5 ;  /* 0x0000001f3f287899 */ /* 0x000fc80008011605 */
        /* <DEDUP_REMOVED lines=9> */
[----:B------:R-:W-:Y:S02]  /*eb10*/  IABS R4, R3 ;  /* 0x0000000300047213 */ /* 0x000fe40000000000 */
[----:B------:R-:W-:Y:S02]  /*eb20*/  R2UR UR11, R0 ;  /* 0x00000000000b72ca */ /* 0x000fe400000e0000 */
[----:B------:R-:W-:Y:S01]  /*eb30*/  MOV R3, UR7 ;  /* 0x0000000700037c02 */ /* 0x000fe20008000f00 */
[----:B------:R-:W-:Y:S01]  /*eb40*/  IMAD.MOV R4, RZ, RZ, -R4 ;  /* 0x000000ffff047224 */ /* 0x000fe200078e0a04 */
[----:B------:R-:W-:-:S09]  /*eb50*/  ULOP3.LUT UR7, UR7, UR6, URZ, 0x3c, !UPT ;  /* 0x0000000607077292 */ /* 0x000fd2000f8e3c3f */
[----:B------:R-:W0:Y:S08]  /*eb60*/  I2F.RP R0, UR11 ;  /* 0x0000000b00007d06 */ /* 0x000e300008209400 */
[----:B0-----:R-:W0:Y:S02]  /*eb70*/  MUFU.RCP R0, R0 ;  /* 0x0000000000007308 */ /* 0x001e240000001000 */
[----:B0-----:R-:W-:Y:S01]  /*eb80*/  VIADD R2, R0, 0xffffffe ;  /* 0x0ffffffe00027836 */ /* 0x001fe20000000000 */
[----:B------:R-:W-:Y:S01]  /*eb90*/  IABS R0, R3 ;  /* 0x0000000300007213 */ /* 0x000fe20000000000 */
[----:B------:R-:W-:-:S03]  /*eba0*/  IMAD.MOV.U32 R3, RZ, RZ, R4 ;  /* 0x000000ffff037224 */ /* 0x000fc600078e0004 */
[----:B------:R-:W-:Y:S01]  /*ebb0*/  R2UR UR9, R0 ;  /* 0x00000000000972ca */ /* 0x000fe200000e0000 */
[----:B------:R-:W0:Y:S01]  /*ebc0*/  F2I.FTZ.U32.TRUNC.NTZ R2, R2 ;  /* 0x0000000200027305 */ /* 0x000e22000021f000 */
[----:B------:R-:W-:Y:S02]  /*ebd0*/  R2UR UR10, R3 ;  /* 0x00000000030a72ca */ /* 0x000fe400000e0000 */
[----:B0-----:R-:W-:-:S13]  /*ebe0*/  R2UR UR5, R2 ;  /* 0x00000000020572ca */ /* 0x001fda00000e0000 */
[----:B------:R-:W-:-:S04]  /*ebf0*/  UIADD3 UR8, URZ, -UR5, URZ ;  /* 0x800000053f087290 */ /* 0x000fc8000fffe03f */
[----:B------:R-:W-:-:S04]  /*ec00*/  UIMAD UR8, UR8, UR11, URZ ;  /* 0x0000000b080872a4 */ /* 0x000fc8000f8e023f */
[----:B------:R-:W-:-:S04]  /*ec10*/  UIMAD.WIDE.U32 UR4, UR5, UR8, UR4 ;  /* 0x00000008050472a5 */ /* 0x000fc8000f8e0004 */
[----:B------:R-:W-:-:S04]  /*ec20*/  UIMAD.WIDE.U32 UR4, UR5, UR9, URZ ;  /* 0x00000009050472a5 */ /* 0x000fc8000f8e003f */
[----:B------:R-:W-:-:S04]  /*ec30*/  UIMAD UR4, UR5, UR10, UR9 ;  /* 0x0000000a050472a4 */ /* 0x000fc8000f8e0209 */
[----:B------:R-:W-:-:S11]  /*ec40*/  UISETP.GT.U32.AND UP1, UPT, UR11, UR4, UPT ;  /* 0x000000040b00728c */ /* 0x000fd6000bf24070 */
[----:B------:R-:W-:Y:S02]  /*ec50*/  @!UP1 UIADD3 UR4, UR4, -UR11, URZ ;  /* 0x8000000b04049290 */ /* 0x000fe4000fffe03f */
[----:B------:R-:W-:Y:S02]  /*ec60*/  @!UP1 UIADD3 UR5, UR5, 0x1, URZ ;  /* 0x0000000105059890 */ /* 0x000fe4000fffe03f */
[----:B------:R-:W-:Y:S02]  /*ec70*/  UISETP.GE.U32.AND UP0, UPT, UR4, UR11, UPT ;  /* 0x0000000b0400728c */ /* 0x000fe4000bf06070 */
[----:B------:R-:W-:-:S09]  /*ec80*/  UISETP.GE.AND UP1, UPT, UR7, URZ, UPT ;  /* 0x0000003f0700728c */ /* 0x000fd2000bf26270 */
[----:B------:R-:W-:Y:S02]  /*ec90*/  @UP0 UIADD3 UR5, UR5, 0x1, URZ ;  /* 0x0000000105050890 */ /* 0x000fe4000fffe03f */
[----:B------:R-:W-:Y:S02]  /*eca0*/  UISETP.NE.AND UP0, UPT, UR6, URZ, UPT ;  /* 0x0000003f0600728c */ /* 0x000fe4000bf05270 */
[----:B------:R-:W-:-:S09]  /*ecb0*/  @!UP1 UIADD3 UR5, -UR5, URZ, URZ ;  /* 0x0000003f05059290 */ /* 0x000fd2000fffe13f */
[----:B------:R-:W-:-:S07]  /*ecc0*/  @!UP0 ULOP3.LUT UR5, URZ, UR6, URZ, 0x33, !UPT ;  /* 0x000000063f058292 */ /* 0x000fce000f8e333f */
[----:B------:R-:W-:-:S05]  /*ecd0*/  UMOV UR41, UR5 ;  /* 0x0000000500297c82 */ /* 0x000fca0008000000 */
.L_x_39:
[----:B------:R-:W-:Y:S01]  /*ece0*/  UIMAD UR39, UR42, UR41, URZ ;  /* 0x000000292a2772a4 */ /* 0x000fe2000f8e023f */
[----:B------:R-:W-:-:S05]  /*ecf0*/  IMAD.U32 R0, RZ, RZ, UR40 ;  /* 0x00000028ff007e24 */ /* 0x000fca000f8e00ff */
[----:B------:R-:W-:-:S05]  /*ed00*/  IMAD.U32 R3, RZ, RZ, UR39 ;  /* 0x00000027ff037e24 */ /* 0x000fca000f8e00ff */
[----:B------:R-:W-:Y:S01]  /*ed10*/  VIADDMNMX R17, R3, UR41, R0, PT ;  /* 0x0000002903117c46 */ /* 0x000fe2000b800100 */
[----:B------:R-:W-:Y:S01]  /*ed20*/  IMAD.MOV.U32 R3, RZ, RZ, 0x1 ;  /* 0x00000001ff037424 */ /* 0x000fe200078e00ff */
[----:B------:R-:W-:Y:S02]  /*ed30*/  MOV R0, RZ ;  /* 0x000000ff00007202 */ /* 0x000fe40000000f00 */
[----:B------:R-:W-:Y:S01]  /*ed40*/  ISETP.GT.AND P0, PT, R17, UR39, PT ;  /* 0x0000002711007c0c */ /* 0x000fe2000bf04270 */
[----:B------:R0:W-:-:S12]  /*ed50*/  STL [R1+0x8], R17 ;  /* 0x0000081101007387 */ /* 0x0001d80000100800 */
[----:B0-----:R-:W-:Y:S05]  /*ed60*/  @!P0 BRA `(.L_x_38) ;  /* 0x00000030008c8947 */ /* 0x001fea0003800000 */
[----:B------:R-:W0:Y:S01]  /*ed70*/  S2UR UR4, SR_CgaCtaId ;  /* 0x00000000000479c3 */ /* 0x000e220000008800 */
[----:B------:R-:W-:Y:S02]  /*ed80*/  UMOV UR38, 0x400 ;  /* 0x0000040000267882 */ /* 0x000fe40000000000 */
[----:B0-----:R-:W-:-:S04]  /*ed90*/  ULEA UR38, UR4, UR38, 0x18 ;  /* 0x0000002604267291 */ /* 0x001fc8000f8ec03f */
[----:B------:R-:W-:-:S04]  /*eda0*/  UIADD3 UR4, UR38, 0x1e400, URZ ;  /* 0x0001e40026047890 */ /* 0x000fc8000fffe03f */
[----:B------:R-:W-:-:S06]  /*edb0*/  ULOP3.LUT UP0, URZ, UR4, 0x3ff, URZ, 0xc0, !UPT ;  /* 0x000003ff043f7892 */ /* 0x000fcc000f80c03f */
[----:B------:R-:W-:-:S13]  /*edc0*/  PLOP3.LUT P0, PT, PT, PT, UP0, 0x80, 0x0 ;  /* 0x000000000000781c */ /* 0x000fda0003f0f008 */
[----:B------:R-:W-:Y:S05]  /*edd0*/  @!P0 BRA `(.L_x_40) ;  /* 0x0000000000408947 */ /* 0x000fea0003800000 */
[----:B------:R-:W-:Y:S01]  /*ede0*/  MOV R2, 0x0 ;  /* 0x0000000000027802 */ /* 0x000fe20000000f00 */
[----:B------:R-:W-:Y:S01]  /*edf0*/  ULDC.64 UR6, c[0x4][0xa0] ;  /* 0x0100280000067ab9 */ /* 0x000fe20000000a00 */
[----:B------:R-:W-:Y:S01]  /*ee00*/  ULDC.64 UR8, c[0x4][0xa8] ;  /* 0x01002a0000087ab9 */ /* 0x000fe20000000a00 */
[----:B------:R-:W-:Y:S01]  /*ee10*/  ULDC.64 UR4, c[0x4][0x28] ;  /* 0x01000a0000047ab9 */ /* 0x000fe20000000a00 */
[----:B------:R-:W-:Y:S01]  /*ee20*/  IMAD.U32 R4, RZ, RZ, UR6 ;  /* 0x00000006ff047e24 */ /* 0x000fe2000f8e00ff */
[----:B------:R-:W-:Y:S01]  /*ee30*/  MOV R7, UR9 ;  /* 0x0000000900077c02 */ /* 0x000fe20008000f00 */
[----:B------:R-:W0:Y:S01]  /*ee40*/  LDC.64 R2, c[0x4][R2] ;  /* 0x0100000002027b82 */ /* 0x000e220000000a00 */
[----:B------:R-:W-:Y:S01]  /*ee50*/  IMAD.U32 R5, RZ, RZ, UR7 ;  /* 0x00000007ff057e24 */ /* 0x000fe2000f8e00ff */
[----:B------:R-:W-:Y:S01]  /*ee60*/  MOV R13, RZ ;  /* 0x000000ff000d7202 */ /* 0x000fe20000000f00 */
[----:B------:R-:W-:Y:S02]  /*ee70*/  IMAD.U32 R6, RZ, RZ, UR8 ;  /* 0x00000008ff067e24 */ /* 0x000fe4000f8e00ff */
[----:B------:R-:W-:-:S02]  /*ee80*/  IMAD.U32 R10, RZ, RZ, UR4 ;  /* 0x00000004ff0a7e24 */ /* 0x000fc4000f8e00ff */
[----:B------:R-:W-:Y:S02]  /*ee90*/  IMAD.U32 R11, RZ, RZ, UR5 ;  /* 0x00000005ff0b7e24 */ /* 0x000fe4000f8e00ff */
[----:B------:R-:W-:Y:S02]  /*eea0*/  IMAD.MOV.U32 R8, RZ, RZ, 0x70 ;  /* 0x00000070ff087424 */ /* 0x000fe400078e00ff */
[----:B------:R-:W-:-:S07]  /*eeb0*/  IMAD.MOV.U32 R12, RZ, RZ, 0x1 ;  /* 0x00000001ff0c7424 */ /* 0x000fce00078e00ff */
[----:B------:R-:W-:-:S07]  /*eec0*/  LEPC R20, `(.L_x_40) ;  /* 0x000000001014794e */ /* 0x000fce0000000000 */
[----:B0-----:R-:W-:Y:S05]  /*eed0*/  CALL.ABS.NOINC R2 ;  /* 0x0000000002007343 */ /* 0x001fea0003c00000 */
.L_x_40:
        /* <DEDUP_REMOVED lines=8> */
[----:B------:R0:W1:Y:S01]  /*ef60*/  LDC.64 R2, c[0x4][R16] ;  /* 0x0100000010027b82 */ /* 0x0000620000000a00 */
[----:B------:R-:W-:Y:S01]  /*ef70*/  IMAD.U32 R4, RZ, RZ, UR6 ;  /* 0x00000006ff047e24 */ /* 0x000fe2000f8e00ff */
[----:B------:R-:W-:Y:S01]  /*ef80*/  MOV R10, UR4 ;  /* 0x00000004000a7c02 */ /* 0x000fe20008000f00 */
[----:B------:R-:W-:Y:S02]  /*ef90*/  IMAD.U32 R5, RZ, RZ, UR7 ;  /* 0x00000007ff057e24 */ /* 0x000fe4000f8e00ff */
[----:B------:R-:W-:Y:S02]  /*efa0*/  IMAD.U32 R6, RZ, RZ, UR8 ;  /* 0x00000008ff067e24 */ /* 0x000fe4000f8e00ff */
[----:B------:R-:W-:-:S02]  /*efb0*/  IMAD.U32 R7, RZ, RZ, UR9 ;  /* 0x00000009ff077e24 */ /* 0x000fc4000f8e00ff */
[----:B------:R-:W-:Y:S02]  /*efc0*/  IMAD.U32 R11, RZ, RZ, UR5 ;  /* 0x00000005ff0b7e24 */ /* 0x000fe4000f8e00ff */
[----:B------:R-:W-:Y:S02]  /*efd0*/  IMAD.MOV.U32 R8, RZ, RZ, 0x70 ;  /* 0x00000070ff087424 */ /* 0x000fe400078e00ff */
[----:B------:R-:W-:Y:S02]  /*efe0*/  IMAD.MOV.U32 R12, RZ, RZ, 0x1 ;  /* 0x00000001ff0c7424 */ /* 0x000fe400078e00ff */
[----:B0-----:R-:W-:-:S07]  /*eff0*/  IMAD.MOV.U32 R13, RZ, RZ, RZ ;  /* 0x000000ffff0d7224 */ /* 0x001fce00078e00ff */
[----:B------:R-:W-:-:S07]  /*f000*/  LEPC R20, `(.L_x_42) ;  /* 0x000000001014794e */ /* 0x000fce0000000000 */
[----:B-1----:R-:W-:Y:S05]  /*f010*/  CALL.ABS.NOINC R2 ;  /* 0x0000000002007343 */ /* 0x002fea0003c00000 */
.L_x_42:
[----:B------:R0:W1:Y:S01]  /*f020*/  LDC.64 R2, c[0x4][R16] ;  /* 0x0100000010027b82 */ /* 0x0000620000000a00 */
[----:B------:R-:W-:Y:S01]  /*f030*/  ULDC.64 UR6, c[0x4][0xa0] ;  /* 0x0100280000067ab9 */ /* 0x000fe20000000a00 */
[----:B------:R-:W-:Y:S01]  /*f040*/  ULDC.64 UR8, c[0x4][0xa8] ;  /* 0x01002a0000087ab9 */ /* 0x000fe20000000a00 */
[----:B------:R-:W-:Y:S01]  /*f050*/  ULDC.64 UR4, c[0x4][0x38] ;  /* 0x01000e0000047ab9 */ /* 0x000fe20000000a00 */
[----:B------:R-:W-:Y:S01]  /*f060*/  MOV R4, UR6 ;  /* 0x0000000600047c02 */ /* 0x000fe20008000f00 */
[----:B------:R-:W-:Y:S01]  /*f070*/  IMAD.U32 R5, RZ, RZ, UR7 ;  /* 0x00000007ff057e24 */ /* 0x000fe2000f8e00ff */
[----:B------:R-:W-:Y:S01]  /*f080*/  MOV R11, UR5 ;  /* 0x00000005000b7c02 */ /* 0x000fe20008000f00 */
[----:B------:R-:W-:Y:S02]  /*f090*/  IMAD.U32 R6, RZ, RZ, UR8 ;  /* 0x00000008ff067e24 */ /* 0x000fe4000f8e00ff */
[----:B------:R-:W-:Y:S02]  /*f0a0*/  IMAD.U32 R7, RZ, RZ, UR9 ;  /* 0x00000009ff077e24 */ /* 0x000fe4000f8e00ff */
[----:B------:R-:W-:-:S02]  /*f0b0*/  IMAD.U32 R10, RZ, RZ, UR4 ;  /* 0x00000004ff0a7e24 */ /* 0x000fc4000f8e00ff */
[----:B------:R-:W-:Y:S02]  /*f0c0*/  IMAD.MOV.U32 R8, RZ, RZ, 0x70 ;  /* 0x00000070ff087424 */ /* 0x000fe400078e00ff */
[----:B------:R-:W-:Y:S02]  /*f0d0*/  IMAD.MOV.U32 R12, RZ, RZ, 0x1 ;  /* 0x00000001ff0c7424 */ /* 0x000fe400078e00ff */
[----:B0-----:R-:W-:-:S07]  /*f0e0*/  IMAD.MOV.U32 R13, RZ, RZ, RZ ;  /* 0x000000ffff0d7224 */ /* 0x001fce00078e00ff */
[----:B------:R-:W-:-:S07]  /*f0f0*/  LEPC R20, `(.L_x_41) ;  /* 0x000000001014794e */ /* 0x000fce0000000000 */
[----:B-1----:R-:W-:Y:S05]  /*f100*/  CALL.ABS.NOINC R2 ;  /* 0x0000000002007343 */ /* 0x002fea0003c00000 */
.L_x_41:
[----:B------:R-:W0:Y:S01]  /*f110*/  LDC.64 R2, c[0x0][0x9f8] ;  /* 0x00027e00ff027b82 */ /* 0x000e220000000a00 */
[----:B------:R-:W-:Y:S01]  /*f120*/  ULDC.64 UR4, c[0x0][0x208] ;  /* 0x0000820000047ab9 */ /* 0x000fe20000000a00 */
[----:B0-----:R-:W-:-:S04]  /*f130*/  ISETP.NE.U32.AND P0, PT, R2, RZ, PT ;  /* 0x000000ff0200720c */ /* 0x001fc80003f05070 */
[----:B------:R-:W-:-:S13]  /*f140*/  ISETP.NE.AND.EX P0, PT, R3, RZ, PT, P0 ;  /* 0x000000ff0300720c */ /* 0x000fda0003f05300 */
[----:B------:R-:W0:Y:S02]  /*f150*/  @P0 LDC.64 R2, c[0x0][0x9f8] ;  /* 0x00027e00ff020b82 */ /* 0x000e240000000a00 */
[----:B0-----:R-:W-:-:S05]  /*f160*/  @P0 IMAD.WIDE R2, R18, 0x4, R2 ;  /* 0x0000000412020825 */ /* 0x001fca00078e0202 */
[----:B------:R0:W2:Y:S01]  /*f170*/  @P0 LDG.E R18, desc[UR4][R2.64] ;  /* 0x0000000402120981 */ /* 0x0000a2000c1e1900 */
[----:B------:R-:W-:Y:S01]  /*f180*/  UMOV UR4, 0xffffffff ;  /* 0xffffffff00047882 */ /* 0x000fe20000000000 */
[----:B------:R-:W-:Y:S01]  /*f190*/  VIADD R17, R17, 0xffffffff ;  /* 0xffffffff11117836 */ /* 0x000fe20000000000 */
[----:B------:R-:W1:Y:S01]  /*f1a0*/  S2R R16, SR_TID.X ;  /* 0x0000000000107919 */ /* 0x000e620000002100 */
[----:B0-----:R-:W0:Y:S02]  /*f1b0*/  LDC.64 R2, c[0x0][0x418] ;  /* 0x00010600ff027b82 */ /* 0x001e240000000a00 */
[----:B0-----:R-:W-:Y:S02]  /*f1c0*/  ISETP.NE.U32.AND P0, PT, R2, RZ, PT ;  /* 0x000000ff0200720c */ /* 0x001fe40003f05070 */
[----:B-1----:R-:W-:Y:S02]  /*f1d0*/  SHF.R.U32.HI R0, RZ, 0x5, R16 ;  /* 0x00000005ff007819 */ /* 0x002fe40000011610 */
[----:B------:R-:W-:-:S02]  /*f1e0*/  ISETP.NE.AND.EX P1, PT, R3, RZ, PT, P0 ;  /* 0x000000ff0300720c */ /* 0x000fc40003f25300 */
[----:B------:R-:W-:Y:S02]  /*f1f0*/  LOP3.LUT R0, R0, 0x3, RZ, 0xc0, !PT ;  /* 0x0000000300007812 */ /* 0x000fe400078ec0ff */
[----:B------:R-:W-:-:S05]  /*f200*/  P2R R4, PR, RZ, 0x2 ;  /* 0x00000002ff047803 */ /* 0x000fca0000000000 */
[----:B------:R0:W-:Y:S01]  /*f210*/  STL [R1+0x4], R4 ;  /* 0x0000040401007387 */ /* 0x0001e20000100800 */
[----:B--2---:R-:W-:Y:S02]  /*f220*/  SHF.R.S32.HI R19, RZ, 0x1f, R18 ;  /* 0x0000001fff137819 */ /* 0x004fe40000011412 */
[----:B------:R-:W-:Y:S01]  /*f230*/  SEL R16, R18, RZ, !P1 ;  /* 0x000000ff12107207 */ /* 0x000fe20004800000 */
[----:B0-----:R-:W-:Y:S06]  /*f240*/  BRA.DIV UR4, `(.L_x_43) ;  /* 0x00000032049c7947 */ /* 0x001fec000b800000 */
[----:B------:R0:W1:Y:S02]  /*f250*/  SHFL.IDX PT, R14, R0, RZ, 0x1f ;  /* 0x00001fff000e7589 */ /* 0x00006400000e0000 */
.L_x_120:
[----:B------:R-:W-:Y:S02]  /*f260*/  PLOP3.LUT P2, PT, PT, PT, PT, 0x8, 0x0 ;  /* 0x000000000000781c */ /* 0x000fe40003f4e170 */
[----:B-1----:R-:W-:Y:S02]  /*f270*/  ISETP.NE.AND P0, PT, R14, RZ, PT ;  /* 0x000000ff0e00720c */ /* 0x002fe40003f05270 */
[----:B0-----:R-:W-:-:S05]  /*f280*/  P2R R0, PR, RZ, 0x4 ;  /* 0x00000004ff007803 */ /* 0x001fca0000000000 */
[----:B------:R0:W-:Y:S06]  /*f290*/  STL [R1], R0 ;  /* 0x0000000001007387 */ /* 0x0001ec0000100800 */
[----:B------:R-:W-:Y:S05]  /*f2a0*/  @P0 BRA `(.L_x_44) ;  /* 0x0000000000fc0947 */ /* 0x000fea0003800000 */
[----:B------:R-:W-:-:S03]  /*f2b0*/  UMOV UR4, 0xffffffff ;  /* 0xffffffff00047882 */ /* 0x000fc60000000000 */
[----:B------:R-:W-:Y:S05]  /*f2c0*/  BRA.DIV UR4, `(.L_x_45) ;  /* 0x00000032049c7947 */ /* 0x000fea000b800000 */
[----:B------:R-:W-:-:S13]  /*f2d0*/  ELECT P6, URZ, PT ;  /* 0x00000000003f782f */ /* 0x000fda00038c0000 */
.L_x_123:
[----:B------:R-:W-:Y:S05]  /*f2e0*/  @!P6 BRA `(.L_x_44) ;  /* 0x0000000000ece947 */ /* 0x000fea0003800000 */
[----:B------:R-:W-:Y:S01]  /*f2f0*/  MOV R16, R18 ;  /* 0x0000001200107202 */ /* 0x000fe20000000f00 */
[----:B------:R-:W-:Y:S06]  /*f300*/  @!P1 BRA `(.L_x_46) ;  /* 0x00000000004c9947 */ /* 0x000fec0003800000 */
[----:B------:R-:W1:Y:S01]  /*f310*/  LDC R6, c[0x0][0x43c] ;  /* 0x00010f00ff067b82 */ /* 0x000e620000000800 */
[----:B0-----:R-:W-:Y:S01]  /*f320*/  IMAD.MOV.U32 R0, RZ, RZ, R17 ;  /* 0x000000ffff007224 */ /* 0x001fe200078e0011 */
[----:B------:R-:W-:Y:S01]  /*f330*/  ULDC.64 UR4, c[0x0][0x428] ;  /* 0x00010a0000047ab9 */ /* 0x000fe20000000a00 */
[----:B------:R-:W-:Y:S01]  /*f340*/  ULDC.64 UR6, c[0x0][0x208] ;  /* 0x0000820000067ab9 */ /* 0x000fe20000000a00 */
[----:B------:R-:W-:-:S04]  /*f350*/  IMAD R7, R19, UR4, RZ ;  /* 0x0000000413077c24 */ /* 0x000fc8000f8e02ff */
[----:B------:R-:W-:Y:S01]  /*f360*/  IMAD R7, R18, UR5, R7 ;  /* 0x0000000512077c24 */ /* 0x000fe2000f8e0207 */
[----:B-1----:R-:W-:-:S13]  /*f370*/  ISETP.NE.AND P0, PT, R6, 0x1, PT ;  /* 0x000000010600780c */ /* 0x002fda0003f05270 */
[----:B------:R-:W0:Y:S02]  /*f380*/  @P0 LDC.64 R4, c[0x0][0x440] ;  /* 0x00011000ff040b82 */ /* 0x000e240000000a00 */
[----:B0-----:R-:W-:-:S05]  /*f390*/  @P0 IMAD.HI.U32 R4, R17, R4, RZ ;  /* 0x0000000411040227 */ /* 0x001fca00078e00ff */
[----:B------:R-:W-:-:S04]  /*f3a0*/  @P0 SHF.R.U32.HI R0, RZ, R5, R4 ;  /* 0x00000005ff000219 */ /* 0x000fc80000011604 */
[--C-:B------:R-:W-:Y:S01]  /*f3b0*/  SHF.R.S32.HI R5, RZ, 0x1f, R0.reuse ;  /* 0x0000001fff057819 */ /* 0x100fe20000011400 */
[----:B------:R-:W-:-:S04]  /*f3c0*/  IMAD.MOV.U32 R4, RZ, RZ, R0 ;  /* 0x000000ffff047224 */ /* 0x000fc800078e0000 */
[----:B------:R-:W-:-:S04]  /*f3d0*/  IMAD.WIDE.U32 R4, R18, UR4, R4 ;  /* 0x0000000412047c25 */ /* 0x000fc8000f8e0004 */
[----:B------:R-:W-:Y:S01]  /*f3e0*/  IMAD.IADD R5, R5, 0x1, R7 ;  /* 0x0000000105057824 */ /* 0x000fe200078e0207 */
[----:B------:R-:W-:-:S04]  /*f3f0*/  LEA R2, P0, R4, R2, 0x2 ;  /* 0x0000000204027211 */ /* 0x000fc800078010ff */
[----:B------:R-:W-:-:S05]  /*f400*/  LEA.HI.X R3, R4, R3, R5, 0x2, P0 ;  /* 0x0000000304037211 */ /* 0x000fca00000f1405 */
[----:B------:R1:W5:Y:S01]  /*f410*/  LDG.E R16, desc[UR6][R2.64] ;  /* 0x0000000602107981 */ /* 0x000362000c1e1900 */
[----:B------:R-:W-:-:S04]  /*f420*/  IMAD.MOV R0, RZ, RZ, -R0 ;  /* 0x000000ffff007224 */ /* 0x000fc800078e0a00 */
[----:B------:R-:W-:-:S07]  /*f430*/  IMAD R17, R6, R0, R17 ;  /* 0x0000000006117224 */ /* 0x000fce00078e0211 */
.L_x_46:
[----:B0-----:R-:W-:Y:S01]  /*f440*/  MOV R0, 0x1 ;  /* 0x0000000100007802 */ /* 0x001fe20000000f00 */
[----:B------:R-:W1:Y:S03]  /*f450*/  S2R R8, SR_TID.X ;  /* 0x0000000000087919 */ /* 0x000e660000002100 */
[----:B------:R-:W-:-:S04]  /*f460*/  SHF.L.U32 R0, R0, 0x1f, RZ ;  /* 0x0000001f00007819 */ /* 0x000fc800000006ff */
[----:B------:R-:W0:Y:S01]  /*f470*/  SYNCS.PHASECHK.TRANS64.TRYWAIT P0, [UR38+0x34840], R0 ;  /* 0x03484000ff0075a7 */ /* 0x000e220008000166 */
[----:B-1----:R-:W-:-:S04]  /*f480*/  LOP3.LUT R2, R8, 0x7f, RZ, 0xc0, !PT ;  /* 0x0000007f08027812 */ /* 0x002fc800078ec0ff */
[----:B------:R-:W-:Y:S01]  /*f490*/  ISETP.NE.AND P1, PT, R2, RZ, PT ;  /* 0x000000ff0200720c */ /* 0x000fe20003f25270 */
[----:B0-----:R-:W-:-:S12]  /*f4a0*/  @!P0 BRA `(.L_x_47) ;  /* 0x0000003000448947 */ /* 0x001fd80003800000 */
.L_x_124:
[----:B------:R-:W-:Y:S05]  /*f4b0*/  @P1 BRA `(.L_x_48) ;  /* 0x0000000000181947 */ /* 0x000fea0003800000 */
[----:B------:R-:W1:Y:S01]  /*f4c0*/  S2R R2, SR_TID.X ;  /* 0x0000000000027919 */ /* 0x000e620000002100 */
[----:B0-----:R-:W-:-:S04]  /*f4d0*/  IMAD.MOV.U32 R0, RZ, RZ, 0xb000 ;  /* 0x0000b000ff007424 */ /* 0x001fc800078e00ff */
[----:B------:R2:W-:Y:S01]  /*f4e0*/  SYNCS.ARRIVE.TRANS64 RZ, [UR38+0x34830], R0 ;  /* 0x03483000ffff79a7 */ /* 0x0005e20008000026 */
[----:B-1----:R-:W-:-:S13]  /*f4f0*/  LOP3.LUT P0, RZ, R2, 0x1f, RZ, 0xc0, !PT ;  /* 0x0000001f02ff7812 */ /* 0x002fda000780c0ff */
[----:B--2---:R-:W-:Y:S05]  /*f500*/  @!P0 BRA `(.L_x_48) ;  /* 0x0000000000048947 */ /* 0x004fea0003800000 */
[----:B------:R-:W-:Y:S01]  /*f510*/  BPT.TRAP 0x1 ;  /* 0x000000040000795c */ /* 0x000fe20000300000 */
.L_x_48:
[----:B------:R-:W-:Y:S01]  /*f520*/  R2UR UR11, R17 ;  /* 0x00000000110b72ca */ /* 0x000fe200000e0000 */
[----:B------:R-:W-:Y:S01]  /*f530*/  ULDC.64 UR4, c[0x0][0x198] ;  /* 0x0000660000047ab9 */ /* 0x000fe20000000a00 */
[----:B-----5:R-:W-:Y:S01]  /*f540*/  R2UR UR13, R16 ;  /* 0x00000000100d72ca */ /* 0x020fe200000e0000 */
[----:B------:R-:W-:Y:S01]  /*f550*/  UIADD3 UR4, UP0, UR4, 0x370, URZ ;  /* 0x0000037004047890 */ /* 0x000fe2000ff1e03f */
[----:B------:R-:W-:Y:S01]  /*f560*/  PLOP3.LUT P0, PT, PT, PT, PT, 0x80, 0x0 ;  /* 0x000000000000781c */ /* 0x000fe20003f0f070 */
[----:B------:R-:W-:Y:S02]  /*f570*/  UIADD3 UR8, UR38, 0x1e400, URZ ;  /* 0x0001e40026087890 */ /* 0x000fe4000fffe03f */
[----:B------:R-:W-:Y:S01]  /*f580*/  UIADD3 UR9, UR38, 0x34830, URZ ;  /* 0x0003483026097890 */ /* 0x000fe2000fffe03f */
[----:B0-----:R-:W-:Y:S01]  /*f590*/  P2R R0, PR, RZ, 0x1 ;  /* 0x00000001ff007803 */ /* 0x001fe20000000000 */
[----:B------:R-:W-:Y:S02]  /*f5a0*/  UIADD3.X UR5, URZ, UR5, URZ, UP0, !UPT ;  /* 0x000000053f057290 */ /* 0x000fe400087fe43f */
[----:B------:R-:W-:-:S02]  /*f5b0*/  UIADD3 UR16, UR38, 0x23c00, URZ ;  /* 0x00023c0026107890 */ /* 0x000fc4000fffe03f */
[----:B------:R-:W-:Y:S01]  /*f5c0*/  UIMAD UR11, UR11, 0xb0, URZ ;  /* 0x000000b00b0b78a4 */ /* 0x000fe2000f8e023f */
[----:B------:R1:W-:Y:S01]  /*f5d0*/  STL [R1], R0 ;  /* 0x0000000001007387 */ /* 0x0003e20000100800 */
[----:B------:R-:W-:Y:S01]  /*f5e0*/  UMOV UR6, 0x0 ;  /* 0x0000000000067882 */ /* 0x000fe20000000000 */
[----:B------:R-:W-:Y:S01]  /*f5f0*/  UMOV UR7, 0x14f00000 ;  /* 0x14f0000000077882 */ /* 0x000fe20000000000 */
[----:B------:R-:W-:Y:S01]  /*f600*/  UMOV UR10, URZ ;  /* 0x0000003f000a7c82 */ /* 0x000fe20008000000 */
[----:B------:R-:W-:Y:S01]  /*f610*/  UMOV UR12, UR36 ;  /* 0x00000024000c7c82 */ /* 0x000fe20008000000 */
[----:B------:R-:W-:Y:S01]  /*f620*/  UMOV UR18, 0x40 ;  /* 0x0000004000127882 */ /* 0x000fe20000000000 */
[----:B------:R-:W-:Y:S01]  /*f630*/  UMOV UR20, UR36 ;  /* 0x0000002400147c82 */ /* 0x000fe20008000000 */
[----:B------:R-:W-:Y:S01]  /*f640*/  UMOV UR17, UR9 ;  /* 0x0000000900117c82 */ /* 0x000fe20008000000 */
[----:B------:R-:W-:Y:S01]  /*f650*/  UMOV UR21, UR13 ;  /* 0x0000000d00157c82 */ /* 0x000fe20008000000 */
[----:B------:R-:W-:Y:S01]  /*f660*/  UMOV UR19, UR11 ;  /* 0x0000000b00137c82 */ /* 0x000fe20008000000 */
[----:B------:R1:W-:Y:S01]  /*f670*/  UTMALDG.4D [UR8], [UR4], desc[UR6] ;  /* 0x00000608040075b4 */ /* 0x0003e20008019000 */
[----:B------:R1:W-:Y:S02]  /*f680*/  UTMALDG.4D [UR16], [UR4], desc[UR6] ;  /* 0x00000610040075b4 */ /* 0x0003e40008019000 */
[----:B-1----:R-:W-:Y:S01]  /*f690*/  NOP ;  /* 0x0000000000007918 */ /* 0x002fe20000000000 */
.L_x_44:
[----:B------:R-:W-:Y:S05]  /*f6a0*/  WARPSYNC.ALL ;  /* 0x0000000000007948 */ /* 0x000fea0003800000 */
[----:B------:R-:W-:Y:S01]  /*f6b0*/  UIADD3 UR4, UR38, 0x16400, URZ ;  /* 0x0001640026047890 */ /* 0x000fe2000fffe03f */
[----:B------:R-:W-:Y:S03]  /*f6c0*/  BAR.SYNC.DEFER_BLOCKING 0x8, 0x180 ;  /* 0x0206000000007b1d */ /* 0x000fe60000010000 */
        /* <DEDUP_REMOVED lines=9> */
[----:B------:R-:W1:Y:S01]  /*f760*/  LDC.64 R2, c[0x4][R2] ;  /* 0x0100000002027b82 */ /* 0x000e620000000a00 */
        /* <DEDUP_REMOVED lines=8> */
[----:B01----:R-:W-:Y:S05]  /*f7f0*/  CALL.ABS.NOINC R2 ;  /* 0x0000000002007343 */ /* 0x003fea0003c00000 */
.L_x_49:
[----:B------:R-:W1:Y:S01]  /*f800*/  LDC R6, c[0x0][0x448] ;  /* 0x00011200ff067b82 */ /* 0x000e620000000800 */
[----:B------:R-:W2:Y:S01]  /*f810*/  S2R R14, SR_TID.X ;  /* 0x00000000000e7919 */ /* 0x000ea20000002100 */
[----:B------:R-:W-:Y:S01]  /*f820*/  USHF.R.S32.HI UR6, URZ, 0x1f, UR36 ;  /* 0x0000001f3f067899 */ /* 0x000fe20008011424 */
[----:B------:R-:W-:Y:S01]  /*f830*/  ULDC.64 UR8, c[0x0][0x2d8] ;  /* 0x0000b60000087ab9 */ /* 0x000fe20000000a00 */
[----:B------:R-:W3:Y:S02]  /*f840*/  S2R R15, SR_CTAID.Z ;  /* 0x00000000000f7919 */ /* 0x000ee40000002700 */
[----:B------:R-:W-:Y:S02]  /*f850*/  UIMAD UR6, UR6, UR8, URZ ;  /* 0x00000008060672a4 */ /* 0x000fe4000f8e023f */
[----:B------:R-:W4:Y:S01]  /*f860*/  LDC.64 R2, c[0x0][0x2e0] ;  /* 0x0000b800ff027b82 */ /* 0x000f220000000a00 */
[----:B------:R-:W5:Y:S01]  /*f870*/  S2R R12, SR_CTAID.X ;  /* 0x00000000000c7919 */ /* 0x000f620000002500 */
[----:B------:R-:W-:-:S02]  /*f880*/  UIMAD.WIDE.U32 UR4, UR36, UR8, URZ ;  /* 0x00000008240472a5 */ /* 0x000fc4000f8e003f */
[----:B------:R-:W-:-:S04]  /*f890*/  UIMAD UR6, UR36, UR9, UR6 ;  /* 0x00000009240672a4 */ /* 0x000fc8000f8e0206 */
[----:B------:R-:W-:Y:S01]  /*f8a0*/  UIADD3 UR5, UR5, UR6, URZ ;  /* 0x0000000605057290 */ /* 0x000fe2000fffe03f */
[----:B-1----:R-:W-:Y:S02]  /*f8b0*/  ISETP.NE.AND P0, PT, R6, 0x1, PT ;  /* 0x000000010600780c */ /* 0x002fe40003f05270 */
[C---:B--2---:R-:W-:Y:S01]  /*f8c0*/  LOP3.LUT R13, R14.reuse, 0x7f, RZ, 0xc0, !PT ;  /* 0x0000007f0e0d7812 */ /* 0x044fe200078ec0ff */
[----:B------:R-:W-:-:S10]  /*f8d0*/  IMAD.SHL.U32 R11, R14, 0x10, RZ ;  /* 0x000000100e0b7824 */ /* 0x000fd400078e00ff */
[----:B------:R-:W1:Y:S01]  /*f8e0*/  @P0 LDC R9, c[0x0][0x44c] ;  /* 0x00011300ff090b82 */ /* 0x000e620000000800 */
[----:B------:R-:W-:Y:S02]  /*f8f0*/  SHF.R.U32.HI R8, RZ, 0x3, R13 ;  /* 0x00000003ff087819 */ /* 0x000fe4000001160d */
[----:B---3--:R-:W-:Y:S02]  /*f900*/  SHF.R.S32.HI R5, RZ, 0x1f, R15 ;  /* 0x0000001fff057819 */ /* 0x008fe4000001140f */
[----:B0-----:R-:W-:-:S03]  /*f910*/  LOP3.LUT R0, R8, 0x70, R11, 0xf8, !PT ;  /* 0x0000007008007812 */ /* 0x001fc600078ef80b */
[----:B------:R-:W0:Y:S01]  /*f920*/  @P0 LDC R7, c[0x0][0x450] ;  /* 0x00011400ff070b82 */ /* 0x000e220000000800 */
[-C--:B----4-:R-:W-:Y:S02]  /*f930*/  IMAD R4, R5, R2.reuse, RZ ;  /* 0x0000000205047224 */ /* 0x090fe400078e02ff */
[----:B-----5:R-:W-:Y:S02]  /*f940*/  IMAD R0, R12, 0x80, R0 ;  /* 0x000000800c007824 */ /* 0x020fe400078e0200 */
[C---:B------:R-:W-:Y:S02]  /*f950*/  IMAD R5, R15.reuse, R3, R4 ;  /* 0x000000030f057224 */ /* 0x040fe400078e0204 */
[----:B------:R-:W-:Y:S02]  /*f960*/  IMAD.MOV.U32 R4, RZ, RZ, R0 ;  /* 0x000000ffff047224 */ /* 0x000fe400078e0000 */
[----:B------:R-:W-:Y:S01]  /*f970*/  IMAD.WIDE.U32 R2, R15, R2, UR4 ;  /* 0x000000040f027e25 */ /* 0x000fe2000f8e0002 */
[----:B------:R-:W-:-:S03]  /*f980*/  ULDC.64 UR4, c[0x0][0x2d0] ;  /* 0x0000b40000047ab9 */ /* 0x000fc60000000a00 */
[----:B------:R-:W-:Y:S02]  /*f990*/  IMAD.IADD R3, R3, 0x1, R5 ;  /* 0x0000000103037824 */ /* 0x000fe400078e0205 */
[----:B-1----:R-:W-:-:S05]  /*f9a0*/  @P0 IMAD.HI.U32 R10, R0, R9, RZ ;  /* 0x00000009000a0227 */ /* 0x002fca00078e00ff */
[----:B0-----:R-:W-:-:S04]  /*f9b0*/  @P0 SHF.R.U32.HI R4, RZ, R7, R10 ;  /* 0x00000007ff040219 */ /* 0x001fc8000001160a */
[----:B------:R-:W-:Y:S01]  /*f9c0*/  SHF.R.S32.HI R5, RZ, 0x1f, R4 ;  /* 0x0000001fff057819 */ /* 0x000fe20000011404 */
[C---:B------:R-:W-:Y:S01]  /*f9d0*/  IMAD.WIDE.U32 R2, R4.reuse, UR4, R2 ;  /* 0x0000000404027c25 */ /* 0x040fe2000f8e0002 */
[----:B------:R-:W-:-:S03]  /*f9e0*/  IADD3 R7, -R4, RZ, RZ ;  /* 0x000000ff04077210 */ /* 0x000fc60007ffe1ff */
[----:B------:R-:W-:Y:S02]  /*f9f0*/  IMAD R5, R5, UR4, RZ ;  /* 0x0000000405057c24 */ /* 0x000fe4000f8e02ff */
[----:B------:R-:W-:Y:S02]  /*fa00*/  IMAD R0, R6, R7, R0 ;  /* 0x0000000706007224 */ /* 0x000fe400078e0200 */
[----:B------:R-:W-:Y:S01]  /*fa10*/  IMAD R5, R4, UR5, R5 ;  /* 0x0000000504057c24 */ /* 0x000fe2000f8e0205 */
[----:B------:R-:W-:Y:S02]  /*fa20*/  ULDC.64 UR4, c[0x0][0x2c8] ;  /* 0x0000b20000047ab9 */ /* 0x000fe40000000a00 */
[----:B------:R-:W-:Y:S01]  /*fa30*/  SHF.R.S32.HI R4, RZ, 0x1f, R0 ;  /* 0x0000001fff047819 */ /* 0x000fe20000011400 */
[----:B------:R-:W-:-:S04]  /*fa40*/  IMAD.IADD R3, R3, 0x1, R5 ;  /* 0x0000000103037824 */ /* 0x000fc800078e0205 */
[----:B------:R-:W-:Y:S02]  /*fa50*/  IMAD R5, R4, UR4, RZ ;  /* 0x0000000404057c24 */ /* 0x000fe4000f8e02ff */
[----:B------:R-:W-:-:S04]  /*fa60*/  IMAD.WIDE.U32 R2, R0, UR4, R2 ;  /* 0x0000000400027c25 */ /* 0x000fc8000f8e0002 */
[----:B------:R-:W-:Y:S01]  /*fa70*/  IMAD R5, R0, UR5, R5 ;  /* 0x0000000500057c24 */ /* 0x000fe2000f8e0205 */
[----:B------:R-:W-:Y:S02]  /*fa80*/  ULDC.64 UR4, c[0x0][0x280] ;  /* 0x0000a00000047ab9 */ /* 0x000fe40000000a00 */
[----:B------:R-:W-:Y:S01]  /*fa90*/  LEA R0, P0, R2, UR4, 0x1 ;  /* 0x0000000402007c11 */ /* 0x000fe2000f8008ff */
[----:B------:R-:W-:Y:S01]  /*faa0*/  IMAD.IADD R7, R3, 0x1, R5 ;  /* 0x0000000103077824 */ /* 0x000fe200078e0205 */
[----:B------:R-:W-:-:S04]  /*fab0*/  ULDC UR4, c[0x0][0x2b8] ;  /* 0x0000ae0000047ab9 */ /* 0x000fc80000000800 */
[----:B------:R-:W-:Y:S01]  /*fac0*/  LEA.HI.X R7, R2, UR5, R7, 0x1, P0 ;  /* 0x0000000502077c11 */ /* 0x000fe200080f0c07 */
[----:B------:R-:W-:-:S05]  /*fad0*/  IMAD.SHL.U32 R2, R14, 0x8, RZ ;  /* 0x000000080e027824 */ /* 0x000fca00078e00ff */
[C---:B------:R-:W-:Y:S02]  /*fae0*/  LOP3.LUT R3, R2.reuse, 0x1c0, RZ, 0xc0, !PT ;  /* 0x000001c002037812 */ /* 0x040fe400078ec0ff */
[----:B------:R-:W-:Y:S02]  /*faf0*/  LOP3.LUT R10, R2, 0x38, RZ, 0xc0, !PT ;  /* 0x00000038020a7812 */ /* 0x000fe400078ec0ff */
[----:B------:R-:W-:Y:S02]  /*fb00*/  LOP3.LUT R3, R3, 0x38, R2, 0xf8, !PT ;  /* 0x0000003803037812 */ /* 0x000fe400078ef802 */
[C---:B------:R-:W-:Y:S02]  /*fb10*/  LOP3.LUT R2, R10.reuse, 0x40, RZ, 0xfc, !PT ;  /* 0x000000400a027812 */ /* 0x040fe400078efcff */
[----:B------:R-:W-:Y:S02]  /*fb20*/  ISETP.GE.AND P1, PT, R10, UR4, PT ;  /* 0x000000040a007c0c */ /* 0x000fe4000bf26270 */
[----:B------:R-:W-:Y:S01]  /*fb30*/  ISETP.GE.AND P0, PT, R2, UR4, PT ;  /* 0x0000000402007c0c */ /* 0x000fe2000bf06270 */
[----:B------:R-:W-:Y:S01]  /*fb40*/  UMOV UR4, 0xffffffff ;  /* 0xffffffff00047882 */ /* 0x000fe20000000000 */
[----:B------:R-:W-:-:S02]  /*fb50*/  LOP3.LUT R3, R3, 0x38, R14, 0x78, !PT ;  /* 0x0000003803037812 */ /* 0x000fc400078e780e */
[----:B------:R-:W-:-:S04]  /*fb60*/  SHF.L.U32 R2, R13, 0x3, RZ ;  /* 0x000000030d027819 */ /* 0x000fc800000006ff */
[----:B------:R-:W-:Y:S01]  /*fb70*/  LOP3.LUT R9, R3, 0x200, R2, 0xf8, !PT ;  /* 0x0000020003097812 */ /* 0x000fe200078ef802 */
[----:B------:R-:W-:Y:S06]  /*fb80*/  BRA.DIV UR4, `(.L_x_50) ;  /* 0x0000002a04a47947 */ /* 0x000fec000b800000 */
[----:B------:R-:W0:Y:S01]  /*fb90*/  S2R R3, SR_CTAID.X ;  /* 0x0000000000037919 */ /* 0x000e220000002500 */
[----:B------:R-:W-:Y:S01]  /*fba0*/  ULDC UR4, c[0x0][0x288] ;  /* 0x0000a20000047ab9 */ /* 0x000fe20000000800 */
[----:B------:R-:W-:Y:S01]  /*fbb0*/  ULDC.64 UR6, c[0x0][0x208] ;  /* 0x0000820000067ab9 */ /* 0x000fe20000000a00 */
[----:B------:R-:W-:Y:S01]  /*fbc0*/  IMAD R6, R6, UR4, RZ ;  /* 0x0000000406067c24 */ /* 0x000fe2000f8e02ff */
[----:B------:R-:W1:Y:S04]  /*fbd0*/  SHFL.IDX PT, R2, R7, RZ, 0x181f ;  /* 0x00181fff07027589 */ /* 0x000e6800000e0000 */
[----:B------:R-:W2:Y:S04]  /*fbe0*/  SHFL.IDX PT, R14, R0, RZ, 0x181f ;  /* 0x00181fff000e7589 */ /* 0x000ea800000e0000 */
[----:B------:R-:W3:Y:S01]  /*fbf0*/  SHFL.IDX PT, R4, R7, 0x1, 0x181f ;  /* 0x00381f0007047f89 */ /* 0x000ee200000e0000 */
[----:B0-----:R-:W-:-:S02]  /*fc00*/  IMAD R8, R3, 0x80, R8 ;  /* 0x0000008003087824 */ /* 0x001fc400078e0208 */
[----:B-1----:R-:W-:Y:S02]  /*fc10*/  IMAD.MOV.U32 R3, RZ, RZ, R2 ;  /* 0x000000ffff037224 */ /* 0x002fe400078e0002 */
[----:B--2---:R-:W-:Y:S01]  /*fc20*/  IMAD.MOV.U32 R2, RZ, RZ, R14 ;  /* 0x000000ffff027224 */ /* 0x004fe200078e000e */
[C---:B------:R-:W-:Y:S01]  /*fc30*/  ISETP.GE.AND P2, PT, R8.reuse, R6, PT ;  /* 0x000000060800720c */ /* 0x040fe20003f46270 */
[----:B------:R-:W0:Y:S01]  /*fc40*/  SHFL.IDX PT, R14, R0, 0x1, 0x181f ;  /* 0x00381f00000e7f89 */ /* 0x000e2200000e0000 */
[----:B------:R-:W-:-:S11]  /*fc50*/  IADD3 R5, R8, 0x10, RZ ;  /* 0x0000001008057810 */ /* 0x000fd60007ffe0ff */
[----:B------:R-:W-:Y:S01]  /*fc60*/  @!P2 IMAD.WIDE.U32 R2, R10, 0x2, R2 ;  /* 0x000000020a02a825 */ /* 0x000fe200078e0002 */
[----:B------:R-:W-:-:S05]  /*fc70*/  @!P2 LEA R21, R9, UR38, 0x1 ;  /* 0x000000260915ac11 */ /* 0x000fca000f8e08ff */
[----:B------:R-:W-:Y:S04]  /*fc80*/  @!P2 LDGSTS.E.BYPASS.LTC128B.128 [R21+0x16400], desc[UR6][R2.64], !P1 ;  /* 0x164000000215afae */ /* 0x000fe8000c901d46 */
[----:B------:R1:W-:Y:S01]  /*fc90*/  @!P2 LDGSTS.E.BYPASS.LTC128B.128 [R21+0x1a400], desc[UR6][R2.64+0x80], !P0 ;  /* 0x1a4000800215afae */ /* 0x0003e2000c101d46 */
[----:B------:R-:W-:Y:S01]  /*fca0*/  ISETP.GE.AND P2, PT, R5, R6, PT ;  /* 0x000000060500720c */ /* 0x000fe20003f46270 */
[----:B---3--:R-:W-:Y:S02]  /*fcb0*/  IMAD.MOV.U32 R5, RZ, RZ, R4 ;  /* 0x000000ffff057224 */ /* 0x008fe400078e0004 */
[----:B0-----:R-:W-:Y:S02]  /*fcc0*/  IMAD.MOV.U32 R4, RZ, RZ, R14 ;  /* 0x000000ffff047224 */ /* 0x001fe400078e000e */
[----:B------:R-:W-:Y:S04]  /*fcd0*/  SHFL.IDX PT, R14, R0, 0x2, 0x181f ;  /* 0x00581f00000e7f89 */ /* 0x000fe800000e0000 */
[----:B-1----:R-:W0:Y:S01]  /*fce0*/  SHFL.IDX PT, R2, R7, 0x2, 0x181f ;  /* 0x00581f0007027f89 */ /* 0x002e2200000e0000 */
[----:B------:R-:W-:-:S03]  /*fcf0*/  VIADD R3, R8, 0x20 ;  /* 0x0000002008037836 */ /* 0x000fc60000000000 */
[----:B------:R-:W-:Y:S01]  /*fd00*/  @!P2 LEA R20, R9, UR38, 0x1 ;  /* 0x000000260914ac11 */ /* 0x000fe2000f8e08ff */
[----:B------:R-:W-:-:S05]  /*fd10*/  @!P2 IMAD.WIDE.U32 R4, R10, 0x2, R4 ;  /* 0x000000020a04a825 */ /* 0x000fca00078e0004 */
[----:B------:R-:W-:Y:S04]  /*fd20*/  @!P2 LDGSTS.E.BYPASS.LTC128B.128 [R20+0x16c00], desc[UR6][R4.64], !P1 ;  /* 0x16c000000414afae */ /* 0x000fe8000c901d46 */
[----:B------:R1:W-:Y:S01]  /*fd30*/  @!P2 LDGSTS.E.BYPASS.LTC128B.128 [R20+0x1ac00], desc[UR6][R4.64+0x80], !P0 ;  /* 0x1ac000800414afae */ /* 0x0003e2000c101d46 */
[----:B------:R-:W-:Y:S02]  /*fd40*/  ISETP.GE.AND P2, PT, R3, R6, PT ;  /* 0x000000060300720c */ /* 0x000fe40003f46270 */
[----:B0-----:R-:W-:Y:S01]  /*fd50*/  MOV R3, R2 ;  /* 0x0000000200037202 */ /* 0x001fe20000000f00 */
[----:B------:R-:W-:Y:S01]  /*fd60*/  IMAD.MOV.U32 R2, RZ, RZ, R14 ;  /* 0x000000ffff027224 */ /* 0x000fe200078e000e */
[----:B-1----:R-:W0:Y:S09]  /*fd70*/  SHFL.IDX PT, R4, R7, 0x3, 0x181f ;  /* 0x00781f0007047f89 */ /* 0x002e3200000e0000 */
[----:B------:R-:W-:Y:S01]  /*fd80*/  @!P2 LEA R21, R9, UR38, 0x1 ;  /* 0x000000260915ac11 */ /* 0x000fe2000f8e08ff */
[----:B------:R-:W-:Y:S01]  /*fd90*/  VIADD R5, R8, 0x30 ;  /* 0x0000003008057836 */ /* 0x000fe20000000000 */
[----:B------:R-:W1:Y:S01]  /*fda0*/  SHFL.IDX PT, R14, R0, 0x3, 0x181f ;  /* 0x00781f00000e7f89 */ /* 0x000e6200000e0000 */
[----:B------:R-:W-:-:S05]  /*fdb0*/  @!P2 IMAD.WIDE.U32 R2, R10, 0x2, R2 ;  /* 0x000000020a02a825 */ /* 0x000fca00078e0002 */
[----:B------:R-:W-:Y:S04]  /*fdc0*/  @!P2 LDGSTS.E.BYPASS.LTC128B.128 [R21+0x17400], desc[UR6][R2.64], !P1 ;  /* 0x174000000215afae */ /* 0x000fe8000c901d46 */
[----:B------:R2:W-:Y:S01]  /*fdd0*/  @!P2 LDGSTS.E.BYPASS.LTC128B.128 [R21+0x1b400], desc[UR6][R2.64+0x80], !P0 ;  /* 0x1b4000800215afae */ /* 0x0005e2000c101d46 */
[----:B------:R-:W-:Y:S01]  /*fde0*/  ISETP.GE.AND P2, PT, R5, R6, PT ;  /* 0x000000060500720c */ /* 0x000fe20003f46270 */
[----:B0-----:R-:W-:Y:S02]  /*fdf0*/  IMAD.MOV.U32 R5, RZ, RZ, R4 ;  /* 0x000000ffff057224 */ /* 0x001fe400078e0004 */
[----:B--2---:R-:W0:Y:S01]  /*fe00*/  SHFL.IDX PT, R2, R7, 0x4, 0x181f ;  /* 0x00981f0007027f89 */ /* 0x004e2200000e0000 */
[----:B------:R-:W-:Y:S01]  /*fe10*/  VIADD R3, R8, 0x40 ;  /* 0x0000004008037836 */ /* 0x000fe20000000000 */
[----:B-1----:R-:W-:-:S02]  /*fe20*/  MOV R4, R14 ;  /* 0x0000000e00047202 */ /* 0x002fc40000000f00 */
[----:B------:R-:W1:Y:S06]  /*fe30*/  SHFL.IDX PT, R14, R0, 0x4, 0x181f ;  /* 0x00981f00000e7f89 */ /* 0x000e6c00000e0000 */
[----:B------:R-:W-:Y:S01]  /*fe40*/  @!P2 LEA R20, R9, UR38, 0x1 ;  /* 0x000000260914ac11 */ /* 0x000fe2000f8e08ff */
[----:B------:R-:W-:-:S05]  /*fe50*/  @!P2 IMAD.WIDE.U32 R4, R10, 0x2, R4 ;  /* 0x000000020a04a825 */ /* 0x000fca00078e0004 */
[----:B------:R-:W-:Y:S04]  /*fe60*/  @!P2 LDGSTS.E.BYPASS.LTC128B.128 [R20+0x17c00], desc[UR6][R4.64], !P1 ;  /* 0x17c000000414afae */ /* 0x000fe8000c901d46 */
[----:B------:R2:W-:Y:S01]  /*fe70*/  @!P2 LDGSTS.E.BYPASS.LTC128B.128 [R20+0x1bc00], desc[UR6][R4.64+0x80], !P0 ;  /* 0x1bc000800414afae */ /* 0x0005e2000c101d46 */
[----:B------:R-:W-:Y:S01]  /*fe80*/  ISETP.GE.AND P2, PT, R3, R6, PT ;  /* 0x000000060300720c */ /* 0x000fe20003f46270 */
[----:B0-----:R-:W-:Y:S02]  /*fe90*/  IMAD.MOV.U32 R3, RZ, RZ, R2 ;  /* 0x000000ffff037224 */ /* 0x001fe400078e0002 */
[----:B-1----:R-:W-:Y:S01]  /*fea0*/  IMAD.MOV.U32 R2, RZ, RZ, R14 ;  /* 0x000000ffff027224 */ /* 0x002fe200078e000e */
[----:B--2---:R-:W0:Y:S09]  /*feb0*/  SHFL.IDX PT, R4, R7, 0x5, 0x181f ;  /* 0x00b81f0007047f89 */ /* 0x004e3200000e0000 */
[----:B------:R-:W-:Y:S01]  /*fec0*/  @!P2 LEA R21, R9, UR38, 0x1 ;  /* 0x000000260915ac11 */ /* 0x000fe2000f8e08ff */
[----:B------:R-:W-:Y:S01]  /*fed0*/  @!P2 IMAD.WIDE.U32 R2, R10, 0x2, R2 ;  /* 0x000000020a02a825 */ /* 0x000fe200078e0002 */
[----:B------:R-:W1:Y:S01]  /*fee0*/  SHFL.IDX PT, R14, R0, 0x5, 0x181f ;  /* 0x00b81f00000e7f89 */ /* 0x000e6200000e0000 */
[----:B------:R-:W-:-:S03]  /*fef0*/  IADD3 R5, R8, 0x50, RZ ;  /* 0x0000005008057810 */ /* 0x000fc60007ffe0ff */
[----:B------:R-:W-:Y:S04]  /*ff00*/  @!P2 LDGSTS.E.BYPASS.LTC128B.128 [R21+0x18400], desc[UR6][R2.64], !P1 ;  /* 0x184000000215afae */ /* 0x000fe8000c901d46 */
[----:B------:R2:W-:Y:S01]  /*ff10*/  @!P2 LDGSTS.E.BYPASS.LTC128B.128 [R21+0x1c400], desc[UR6][R2.64+0x80], !P0 ;  /* 0x1c4000800215afae */ /* 0x0005e2000c101d46 */
[----:B------:R-:W-:Y:S01]  /*ff20*/  ISETP.GE.AND P2, PT, R5, R6, PT ;  /* 0x000000060500720c */ /* 0x000fe20003f46270 */
[----:B0-----:R-:W-:Y:S02]  /*ff30*/  IMAD.MOV.U32 R5, RZ, RZ, R4 ;  /* 0x000000ffff057224 */ /* 0x001fe400078e0004 */
[----:B--2---:R-:W0:Y:S10]  /*ff40*/  SHFL.IDX PT, R2, R7, 0x6, 0x181f ;  /* 0x00d81f0007027f89 */ /* 0x004e3400000e0000 */
[----:B------:R-:W-:Y:S01]  /*ff50*/  @!P2 LEA R20, R9, UR38, 0x1 ;  /* 0x000000260914ac11 */ /* 0x000fe2000f8e08ff */
[----:B------:R-:W-:-:S02]  /*ff60*/  VIADD R3, R8, 0x60 ;  /* 0x0000006008037836 */ /* 0x000fc40000000000 */
[----:B-1----:R-:W-:Y:S02]  /*ff70*/  IMAD.MOV.U32 R4, RZ, RZ, R14 ;  /* 0x000000ffff047224 */ /* 0x002fe400078e000e */
[----:B------:R-:W1:Y:S02]  /*ff80*/  SHFL.IDX PT, R14, R0, 0x6, 0x181f ;  /* 0x00d81f00000e7f89 */ /* 0x000e6400000e0000 */
[----:B------:R-:W-:-:S05]  /*ff90*/  @!P2 IMAD.WIDE.U32 R4, R10, 0x2, R4 ;  /* 0x000000020a04a825 */ /* 0x000fca00078e0004 */
[----:B------:R-:W-:Y:S04]  /*ffa0*/  @!P2 LDGSTS.E.BYPASS.LTC128B.128 [R20+0x18c00], desc[UR6][R4.64], !P1 ;  /* 0x18c000000414afae */ /* 0x000fe8000c901d46 */
[----:B------:R-:W-:Y:S01]  /*ffb0*/  @!P2 LDGSTS.E.BYPASS.LTC128B.128 [R20+0x1cc00], desc[UR6][R4.64+0x80], !P0 ;  /* 0x1cc000800414afae */ /* 0x000fe2000c101d46 */
[----:B------:R-:W-:Y:S02]  /*ffc0*/  ISETP.GE.AND P2, PT, R3, R6, PT ;  /* 0x000000060300720c */ /* 0x000fe40003f46270 */
[----:B0-----:R-:W-:Y:S01]  /*ffd0*/  MOV R3, R2 ;  /* 0x0000000200037202 */ /* 0x001fe20000000f00 */
[----:B-1----:R-:W-:-:S10]  /*ffe0*/  IMAD.MOV.U32 R2, RZ, RZ, R14 ;  /* 0x000000ffff027224 */ /* 0x002fd400078e000e */
[----:B------:R-:W-:Y:S01]  /*fff0*/  @!P2 LEA R21, R9, UR38, 0x1 ;  /* 0x000000260915ac11 */ /* 0x000fe2000f8e08ff */
[----:B------:R0:W1:Y:S01]  /*10000*/  SHFL.IDX PT, R14, R0, 0x7, 0x181f ;  /* 0x00f81f00000e7f89 */ /* 0x00006200000e0000 */
[----:B------:R-:W-:-:S05]  /*10010*/  @!P2 IMAD.WIDE.U32 R2, R10, 0x2, R2 ;  /* 0x000000020a02a825 */ /* 0x000fca00078e0002 */
[----:B------:R-:W-:Y:S04]  /*10020*/  @!P2 LDGSTS.E.BYPASS.LTC128B.128 [R21+0x19400], desc[UR6][R2.64], !P1 ;  /* 0x194000000215afae */ /* 0x000fe8000c901d46 */
[----:B------:R2:W-:Y:S04]  /*10030*/  @!P2 LDGSTS.E.BYPASS.LTC128B.128 [R21+0x1d400], desc[UR6][R2.64+0x80], !P0 ;  /* 0x1d4000800215afae */ /* 0x0005e8000c101d46 */
[----:B--2---:R0:W2:Y:S02]  /*10040*/  SHFL.IDX PT, R2, R7, 0x7, 0x181f ;  /* 0x00f81f0007027f89 */ /* 0x0040a400000e0000 */
.L_x_141:
[----:B------:R-:W-:Y:S01]  /*10050*/  VIADD R3, R8, 0x70 ;  /* 0x0000007008037836 */ /* 0x000fe20000000000 */
[----:B------:R-:W-:Y:S04]  /*10060*/  BSSY B0, `(.L_x_51) ;  /* 0x000000d000007945 */ /* 0x000fe80003800000 */
[----:B------:R-:W-:Y:S01]  /*10070*/  ISETP.GE.AND P2, PT, R3, R6, PT ;  /* 0x000000060300720c */ /* 0x000fe20003f46270 */
[----:B--2---:R-:W-:Y:S01]  /*10080*/  IMAD.MOV.U32 R3, RZ, RZ, R2 ;  /* 0x000000ffff037224 */ /* 0x004fe200078e0002 */
[----:B-1----:R-:W-:-:S11]  /*10090*/  MOV R2, R14 ;  /* 0x0000000e00027202 */ /* 0x002fd60000000f00 */
[----:B------:R-:W-:Y:S05]  /*100a0*/  @P2 BRA `(.L_x_52) ;  /* 0x0000000000202947 */ /* 0x000fea0003800000 */
[----:B------:R-:W-:Y:S01]  /*100b0*/  IMAD.WIDE.U32 R2, R10, 0x2, R2 ;  /* 0x000000020a027825 */ /* 0x000fe200078e0002 */
[----:B------:R-:W-:Y:S01]  /*100c0*/  LEA R9, R9, UR38, 0x1 ;  /* 0x0000002609097c11 */ /* 0x000fe2000f8e08ff */
[----:B------:R-:W-:-:S04]  /*100d0*/  ULDC.64 UR4, c[0x0][0x208] ;  /* 0x0000820000047ab9 */ /* 0x000fc80000000a00 */
[----:B------:R-:W-:Y:S01]  /*100e0*/  @!PT LDS RZ, [RZ] ;  /* 0x00000000fffff984 */ /* 0x000fe20000000800 */
[----:B------:R-:W-:Y:S01]  /*100f0*/  @!PT LDS RZ, [RZ] ;  /* 0x00000000fffff984 */ /* 0x000fe20000000800 */
[----:B------:R-:W-:Y:S01]  /*10100*/  @!PT LDS RZ, [RZ] ;  /* 0x00000000fffff984 */ /* 0x000fe20000000800 */
[----:B------:R1:W-:Y:S04]  /*10110*/  LDGSTS.E.BYPASS.LTC128B.128 [R9+0x19c00], desc[UR4][R2.64], !P1 ;  /* 0x19c0000002097fae */ /* 0x0003e8000c901d44 */
[----:B------:R1:W-:Y:S02]  /*10120*/  LDGSTS.E.BYPASS.LTC128B.128 [R9+0x1dc00], desc[UR4][R2.64+0x80], !P0 ;  /* 0x1dc0008002097fae */ /* 0x0003e4000c101d44 */
.L_x_52:
[----:B------:R-:W-:Y:S05]  /*10130*/  BSYNC B0 ;  /* 0x0000000000007941 */ /* 0x000fea0003800000 */
.L_x_51:
[----:B------:R-:W-:Y:S01]  /*10140*/  NOP ;  /* 0x0000000000007918 */ /* 0x000fe20000000000 */
[----:B------:R-:W-:Y:S01]  /*10150*/  SYNCS.ARRIVE.TRANS64.RED.A0T1 RZ, [UR38+0x34800], RZ ;  /* 0x034800ffffff79a7 */ /* 0x000fe20008200426 */
[----:B-1----:R-:W-:Y:S01]  /*10160*/  IMAD.MOV.U32 R2, RZ, RZ, 0x1 ;  /* 0x00000001ff027424 */ /* 0x002fe200078e00ff */
[----:B------:R-:W-:Y:S04]  /*10170*/  ARRIVES.LDGSTSBAR.64.TRANSCNT [UR38+0x34800] ;  /* 0x03480000ff0079b0 */ /* 0x000fe80008000aa6 */
[----:B------:R-:W-:Y:S01]  /*10180*/  SHF.L.U32 R2, R2, 0x1f, RZ ;  /* 0x0000001f02027819 */ /* 0x000fe200000006ff */
[----:B------:R-:W-:Y:S01]  /*10190*/  NOP ;  /* 0x0000000000007918 */ /* 0x000fe20000000000 */
[----:B------:R-:W0:Y:S01]  /*101a0*/  LDL.LU R3, [R1+0x8] ;  /* 0x0000080001037983 */ /* 0x000e220000300800 */
[----:B------:R-:W-:Y:S01]  /*101b0*/  SYNCS.ARRIVE.TRANS64.A1T0 RZ, [UR38+0x34800], RZ ;  /* 0x034800ffffff79a7 */ /* 0x000fe20008100026 */
[----:B------:R-:W1:Y:S01]  /*101c0*/  SYNCS.PHASECHK.TRANS64.TRYWAIT P0, [UR38+0x34820], R2 ;  /* 0x03482002ff0075a7 */ /* 0x000e620008000166 */
[----:B0-----:R-:W-:-:S05]  /*101d0*/  VIADD R0, R3, 0xfffffffe ;  /* 0xfffffffe03007836 */ /* 0x001fca0000000000 */
[----:B------:R-:W-:Y:S01]  /*101e0*/  ISETP.GE.AND P1, PT, R0, UR39, PT ;  /* 0x0000002700007c0c */ /* 0x000fe2000bf26270 */
[----:B-1----:R-:W-:-:S12]  /*101f0*/  @!P0 BRA `(.L_x_53) ;  /* 0x0000002c00ac8947 */ /* 0x002fd80003800000 */
.L_x_142:
[----:B------:R-:W-:Y:S01]  /*10200*/  IMAD.MOV.U32 R9, RZ, RZ, 0x1 ;  /* 0x00000001ff097424 */ /* 0x000fe200078e00ff */
[----:B------:R-:W-:Y:S01]  /*10210*/  MOV R8, RZ ;  /* 0x000000ff00087202 */ /* 0x000fe20000000f00 */
[----:B------:R-:W-:Y:S06]  /*10220*/  @!P1 BRA `(.L_x_54) ;  /* 0x0000001800609947 */ /* 0x000fec0003800000 */
[----:B------:R-:W-:Y:S01]  /*10230*/  UIADD3 UR4, UR42, 0x1, URZ ;  /* 0x000000012a047890 */ /* 0x000fe2000fffe03f */
[----:B0-----:R-:W-:Y:S01]  /*10240*/  LOP3.LUT R2, RZ, UR39, RZ, 0x33, !PT ;  /* 0x00000027ff027c12 */ /* 0x001fe2000f8e33ff */
[----:B------:R-:W0:Y:S01]  /*10250*/  S2R R4, SR_TID.X ;  /* 0x0000000000047919 */ /* 0x000e220000002100 */
[----:B------:R-:W-:Y:S01]  /*10260*/  IMAD.MOV.U32 R9, RZ, RZ, 0x1 ;  /* 0x00000001ff097424 */ /* 0x000fe200078e00ff */
[----:B------:R-:W-:-:S04]  /*10270*/  UIMAD UR4, UR4, UR41, URZ ;  /* 0x00000029040472a4 */ /* 0x000fc8000f8e023f */
[----:B------:R-:W-:-:S04]  /*10280*/  UISETP.LT.AND UP0, UPT, UR40, UR4, UPT ;  /* 0x000000042800728c */ /* 0x000fc8000bf01270 */
[----:B------:R-:W-:-:S06]  /*10290*/  USEL UR4, UR40, UR4, UP0 ;  /* 0x0000000428047287 */ /* 0x000fcc0008000000 */
[----:B------:R-:W-:-:S05]  /*102a0*/  IMAD R3, RZ, RZ, -UR4 ;  /* 0x80000004ff037e24 */ /* 0x000fca000f8e02ff */
[----:B------:R-:W-:-:S04]  /*102b0*/  VIADDMNMX R2, R3, 0x1, R2, !PT ;  /* 0x0000000103027846 */ /* 0x000fc80007800102 */
[----:B------:R-:W-:Y:S02]  /*102c0*/  R2UR UR5, R2 ;  /* 0x00000000020572ca */ /* 0x000fe400000e0000 */
[----:B------:R-:W-:Y:S02]  /*102d0*/  LOP3.LUT R2, RZ, UR4, RZ, 0x33, !PT ;  /* 0x00000004ff027c12 */ /* 0x000fe4000f8e33ff */
[----:B0-----:R-:W-:Y:S02]  /*102e0*/  LOP3.LUT R10, R4, 0x1f, RZ, 0xc0, !PT ;  /* 0x0000001f040a7812 */ /* 0x001fe400078ec0ff */
[----:B------:R-:W-:-:S07]  /*102f0*/  MOV R4, R16 ;  /* 0x0000001000047202 */ /* 0x000fce0000000f00 */
[----:B------:R-:W-:Y:S02]  /*10300*/  UIADD3 UR6, UR5, -0x2, URZ ;  /* 0xfffffffe05067890 */ /* 0x000fe4000fffe03f */
[----:B------:R-:W-:-:S04]  /*10310*/  UIADD3 UR5, UR4, UR5, URZ ;  /* 0x0000000504057290 */ /* 0x000fc8000fffe03f */
[----:B------:R-:W-:Y:S02]  /*10320*/  ISETP.NE.AND P0, PT, R2, UR6, PT ;  /* 0x0000000602007c0c */ /* 0x000fe4000bf05270 */
[----:B------:R-:W-:-:S05]  /*10330*/  IMAD.U32 R12, RZ, RZ, UR5 ;  /* 0x00000005ff0c7e24 */ /* 0x000fca000f8e00ff */
[----:B------:R-:W-:-:S06]  /*10340*/  LOP3.LUT R12, R12, 0x1, RZ, 0xc0, !PT ;  /* 0x000000010c0c7812 */ /* 0x000fcc00078ec0ff */
[----:B------:R-:W-:Y:S05]  /*10350*/  @!P0 BRA `(.L_x_55) ;  /* 0x0000001000188947 */ /* 0x000fea0003800000 */
[----:B------:R-:W-:Y:S01]  /*10360*/  R2UR UR4, R12 ;  /* 0x000000000c0472ca */ /* 0x000fe200000e0000 */
[----:B------:R-:W-:Y:S01]  /*10370*/  BSSY B0, `(.L_x_55) ;  /* 0x0000104000007945 */ /* 0x000fe20003800000 */
[----:B------:R-:W-:Y:S02]  /*10380*/  IMAD.MOV.U32 R6, RZ, RZ, 0x1 ;  /* 0x00000001ff067424 */ /* 0x000fe400078e00ff */
[----:B------:R-:W-:-:S09]  /*10390*/  IMAD.MOV.U32 R4, RZ, RZ, R16 ;  /* 0x000000ffff047224 */ /* 0x000fd200078e0010 */
[----:B------:R-:W-:-:S06]  /*103a0*/  UIADD3 UR4, UR5, -UR4, URZ ;  /* 0x8000000405047290 */ /* 0x000fcc000fffe03f */
[----:B------:R-:W-:-:S07]  /*103b0*/  IMAD.U32 R7, RZ, RZ, UR4 ;  /* 0x00000004ff077e24 */ /* 0x000fce000f8e00ff */
.L_x_86:
[----:B------:R-:W2:Y:S01]  /*103c0*/  LDL R2, [R1] ;  /* 0x0000000001027983 */ /* 0x000ea20000100800 */
[----:B------:R-:W-:Y:S01]  /*103d0*/  IADD3 R7, R7, -0x2, RZ ;  /* 0xfffffffe07077810 */ /* 0x000fe20007ffe0ff */
[----:B------:R-:W-:Y:S03]  /*103e0*/  BSSY B1, `(.L_x_56) ;  /* 0x000007b000017945 */ /* 0x000fe60003800000 */
[----:B------:R-:W-:Y:S02]  /*103f0*/  ISETP.NE.AND P1, PT, R7, RZ, PT ;  /* 0x000000ff0700720c */ /* 0x000fe40003f25270 */
[----:B--2---:R-:W-:-:S13]  /*10400*/  ISETP.NE.AND P0, PT, R2, RZ, PT ;  /* 0x000000ff0200720c */ /* 0x004fda0003f05270 */
[----:B------:R-:W-:Y:S05]  /*10410*/  @!P0 BRA `(.L_x_57) ;  /* 0x0000000400dc8947 */ /* 0x000fea0003800000 */
[----:B------:R-:W2:Y:S01]  /*10420*/  LDL R2, [R1+0x4] ;  /* 0x0000040001027983 */ /* 0x000ea20000100800 */
[----:B------:R-:W-:Y:S01]  /*10430*/  IMAD.MOV.U32 R9, RZ, RZ, R0 ;  /* 0x000000ffff097224 */ /* 0x000fe200078e0000 */
[----:B--2---:R-:W-:-:S13]  /*10440*/  ISETP.NE.AND P0, PT, R2, RZ, PT ;  /* 0x000000ff0200720c */ /* 0x004fda0003f05270 */
[----:B------:R-:W-:Y:S05]  /*10450*/  @!P0 BRA `(.L_x_58) ;  /* 0x00000000004c8947 */ /* 0x000fea0003800000 */
[----:B------:R-:W0:Y:S01]  /*10460*/  LDC R9, c[0x0][0x43c] ;  /* 0x00010f00ff097b82 */ /* 0x000e220000000800 */
[----:B------:R-:W-:Y:S01]  /*10470*/  ULDC.64 UR4, c[0x0][0x428] ;  /* 0x00010a0000047ab9 */ /* 0x000fe20000000a00 */
[----:B------:R-:W-:Y:S01]  /*10480*/  ULDC.64 UR6, c[0x0][0x208] ;  /* 0x0000820000067ab9 */ /* 0x000fe20000000a00 */
[----:B------:R-:W-:Y:S01]  /*10490*/  IMAD R5, R19, UR4, RZ ;  /* 0x0000000413057c24 */ /* 0x000fe2000f8e02ff */
[----:B0-----:R-:W-:-:S13]  /*104a0*/  ISETP.NE.AND P0, PT, R9, 0x1, PT ;  /* 0x000000010900780c */ /* 0x001fda0003f05270 */
[----:B------:R-:W0:Y:S02]  /*104b0*/  @P0 LDC.64 R2, c[0x0][0x440] ;  /* 0x00011000ff020b82 */ /* 0x000e240000000a00 */
[----:B0-----:R-:W-:-:S04]  /*104c0*/  @P0 IMAD.HI.U32 R4, R0, R2, RZ ;  /* 0x0000000200040227 */ /* 0x001fc800078e00ff */
[----:B------:R-:W-:Y:S01]  /*104d0*/  IMAD.MOV.U32 R2, RZ, RZ, R0 ;  /* 0x000000ffff027224 */ /* 0x000fe200078e0000 */
[----:B------:R-:W-:Y:S01]  /*104e0*/  @P0 SHF.R.U32.HI R2, RZ, R3, R4 ;  /* 0x00000003ff020219 */ /* 0x000fe20000011604 */
[----:B------:R-:W-:-:S03]  /*104f0*/  IMAD R4, R18, UR5, R5 ;  /* 0x0000000512047c24 */ /* 0x000fc6000f8e0205 */
[--C-:B------:R-:W-:Y:S01]  /*10500*/  SHF.R.S32.HI R3, RZ, 0x1f, R2.reuse ;  /* 0x0000001fff037819 */ /* 0x100fe20000011402 */
[--C-:B------:R-:W-:Y:S02]  /*10510*/  IMAD.MOV R5, RZ, RZ, -R2.reuse ;  /* 0x000000ffff057224 */ /* 0x100fe400078e0a02 */
[----:B------:R-:W-:Y:S01]  /*10520*/  IMAD.WIDE.U32 R2, R18, UR4, R2 ;  /* 0x0000000412027c25 */ /* 0x000fe2000f8e0002 */
[----:B------:R-:W-:-:S03]  /*10530*/  ULDC.64 UR4, c[0x0][0x418] ;  /* 0x0001060000047ab9 */ /* 0x000fc60000000a00 */
[----:B------:R-:W-:Y:S01]  /*10540*/  IMAD R9, R9, R5, R0 ;  /* 0x0000000509097224 */ /* 0x000fe200078e0200 */
[----:B------:R-:W-:Y:S02]  /*10550*/  IADD3 R3, R4, R3, RZ ;  /* 0x0000000304037210 */ /* 0x000fe40007ffe0ff */
[----:B------:R-:W-:-:S04]  /*10560*/  LEA R4, P0, R2, UR4, 0x2 ;  /* 0x0000000402047c11 */ /* 0x000fc8000f8010ff */
[----:B------:R-:W-:-:S05]  /*10570*/  LEA.HI.X R5, R2, UR5, R3, 0x2, P0 ;  /* 0x0000000502057c11 */ /* 0x000fca00080f1403 */
[----:B------:R0:W5:Y:S04]  /*10580*/  LDG.E R4, desc[UR6][R4.64] ;  /* 0x0000000604047981 */ /* 0x000168000c1e1900 */
.L_x_58:
[----:B------:R-:W1:Y:S01]  /*10590*/  S2R R2, SR_TID.X ;  /* 0x0000000000027919 */ /* 0x000e620000002100 */
[----:B------:R-:W-:Y:S01]  /*105a0*/  BSSY B2, `(.L_x_59) ;  /* 0x0000006000027945 */ /* 0x000fe20003800000 */
[----:B-1----:R-:W-:Y:S02]  /*105b0*/  LOP3.LUT R3, R2, 0x7f, RZ, 0xc0, !PT ;  /* 0x0000007f02037812 */ /* 0x002fe400078ec0ff */
[----:B------:R-:W-:Y:S02]  /*105c0*/  SHF.L.U32 R2, R6, 0x1f, RZ ;  /* 0x0000001f06027819 */ /* 0x000fe400000006ff */
[----:B------:R-:W-:Y:S02]  /*105d0*/  ISETP.NE.AND P2, PT, R3, RZ, PT ;  /* 0x000000ff0300720c */ /* 0x000fe40003f45270 */
[----:B------:R-:W1:Y:S02]  /*105e0*/  SYNCS.PHASECHK.TRANS64.TRYWAIT P0, [UR38+0x34848], R2 ;  /* 0x03484802ff0075a7 */ /* 0x000e640008000166 */
[----:B-1----:R-:W-:Y:S09]  /*105f0*/  @!P0 BRA `(.L_x_60) ;  /* 0x0000002800c48947 */ /* 0x002ff20003800000 */
.L_x_143:
[----:B------:R-:W-:Y:S05]  /*10600*/  BSYNC B2 ;  /* 0x0000000000027941 */ /* 0x000fea0003800000 */
.L_x_59:
[----:B------:R-:W-:Y:S04]  /*10610*/  BSSY B2, `(.L_x_61) ;  /* 0x0000007000027945 */ /* 0x000fe80003800000 */
[----:B------:R-:W-:Y:S05]  /*10620*/  @P2 BRA `(.L_x_62) ;  /* 0x0000000000142947 */ /* 0x000fea0003800000 */
[----:B------:R-:W-:Y:S01]  /*10630*/  ISETP.NE.AND P0, PT, R10, RZ, PT ;  /* 0x000000ff0a00720c */ /* 0x000fe20003f05270 */
[----:B-1----:R-:W-:-:S04]  /*10640*/  IMAD.MOV.U32 R3, RZ, RZ, 0xb000 ;  /* 0x0000b000ff037424 */ /* 0x002fc800078e00ff */
[----:B------:R2:W-:Y:S08]  /*10650*/  SYNCS.ARRIVE.TRANS64 RZ, [UR38+0x34838], R3 ;  /* 0x03483803ffff79a7 */ /* 0x0005f00008000026 */
[----:B--2---:R-:W-:Y:S05]  /*10660*/  @!P0 BRA `(.L_x_62) ;  /* 0x0000000000048947 */ /* 0x004fea0003800000 */
[----:B------:R-:W-:Y:S01]  /*10670*/  BPT.TRAP 0x1 ;  /* 0x000000040000795c */ /* 0x000fe20000300000 */
.L_x_62:
[----:B------:R-:W-:Y:S05]  /*10680*/  BSYNC B2 ;  /* 0x0000000000027941 */ /* 0x000fea0003800000 */
.L_x_61:
[----:B0-----:R-:W-:Y:S01]  /*10690*/  IMAD.MOV.U32 R5, RZ, RZ, RZ ;  /* 0x000000ffff057224 */ /* 0x001fe200078e00ff */
[----:B------:R-:W-:Y:S01]  /*106a0*/  ULDC.64 UR4, c[0x0][0x198] ;  /* 0x0000660000047ab9 */ /* 0x000fe20000000a00 */
[----:B------:R-:W-:Y:S01]  /*106b0*/  PLOP3.LUT P0, PT, PT, PT, PT, 0x80, 0x0 ;  /* 0x000000000000781c */ /* 0x000fe20003f0f070 */
[----:B------:R-:W-:Y:S01]  /*106c0*/  UIADD3 UR4, UP0, UR4, 0x370, URZ ;  /* 0x0000037004047890 */ /* 0x000fe2000ff1e03f */
[----:B-1----:R-:W-:Y:S01]  /*106d0*/  IMAD R3, R9, 0xb0, RZ ;  /* 0x000000b009037824 */ /* 0x002fe200078e02ff */
[----:B------:R-:W-:Y:S01]  /*106e0*/  R2UR UR34, R5 ;  /* 0x00000000052272ca */ /* 0x000fe200000e0000 */
[----:B------:R-:W-:Y:S02]  /*106f0*/  UIADD3 UR32, UR38, 0x29400, URZ ;  /* 0x0002940026207890 */ /* 0x000fe4000fffe03f */
[----:B------:R-:W-:Y:S02]  /*10700*/  UIADD3 UR33, UR38, 0x34838, URZ ;  /* 0x0003483826217890 */ /* 0x000fe4000fffe03f */
[----:B------:R-:W-:Y:S01]  /*10710*/  UIADD3.X UR5, URZ, UR5, URZ, UP0, !UPT ;  /* 0x000000053f057290 */ /* 0x000fe200087fe43f */
[----:B------:R-:W-:Y:S01]  /*10720*/  UMOV UR6, 0x0 ;  /* 0x0000000000067882 */ /* 0x000fe20000000000 */
[----:B------:R-:W-:-:S10]  /*10730*/  UMOV UR7, 0x14f00000 ;  /* 0x14f0000000077882 */ /* 0x000fd40000000000 */
.L_x_63:
[----:B------:R-:W-:-:S13]  /*10740*/  @P0 ELECT P3, URZ, PT ;  /* 0x00000000003f082f */ /* 0x000fda0003860000 */
[----:B-----5:R-:W-:Y:S02]  /*10750*/  @P3 R2UR UR37, R4 ;  /* 0x00000000042532ca */ /* 0x020fe400000e0000 */
[----:B------:R-:W-:Y:S02]  /*10760*/  @P3 R2UR UR35, R3 ;  /* 0x00000000032332ca */ /* 0x000fe400000e0000 */
[----:B------:R-:W-:Y:S02]  /*10770*/  @P3 PLOP3.LUT P0, PT, P3, PT, PT, 0x8, 0x0 ;  /* 0x000000000000381c */ /* 0x000fe40001f0e170 */
[----:B------:R-:W-:-:S09]  /*10780*/  PLOP3.LUT P3, PT, PT, PT, PT, 0x8, 0x0 ;  /* 0x000000000000781c */ /* 0x000fd20003f6e170 */
[----:B------:R0:W-:Y:S02]  /*10790*/  UTMALDG.4D [UR32], [UR4], desc[UR6] ;  /* 0x00000620040075b4 */ /* 0x0001e40008019000 */
[----:B0-----:R-:W-:Y:S05]  /*107a0*/  @P0 BRA.U.ANY `(.L_x_63) ;  /* 0xfffffffd00e40947 */ /* 0x001fea000393ffff */
[----:B------:R-:W-:Y:S01]  /*107b0*/  IMAD.MOV.U32 R11, RZ, RZ, 0x40 ;  /* 0x00000040ff0b7424 */ /* 0x000fe200078e00ff */
[----:B------:R-:W-:Y:S01]  /*107c0*/  PLOP3.LUT P0, PT, PT, PT, PT, 0x80, 0x0 ;  /* 0x000000000000781c */ /* 0x000fe20003f0f070 */
[----:B------:R-:W-:Y:S01]  /*107d0*/  UIADD3 UR8, UR38, 0x2ec00, URZ ;  /* 0x0002ec0026087890 */ /* 0x000fe2000fffe03f */
[----:B------:R-:W-:Y:S02]  /*107e0*/  UMOV UR6, 0x0 ;  /* 0x0000000000067882 */ /* 0x000fe40000000000 */
[----:B------:R-:W-:Y:S01]  /*107f0*/  R2UR UR10, R11 ;  /* 0x000000000b0a72ca */ /* 0x000fe200000e0000 */
[----:B------:R-:W-:-:S14]  /*10800*/  UMOV UR7, 0x14f00000 ;  /* 0x14f0000000077882 */ /* 0x000fdc0000000000 */
.L_x_64:
[----:B------:R-:W-:-:S13]  /*10810*/  @P0 ELECT P3, URZ, PT ;  /* 0x00000000003f082f */ /* 0x000fda0003860000 */
[----:B------:R-:W-:Y:S01]  /*10820*/  @P3 R2UR UR13, R4 ;  /* 0x00000000040d32ca */ /* 0x000fe200000e0000 */
[----:B------:R-:W-:Y:S01]  /*10830*/  UMOV UR9, UR33 ;  /* 0x0000002100097c82 */ /* 0x000fe20008000000 */
[----:B------:R-:W-:Y:S01]  /*10840*/  @P3 R2UR UR11, R3 ;  /* 0x00000000030b32ca */ /* 0x000fe200000e0000 */
[----:B------:R-:W-:Y:S01]  /*10850*/  UMOV UR12, UR36 ;  /* 0x00000024000c7c82 */ /* 0x000fe20008000000 */
[----:B------:R-:W-:Y:S02]  /*10860*/  @P3 PLOP3.LUT P0, PT, P3, PT, PT, 0x8, 0x0 ;  /* 0x000000000000381c */ /* 0x000fe40001f0e170 */
[----:B------:R-:W-:-:S09]  /*10870*/  PLOP3.LUT P3, PT, PT, PT, PT, 0x8, 0x0 ;  /* 0x000000000000781c */ /* 0x000fd20003f6e170 */
[----:B------:R0:W-:Y:S02]  /*10880*/  UTMALDG.4D [UR8], [UR4], desc[UR6] ;  /* 0x00000608040075b4 */ /* 0x0001e40008019000 */
[----:B0-----:R-:W-:Y:S05]  /*10890*/  @P0 BRA.U.ANY `(.L_x_64) ;  /* 0xfffffffd00dc0947 */ /* 0x001fea000393ffff */
[----:B------:R-:W0:Y:S01]  /*108a0*/  SYNCS.PHASECHK.TRANS64.TRYWAIT P0, [UR38+0x34860], R2 ;  /* 0x03486002ff0075a7 */ /* 0x000e220008000166 */
[----:B------:R-:W-:Y:S04]  /*108b0*/  BSSY B2, `(.L_x_65) ;  /* 0x0000002000027945 */ /* 0x000fe80003800000 */
[----:B0-----:R-:W-:Y:S05]  /*108c0*/  @!P0 BRA `(.L_x_66) ;  /* 0x0000002800288947 */ /* 0x001fea0003800000 */
.L_x_144:
[----:B------:R-:W-:Y:S05]  /*108d0*/  BSYNC B2 ;  /* 0x0000000000027941 */ /* 0x000fea0003800000 */
.L_x_65:
[----:B------:R-:W-:Y:S01]  /*108e0*/  BSSY B2, `(.L_x_67) ;  /* 0x0000009000027945 */ /* 0x000fe20003800000 */
[----:B0-----:R-:W-:Y:S01]  /*108f0*/  MOV R2, 0x0 ;  /* 0x0000000000027802 */ /* 0x001fe20000000f00 */
[----:B------:R-:W-:Y:S02]  /*10900*/  IMAD.MOV.U32 R3, RZ, RZ, 0x14f00000 ;  /* 0x14f00000ff037424 */ /* 0x000fe400078e00ff */
[----:B------:R-:W-:Y:S05]  /*10910*/  @P2 BRA `(.L_x_68) ;  /* 0x0000000000142947 */ /* 0x000fea0003800000 */
[----:B------:R-:W-:Y:S01]  /*10920*/  ISETP.NE.AND P0, PT, R10, RZ, PT ;  /* 0x000000ff0a00720c */ /* 0x000fe20003f05270 */
[----:B------:R-:W-:-:S04]  /*10930*/  IMAD.MOV.U32 R13, RZ, RZ, 0xb000 ;  /* 0x0000b000ff0d7424 */ /* 0x000fc800078e00ff */
[----:B------:R0:W-:Y:S08]  /*10940*/  SYNCS.ARRIVE.TRANS64 RZ, [UR38+0x34850], R13 ;  /* 0x0348500dffff79a7 */ /* 0x0001f00008000026 */
[----:B0-----:R-:W-:Y:S05]  /*10950*/  @!P0 BRA `(.L_x_68) ;  /* 0x0000000000048947 */ /* 0x001fea0003800000 */
[----:B------:R-:W-:Y:S01]  /*10960*/  BPT.TRAP 0x1 ;  /* 0x000000040000795c */ /* 0x000fe20000300000 */
.L_x_68:
[----:B------:R-:W-:Y:S05]  /*10970*/  BSYNC B2 ;  /* 0x0000000000027941 */ /* 0x000fea0003800000 */
.L_x_67:
[----:B------:R-:W-:Y:S01]  /*10980*/  R2UR UR6, R2 ;  /* 0x00000000020672ca */ /* 0x000fe200000e0000 */
[----:B------:R-:W-:Y:S01]  /*10990*/  ULDC.64 UR4, c[0x0][0x198] ;  /* 0x0000660000047ab9 */ /* 0x000fe20000000a00 */
[----:B------:R-:W-:Y:S01]  /*109a0*/  R2UR UR7, R3 ;  /* 0x00000000030772ca */ /* 0x000fe200000e0000 */
[----:B------:R-:W-:Y:S01]  /*109b0*/  UIADD3 UR4, UP0, UR4, 0x470, URZ ;  /* 0x0000047004047890 */ /* 0x000fe2000ff1e03f */
[----:B------:R-:W-:Y:S01]  /*109c0*/  R2UR UR10, R5 ;  /* 0x00000000050a72ca */ /* 0x000fe200000e0000 */
[----:B------:R-:W-:Y:S01]  /*109d0*/  IMAD R5, R17, 0xb0, RZ ;  /* 0x000000b011057824 */ /* 0x000fe200078e02ff */
[----:B------:R-:W-:Y:S01]  /*109e0*/  PLOP3.LUT P0, PT, PT, PT, PT, 0x80, 0x0 ;  /* 0x000000000000781c */ /* 0x000fe20003f0f070 */
[----:B------:R-:W-:Y:S02]  /*109f0*/  UIADD3 UR8, UR38, 0x400, URZ ;  /* 0x0000040026087890 */ /* 0x000fe4000fffe03f */
[----:B------:R-:W-:Y:S02]  /*10a00*/  UIADD3 UR9, UR38, 0x34850, URZ ;  /* 0x0003485026097890 */ /* 0x000fe4000fffe03f */
[----:B------:R-:W-:-:S12]  /*10a10*/  UIADD3.X UR5, URZ, UR5, URZ, UP0, !UPT ;  /* 0x000000053f057290 */ /* 0x000fd800087fe43f */
.L_x_69:
[----:B------:R-:W-:-:S13]  /*10a20*/  @P0 ELECT P2, URZ, PT ;  /* 0x00000000003f082f */ /* 0x000fda0003840000 */
[----:B------:R-:W-:Y:S01]  /*10a30*/  @P2 R2UR UR13, R16 ;  /* 0x00000000100d22ca */ /* 0x000fe200000e0000 */
[----:B------:R-:W-:Y:S01]  /*10a40*/  UMOV UR12, UR36 ;  /* 0x00000024000c7c82 */ /* 0x000fe20008000000 */
[----:B------:R-:W-:Y:S02]  /*10a50*/  @P2 R2UR UR11, R5 ;  /* 0x00000000050b22ca */ /* 0x000fe400000e0000 */
[----:B------:R-:W-:Y:S02]  /*10a60*/  @P2 PLOP3.LUT P0, PT, P2, PT, PT, 0x8, 0x0 ;  /* 0x000000000000281c */ /* 0x000fe4000170e170 */
[----:B------:R-:W-:-:S09]  /*10a70*/  PLOP3.LUT P2, PT, PT, PT, PT, 0x8, 0x0 ;  /* 0x000000000000781c */ /* 0x000fd20003f4e170 */
[----:B------:R0:W-:Y:S02]  /*10a80*/  UTMALDG.4D [UR8], [UR4], desc[UR6] ;  /* 0x00000608040075b4 */ /* 0x0001e40008019000 */
[----:B0-----:R-:W-:Y:S05]  /*10a90*/  @P0 BRA.U.ANY `(.L_x_69) ;  /* 0xfffffffd00e00947 */ /* 0x001fea000393ffff */
[----:B------:R-:W-:Y:S01]  /*10aa0*/  R2UR UR6, R2 ;  /* 0x00000000020672ca */ /* 0x000fe200000e0000 */
[----:B------:R-:W-:Y:S01]  /*10ab0*/  UIADD3 UR8, UR38, 0x5c00, URZ ;  /* 0x00005c0026087890 */ /* 0x000fe2000fffe03f */
[----:B------:R-:W-:Y:S02]  /*10ac0*/  R2UR UR7, R3 ;  /* 0x00000000030772ca */ /* 0x000fe400000e0000 */
[----:B------:R-:W-:Y:S02]  /*10ad0*/  R2UR UR10, R11 ;  /* 0x000000000b0a72ca */ /* 0x000fe400000e0000 */
[----:B------:R-:W-:-:S13]  /*10ae0*/  PLOP3.LUT P0, PT, PT, PT, PT, 0x80, 0x0 ;  /* 0x000000000000781c */ /* 0x000fda0003f0f070 */
.L_x_70:
        /* <DEDUP_REMOVED lines=8> */
[----:B------:R-:W-:Y:S01]  /*10b70*/  IMAD.MOV.U32 R17, RZ, RZ, R9 ;  /* 0x000000ffff117224 */ /* 0x000fe200078e0009 */
[----:B------:R-:W-:-:S07]  /*10b80*/  MOV R16, R4 ;  /* 0x0000000400107202 */ /* 0x000fce0000000f00 */
.L_x_57:
[----:B------:R-:W-:Y:S05]  /*10b90*/  BSYNC B1 ;  /* 0x0000000000017941 */ /* 0x000fea0003800000 */
.L_x_56:
[----:B------:R-:W2:Y:S01]  /*10ba0*/  LDL R2, [R1] ;  /* 0x0000000001027983 */ /* 0x000ea20000100800 */
[----:B------:R-:W-:Y:S01]  /*10bb0*/  BSSY B1, `(.L_x_71) ;  /* 0x000007c000017945 */ /* 0x000fe20003800000 */
[----:B------:R-:W-:Y:S02]  /*10bc0*/  LOP3.LUT R9, R6, 0x1, RZ, 0x3c, !PT ;  /* 0x0000000106097812 */ /* 0x000fe400078e3cff */
[----:B--2---:R-:W-:-:S13]  /*10bd0*/  ISETP.NE.AND P0, PT, R2, RZ, PT ;  /* 0x000000ff0200720c */ /* 0x004fda0003f05270 */
[----:B------:R-:W-:Y:S05]  /*10be0*/  @!P0 BRA `(.L_x_72) ;  /* 0x0000000400e08947 */ /* 0x000fea0003800000 */
[----:B------:R-:W2:Y:S01]  /*10bf0*/  LDL R2, [R1+0x4] ;  /* 0x0000040001027983 */ /* 0x000ea20000100800 */
[----:B------:R-:W-:Y:S01]  /*10c00*/  VIADD R11, R0, 0xffffffff ;  /* 0xffffffff000b7836 */ /* 0x000fe20000000000 */
[----:B--2---:R-:W-:-:S13]  /*10c10*/  ISETP.NE.AND P0, PT, R2, RZ, PT ;  /* 0x000000ff0200720c */ /* 0x004fda0003f05270 */
[----:B------:R-:W-:Y:S05]  /*10c20*/  @!P0 BRA `(.L_x_73) ;  /* 0x00000000004c8947 */ /* 0x000fea0003800000 */
[----:B------:R-:W0:Y:S01]  /*10c30*/  LDC R4, c[0x0][0x43c] ;  /* 0x00010f00ff047b82 */ /* 0x000e220000000800 */
[----:B------:R-:W-:Y:S01]  /*10c40*/  ULDC.64 UR4, c[0x0][0x428] ;  /* 0x00010a0000047ab9 */ /* 0x000fe20000000a00 */
[----:B------:R-:W-:Y:S01]  /*10c50*/  ULDC.64 UR6, c[0x0][0x208] ;  /* 0x0000820000067ab9 */ /* 0x000fe20000000a00 */
[----:B0-----:R-:W-:-:S13]  /*10c60*/  ISETP.NE.AND P0, PT, R4, 0x1, PT ;  /* 0x000000010400780c */ /* 0x001fda0003f05270 */
[----:B------:R-:W0:Y:S02]  /*10c70*/  @P0 LDC.64 R2, c[0x0][0x440] ;  /* 0x00011000ff020b82 */ /* 0x000e240000000a00 */
[----:B0-----:R-:W-:-:S04]  /*10c80*/  @P0 IMAD.HI.U32 R5, R11, R2, RZ ;  /* 0x000000020b050227 */ /* 0x001fc800078e00ff */
[----:B------:R-:W-:Y:S01]  /*10c90*/  IMAD.MOV.U32 R2, RZ, RZ, R11 ;  /* 0x000000ffff027224 */ /* 0x000fe200078e000b */
[----:B------:R-:W-:-:S05]  /*10ca0*/  @P0 SHF.R.U32.HI R2, RZ, R3, R5 ;  /* 0x00000003ff020219 */ /* 0x000fca0000011605 */
[----:B------:R-:W-:-:S04]  /*10cb0*/  IMAD.MOV R3, RZ, RZ, -R2 ;  /* 0x000000ffff037224 */ /* 0x000fc800078e0a02 */
[----:B------:R-:W-:Y:S01]  /*10cc0*/  IMAD R11, R4, R3, R11 ;  /* 0x00000003040b7224 */ /* 0x000fe200078e020b */
[----:B------:R-:W-:Y:S01]  /*10cd0*/  SHF.R.S32.HI R3, RZ, 0x1f, R2 ;  /* 0x0000001fff037819 */ /* 0x000fe20000011402 */
[----:B------:R-:W-:-:S04]  /*10ce0*/  IMAD R4, R19, UR4, RZ ;  /* 0x0000000413047c24 */ /* 0x000fc8000f8e02ff */
[C---:B------:R-:W-:Y:S02]  /*10cf0*/  IMAD R4, R18.reuse, UR5, R4 ;  /* 0x0000000512047c24 */ /* 0x040fe4000f8e0204 */
[----:B------:R-:W-:Y:S01]  /*10d00*/  IMAD.WIDE.U32 R2, R18, UR4, R2 ;  /* 0x0000000412027c25 */ /* 0x000fe2000f8e0002 */
[----:B------:R-:W-:-:S04]  /*10d10*/  ULDC.64 UR4, c[0x0][0x418] ;  /* 0x0001060000047ab9 */ /* 0x000fc80000000a00 */
[----:B------:R-:W-:Y:S02]  /*10d20*/  IADD3 R3, R4, R3, RZ ;  /* 0x0000000304037210 */ /* 0x000fe40007ffe0ff */
[----:B------:R-:W-:-:S04]  /*10d30*/  LEA R4, P0, R2, UR4, 0x2 ;  /* 0x0000000402047c11 */ /* 0x000fc8000f8010ff */
[----:B------:R-:W-:-:S05]  /*10d40*/  LEA.HI.X R5, R2, UR5, R3, 0x2, P0 ;  /* 0x0000000502057c11 */ /* 0x000fca00080f1403 */
[----:B------:R0:W5:Y:S04]  /*10d50*/  LDG.E R4, desc[UR6][R4.64] ;  /* 0x0000000604047981 */ /* 0x000168000c1e1900 */
.L_x_73:
[----:B------:R-:W1:Y:S01]  /*10d60*/  S2R R2, SR_TID.X ;  /* 0x0000000000027919 */ /* 0x000e620000002100 */
[----:B------:R-:W-:Y:S01]  /*10d70*/  BSSY B2, `(.L_x_74) ;  /* 0x0000006000027945 */ /* 0x000fe20003800000 */
[----:B-1----:R-:W-:Y:S02]  /*10d80*/  LOP3.LUT R3, R2, 0x7f, RZ, 0xc0, !PT ;  /* 0x0000007f02037812 */ /* 0x002fe400078ec0ff */
[----:B------:R-:W-:Y:S02]  /*10d90*/  SHF.L.U32 R2, R9, 0x1f, RZ ;  /* 0x0000001f09027819 */ /* 0x000fe400000006ff */
[----:B------:R-:W-:Y:S02]  /*10da0*/  ISETP.NE.AND P2, PT, R3, RZ, PT ;  /* 0x000000ff0300720c */ /* 0x000fe40003f45270 */
[----:B------:R-:W1:Y:S02]  /*10db0*/  SYNCS.PHASECHK.TRANS64.TRYWAIT P0, [UR38+0x34840], R2 ;  /* 0x03484002ff0075a7 */ /* 0x000e640008000166 */
[----:B-1----:R-:W-:Y:S09]  /*10dc0*/  @!P0 BRA `(.L_x_75) ;  /* 0x0000002400008947 */ /* 0x002ff20003800000 */
.L_x_145:
[----:B------:R-:W-:Y:S05]  /*10dd0*/  BSYNC B2 ;  /* 0x0000000000027941 */ /* 0x000fea0003800000 */
.L_x_74:
[----:B------:R-:W-:Y:S04]  /*10de0*/  BSSY B2, `(.L_x_76) ;  /* 0x0000007000027945 */ /* 0x000fe80003800000 */
[----:B------:R-:W-:Y:S05]  /*10df0*/  @P2 BRA `(.L_x_77) ;  /* 0x0000000000142947 */ /* 0x000fea0003800000 */
[----:B------:R-:W-:Y:S01]  /*10e00*/  ISETP.NE.AND P0, PT, R10, RZ, PT ;  /* 0x000000ff0a00720c */ /* 0x000fe20003f05270 */
[----:B-1----:R-:W-:-:S04]  /*10e10*/  IMAD.MOV.U32 R2, RZ, RZ, 0xb000 ;  /* 0x0000b000ff027424 */ /* 0x002fc800078e00ff */
[----:B------:R2:W-:Y:S08]  /*10e20*/  SYNCS.ARRIVE.TRANS64 RZ, [UR38+0x34830], R2 ;  /* 0x03483002ffff79a7 */ /* 0x0005f00008000026 */
[----:B--2---:R-:W-:Y:S05]  /*10e30*/  @!P0 BRA `(.L_x_77) ;  /* 0x0000000000048947 */ /* 0x004fea0003800000 */
[----:B------:R-:W-:Y:S01]  /*10e40*/  BPT.TRAP 0x1 ;  /* 0x000000040000795c */ /* 0x000fe20000300000 */
.L_x_77:
[----:B------:R-:W-:Y:S05]  /*10e50*/  BSYNC B2 ;  /* 0x0000000000027941 */ /* 0x000fea0003800000 */
.L_x_76:
        /* <DEDUP_REMOVED lines=11> */
.L_x_78:
[----:B------:R-:W-:-:S13]  /*10f10*/  @P0 ELECT P3, URZ, PT ;  /* 0x00000000003f082f */ /* 0x000fda0003860000 */
[----:B-----5:R-:W-:Y:S01]  /*10f20*/  @P3 R2UR UR13, R4 ;  /* 0x00000000040d32ca */ /* 0x020fe200000e0000 */
[----:B------:R-:W-:Y:S01]  /*10f30*/  UMOV UR12, UR36 ;  /* 0x00000024000c7c82 */ /* 0x000fe20008000000 */
        /* <DEDUP_REMOVED lines=11> */
.L_x_79:
        /* <DEDUP_REMOVED lines=8> */
[----:B------:R-:W-:Y:S01]  /*11070*/  SHF.L.U32 R2, R6, 0x1f, RZ ;  /* 0x0000001f06027819 */ /* 0x000fe200000006ff */
[----:B------:R-:W-:Y:S03]  /*11080*/  BSSY B2, `(.L_x_80) ;  /* 0x0000003000027945 */ /* 0x000fe60003800000 */
[----:B------:R-:W0:Y:S02]  /*11090*/  SYNCS.PHASECHK.TRANS64.TRYWAIT P0, [UR38+0x34868], R2 ;  /* 0x03486802ff0075a7 */ /* 0x000e240008000166 */
[----:B0-----:R-:W-:Y:S05]  /*110a0*/  @!P0 BRA `(.L_x_81) ;  /* 0x0000002000608947 */ /* 0x001fea0003800000 */
.L_x_146:
[----:B------:R-:W-:Y:S05]  /*110b0*/  BSYNC B2 ;  /* 0x0000000000027941 */ /* 0x000fea0003800000 */
.L_x_80:
        /* <DEDUP_REMOVED lines=9> */
.L_x_83:
[----:B------:R-:W-:Y:S05]  /*11150*/  BSYNC B2 ;  /* 0x0000000000027941 */ /* 0x000fea0003800000 */
.L_x_82:
        /* <DEDUP_REMOVED lines=10> */
.L_x_84:
        /* <DEDUP_REMOVED lines=13> */
.L_x_85:
        /* <DEDUP_REMOVED lines=10> */
.L_x_72:
[----:B------:R-:W-:Y:S05]  /*11370*/  BSYNC B1 ;  /* 0x0000000000017941 */ /* 0x000fea0003800000 */
.L_x_71:
[----:B------:R-:W-:Y:S02]  /*11380*/  VIADD R0, R0, 0xfffffffe ;  /* 0xfffffffe00007836 */ /* 0x000fe40000000000 */
[----:B------:R-:W-:Y:S01]  /*11390*/  IMAD.MOV.U32 R6, RZ, RZ, R9 ;  /* 0x000000ffff067224 */ /* 0x000fe200078e0009 */
[----:B------:R-:W-:Y:S06]  /*113a0*/  @P1 BRA `(.L_x_86) ;  /* 0xfffffff000041947 */ /* 0x000fec000383ffff */
[----:B------:R-:W-:Y:S05]  /*113b0*/  BSYNC B0 ;  /* 0x0000000000007941 */ /* 0x000fea0003800000 */
.L_x_55:
[----:B------:R-:W-:Y:S01]  /*113c0*/  ISETP.NE.AND P0, PT, R12, RZ, PT ;  /* 0x000000ff0c00720c */ /* 0x000fe20003f05270 */
[----:B------:R-:W-:-:S12]  /*113d0*/  BSSY B0, `(.L_x_54) ;  /* 0x000007d000007945 */ /* 0x000fd80003800000 */
[----:B------:R-:W-:Y:S05]  /*113e0*/  @!P0 BRA `(.L_x_87) ;  /* 0x0000000400ec8947 */ /* 0x000fea0003800000 */
[----:B------:R-:W2:Y:S01]  /*113f0*/  LDL R2, [R1] ;  /* 0x0000000001027983 */ /* 0x000ea20000100800 */
[----:B------:R-:W-:Y:S01]  /*11400*/  IMAD.MOV.U32 R8, RZ, RZ, 0x1 ;  /* 0x00000001ff087424 */ /* 0x000fe200078e00ff */
[----:B--2---:R-:W-:-:S13]  /*11410*/  ISETP.NE.AND P1, PT, R2, RZ, PT ;  /* 0x000000ff0200720c */ /* 0x004fda0003f25270 */
[----:B------:R-:W-:Y:S05]  /*11420*/  @!P1 BRA `(.L_x_87) ;  /* 0x0000000400dc9947 */ /* 0x000fea0003800000 */
[----:B------:R-:W2:Y:S02]  /*11430*/  LDL.LU R2, [R1+0x4] ;  /* 0x0000040001027983 */ /* 0x000ea40000300800 */
[----:B--2---:R-:W-:-:S13]  /*11440*/  ISETP.NE.AND P1, PT, R2, RZ, PT ;  /* 0x000000ff0200720c */ /* 0x004fda0003f25270 */
[----:B------:R-:W-:Y:S05]  /*11450*/  @!P1 BRA `(.L_x_88) ;  /* 0x0000000000509947 */ /* 0x000fea0003800000 */
[----:B------:R-:W0:Y:S01]  /*11460*/  LDC R7, c[0x0][0x43c] ;  /* 0x00010f00ff077b82 */ /* 0x000e220000000800 */
[----:B------:R-:W-:Y:S01]  /*11470*/  MOV R6, R0 ;  /* 0x0000000000067202 */ /* 0x000fe20000000f00 */
[----:B------:R-:W-:Y:S01]  /*11480*/  ULDC.64 UR4, c[0x0][0x428] ;  /* 0x00010a0000047ab9 */ /* 0x000fe20000000a00 */
[----:B------:R-:W-:Y:S01]  /*11490*/  ULDC.64 UR6, c[0x0][0x208] ;  /* 0x0000820000067ab9 */ /* 0x000fe20000000a00 */
[----:B------:R-:W-:-:S04]  /*114a0*/  IMAD R19, R19, UR4, RZ ;  /* 0x0000000413137c24 */ /* 0x000fc8000f8e02ff */
[----:B------:R-:W-:Y:S01]  /*114b0*/  IMAD R19, R18, UR5, R19 ;  /* 0x0000000512137c24 */ /* 0x000fe2000f8e0213 */
[----:B0-----:R-:W-:-:S13]  /*114c0*/  ISETP.NE.AND P0, PT, R7, 0x1, PT ;  /* 0x000000010700780c */ /* 0x001fda0003f05270 */
[----:B------:R-:W0:Y:S02]  /*114d0*/  @P0 LDC.64 R2, c[0x0][0x440] ;  /* 0x00011000ff020b82 */ /* 0x000e240000000a00 */
[----:B0-----:R-:W-:-:S05]  /*114e0*/  @P0 IMAD.HI.U32 R2, R0, R2, RZ ;  /* 0x0000000200020227 */ /* 0x001fca00078e00ff */
[----:B------:R-:W-:-:S04]  /*114f0*/  @P0 SHF.R.U32.HI R6, RZ, R3, R2 ;  /* 0x00000003ff060219 */ /* 0x000fc80000011602 */
[--C-:B------:R-:W-:Y:S01]  /*11500*/  SHF.R.S32.HI R3, RZ, 0x1f, R6.reuse ;  /* 0x0000001fff037819 */ /* 0x100fe20000011406 */
[----:B------:R-:W-:-:S04]  /*11510*/  IMAD.MOV.U32 R2, RZ, RZ, R6 ;  /* 0x000000ffff027224 */ /* 0x000fc800078e0006 */
[----:B------:R-:W-:Y:S01]  /*11520*/  IMAD.WIDE.U32 R2, R18, UR4, R2 ;  /* 0x0000000412027c25 */ /* 0x000fe2000f8e0002 */
[----:B------:R-:W-:-:S03]  /*11530*/  ULDC.64 UR4, c[0x0][0x418] ;  /* 0x0001060000047ab9 */ /* 0x000fc60000000a00 */
[----:B------:R-:W-:Y:S01]  /*11540*/  IMAD.IADD R3, R19, 0x1, R3 ;  /* 0x0000000113037824 */ /* 0x000fe200078e0203 */
[----:B------:R-:W-:-:S04]  /*11550*/  LEA R4, P0, R2, UR4, 0x2 ;  /* 0x0000000402047c11 */ /* 0x000fc8000f8010ff */
[----:B------:R-:W-:-:S05]  /*11560*/  LEA.HI.X R5, R2, UR5, R3, 0x2, P0 ;  /* 0x0000000502057c11 */ /* 0x000fca00080f1403 */
[----:B------:R0:W5:Y:S01]  /*11570*/  LDG.E R4, desc[UR6][R4.64] ;  /* 0x0000000604047981 */ /* 0x000162000c1e1900 */
[----:B------:R-:W-:-:S04]  /*11580*/  IMAD.MOV R2, RZ, RZ, -R6 ;  /* 0x000000ffff027224 */ /* 0x000fc800078e0a06 */
[----:B------:R-:W-:-:S07]  /*11590*/  IMAD R0, R7, R2, R0 ;  /* 0x0000000207007224 */ /* 0x000fce00078e0200 */
.L_x_88:
[----:B------:R-:W1:Y:S01]  /*115a0*/  S2R R2, SR_TID.X ;  /* 0x0000000000027919 */ /* 0x000e620000002100 */
[----:B------:R-:W-:Y:S01]  /*115b0*/  BSSY B1, `(.L_x_89) ;  /* 0x0000006000017945 */ /* 0x000fe20003800000 */
[----:B-1----:R-:W-:Y:S02]  /*115c0*/  LOP3.LUT R3, R2, 0x7f, RZ, 0xc0, !PT ;  /* 0x0000007f02037812 */ /* 0x002fe400078ec0ff */
[----:B------:R-:W-:Y:S02]  /*115d0*/  SHF.L.U32 R2, R9, 0x1f, RZ ;  /* 0x0000001f09027819 */ /* 0x000fe400000006ff */
[----:B------:R-:W-:Y:S02]  /*115e0*/  ISETP.NE.AND P1, PT, R3, RZ, PT ;  /* 0x000000ff0300720c */ /* 0x000fe40003f25270 */
[----:B------:R-:W1:Y:S02]  /*115f0*/  SYNCS.PHASECHK.TRANS64.TRYWAIT P0, [UR38+0x34848], R2 ;  /* 0x03484802ff0075a7 */ /* 0x000e640008000166 */
[----:B-1----:R-:W-:Y:S09]  /*11600*/  @!P0 BRA `(.L_x_90) ;  /* 0x0000001c00208947 */ /* 0x002ff20003800000 */
.L_x_147:
[----:B------:R-:W-:Y:S05]  /*11610*/  BSYNC B1 ;  /* 0x0000000000017941 */ /* 0x000fea0003800000 */
.L_x_89:
[----:B------:R-:W-:Y:S04]  /*11620*/  BSSY B1, `(.L_x_91) ;  /* 0x0000007000017945 */ /* 0x000fe80003800000 */
[----:B------:R-:W-:Y:S05]  /*11630*/  @P1 BRA `(.L_x_92) ;  /* 0x0000000000141947 */ /* 0x000fea0003800000 */
[----:B------:R-:W-:Y:S02]  /*11640*/  ISETP.NE.AND P0, PT, R10, RZ, PT ;  /* 0x000000ff0a00720c */ /* 0x000fe40003f05270 */
[----:B-1----:R-:W-:-:S04]  /*11650*/  MOV R3, 0xb000 ;  /* 0x0000b00000037802 */ /* 0x002fc80000000f00 */
[----:B------:R2:W-:Y:S07]  /*11660*/  SYNCS.ARRIVE.TRANS64 RZ, [UR38+0x34838], R3 ;  /* 0x03483803ffff79a7 */ /* 0x0005ee0008000026 */
[----:B------:R-:W-:Y:S05]  /*11670*/  @!P0 BRA `(.L_x_92) ;  /* 0x0000000000048947 */ /* 0x000fea0003800000 */
[----:B------:R-:W-:Y:S01]  /*11680*/  BPT.TRAP 0x1 ;  /* 0x000000040000795c */ /* 0x000fe20000300000 */
.L_x_92:
[----:B------:R-:W-:Y:S05]  /*11690*/  BSYNC B1 ;  /* 0x0000000000017941 */ /* 0x000fea0003800000 */
.L_x_91:
[----:B0-----:R-:W-:Y:S01]  /*116a0*/  IMAD.MOV.U32 R5, RZ, RZ, RZ ;  /* 0x000000ffff057224 */ /* 0x001fe200078e00ff */
[----:B------:R-:W-:Y:S01]  /*116b0*/  ULDC.64 UR4, c[0x0][0x198] ;  /* 0x0000660000047ab9 */ /* 0x000fe20000000a00 */
[----:B------:R-:W-:Y:S01]  /*116c0*/  PLOP3.LUT P0, PT, PT, PT, PT, 0x80, 0x0 ;  /* 0x000000000000781c */ /* 0x000fe20003f0f070 */
[----:B------:R-:W-:Y:S01]  /*116d0*/  UIADD3 UR4, UP0, UR4, 0x370, URZ ;  /* 0x0000037004047890 */ /* 0x000fe2000ff1e03f */
[----:B-12---:R-:W-:Y:S01]  /*116e0*/  IMAD R3, R0, 0xb0, RZ ;  /* 0x000000b000037824 */ /* 0x006fe200078e02ff */
[----:B------:R-:W-:Y:S01]  /*116f0*/  R2UR UR10, R5 ;  /* 0x00000000050a72ca */ /* 0x000fe200000e0000 */
[----:B------:R-:W-:Y:S02]  /*11700*/  UIADD3 UR8, UR38, 0x29400, URZ ;  /* 0x0002940026087890 */ /* 0x000fe4000fffe03f */
[----:B------:R-:W-:Y:S02]  /*11710*/  UIADD3 UR9, UR38, 0x34838, URZ ;  /* 0x0003483826097890 */ /* 0x000fe4000fffe03f */
[----:B------:R-:W-:Y:S01]  /*11720*/  UIADD3.X UR5, URZ, UR5, URZ, UP0, !UPT ;  /* 0x000000053f057290 */ /* 0x000fe200087fe43f */
[----:B------:R-:W-:Y:S01]  /*11730*/  UMOV UR6, 0x0 ;  /* 0x0000000000067882 */ /* 0x000fe20000000000 */
[----:B------:R-:W-:-:S10]  /*11740*/  UMOV UR7, 0x14f00000 ;  /* 0x14f0000000077882 */ /* 0x000fd40000000000 */
.L_x_93:
        /* <DEDUP_REMOVED lines=14> */
.L_x_94:
        /* <DEDUP_REMOVED lines=8> */
[----:B------:R-:W0:Y:S01]  /*118b0*/  SYNCS.PHASECHK.TRANS64.TRYWAIT P0, [UR38+0x34860], R2 ;  /* 0x03486002ff0075a7 */ /* 0x000e220008000166 */
[----:B------:R-:W-:Y:S04]  /*118c0*/  BSSY B1, `(.L_x_95) ;  /* 0x0000002000017945 */ /* 0x000fe80003800000 */
[----:B0-----:R-:W-:Y:S05]  /*118d0*/  @!P0 BRA `(.L_x_96) ;  /* 0x0000001800848947 */ /* 0x001fea0003800000 */
.L_x_148:
[----:B------:R-:W-:Y:S05]  /*118e0*/  BSYNC B1 ;  /* 0x0000000000017941 */ /* 0x000fea0003800000 */
.L_x_95:
[----:B------:R-:W-:Y:S01]  /*118f0*/  BSSY B1, `(.L_x_97) ;  /* 0x0000009000017945 */ /* 0x000fe20003800000 */
[----:B0-----:R-:W-:Y:S01]  /*11900*/  IMAD.MOV.U32 R2, RZ, RZ, 0x0 ;  /* 0x00000000ff027424 */ /* 0x001fe200078e00ff */
[----:B------:R-:W-:Y:S02]  /*11910*/  MOV R3, 0x14f00000 ;  /* 0x14f0000000037802 */ /* 0x000fe40000000f00 */
[----:B------:R-:W-:Y:S05]  /*11920*/  @P1 BRA `(.L_x_98) ;  /* 0x0000000000141947 */ /* 0x000fea0003800000 */
[----:B------:R-:W-:Y:S01]  /*11930*/  ISETP.NE.AND P0, PT, R10, RZ, PT ;  /* 0x000000ff0a00720c */ /* 0x000fe20003f05270 */
[----:B------:R-:W-:-:S04]  /*11940*/  IMAD.MOV.U32 R7, RZ, RZ, 0xb000 ;  /* 0x0000b000ff077424 */ /* 0x000fc800078e00ff */
[----:B------:R0:W-:Y:S08]  /*11950*/  SYNCS.ARRIVE.TRANS64 RZ, [UR38+0x34850], R7 ;  /* 0x03485007ffff79a7 */ /* 0x0001f00008000026 */
[----:B0-----:R-:W-:Y:S05]  /*11960*/  @!P0 BRA `(.L_x_98) ;  /* 0x0000000000048947 */ /* 0x001fea0003800000 */
[----:B------:R-:W-:Y:S01]  /*11970*/  BPT.TRAP 0x1 ;  /* 0x000000040000795c */ /* 0x000fe20000300000 */
.L_x_98:
[----:B------:R-:W-:Y:S05]  /*11980*/  BSYNC B1 ;  /* 0x0000000000017941 */ /* 0x000fea0003800000 */
.L_x_97:
        /* <DEDUP_REMOVED lines=10> */
.L_x_99:
        /* <DEDUP_REMOVED lines=13> */
.L_x_100:
        /* <DEDUP_REMOVED lines=8> */
[----:B------:R-:W-:Y:S02]  /*11b80*/  IMAD.MOV.U32 R17, RZ, RZ, R0 ;  /* 0x000000ffff117224 */ /* 0x000fe400078e0000 */
[----:B------:R-:W-:-:S07]  /*11b90*/  IMAD.MOV.U32 R16, RZ, RZ, R4 ;  /* 0x000000ffff107224 */ /* 0x000fce00078e0004 */
.L_x_87:
[----:B------:R-:W-:Y:S05]  /*11ba0*/  BSYNC B0 ;  /* 0x0000000000007941 */ /* 0x000fea0003800000 */
.L_x_54:
[----:B------:R-:W2:Y:S01]  /*11bb0*/  LDL.LU R0, [R1] ;  /* 0x0000000001007983 */ /* 0x000ea20000300800 */
[----:B------:R-:W-:Y:S01]  /*11bc0*/  BSSY B0, `(.L_x_101) ;  /* 0x0000037000007945 */ /* 0x000fe20003800000 */
[----:B--2---:R-:W-:-:S13]  /*11bd0*/  ISETP.NE.AND P0, PT, R0, RZ, PT ;  /* 0x000000ff0000720c */ /* 0x004fda0003f05270 */
[----:B------:R-:W-:Y:S05]  /*11be0*/  @!P0 BRA `(.L_x_102) ;  /* 0x0000000000d08947 */ /* 0x000fea0003800000 */
[----:B------:R-:W1:Y:S01]  /*11bf0*/  S2R R0, SR_TID.X ;  /* 0x0000000000007919 */ /* 0x000e620000002100 */
[----:B0-----:R-:W-:Y:S01]  /*11c00*/  LEA R3, R8, UR38, 0x3 ;  /* 0x0000002608037c11 */ /* 0x001fe2000f8e18ff */
[----:B------:R-:W-:Y:S01]  /*11c10*/  BSSY B1, `(.L_x_103) ;  /* 0x0000006000017945 */ /* 0x000fe20003800000 */
[----:B-1----:R-:W-:Y:S02]  /*11c20*/  LOP3.LUT R2, R0, 0x7f, RZ, 0xc0, !PT ;  /* 0x0000007f00027812 */ /* 0x002fe400078ec0ff */
[----:B------:R-:W-:Y:S02]  /*11c30*/  SHF.L.U32 R0, R9, 0x1f, RZ ;  /* 0x0000001f09007819 */ /* 0x000fe400000006ff */
[----:B------:R-:W-:Y:S02]  /*11c40*/  ISETP.NE.AND P1, PT, R2, RZ, PT ;  /* 0x000000ff0200720c */ /* 0x000fe40003f25270 */
[----:B------:R-:W0:Y:S02]  /*11c50*/  SYNCS.PHASECHK.TRANS64.TRYWAIT P0, [R3+URZ+0x34860], R0 ;  /* 0x03486000030075a7 */ /* 0x000e24000800017f */
[----:B0-----:R-:W-:Y:S09]  /*11c60*/  @!P0 BRA `(.L_x_104) ;  /* 0x0000001400b88947 */ /* 0x001ff20003800000 */
.L_x_149:
[----:B------:R-:W-:Y:S05]  /*11c70*/  BSYNC B1 ;  /* 0x0000000000017941 */ /* 0x000fea0003800000 */
.L_x_103:
[----:B------:R-:W-:Y:S04]  /*11c80*/  BSSY B1, `(.L_x_105) ;  /* 0x0000008000017945 */ /* 0x000fe80003800000 */
[----:B------:R-:W-:Y:S05]  /*11c90*/  @P1 BRA `(.L_x_106) ;  /* 0x0000000000181947 */ /* 0x000fea0003800000 */
[----:B------:R-:W1:Y:S01]  /*11ca0*/  S2R R2, SR_TID.X ;  /* 0x0000000000027919 */ /* 0x000e620000002100 */
[----:B0-----:R-:W-:-:S04]  /*11cb0*/  MOV R0, 0xb000 ;  /* 0x0000b00000007802 */ /* 0x001fc80000000f00 */
[----:B------:R2:W-:Y:S01]  /*11cc0*/  SYNCS.ARRIVE.TRANS64 RZ, [R3+URZ+0x34850], R0 ;  /* 0x0348500003ff79a7 */ /* 0x0005e2000800003f */
[----:B-1----:R-:W-:-:S13]  /*11cd0*/  LOP3.LUT P0, RZ, R2, 0x1f, RZ, 0xc0, !PT ;  /* 0x0000001f02ff7812 */ /* 0x002fda000780c0ff */
[----:B--2---:R-:W-:Y:S05]  /*11ce0*/  @!P0 BRA `(.L_x_106) ;  /* 0x0000000000048947 */ /* 0x004fea0003800000 */
[----:B------:R-:W-:Y:S01]  /*11cf0*/  BPT.TRAP 0x1 ;  /* 0x000000040000795c */ /* 0x000fe20000300000 */
.L_x_106:
[----:B------:R-:W-:Y:S05]  /*11d00*/  BSYNC B1 ;  /* 0x0000000000017941 */ /* 0x000fea0003800000 */
.L_x_105:
[----:B------:R-:W-:Y:S01]  /*11d10*/  R2UR UR4, R8 ;  /* 0x00000000080472ca */ /* 0x000fe200000e0000 */
[----:B------:R-:W-:Y:S01]  /*11d20*/  ULDC.64 UR6, c[0x0][0x198] ;  /* 0x0000660000067ab9 */ /* 0x000fe20000000a00 */
[----:B------:R-:W-:Y:S01]  /*11d30*/  R2UR UR9, R3 ;  /* 0x00000000030972ca */ /* 0x000fe200000e0000 */
[----:B------:R-:W-:Y:S01]  /*11d40*/  UIADD3 UR6, UP0, UR6, 0x470, URZ ;  /* 0x0000047006067890 */ /* 0x000fe2000ff1e03f */
[----:B------:R-:W-:Y:S01]  /*11d50*/  PLOP3.LUT P0, PT, PT, PT, PT, 0x80, 0x0 ;  /* 0x000000000000781c */ /* 0x000fe20003f0f070 */
[----:B------:R-:W-:Y:S01]  /*11d60*/  IMAD R17, R17, 0xb0, RZ ;  /* 0x000000b011117824 */ /* 0x000fe200078e02ff */
[----:B------:R-:W-:Y:S01]  /*11d70*/  UMOV UR14, 0x0 ;  /* 0x00000000000e7882 */ /* 0x000fe20000000000 */
[----:B------:R-:W-:Y:S01]  /*11d80*/  UIADD3.X UR7, URZ, UR7, URZ, UP0, !UPT ;  /* 0x000000073f077290 */ /* 0x000fe200087fe43f */
[----:B------:R-:W-:Y:S01]  /*11d90*/  UMOV UR15, 0x14f00000 ;  /* 0x14f00000000f7882 */ /* 0x000fe20000000000 */
[----:B------:R-:W-:-:S04]  /*11da0*/  UMOV UR10, URZ ;  /* 0x0000003f000a7c82 */ /* 0x000fc80008000000 */
[----:B------:R-:W-:Y:S02]  /*11db0*/  UIMAD UR4, UR4, 0xb000, UR38 ;  /* 0x0000b000040478a4 */ /* 0x000fe4000f8e0226 */
[----:B------:R-:W-:Y:S02]  /*11dc0*/  UIADD3 UR9, UR9, 0x34850, URZ ;  /* 0x0003485009097890 */ /* 0x000fe4000fffe03f */
[----:B------:R-:W-:-:S12]  /*11dd0*/  UIADD3 UR8, UR4, 0x400, URZ ;  /* 0x0000040004087890 */ /* 0x000fd8000fffe03f */
.L_x_107:
[----:B------:R-:W-:-:S13]  /*11de0*/  @P0 ELECT P1, URZ, PT ;  /* 0x00000000003f082f */ /* 0x000fda0003820000 */
[----:B------:R-:W-:Y:S01]  /*11df0*/  @P1 R2UR UR13, R16 ;  /* 0x00000000100d12ca */ /* 0x000fe200000e0000 */
[----:B------:R-:W-:Y:S01]  /*11e00*/  UMOV UR12, UR36 ;  /* 0x00000024000c7c82 */ /* 0x000fe20008000000 */
[----:B------:R-:W-:Y:S02]  /*11e10*/  @P1 R2UR UR11, R17 ;  /* 0x00000000110b12ca */ /* 0x000fe400000e0000 */
[----:B------:R-:W-:Y:S02]  /*11e20*/  @P1 PLOP3.LUT P0, PT, P1, PT, PT, 0x8, 0x0 ;  /* 0x000000000000181c */ /* 0x000fe40000f0e170 */
[----:B------:R-:W-:-:S09]  /*11e30*/  PLOP3.LUT P1, PT, PT, PT, PT, 0x8, 0x0 ;  /* 0x000000000000781c */ /* 0x000fd20003f2e170 */
[----:B------:R1:W-:Y:S02]  /*11e40*/  UTMALDG.4D [UR8], [UR6], desc[UR14] ;  /* 0x00000e08060075b4 */ /* 0x0003e40008019000 */
[----:B-1----:R-:W-:Y:S05]  /*11e50*/  @P0 BRA.U.ANY `(.L_x_107) ;  /* 0xfffffffd00e00947 */ /* 0x002fea000393ffff */
[----:B------:R-:W-:Y:S01]  /*11e60*/  PLOP3.LUT P0, PT, PT, PT, PT, 0x80, 0x0 ;  /* 0x000000000000781c */ /* 0x000fe20003f0f070 */
[----:B------:R-:W-:Y:S01]  /*11e70*/  UIADD3 UR8, UR4, 0x5c00, URZ ;  /* 0x00005c0004087890 */ /* 0x000fe2000fffe03f */
[----:B------:R-:W-:Y:S02]  /*11e80*/  UMOV UR5, 0x14f00000 ;  /* 0x14f0000000057882 */ /* 0x000fe40000000000 */
[----:B------:R-:W-:Y:S01]  /*11e90*/  UMOV UR4, 0x0 ;  /* 0x0000000000047882 */ /* 0x000fe20000000000 */
[----:B------:R-:W-:-:S08]  /*11ea0*/  UMOV UR10, 0x40 ;  /* 0x00000040000a7882 */ /* 0x000fd00000000000 */
.L_x_108:
        /* <DEDUP_REMOVED lines=8> */
.L_x_102:
[----:B------:R-:W-:Y:S05]  /*11f30*/  BSYNC B0 ;  /* 0x0000000000007941 */ /* 0x000fea0003800000 */
.L_x_101:
[----:B0-----:R-:W-:Y:S02]  /*11f40*/  VIADD R0, R8, 0x1 ;  /* 0x0000000108007836 */ /* 0x001fe40000000000 */
[----:B------:R-:W-:-:S03]  /*11f50*/  IMAD.MOV.U32 R3, RZ, RZ, RZ ;  /* 0x000000ffff037224 */ /* 0x000fc600078e00ff */
[----:B------:R-:W-:-:S04]  /*11f60*/  ISETP.NE.AND P0, PT, R0, 0x2, PT ;  /* 0x000000020000780c */ /* 0x000fc80003f05270 */
[----:B------:R-:W-:Y:S02]  /*11f70*/  SEL R2, RZ, 0x1, P0 ;  /* 0x00000001ff027807 */ /* 0x000fe40000000000 */
[----:B------:R-:W-:Y:S02]  /*11f80*/  SEL R0, R0, RZ, P0 ;  /* 0x000000ff00007207 */ /* 0x000fe40000000000 */
[----:B------:R-:W-:-:S07]  /*11f90*/  LOP3.LUT R9, R9, R2, RZ, 0x3c, !PT ;  /* 0x0000000209097212 */ /* 0x000fce00078e3cff */
.L_x_38:
[----:B------:R-:W0:Y:S01]  /*11fa0*/  S2R R5, SR_CgaCtaId ;  /* 0x0000000000057919 */ /* 0x000e220000008800 */
[----:B------:R-:W-:Y:S02]  /*11fb0*/  MOV R2, 0x400 ;  /* 0x0000040000027802 */ /* 0x000fe40000000f00 */
[----:B------:R-:W-:Y:S02]  /*11fc0*/  SHF.L.U32 R3, R3, 0x1f, RZ ;  /* 0x0000001f03037819 */ /* 0x000fe400000006ff */
[----:B0-----:R-:W-:-:S04]  /*11fd0*/  LEA R2, R5, R2, 0x18 ;  /* 0x0000000205027211 */ /* 0x001fc800078ec0ff */
[----:B------:R-:W0:Y:S02]  /*11fe0*/  SYNCS.PHASECHK.TRANS64.TRYWAIT P0, [R2+URZ+0x34820], R3 ;  /* 0x03482003020075a7 */ /* 0x000e24000800017f */
[----:B0-----:R-:W-:Y:S05]  /*11ff0*/  @!P0 BRA `(.L_x_109) ;  /* 0x0000001000e88947 */ /* 0x001fea0003800000 */
.L_x_150:
[----:B------:R-:W-:-:S03]  /*12000*/  UMOV UR4, 0xffffffff ;  /* 0xffffffff00047882 */ /* 0x000fc60000000000 */
[----:B------:R-:W-:Y:S05]  /*12010*/  BRA.DIV UR4, `(.L_x_110) ;  /* 0x0000001204f47947 */ /* 0x000fea000b800000 */
[----:B0-----:R-:W0:Y:S02]  /*12020*/  S2R R3, SR_TID.X ;  /* 0x0000000000037919 */ /* 0x001e240000002100 */
[----:B0-----:R-:W-:-:S04]  /*12030*/  SHF.R.U32.HI R3, RZ, 0x5, R3 ;  /* 0x00000005ff037819 */ /* 0x001fc80000011603 */
[----:B------:R-:W-:-:S05]  /*12040*/  LOP3.LUT R3, R3, 0x3, RZ, 0xc0, !PT ;  /* 0x0000000303037812 */ /* 0x000fca00078ec0ff */
[----:B------:R0:W1:Y:S02]  /*12050*/  SHFL.IDX PT, R14, R3, RZ, 0x1f ;  /* 0x00001fff030e7589 */ /* 0x00006400000e0000 */
.L_x_153:
[----:B-1----:R-:W-:-:S13]  /*12060*/  ISETP.NE.AND P0, PT, R14, RZ, PT ;  /* 0x000000ff0e00720c */ /* 0x002fda0003f05270 */
[----:B------:R-:W-:Y:S05]  /*12070*/  @P0 BRA `(.L_x_10) ;  /* 0x0000000000900947 */ /* 0x000fea0003800000 */
[----:B------:R-:W-:-:S03]  /*12080*/  UMOV UR4, 0xffffffff ;  /* 0xffffffff00047882 */ /* 0x000fc60000000000 */
[----:B------:R-:W-:Y:S05]  /*12090*/  BRA.DIV UR4, `(.L_x_111) ;  /* 0x0000001604087947 */ /* 0x000fea000b800000 */
[----:B------:R-:W-:-:S13]  /*120a0*/  ELECT P6, URZ, PT ;  /* 0x00000000003f782f */ /* 0x000fda00038c0000 */
.L_x_156:
[----:B------:R-:W-:Y:S05]  /*120b0*/  @!P6 BRA `(.L_x_10) ;  /* 0x000000000080e947 */ /* 0x000fea0003800000 */
[----:B0-----:R-:W2:Y:S02]  /*120c0*/  LDL R3, [R1+0xc] ;  /* 0x00000c0001037983 */ /* 0x001ea40000100800 */
[----:B--2---:R-:W-:-:S13]  /*120d0*/  R2UR UR4, R3 ;  /* 0x00000000030472ca */ /* 0x004fda00000e0000 */
[----:B------:R-:W-:-:S06]  /*120e0*/  ULOP3.LUT UR4, UR4, 0x2, URZ, 0xfc, !UPT ;  /* 0x0000000204047892 */ /* 0x000fcc000f8efc3f */
[----:B------:R-:W-:-:S05]  /*120f0*/  IMAD.U32 R3, RZ, RZ, UR4 ;  /* 0x00000004ff037e24 */ /* 0x000fca000f8e00ff */
[----:B------:R-:W-:-:S13]  /*12100*/  ISETP.NE.AND P2, PT, R3, 0x3, PT ;  /* 0x000000030300780c */ /* 0x000fda0003f45270 */
[----:B------:R-:W-:Y:S05]  /*12110*/  @!P2 BRA `(.L_x_112) ;  /* 0x000000000004a947 */ /* 0x000fea0003800000 */
[----:B------:R-:W-:Y:S01]  /*12120*/  BPT.TRAP 0x1 ;  /* 0x000000040000795c */ /* 0x000fe20000300000 */
.L_x_112:
[----:B------:R-:W-:Y:S01]  /*12130*/  IADD3 R7, R2, 0x34840, RZ ;  /* 0x0003484002077810 */ /* 0x000fe20007ffe0ff */
[----:B------:R-:W-:Y:S01]  /*12140*/  VIADD R3, R0, 0x1 ;  /* 0x0000000100037836 */ /* 0x000fe20000000000 */
[----:B------:R-:W-:-:S03]  /*12150*/  SHF.L.U32 R5, R9, 0x1f, RZ ;  /* 0x0000001f09057819 */ /* 0x000fc600000006ff */
[----:B------:R-:W-:Y:S01]  /*12160*/  IMAD R6, R0, 0x8, R7 ;  /* 0x0000000800067824 */ /* 0x000fe200078e0207 */
[----:B------:R-:W-:-:S03]  /*12170*/  ISETP.NE.AND P1, PT, R3, 0x2, PT ;  /* 0x000000020300780c */ /* 0x000fc60003f25270 */
[----:B------:R-:W0:Y:S01]  /*12180*/  SYNCS.PHASECHK.TRANS64.TRYWAIT P0, [R6+URZ], R5 ;  /* 0x00000005060075a7 */ /* 0x000e22000800017f */
[----:B------:R-:W-:Y:S02]  /*12190*/  SEL R4, RZ, 0x1, P1 ;  /* 0x00000001ff047807 */ /* 0x000fe40000800000 */
[----:B------:R-:W-:Y:S02]  /*121a0*/  SEL R8, R3, RZ, P1 ;  /* 0x000000ff03087207 */ /* 0x000fe40000800000 */
[----:B------:R-:W-:-:S03]  /*121b0*/  LOP3.LUT R4, R9, R4, RZ, 0x3c, !PT ;  /* 0x0000000409047212 */ /* 0x000fc600078e3cff */
[----:B------:R-:W-:Y:S01]  /*121c0*/  IMAD R3, R8, 0x8, R7 ;  /* 0x0000000808037824 */ /* 0x000fe200078e0207 */
[----:B------:R-:W-:Y:S01]  /*121d0*/  SHF.L.U32 R4, R4, 0x1f, RZ ;  /* 0x0000001f04047819 */ /* 0x000fe200000006ff */
[----:B0-----:R-:W-:Y:S06]  /*121e0*/  @!P0 BRA `(.L_x_113) ;  /* 0x0000001000d48947 */ /* 0x001fec0003800000 */
.L_x_157:
[----:B------:R-:W1:Y:S02]  /*121f0*/  SYNCS.PHASECHK.TRANS64.TRYWAIT P0, [R3+URZ], R4 ;  /* 0x00000004030075a7 */ /* 0x000e64000800017f */
[----:B-1----:R-:W-:Y:S05]  /*12200*/  @!P0 BRA `(.L_x_114) ;  /* 0x0000001000e08947 */ /* 0x002fea0003800000 */
.L_x_158:
[----:B------:R-:W-:Y:S05]  /*12210*/  @!P2 BRA `(.L_x_115) ;  /* 0x000000000004a947 */ /* 0x000fea0003800000 */
[----:B------:R-:W-:Y:S01]  /*12220*/  BPT.TRAP 0x1 ;  /* 0x000000040000795c */ /* 0x000fe20000300000 */
.L_x_115:
[----:B-1----:R-:W-:-:S05]  /*12230*/  IADD3 R3, R2, 0x34860, RZ ;  /* 0x0003486002037810 */ /* 0x002fca0007ffe0ff */
[----:B------:R-:W-:-:S04]  /*12240*/  IMAD R0, R0, 0x8, R3 ;  /* 0x0000000800007824 */ /* 0x000fc800078e0203 */
[----:B------:R-:W1:Y:S02]  /*12250*/  SYNCS.PHASECHK.TRANS64.TRYWAIT P0, [R0+URZ], R5 ;  /* 0x00000005000075a7 */ /* 0x000e64000800017f */
[----:B-1----:R-:W-:Y:S05]  /*12260*/  @!P0 BRA `(.L_x_116) ;  /* 0x0000001000dc8947 */ /* 0x002fea0003800000 */
.L_x_159:
[----:B------:R-:W-:-:S07]  /*12270*/  IMAD R3, R8, 0x8, R3 ;  /* 0x0000000808037824 */ /* 0x000fce00078e0203 */
.L_x_117:
[----:B--2---:R2:W3:Y:S02]  /*12280*/  SYNCS.PHASECHK.TRANS64.TRYWAIT P0, [R3+URZ], R4 ;  /* 0x00000004030075a7 */ /* 0x0044e4000800017f */
[----:B---3--:R-:W-:Y:S05]  /*12290*/  @!P0 NANOSLEEP.SYNCS 0x989680 ;  /* 0x009896800000895d */ /* 0x008fea0003900000 */
[----:B------:R-:W3:Y:S02]  /*122a0*/  @!P0 SYNCS.PHASECHK.TRANS64 P0, [R3+URZ], R4 ;  /* 0x00000004030085a7 */ /* 0x000ee4000800007f */
[----:B---3--:R-:W-:Y:S05]  /*122b0*/  @!P0 BRA `(.L_x_117) ;  /* 0xfffffffc00f08947 */ /* 0x008fea000383ffff */
.L_x_10:
[----:B------:R-:W-:Y:S05]  /*122c0*/  BSYNC B6 ;  /* 0x0000000000067941 */ /* 0x000fea0003800000 */
.L_x_7:
[----:B------:R-:W-:Y:S05]  /*122d0*/  EXIT ;  /* 0x000000000000794d */ /* 0x000fea0003800000 */
.L_x_14:
[----:B------:R-:W-:-:S13]  /*122e0*/  R2UR UR4, R16 ;  /* 0x00000000100472ca */ /* 0x000fda00000e0000 */
[----:B0-----:R-:W-:-:S04]  /*122f0*/  IMAD.U32 R3, RZ, RZ, UR4 ;  /* 0x00000004ff037e24 */ /* 0x001fc8000f8e00ff */
[----:B------:R0:W1:Y:S03]  /*12300*/  SYNCS.PHASECHK.TRANS64.TRYWAIT P0, [R3+URZ+0x34800], R0 ;  /* 0x03480000030075a7 */ /* 0x000066000800017f */
[----:B-1----:R-:W-:Y:S05]  /*12310*/  @!P0 NANOSLEEP.SYNCS 0x989680 ;  /* 0x009896800000895d */ /* 0x002fea0003900000 */
[----:B------:R-:W1:Y:S02]  /*12320*/  @!P0 SYNCS.PHASECHK.TRANS64 P0, [R3+URZ+0x34800], R0 ;  /* 0x03480000030085a7 */ /* 0x000e64000800007f */
[----:B-1----:R-:W-:Y:S05]  /*12330*/  @!P0 BRA `(.L_x_14) ;  /* 0xfffffffc00e88947 */ /* 0x002fea000383ffff */
[----:B------:R-:W-:Y:S05]  /*12340*/  BRA `(.L_x_118) ;  /* 0xfffffef000107947 */ /* 0x000fea000383ffff */
.L_x_18:
[----:B------:R-:W-:-:S13]  /*12350*/  R2UR UR4, R16 ;  /* 0x00000000100472ca */ /* 0x000fda00000e0000 */
[----:B0-----:R-:W-:-:S04]  /*12360*/  MOV R3, UR4 ;  /* 0x0000000400037c02 */ /* 0x001fc80008000f00 */
[----:B------:R0:W2:Y:S03]  /*12370*/  SYNCS.PHASECHK.TRANS64.TRYWAIT P2, [R3+URZ+0x34830], R0 ;  /* 0x03483000030075a7 */ /* 0x0000a6000804017f */
[----:B--2---:R-:W-:Y:S05]  /*12380*/  @!P2 NANOSLEEP.SYNCS 0x989680 ;  /* 0x009896800000a95d */ /* 0x004fea0003900000 */
[----:B------:R-:W2:Y:S02]  /*12390*/  @!P2 SYNCS.PHASECHK.TRANS64 P2, [R3+URZ+0x34830], R0 ;  /* 0x034830000300a5a7 */ /* 0x000ea4000804007f */
[----:B--2---:R-:W-:Y:S05]  /*123a0*/  @!P2 BRA `(.L_x_18) ;  /* 0xfffffffc00e8a947 */ /* 0x004fea000383ffff */
[----:B------:R-:W-:Y:S05]  /*123b0*/  BRA `(.L_x_17) ;  /* 0xfffffef000407947 */ /* 0x000fea000383ffff */
.L_x_23:
[----:B-1----:R1:W2:Y:S02]  /*123c0*/  SYNCS.PHASECHK.TRANS64.TRYWAIT P2, [R9+URZ+0x34830], R8 ;  /* 0x03483008090075a7 */ /* 0x0022a4000804017f */
[----:B--2---:R-:W-:Y:S05]  /*123d0*/  @!P2 NANOSLEEP.SYNCS 0x989680 ;  /* 0x009896800000a95d */ /* 0x004fea0003900000 */
[----:B------:R-:W2:Y:S02]  /*123e0*/  @!P2 SYNCS.PHASECHK.TRANS64 P2, [R9+URZ+0x34830], R8 ;  /* 0x034830080900a5a7 */ /* 0x000ea4000804007f */
[----:B--2---:R-:W-:Y:S05]  /*123f0*/  @!P2 BRA `(.L_x_23) ;  /* 0xfffffffc00f0a947 */ /* 0x004fea000383ffff */
[----:B------:R-:W-:Y:S05]  /*12400*/  BRA `(.L_x_20) ;  /* 0xffffff4800dc7947 */ /* 0x000fea000383ffff */
.L_x_27:
[----:B-1----:R-:W-:-:S04]  /*12410*/  IMAD.U32 R9, RZ, RZ, UR6 ;  /* 0x00000006ff097e24 */ /* 0x002fc8000f8e00ff */
[----:B------:R1:W2:Y:S03]  /*12420*/  SYNCS.PHASECHK.TRANS64.TRYWAIT P2, [R9+URZ+0x34850], R8 ;  /* 0x03485008090075a7 */ /* 0x0002a6000804017f */
[----:B--2---:R-:W-:Y:S05]  /*12430*/  @!P2 NANOSLEEP.SYNCS 0x989680 ;  /* 0x009896800000a95d */ /* 0x004fea0003900000 */
[----:B------:R-:W2:Y:S02]  /*12440*/  @!P2 SYNCS.PHASECHK.TRANS64 P2, [R9+URZ+0x34850], R8 ;  /* 0x034850080900a5a7 */ /* 0x000ea4000804007f */
[----:B--2---:R-:W-:Y:S05]  /*12450*/  @!P2 BRA `(.L_x_27) ;  /* 0xfffffffc00eca947 */ /* 0x004fea000383ffff */
[----:B------:R-:W-:Y:S05]  /*12460*/  BRA `(.L_x_24) ;  /* 0xffffff7000447947 */ /* 0x000fea000383ffff */
.L_x_32:
[----:B-1----:R1:W2:Y:S02]  /*12470*/  SYNCS.PHASECHK.TRANS64.TRYWAIT P0, [R11+URZ+0x34850], R2 ;  /* 0x034850020b0075a7 */ /* 0x0022a4000800017f */
[----:B--2---:R-:W-:Y:S05]  /*12480*/  @!P0 NANOSLEEP.SYNCS 0x989680 ;  /* 0x009896800000895d */ /* 0x004fea0003900000 */
[----:B------:R-:W2:Y:S02]  /*12490*/  @!P0 SYNCS.PHASECHK.TRANS64 P0, [R11+URZ+0x34850], R2 ;  /* 0x034850020b0085a7 */ /* 0x000ea4000800007f */
[----:B--2---:R-:W-:Y:S05]  /*124a0*/  @!P0 BRA `(.L_x_32) ;  /* 0xfffffffc00f08947 */ /* 0x004fea000383ffff */
[----:B------:R-:W-:Y:S05]  /*124b0*/  BRA `(.L_x_31) ;  /* 0xffffff9c00f07947 */ /* 0x000fea000383ffff */
.L_x_43:
[----:B------:R-:W-:Y:S01]  /*124c0*/  IMAD.MOV.U32 R13, RZ, RZ, R0 ;  /* 0x000000ffff0d7224 */ /* 0x000fe200078e0000 */
[----:B------:R-:W-:Y:S01]  /*124d0*/  MOV R11, 0x1f ;  /* 0x0000001f000b7802 */ /* 0x000fe20000000f00 */
[----:B------:R-:W-:Y:S02]  /*124e0*/  IMAD.MOV.U32 R12, RZ, RZ, RZ ;  /* 0x000000ffff0c7224 */ /* 0x000fe400078e00ff */
[----:B------:R-:W-:-:S07]  /*124f0*/  IMAD.MOV.U32 R15, RZ, RZ, -0x1 ;  /* 0xffffffffff0f7424 */ /* 0x000fce00078e00ff */
[----:B------:R-:W-:Y:S05]  /*12500*/  WARPSYNC.COLLECTIVE R15, `(.L_x_119) ;  /* 0x000000000f087348 */ /* 0x000fea0003c00000 */
[----:B------:R0:W1:Y:S02]  /*12510*/  SHFL.IDX P6, R14, R13, R12, R11 ;  /* 0x0000000c0d0e7389 */ /* 0x00006400000c000b */
[----:B01----:R-:W-:Y:S01]  /*12520*/  ENDCOLLECTIVE ;  /* 0x000000000000791b */ /* 0x003fe20003800000 */
.L_x_119:
[----:B------:R-:W-:Y:S05]  /*12530*/  BRA `(.L_x_120) ;  /* 0xffffffcc00487947 */ /* 0x000fea000383ffff */
.L_x_45:
[----:B------:R-:W-:Y:S01]  /*12540*/  BSSY B0, `(.L_x_121) ;  /* 0x0000006000007945 */ /* 0x000fe20003800000 */
[----:B------:R-:W-:-:S07]  /*12550*/  IMAD.MOV.U32 R15, RZ, RZ, -0x1 ;  /* 0xffffffffff0f7424 */ /* 0x000fce00078e00ff */
[----:B0-----:R-:W-:Y:S05]  /*12560*/  WARPSYNC.COLLECTIVE R15, `(.L_x_122) ;  /* 0x000000000f0c7348 */ /* 0x001fea0003c00000 */
[----:B------:R-:W-:Y:S02]  /*12570*/  ELECT P6, UR62, PT ;  /* 0x00000000003e782f */ /* 0x000fe400038c0000 */
[----:B------:R-:W-:Y:S01]  /*12580*/  MOV R14, UR62 ;  /* 0x0000003e000e7c02 */ /* 0x000fe20008000f00 */
[----:B0-----:R-:W-:Y:S10]  /*12590*/  ENDCOLLECTIVE ;  /* 0x000000000000791b */ /* 0x001ff40003800000 */
.L_x_122:
[----:B------:R-:W-:Y:S05]  /*125a0*/  BSYNC B0 ;  /* 0x0000000000007941 */ /* 0x000fea0003800000 */
.L_x_121:
[----:B------:R-:W-:Y:S05]  /*125b0*/  BRA `(.L_x_123) ;  /* 0xffffffcc00487947 */ /* 0x000fea000383ffff */
.L_x_47:
[----:B0-----:R-:W-:-:S04]  /*125c0*/  IMAD.U32 R3, RZ, RZ, UR38 ;  /* 0x00000026ff037e24 */ /* 0x001fc8000f8e00ff */
[----:B------:R0:W1:Y:S03]  /*125d0*/  SYNCS.PHASECHK.TRANS64.TRYWAIT P0, [R3+URZ+0x34840], R0 ;  /* 0x03484000030075a7 */ /* 0x000066000800017f */
[----:B-1----:R-:W-:Y:S05]  /*125e0*/  @!P0 NANOSLEEP.SYNCS 0x989680 ;  /* 0x009896800000895d */ /* 0x002fea0003900000 */
[----:B------:R-:W1:Y:S02]  /*125f0*/  @!P0 SYNCS.PHASECHK.TRANS64 P0, [R3+URZ+0x34840], R0 ;  /* 0x03484000030085a7 */ /* 0x000e64000800007f */
[----:B-1----:R-:W-:Y:S05]  /*12600*/  @!P0 BRA `(.L_x_47) ;  /* 0xfffffffc00ec8947 */ /* 0x002fea000383ffff */
[----:B------:R-:W-:Y:S05]  /*12610*/  BRA `(.L_x_124) ;  /* 0xffffffcc00a47947 */ /* 0x000fea000383ffff */
.L_x_50:
[----:B------:R-:W-:Y:S01]  /*12620*/  LEA R8, R12, R8, 0x7 ;  /* 0x000000080c087211 */ /* 0x000fe200078e38ff */
[----:B------:R-:W-:Y:S01]  /*12630*/  IMAD.MOV.U32 R13, RZ, RZ, R7 ;  /* 0x000000ffff0d7224 */ /* 0x000fe200078e0007 */
[----:B------:R-:W-:Y:S01]  /*12640*/  MOV R15, 0xffffffff ;  /* 0xffffffff000f7802 */ /* 0x000fe20000000f00 */
[----:B------:R-:W-:Y:S02]  /*12650*/  IMAD.MOV.U32 R12, RZ, RZ, RZ ;  /* 0x000000ffff0c7224 */ /* 0x000fe400078e00ff */
[----:B------:R-:W-:Y:S02]  /*12660*/  IMAD.MOV.U32 R11, RZ, RZ, 0x181f ;  /* 0x0000181fff0b7424 */ /* 0x000fe400078e00ff */
[----:B------:R-:W-:-:S07]  /*12670*/  VIADD R5, R8, 0x10 ;  /* 0x0000001008057836 */ /* 0x000fce0000000000 */
[----:B------:R-:W-:Y:S05]  /*12680*/  WARPSYNC.COLLECTIVE R15, `(.L_x_125) ;  /* 0x000000000f087348 */ /* 0x000fea0003c00000 */
[----:B------:R0:W1:Y:S02]  /*12690*/  SHFL.IDX P6, R14, R13, R12, R11 ;  /* 0x0000000c0d0e7389 */ /* 0x00006400000c000b */
[----:B01----:R-:W-:Y:S01]  /*126a0*/  ENDCOLLECTIVE ;  /* 0x000000000000791b */ /* 0x003fe20003800000 */
.L_x_125:
[----:B------:R-:W-:Y:S02]  /*126b0*/  IMAD.MOV.U32 R13, RZ, RZ, R0 ;  /* 0x000000ffff0d7224 */ /* 0x000fe400078e0000 */
[----:B------:R-:W-:-:S07]  /*126c0*/  IMAD.MOV.U32 R2, RZ, RZ, R14 ;  /* 0x000000ffff027224 */ /* 0x000fce00078e000e */
[----:B------:R-:W-:Y:S05]  /*126d0*/  WARPSYNC.COLLECTIVE R15, `(.L_x_126) ;  /* 0x000000000f087348 */ /* 0x000fea0003c00000 */
[----:B------:R0:W1:Y:S02]  /*126e0*/  SHFL.IDX P6, R14, R13, R12, R11 ;  /* 0x0000000c0d0e7389 */ /* 0x00006400000c000b */
[----:B01----:R-:W-:Y:S01]  /*126f0*/  ENDCOLLECTIVE ;  /* 0x000000000000791b */ /* 0x003fe20003800000 */
.L_x_126:
[----:B------:R-:W-:Y:S01]  /*12700*/  ULDC UR4, c[0x0][0x288] ;  /* 0x0000a20000047ab9 */ /* 0x000fe20000000800 */
[----:B------:R-:W-:Y:S01]  /*12710*/  IMAD.MOV.U32 R3, RZ, RZ, R2 ;  /* 0x000000ffff037224 */ /* 0x000fe200078e0002 */
[----:B------:R-:W-:Y:S01]  /*12720*/  ULDC.64 UR6, c[0x0][0x208] ;  /* 0x0000820000067ab9 */ /* 0x000fe20000000a00 */
[----:B------:R-:W-:-:S05]  /*12730*/  IMAD R6, R6, UR4, RZ ;  /* 0x0000000406067c24 */ /* 0x000fca000f8e02ff */
[----:B------:R-:W-:Y:S01]  /*12740*/  ISETP.GE.AND P2, PT, R8, R6, PT ;  /* 0x000000060800720c */ /* 0x000fe20003f46270 */
[----:B------:R-:W-:Y:S02]  /*12750*/  IMAD.MOV.U32 R13, RZ, RZ, R7 ;  /* 0x000000ffff0d7224 */ /* 0x000fe400078e0007 */
[----:B------:R-:W-:-:S10]  /*12760*/  IMAD.MOV.U32 R12, RZ, RZ, 0x1 ;  /* 0x00000001ff0c7424 */ /* 0x000fd400078e00ff */
[----:B------:R-:W-:Y:S02]  /*12770*/  @!P2 LEA R21, R9, UR38, 0x1 ;  /* 0x000000260915ac11 */ /* 0x000fe4000f8e08ff */
[----:B------:R-:W-:-:S05]  /*12780*/  MOV R2, R14 ;  /* 0x0000000e00027202 */ /* 0x000fca0000000f00 */
[----:B------:R-:W-:-:S05]  /*12790*/  @!P2 IMAD.WIDE.U32 R2, R10, 0x2, R2 ;  /* 0x000000020a02a825 */ /* 0x000fca00078e0002 */
[----:B------:R-:W-:Y:S01]  /*127a0*/  @!PT LDS RZ, [RZ] ;  /* 0x00000000fffff984 */ /* 0x000fe20000000800 */
[----:B------:R-:W-:Y:S01]  /*127b0*/  @!PT LDS RZ, [RZ] ;  /* 0x00000000fffff984 */ /* 0x000fe20000000800 */
[----:B------:R-:W-:Y:S01]  /*127c0*/  @!PT LDS RZ, [RZ] ;  /* 0x00000000fffff984 */ /* 0x000fe20000000800 */
[----:B------:R0:W-:Y:S04]  /*127d0*/  @!P2 LDGSTS.E.BYPASS.LTC128B.128 [R21+0x16400], desc[UR6][R2.64], !P1 ;  /* 0x164000000215afae */ /* 0x0001e8000c901d46 */
[----:B------:R0:W-:Y:S01]  /*127e0*/  @!P2 LDGSTS.E.BYPASS.LTC128B.128 [R21+0x1a400], desc[UR6][R2.64+0x80], !P0 ;  /* 0x1a4000800215afae */ /* 0x0001e2000c101d46 */
[----:B------:R-:W-:-:S13]  /*127f0*/  ISETP.GE.AND P2, PT, R5, R6, PT ;  /* 0x000000060500720c */ /* 0x000fda0003f46270 */
[----:B0-----:R-:W-:Y:S05]  /*12800*/  WARPSYNC.COLLECTIVE R15, `(.L_x_127) ;  /* 0x000000000f087348 */ /* 0x001fea0003c00000 */
[----:B------:R1:W2:Y:S02]  /*12810*/  SHFL.IDX P6, R14, R13, R12, R11 ;  /* 0x0000000c0d0e7389 */ /* 0x0002a400000c000b */
[----:B012---:R-:W-:Y:S01]  /*12820*/  ENDCOLLECTIVE ;  /* 0x000000000000791b */ /* 0x007fe20003800000 */
.L_x_127:
[----:B------:R-:W-:Y:S02]  /*12830*/  IADD3 R3, R8, 0x20, RZ ;  /* 0x0000002008037810 */ /* 0x000fe40007ffe0ff */
[----:B------:R-:W-:Y:S01]  /*12840*/  @!P2 LEA R20, R9, UR38, 0x1 ;  /* 0x000000260914ac11 */ /* 0x000fe2000f8e08ff */
[----:B------:R-:W-:Y:S01]  /*12850*/  IMAD.MOV.U32 R13, RZ, RZ, R0 ;  /* 0x000000ffff0d7224 */ /* 0x000fe200078e0000 */
[----:B------:R-:W-:-:S07]  /*12860*/  MOV R4, R14 ;  /* 0x0000000e00047202 */ /* 0x000fce0000000f00 */
[----:B------:R-:W-:Y:S05]  /*12870*/  WARPSYNC.COLLECTIVE R15, `(.L_x_128) ;  /* 0x000000000f087348 */ /* 0x000fea0003c00000 */
[----:B------:R0:W1:Y:S02]  /*12880*/  SHFL.IDX P6, R14, R13, R12, R11 ;  /* 0x0000000c0d0e7389 */ /* 0x00006400000c000b */
[----:B01----:R-:W-:Y:S01]  /*12890*/  ENDCOLLECTIVE ;  /* 0x000000000000791b */ /* 0x003fe20003800000 */
.L_x_128:
[----:B------:R-:W-:Y:S01]  /*128a0*/  ULDC.64 UR4, c[0x0][0x208] ;  /* 0x0000820000047ab9 */ /* 0x000fe20000000a00 */
[----:B------:R-:W-:Y:S02]  /*128b0*/  IMAD.MOV.U32 R5, RZ, RZ, R4 ;  /* 0x000000ffff057224 */ /* 0x000fe400078e0004 */
[----:B------:R-:W-:Y:S02]  /*128c0*/  IMAD.MOV.U32 R13, RZ, RZ, R7 ;  /* 0x000000ffff0d7224 */ /* 0x000fe400078e0007 */
[----:B------:R-:W-:Y:S02]  /*128d0*/  IMAD.MOV.U32 R12, RZ, RZ, 0x2 ;  /* 0x00000002ff0c7424 */ /* 0x000fe400078e00ff */
[----:B------:R-:W-:-:S04]  /*128e0*/  IMAD.MOV.U32 R4, RZ, RZ, R14 ;  /* 0x000000ffff047224 */ /* 0x000fc800078e000e */
        /* <DEDUP_REMOVED lines=10> */
.L_x_129:
[----:B------:R-:W-:Y:S01]  /*12990*/  VIADD R5, R8, 0x30 ;  /* 0x0000003008057836 */ /* 0x000fe20000000000 */
[----:B------:R-:W-:Y:S02]  /*129a0*/  @!P2 LEA R21, R9, UR38, 0x1 ;  /* 0x000000260915ac11 */ /* 0x000fe4000f8e08ff */
[----:B------:R-:W-:Y:S01]  /*129b0*/  MOV R13, R0 ;  /* 0x00000000000d7202 */ /* 0x000fe20000000f00 */
[----:B------:R-:W-:-:S07]  /*129c0*/  IMAD.MOV.U32 R2, RZ, RZ, R14 ;  /* 0x000000ffff027224 */ /* 0x000fce00078e000e */
[----:B------:R-:W-:Y:S05]  /*129d0*/  WARPSYNC.COLLECTIVE R15, `(.L_x_130) ;  /* 0x000000000f087348 */ /* 0x000fea0003c00000 */
[----:B------:R0:W1:Y:S02]  /*129e0*/  SHFL.IDX P6, R14, R13, R12, R11 ;  /* 0x0000000c0d0e7389 */ /* 0x00006400000c000b */
[----:B01----:R-:W-:Y:S01]  /*129f0*/  ENDCOLLECTIVE ;  /* 0x000000000000791b */ /* 0x003fe20003800000 */
.L_x_130:
[----:B------:R-:W-:Y:S01]  /*12a00*/  ULDC.64 UR4, c[0x0][0x208] ;  /* 0x0000820000047ab9 */ /* 0x000fe20000000a00 */
[----:B------:R-:W-:Y:S01]  /*12a10*/  IMAD.MOV.U32 R3, RZ, RZ, R2 ;  /* 0x000000ffff037224 */ /* 0x000fe200078e0002 */
[----:B------:R-:W-:Y:S01]  /*12a20*/  MOV R13, R7 ;  /* 0x00000007000d7202 */ /* 0x000fe20000000f00 */
        /* <DEDUP_REMOVED lines=12> */
.L_x_131:
[----:B------:R-:W-:Y:S01]  /*12af0*/  VIADD R3, R8, 0x40 ;  /* 0x0000004008037836 */ /* 0x000fe20000000000 */
[----:B------:R-:W-:Y:S01]  /*12b00*/  @!P2 LEA R20, R9, UR38, 0x1 ;  /* 0x000000260914ac11 */ /* 0x000fe2000f8e08ff */
[----:B------:R-:W-:Y:S02]  /*12b10*/  IMAD.MOV.U32 R13, RZ, RZ, R0 ;  /* 0x000000ffff0d7224 */ /* 0x000fe400078e0000 */
[----:B------:R-:W-:-:S07]  /*12b20*/  IMAD.MOV.U32 R4, RZ, RZ, R14 ;  /* 0x000000ffff047224 */ /* 0x000fce00078e000e */
[----:B------:R-:W-:Y:S05]  /*12b30*/  WARPSYNC.COLLECTIVE R15, `(.L_x_132) ;  /* 0x000000000f087348 */ /* 0x000fea0003c00000 */
[----:B------:R0:W1:Y:S02]  /*12b40*/  SHFL.IDX P6, R14, R13, R12, R11 ;  /* 0x0000000c0d0e7389 */ /* 0x00006400000c000b */
[----:B01----:R-:W-:Y:S01]  /*12b50*/  ENDCOLLECTIVE ;  /* 0x000000000000791b */ /* 0x003fe20003800000 */
.L_x_132:
[----:B------:R-:W-:Y:S01]  /*12b60*/  ULDC.64 UR4, c[0x0][0x208] ;  /* 0x0000820000047ab9 */ /* 0x000fe20000000a00 */
[----:B------:R-:W-:Y:S01]  /*12b70*/  MOV R5, R4 ;  /* 0x0000000400057202 */ /* 0x000fe20000000f00 */
[----:B------:R-:W-:Y:S01]  /*12b80*/  IMAD.MOV.U32 R13, RZ, RZ, R7 ;  /* 0x000000ffff0d7224 */ /* 0x000fe200078e0007 */
[----:B------:R-:W-:Y:S01]  /*12b90*/  MOV R12, 0x4 ;  /* 0x00000004000c7802 */ /* 0x000fe20000000f00 */
        /* <DEDUP_REMOVED lines=11> */
.L_x_133:
[----:B------:R-:W-:Y:S01]  /*12c50*/  VIADD R5, R8, 0x50 ;  /* 0x0000005008057836 */ /* 0x000fe20000000000 */
[----:B------:R-:W-:Y:S01]  /*12c60*/  @!P2 LEA R21, R9, UR38, 0x1 ;  /* 0x000000260915ac11 */ /* 0x000fe2000f8e08ff */
[----:B------:R-:W-:Y:S02]  /*12c70*/  IMAD.MOV.U32 R13, RZ, RZ, R0 ;  /* 0x000000ffff0d7224 */ /* 0x000fe400078e0000 */
[----:B------:R-:W-:-:S07]  /*12c80*/  IMAD.MOV.U32 R2, RZ, RZ, R14 ;  /* 0x000000ffff027224 */ /* 0x000fce00078e000e */
[----:B------:R-:W-:Y:S05]  /*12c90*/  WARPSYNC.COLLECTIVE R15, `(.L_x_134) ;  /* 0x000000000f087348 */ /* 0x000fea0003c00000 */
[----:B------:R0:W1:Y:S02]  /*12ca0*/  SHFL.IDX P6, R14, R13, R12, R11 ;  /* 0x0000000c0d0e7389 */ /* 0x00006400000c000b */
[----:B01----:R-:W-:Y:S01]  /*12cb0*/  ENDCOLLECTIVE ;  /* 0x000000000000791b */ /* 0x003fe20003800000 */
.L_x_134:
[----:B------:R-:W-:Y:S01]  /*12cc0*/  ULDC.64 UR4, c[0x0][0x208] ;  /* 0x0000820000047ab9 */ /* 0x000fe20000000a00 */
[----:B------:R-:W-:Y:S02]  /*12cd0*/  IMAD.MOV.U32 R3, RZ, RZ, R2 ;  /* 0x000000ffff037224 */ /* 0x000fe400078e0002 */
[----:B------:R-:W-:Y:S02]  /*12ce0*/  IMAD.MOV.U32 R13, RZ, RZ, R7 ;  /* 0x000000ffff0d7224 */ /* 0x000fe400078e0007 */
[----:B------:R-:W-:Y:S01]  /*12cf0*/  IMAD.MOV.U32 R12, RZ, RZ, 0x5 ;  /* 0x00000005ff0c7424 */ /* 0x000fe200078e00ff */
        /* <DEDUP_REMOVED lines=11> */
.L_x_135:
[----:B------:R-:W-:Y:S02]  /*12db0*/  IADD3 R3, R8, 0x60, RZ ;  /* 0x0000006008037810 */ /* 0x000fe40007ffe0ff */
[----:B------:R-:W-:Y:S01]  /*12dc0*/  @!P2 LEA R20, R9, UR38, 0x1 ;  /* 0x000000260914ac11 */ /* 0x000fe2000f8e08ff */
[----:B------:R-:W-:Y:S01]  /*12dd0*/  IMAD.MOV.U32 R13, RZ, RZ, R0 ;  /* 0x000000ffff0d7224 */ /* 0x000fe200078e0000 */
[----:B------:R-:W-:-:S07]  /*12de0*/  MOV R4, R14 ;  /* 0x0000000e00047202 */ /* 0x000fce0000000f00 */
[----:B------:R-:W-:Y:S05]  /*12df0*/  WARPSYNC.COLLECTIVE R15, `(.L_x_136) ;  /* 0x000000000f087348 */ /* 0x000fea0003c00000 */
[----:B------:R0:W1:Y:S02]  /*12e00*/  SHFL.IDX P6, R14, R13, R12, R11 ;  /* 0x0000000c0d0e7389 */ /* 0x00006400000c000b */
[----:B01----:R-:W-:Y:S01]  /*12e10*/  ENDCOLLECTIVE ;  /* 0x000000000000791b */ /* 0x003fe20003800000 */
.L_x_136:
        /* <DEDUP_REMOVED lines=15> */
.L_x_137:
[----:B------:R-:W-:Y:S02]  /*12f10*/  @!P2 LEA R21, R9, UR38, 0x1 ;  /* 0x000000260915ac11 */ /* 0x000fe4000f8e08ff */
[----:B------:R-:W-:Y:S01]  /*12f20*/  MOV R13, R0 ;  /* 0x00000000000d7202 */ /* 0x000fe20000000f00 */
[----:B------:R-:W-:-:S07]  /*12f30*/  IMAD.MOV.U32 R2, RZ, RZ, R14 ;  /* 0x000000ffff027224 */ /* 0x000fce00078e000e */
[----:B------:R-:W-:Y:S05]  /*12f40*/  WARPSYNC.COLLECTIVE R15, `(.L_x_138) ;  /* 0x000000000f087348 */ /* 0x000fea0003c00000 */
[----:B------:R0:W1:Y:S02]  /*12f50*/  SHFL.IDX P6, R14, R13, R12, R11 ;  /* 0x0000000c0d0e7389 */ /* 0x00006400000c000b */
[----:B01----:R-:W-:Y:S01]  /*12f60*/  ENDCOLLECTIVE ;  /* 0x000000000000791b */ /* 0x003fe20003800000 */
.L_x_138:
[----:B------:R-:W-:Y:S01]  /*12f70*/  ULDC.64 UR4, c[0x0][0x208] ;  /* 0x0000820000047ab9 */ /* 0x000fe20000000a00 */
[----:B------:R-:W-:Y:S02]  /*12f80*/  IMAD.MOV.U32 R3, RZ, RZ, R2 ;  /* 0x000000ffff037224 */ /* 0x000fe400078e0002 */
        /* <DEDUP_REMOVED lines=8> */
[----:B------:R0:W-:Y:S02]  /*13010*/  @!P2 LDGSTS.E.BYPASS.LTC128B.128 [R21+0x1d400], desc[UR4][R2.64+0x80], !P0 ;  /* 0x1d4000800215afae */ /* 0x0001e4000c101d44 */
[----:B0-----:R-:W-:Y:S05]  /*13020*/  WARPSYNC.COLLECTIVE R15, `(.L_x_139) ;  /* 0x000000000f087348 */ /* 0x001fea0003c00000 */
[----:B------:R1:W2:Y:S02]  /*13030*/  SHFL.IDX P6, R14, R13, R12, R11 ;  /* 0x0000000c0d0e7389 */ /* 0x0002a400000c000b */
[----:B012---:R-:W-:Y:S01]  /*13040*/  ENDCOLLECTIVE ;  /* 0x000000000000791b */ /* 0x007fe20003800000 */
.L_x_139:
[----:B------:R-:W-:Y:S02]  /*13050*/  IMAD.MOV.U32 R13, RZ, RZ, R0 ;  /* 0x000000ffff0d7224 */ /* 0x000fe400078e0000 */
[----:B------:R-:W-:-:S07]  /*13060*/  IMAD.MOV.U32 R2, RZ, RZ, R14 ;  /* 0x000000ffff027224 */ /* 0x000fce00078e000e */
[----:B------:R-:W-:Y:S05]  /*13070*/  WARPSYNC.COLLECTIVE R15, `(.L_x_140) ;  /* 0x000000000f087348 */ /* 0x000fea0003c00000 */
[----:B------:R0:W1:Y:S02]  /*13080*/  SHFL.IDX P6, R14, R13, R12, R11 ;  /* 0x0000000c0d0e7389 */ /* 0x00006400000c000b */
[----:B01----:R-:W-:Y:S01]  /*13090*/  ENDCOLLECTIVE ;  /* 0x000000000000791b */ /* 0x003fe20003800000 */
.L_x_140:
[----:B------:R-:W-:Y:S05]  /*130a0*/  BRA `(.L_x_141) ;  /* 0xffffffcc00e87947 */ /* 0x000fea000383ffff */
.L_x_53:
[----:B0-----:R-:W-:-:S04]  /*130b0*/  IMAD.U32 R3, RZ, RZ, UR38 ;  /* 0x00000026ff037e24 */ /* 0x001fc8000f8e00ff */
[----:B------:R0:W1:Y:S03]  /*130c0*/  SYNCS.PHASECHK.TRANS64.TRYWAIT P0, [R3+URZ+0x34820], R2 ;  /* 0x03482002030075a7 */ /* 0x000066000800017f */
[----:B-1----:R-:W-:Y:S05]  /*130d0*/  @!P0 NANOSLEEP.SYNCS 0x989680 ;  /* 0x009896800000895d */ /* 0x002fea0003900000 */
[----:B------:R-:W1:Y:S02]  /*130e0*/  @!P0 SYNCS.PHASECHK.TRANS64 P0, [R3+URZ+0x34820], R2 ;  /* 0x03482002030085a7 */ /* 0x000e64000800007f */
[----:B-1----:R-:W-:Y:S05]  /*130f0*/  @!P0 BRA `(.L_x_53) ;  /* 0xfffffffc00ec8947 */ /* 0x002fea000383ffff */
[----:B------:R-:W-:Y:S05]  /*13100*/  BRA `(.L_x_142) ;  /* 0xffffffd0003c7947 */ /* 0x000fea000383ffff */
.L_x_60:
[----:B-1----:R-:W-:-:S04]  /*13110*/  MOV R3, UR38 ;  /* 0x0000002600037c02 */ /* 0x002fc80008000f00 */
[----:B------:R1:W2:Y:S03]  /*13120*/  SYNCS.PHASECHK.TRANS64.TRYWAIT P0, [R3+URZ+0x34848], R2 ;  /* 0x03484802030075a7 */ /* 0x0002a6000800017f */
[----:B--2---:R-:W-:Y:S05]  /*13130*/  @!P0 NANOSLEEP.SYNCS 0x989680 ;  /* 0x009896800000895d */ /* 0x004fea0003900000 */
[----:B------:R-:W2:Y:S02]  /*13140*/  @!P0 SYNCS.PHASECHK.TRANS64 P0, [R3+URZ+0x34848], R2 ;  /* 0x03484802030085a7 */ /* 0x000ea4000800007f */
[----:B--2---:R-:W-:Y:S05]  /*13150*/  @!P0 BRA `(.L_x_60) ;  /* 0xfffffffc00ec8947 */ /* 0x004fea000383ffff */
[----:B------:R-:W-:Y:S05]  /*13160*/  BRA `(.L_x_143) ;  /* 0xffffffd400247947 */ /* 0x000fea000383ffff */
.L_x_66:
[----:B0-----:R-:W-:-:S04]  /*13170*/  IMAD.U32 R3, RZ, RZ, UR38 ;  /* 0x00000026ff037e24 */ /* 0x001fc8000f8e00ff */
[----:B------:R0:W1:Y:S03]  /*13180*/  SYNCS.PHASECHK.TRANS64.TRYWAIT P0, [R3+URZ+0x34860], R2 ;  /* 0x03486002030075a7 */ /* 0x000066000800017f */
[----:B-1----:R-:W-:Y:S05]  /*13190*/  @!P0 NANOSLEEP.SYNCS 0x989680 ;  /* 0x009896800000895d */ /* 0x002fea0003900000 */
[----:B------:R-:W1:Y:S02]  /*131a0*/  @!P0 SYNCS.PHASECHK.TRANS64 P0, [R3+URZ+0x34860], R2 ;  /* 0x03486002030085a7 */ /* 0x000e64000800007f */
[----:B-1----:R-:W-:Y:S05]  /*131b0*/  @!P0 BRA `(.L_x_66) ;  /* 0xfffffffc00ec8947 */ /* 0x002fea000383ffff */
[----:B------:R-:W-:Y:S05]  /*131c0*/  BRA `(.L_x_144) ;  /* 0xffffffd400c07947 */ /* 0x000fea000383ffff */
.L_x_75:
[----:B-1----:R-:W-:-:S04]  /*131d0*/  IMAD.U32 R3, RZ, RZ, UR38 ;  /* 0x00000026ff037e24 */ /* 0x002fc8000f8e00ff */
[----:B------:R1:W2:Y:S03]  /*131e0*/  SYNCS.PHASECHK.TRANS64.TRYWAIT P0, [R3+URZ+0x34840], R2 ;  /* 0x03484002030075a7 */ /* 0x0002a6000800017f */
[----:B--2---:R-:W-:Y:S05]  /*131f0*/  @!P0 NANOSLEEP.SYNCS 0x989680 ;  /* 0x009896800000895d */ /* 0x004fea0003900000 */
[----:B------:R-:W2:Y:S02]  /*13200*/  @!P0 SYNCS.PHASECHK.TRANS64 P0, [R3+URZ+0x34840], R2 ;  /* 0x03484002030085a7 */ /* 0x000ea4000800007f */
[----:B--2---:R-:W-:Y:S05]  /*13210*/  @!P0 BRA `(.L_x_75) ;  /* 0xfffffffc00ec8947 */ /* 0x004fea000383ffff */
[----:B------:R-:W-:Y:S05]  /*13220*/  BRA `(.L_x_145) ;  /* 0xffffffd800e87947 */ /* 0x000fea000383ffff */
.L_x_81:
[----:B0-----:R-:W-:-:S04]  /*13230*/  IMAD.U32 R3, RZ, RZ, UR38 ;  /* 0x00000026ff037e24 */ /* 0x001fc8000f8e00ff */
[----:B------:R0:W1:Y:S03]  /*13240*/  SYNCS.PHASECHK.TRANS64.TRYWAIT P0, [R3+URZ+0x34868], R2 ;  /* 0x03486802030075a7 */ /* 0x000066000800017f */
[----:B-1----:R-:W-:Y:S05]  /*13250*/  @!P0 NANOSLEEP.SYNCS 0x989680 ;  /* 0x009896800000895d */ /* 0x002fea0003900000 */
[----:B------:R-:W1:Y:S02]  /*13260*/  @!P0 SYNCS.PHASECHK.TRANS64 P0, [R3+URZ+0x34868], R2 ;  /* 0x03486802030085a7 */ /* 0x000e64000800007f */
[----:B-1----:R-:W-:Y:S05]  /*13270*/  @!P0 BRA `(.L_x_81) ;  /* 0xfffffffc00ec8947 */ /* 0x002fea000383ffff */
[----:B------:R-:W-:Y:S05]  /*13280*/  BRA `(.L_x_146) ;  /* 0xffffffdc00887947 */ /* 0x000fea000383ffff */
.L_x_90:
[----:B-1----:R-:W-:-:S04]  /*13290*/  MOV R3, UR38 ;  /* 0x0000002600037c02 */ /* 0x002fc80008000f00 */
[----:B------:R1:W2:Y:S03]  /*132a0*/  SYNCS.PHASECHK.TRANS64.TRYWAIT P0, [R3+URZ+0x34848], R2 ;  /* 0x03484802030075a7 */ /* 0x0002a6000800017f */
[----:B--2---:R-:W-:Y:S05]  /*132b0*/  @!P0 NANOSLEEP.SYNCS 0x989680 ;  /* 0x009896800000895d */ /* 0x004fea0003900000 */
[----:B------:R-:W2:Y:S02]  /*132c0*/  @!P0 SYNCS.PHASECHK.TRANS64 P0, [R3+URZ+0x34848], R2 ;  /* 0x03484802030085a7 */ /* 0x000ea4000800007f */
[----:B--2---:R-:W-:Y:S05]  /*132d0*/  @!P0 BRA `(.L_x_90) ;  /* 0xfffffffc00ec8947 */ /* 0x004fea000383ffff */
[----:B------:R-:W-:Y:S05]  /*132e0*/  BRA `(.L_x_147) ;  /* 0xffffffe000c87947 */ /* 0x000fea000383ffff */
.L_x_96:
[----:B0-----:R-:W-:-:S04]  /*132f0*/  IMAD.U32 R3, RZ, RZ, UR38 ;  /* 0x00000026ff037e24 */ /* 0x001fc8000f8e00ff */
[----:B------:R0:W1:Y:S03]  /*13300*/  SYNCS.PHASECHK.TRANS64.TRYWAIT P0, [R3+URZ+0x34860], R2 ;  /* 0x03486002030075a7 */ /* 0x000066000800017f */
[----:B-1----:R-:W-:Y:S05]  /*13310*/  @!P0 NANOSLEEP.SYNCS 0x989680 ;  /* 0x009896800000895d */ /* 0x002fea0003900000 */
[----:B------:R-:W1:Y:S02]  /*13320*/  @!P0 SYNCS.PHASECHK.TRANS64 P0, [R3+URZ+0x34860], R2 ;  /* 0x03486002030085a7 */ /* 0x000e64000800007f */
[----:B-1----:R-:W-:Y:S05]  /*13330*/  @!P0 BRA `(.L_x_96) ;  /* 0xfffffffc00ec8947 */ /* 0x002fea000383ffff */
[----:B------:R-:W-:Y:S05]  /*13340*/  BRA `(.L_x_148) ;  /* 0xffffffe400647947 */ /* 0x000fea000383ffff */
.L_x_104:
[----:B0-----:R0:W1:Y:S02]  /*13350*/  SYNCS.PHASECHK.TRANS64.TRYWAIT P0, [R3+URZ+0x34860], R0 ;  /* 0x03486000030075a7 */ /* 0x001064000800017f */
[----:B-1----:R-:W-:Y:S05]  /*13360*/  @!P0 NANOSLEEP.SYNCS 0x989680 ;  /* 0x009896800000895d */ /* 0x002fea0003900000 */
[----:B------:R-:W1:Y:S02]  /*13370*/  @!P0 SYNCS.PHASECHK.TRANS64 P0, [R3+URZ+0x34860], R0 ;  /* 0x03486000030085a7 */ /* 0x000e64000800007f */
[----:B-1----:R-:W-:Y:S05]  /*13380*/  @!P0 BRA `(.L_x_104) ;  /* 0xfffffffc00f08947 */ /* 0x002fea000383ffff */
[----:B------:R-:W-:Y:S05]  /*13390*/  BRA `(.L_x_149) ;  /* 0xffffffe800347947 */ /* 0x000fea000383ffff */
.L_x_109:
[----:B0-----:R0:W1:Y:S02]  /*133a0*/  SYNCS.PHASECHK.TRANS64.TRYWAIT P0, [R2+URZ+0x34820], R3 ;  /* 0x03482003020075a7 */ /* 0x001064000800017f */
[----:B-1----:R-:W-:Y:S05]  /*133b0*/  @!P0 NANOSLEEP.SYNCS 0x989680 ;  /* 0x009896800000895d */ /* 0x002fea0003900000 */
[----:B------:R-:W1:Y:S02]  /*133c0*/  @!P0 SYNCS.PHASECHK.TRANS64 P0, [R2+URZ+0x34820], R3 ;  /* 0x03482003020085a7 */ /* 0x000e64000800007f */
[----:B-1----:R-:W-:Y:S05]  /*133d0*/  @!P0 BRA `(.L_x_109) ;  /* 0xfffffffc00f08947 */ /* 0x002fea000383ffff */
[----:B------:R-:W-:Y:S05]  /*133e0*/  BRA `(.L_x_150) ;  /* 0xffffffec00047947 */ /* 0x000fea000383ffff */
.L_x_110:
[----:B------:R-:W1:Y:S01]  /*133f0*/  S2R R4, SR_TID.X ;  /* 0x0000000000047919 */ /* 0x000e620000002100 */
[----:B------:R-:W-:Y:S01]  /*13400*/  BSSY B0, `(.L_x_151) ;  /* 0x000000a000007945 */ /* 0x000fe20003800000 */
[----:B------:R-:W-:Y:S01]  /*13410*/  IMAD.MOV.U32 R12, RZ, RZ, RZ ;  /* 0x000000ffff0c7224 */ /* 0x000fe200078e00ff */
[----:B------:R-:W-:Y:S01]  /*13420*/  MOV R11, 0x1f ;  /* 0x0000001f000b7802 */ /* 0x000fe20000000f00 */
[----:B------:R-:W-:Y:S01]  /*13430*/  IMAD.MOV.U32 R15, RZ, RZ, -0x1 ;  /* 0xffffffffff0f7424 */ /* 0x000fe200078e00ff */
[----:B-1----:R-:W-:-:S04]  /*13440*/  SHF.R.U32.HI R4, RZ, 0x5, R4 ;  /* 0x00000005ff047819 */ /* 0x002fc80000011604 */
[----:B------:R-:W-:-:S05]  /*13450*/  LOP3.LUT R4, R4, 0x3, RZ, 0xc0, !PT ;  /* 0x0000000304047812 */ /* 0x000fca00078ec0ff */
[----:B------:R-:W-:-:S07]  /*13460*/  IMAD.MOV.U32 R13, RZ, RZ, R4 ;  /* 0x000000ffff0d7224 */ /* 0x000fce00078e0004 */
[----:B0-----:R-:W-:Y:S05]  /*13470*/  WARPSYNC.COLLECTIVE R15, `(.L_x_152) ;  /* 0x000000000f087348 */ /* 0x001fea0003c00000 */
[----:B------:R1:W2:Y:S02]  /*13480*/  SHFL.IDX P6, R14, R13, R12, R11 ;  /* 0x0000000c0d0e7389 */ /* 0x0002a400000c000b */
[----:B012---:R-:W-:Y:S01]  /*13490*/  ENDCOLLECTIVE ;  /* 0x000000000000791b */ /* 0x007fe20003800000 */
.L_x_152:
[----:B------:R-:W-:Y:S05]  /*134a0*/  BSYNC B0 ;  /* 0x0000000000007941 */ /* 0x000fea0003800000 */
.L_x_151:
[----:B------:R-:W-:Y:S05]  /*134b0*/  BRA `(.L_x_153) ;  /* 0xffffffe800e87947 */ /* 0x000fea000383ffff */
.L_x_111:
[----:B------:R-:W-:Y:S01]  /*134c0*/  BSSY B0, `(.L_x_154) ;  /* 0x0000006000007945 */ /* 0x000fe20003800000 */
[----:B------:R-:W-:-:S07]  /*134d0*/  IMAD.MOV.U32 R15, RZ, RZ, -0x1 ;  /* 0xffffffffff0f7424 */ /* 0x000fce00078e00ff */
[----:B0-----:R-:W-:Y:S05]  /*134e0*/  WARPSYNC.COLLECTIVE R15, `(.L_x_155) ;  /* 0x000000000f0c7348 */ /* 0x001fea0003c00000 */
[----:B------:R-:W-:Y:S02]  /*134f0*/  ELECT P6, UR62, PT ;  /* 0x00000000003e782f */ /* 0x000fe400038c0000 */
[----:B------:R-:W-:Y:S01]  /*13500*/  MOV R14, UR62 ;  /* 0x0000003e000e7c02 */ /* 0x000fe20008000f00 */
[----:B0-----:R-:W-:Y:S10]  /*13510*/  ENDCOLLECTIVE ;  /* 0x000000000000791b */ /* 0x001ff40003800000 */
.L_x_155:
[----:B------:R-:W-:Y:S05]  /*13520*/  BSYNC B0 ;  /* 0x0000000000007941 */ /* 0x000fea0003800000 */
.L_x_154:
[----:B------:R-:W-:Y:S05]  /*13530*/  BRA `(.L_x_156) ;  /* 0xffffffe800dc7947 */ /* 0x000fea000383ffff */
.L_x_113:
[----:B0-----:R0:W1:Y:S02]  /*13540*/  SYNCS.PHASECHK.TRANS64.TRYWAIT P0, [R6+URZ], R5 ;  /* 0x00000005060075a7 */ /* 0x001064000800017f */
[----:B-1----:R-:W-:Y:S05]  /*13550*/  @!P0 NANOSLEEP.SYNCS 0x989680 ;  /* 0x009896800000895d */ /* 0x002fea0003900000 */
[----:B------:R-:W1:Y:S02]  /*13560*/  @!P0 SYNCS.PHASECHK.TRANS64 P0, [R6+URZ], R5 ;  /* 0x00000005060085a7 */ /* 0x000e64000800007f */
[----:B-1----:R-:W-:Y:S05]  /*13570*/  @!P0 BRA `(.L_x_113) ;  /* 0xfffffffc00f08947 */ /* 0x002fea000383ffff */
[----:B------:R-:W-:Y:S05]  /*13580*/  BRA `(.L_x_157) ;  /* 0xffffffec00187947 */ /* 0x000fea000383ffff */
.L_x_114:
[----:B-1----:R1:W2:Y:S02]  /*13590*/  SYNCS.PHASECHK.TRANS64.TRYWAIT P0, [R3+URZ], R4 ;  /* 0x00000004030075a7 */ /* 0x0022a4000800017f */
[----:B--2---:R-:W-:Y:S05]  /*135a0*/  @!P0 NANOSLEEP.SYNCS 0x989680 ;  /* 0x009896800000895d */ /* 0x004fea0003900000 */
[----:B------:R-:W2:Y:S02]  /*135b0*/  @!P0 SYNCS.PHASECHK.TRANS64 P0, [R3+URZ], R4 ;  /* 0x00000004030085a7 */ /* 0x000ea4000800007f */
[----:B--2---:R-:W-:Y:S05]  /*135c0*/  @!P0 BRA `(.L_x_114) ;  /* 0xfffffffc00f08947 */ /* 0x004fea000383ffff */
[----:B------:R-:W-:Y:S05]  /*135d0*/  BRA `(.L_x_158) ;  /* 0xffffffec000c7947 */ /* 0x000fea000383ffff */
.L_x_116:
[----:B-1----:R1:W2:Y:S02]  /*135e0*/  SYNCS.PHASECHK.TRANS64.TRYWAIT P0, [R0+URZ], R5 ;  /* 0x00000005000075a7 */ /* 0x0022a4000800017f */
[----:B--2---:R-:W-:Y:S05]  /*135f0*/  @!P0 NANOSLEEP.SYNCS 0x989680 ;  /* 0x009896800000895d */ /* 0x004fea0003900000 */
[----:B------:R-:W2:Y:S02]  /*13600*/  @!P0 SYNCS.PHASECHK.TRANS64 P0, [R0+URZ], R5 ;  /* 0x00000005000085a7 */ /* 0x000ea4000800007f */
[----:B--2---:R-:W-:Y:S05]  /*13610*/  @!P0 BRA `(.L_x_116) ;  /* 0xfffffffc00f08947 */ /* 0x004fea000383ffff */
[----:B------:R-:W-:Y:S05]  /*13620*/  BRA `(.L_x_159) ;  /* 0xffffffec00107947 */ /* 0x000fea000383ffff */
.L_x_160:
[----:B------:R-:W-:-:S00]  /*13630*/  BRA `(.L_x_160) ;  /* 0xfffffffc00fc7947 */ /* 0x000fc0000383ffff */
[----:B------:R-:W-:-:S00]  /*13640*/  NOP ;  /* 0x0000000000007918 */ /* 0x000fc00000000000 */
        /* <DEDUP_REMOVED lines=11> */
.L_x_3091:


//--------------------- .text._ZN7cutlass13device_kernelIN5flash11enable_sm90INS1_16FlashAttnFwdSm90INS1_25CollectiveMainloopFwdSm90ILi2EN4cute5tupleIJNS5_1CILi1EEES8_S8_EEENS6_IJNS7_ILi128EEENS7_ILi176EEESA_EEELi128ENS_6half_tEfNS_4arch4Sm90ELb0ELb0ELb1ELb1ELb0ELb0ELb0ELb1ELb1ELb1ELb1ELb0EEENS1_21CollectiveEpilogueFwdINS6_IJSA_SA_SB_EEES9_SD_SF_Li256ELb1ELb1ELb1ELb0EEENS1_36VarlenDynamicPersistentTileSchedulerILi128ELi176ELi256ELi128ELb1ELb1ELb1ELb0ELb1ELb1EEEEEEEEEvNT_6ParamsE --------------------------
	.section	.text._ZN7cutlass13device_kernelIN5flash11enable_sm90INS1_16FlashAttnFwdSm90INS1_25CollectiveMainloopFwdSm90ILi2EN4cute5tupleIJNS5_1CILi1EEES8_S8_EEENS6_IJNS7_ILi128EEENS7_ILi176EEESA_EEELi128ENS_6half_tEfNS_4arch4Sm90ELb0ELb0ELb1ELb1ELb0ELb0ELb0ELb1ELb1ELb1ELb1ELb0EEENS1_21CollectiveEpilogueFwdINS6_IJSA_SA_SB_EEES9_SD_SF_Li256ELb1ELb1ELb1ELb0EEENS1_36VarlenDynamicPersistentTileSchedulerILi128ELi176ELi256ELi128ELb1ELb1ELb1ELb0ELb1ELb1EEEEEEEEEvNT_6ParamsE,"ax",@progbits
	.align	128
.text._ZN7cutlass13device_kernelIN5flash11enable_sm90INS1_16FlashAttnFwdSm90INS1_25CollectiveMainloopFwdSm90ILi2EN4cute5tupleIJNS5_1CILi1EEES8_S8_EEENS6_IJNS7_ILi128EEENS7_ILi176EEESA_EEELi128ENS_6half_tEfNS_4arch4Sm90ELb0ELb0ELb1ELb1ELb0ELb0ELb0ELb1ELb1ELb1ELb1ELb0EEENS1_21CollectiveEpilogueFwdINS6_IJSA_SA_SB_EEES9_SD_SF_Li256ELb1ELb1ELb1ELb0EEENS1_36VarlenDynamicPersistentTileSchedulerILi128ELi176ELi256ELi128ELb1ELb1ELb1ELb0ELb1ELb1EEEEEEEEEvNT_6ParamsE:
        .type           _ZN7cutlass13device_kernelIN5flash11enable_sm90INS1_16FlashAttnFwdSm90INS1_25CollectiveMainloopFwdSm90ILi2EN4cute5tupleIJNS5_1CILi1EEES8_S8_EEENS6_IJNS7_ILi128EEENS7_ILi176EEESA_EEELi128ENS_6half_tEfNS_4arch4Sm90ELb0ELb0ELb1ELb1ELb0ELb0ELb0ELb1ELb1ELb1ELb1ELb0EEENS1_21CollectiveEpilogueFwdINS6_IJSA_SA_SB_EEES9_SD_SF_Li256ELb1ELb1ELb1ELb0EEENS1_36VarlenDynamicPersistentTileSchedulerILi128ELi176ELi256ELi128ELb1ELb1ELb1ELb0ELb1ELb1EEEEEEEEEvNT_6ParamsE,@function
        .size           _ZN7cutlass13device_kernelIN5flash11enable_sm90INS1_16FlashAttnFwdSm90INS1_25CollectiveMainloopFwdSm90ILi2EN4cute5tupleIJNS5_1CILi1EEES8_S8_EEENS6_IJNS7_ILi128EEENS7_ILi176EEESA_EEELi128ENS_6half_tEfNS_4arch4Sm90ELb0ELb0ELb1ELb1ELb0ELb0ELb0ELb1ELb1ELb1ELb1ELb0EEENS1_21CollectiveEpilogueFwdINS6_IJSA_SA_SB_EEES9_SD_SF_Li256ELb1ELb1ELb1ELb0EEENS1_36VarlenDynamicPersistentTileSchedulerILi128ELi176ELi256ELi128ELb1ELb1ELb1ELb0ELb1ELb1EEEEEEEEEvNT_6ParamsE,(.L_x_3092 - _ZN7cutlass13device_kernelIN5flash11enable_sm90INS1_16FlashAttnFwdSm90INS1_25CollectiveMainloopFwdSm90ILi2EN4cute5tupleIJNS5_1CILi1EEES8_S8_EEENS6_IJNS7_ILi128EEENS7_ILi176EEESA_EEELi128ENS_6half_tEfNS_4arch4Sm90ELb0ELb0ELb1ELb1ELb0ELb0ELb0ELb1ELb1ELb1ELb1ELb0EEENS1_21CollectiveEpilogueFwdINS6_IJSA_SA_SB_EEES9_SD_SF_Li256ELb1ELb1ELb1ELb0EEENS1_36VarlenDynamicPersistentTileSchedulerILi128ELi176ELi256ELi128ELb1ELb1ELb1ELb0ELb1ELb1EEEEEEEEEvNT_6ParamsE)
        .other          _ZN7cutlass13device_kernelIN5flash11enable_sm90INS1_16FlashAttnFwdSm90INS1_25CollectiveMainloopFwdSm90ILi2EN4cute5tupleIJNS5_1CILi1EEES8_S8_EEENS6_IJNS7_ILi128EEENS7_ILi176EEESA_EEELi128ENS_6half_tEfNS_4arch4Sm90ELb0ELb0ELb1ELb1ELb0ELb0ELb0ELb1ELb1ELb1ELb1ELb0EEENS1_21CollectiveEpilogueFwdINS6_IJSA_SA_SB_EEES9_SD_SF_Li256ELb1ELb1ELb1ELb0EEENS1_36VarlenDynamicPersistentTileSchedulerILi128ELi176ELi256ELi128ELb1ELb1ELb1ELb0ELb1ELb1EEEEEEEEEvNT_6ParamsE,@"STO_CUDA_ENTRY STV_DEFAULT"
_ZN7cutlass13device_kernelIN5flash11enable_sm90INS1_16FlashAttnFwdSm90INS1_25CollectiveMainloopFwdSm90ILi2EN4cute5tupleIJNS5_1CILi1EEES8_S8_EEENS6_IJNS7_ILi128EEENS7_ILi176EEESA_EEELi128ENS_6half_tEfNS_4arch4Sm90ELb0ELb0ELb1ELb1ELb0ELb0ELb0ELb1ELb1ELb1ELb1ELb0EEENS1_21CollectiveEpilogueFwdINS6_IJSA_SA_SB_EEES9_SD_SF_Li256ELb1ELb1ELb1ELb0EEENS1_36VarlenDynamicPersistentTileSchedulerILi128ELi176ELi256ELi128ELb1ELb1ELb1ELb0ELb1ELb1EEEEEEEEEvNT_6ParamsE:
        /* <DEDUP_REMOVED lines=18> */
.L_x_162:
[----:B------:R-:W-:Y:S05]  /*0120*/  BSYNC B0 ;  /* 0x0000000000007941 */ /* 0x000fea0003800000 */
.L_x_161:
        /* <DEDUP_REMOVED lines=41> */
.L_x_163:
        /* <DEDUP_REMOVED lines=22> */
.L_x_164:
        /* <DEDUP_REMOVED lines=18> */
.L_x_165:
        /* <DEDUP_REMOVED lines=22> */
.L_x_166:
        /* <DEDUP_REMOVED lines=22> */
.L_x_167:
[----:B0-----:R-:W-:Y:S01]  /*0900*/  UMOV UR4, 0x1 ;  /* 0x0000000100047882 */ /* 0x001fe20000000000 */
[----:B------:R-:W-:Y:S01]  /*0910*/  PLOP3.LUT P0, PT, PT, PT, UP0, 0x80, 0x0 ;  /* 0x000000000000781c */ /* 0x000fe20003f0f008 */
[----:B------:R-:W-:Y:S01]  /*0920*/  USEL UR4, UR4, 0x2, !UP0 ;  /* 0x0000000204047887 */ /* 0x000fe2000c000000 */
[----:B------:R-:W-:-:S05]  /*0930*/  NOP ;  /* 0x0000000000007918 */ /* 0x000fca0000000000 */
[----:B------:R-:W-:-:S05]  /*0940*/  IMAD.U32 R2, RZ, RZ, UR4 ;  /* 0x00000004ff027e24 */ /* 0x000fca000f8e00ff */
[----:B------:R0:W-:Y:S01]  /*0950*/  STL [R1+0x6c], R2 ;  /* 0x00006c0201007387 */ /* 0x0001e20000100800 */
[----:B-12-4-:R-:W-:Y:S06]  /*0960*/  BAR.SYNC.DEFER_BLOCKING 0x0 ;  /* 0x0000000000007b1d */ /* 0x016fec0000010000 */
[----:B------:R-:W-:Y:S05]  /*0970*/  @!P0 BRA `(.L_x_168) ;  /* 0x0000010400bc8947 */ /* 0x000fea0003800000 */
.L_x_169:
[----:B------:R-:W-:-:S08]  /*0980*/  NOP ;  /* 0x0000000000007918 */ /* 0x000fd00000000000 */
[----:B------:R-:W1:Y:S02]  /*0990*/  USETMAXREG.TRY_ALLOC.CTAPOOL UP0, 0xf0 ;  /* 0x000000f0000079c8 */ /* 0x000e640008000600 */
[----:B-1----:R-:W-:-:S13]  /*09a0*/  PLOP3.LUT P0, PT, PT, PT, UP0, 0x80, 0x0 ;  /* 0x000000000000781c */ /* 0x002fda0003f0f008 */
[----:B------:R-:W-:Y:S05]  /*09b0*/  @!P0 BRA `(.L_x_169) ;  /* 0xfffffffc00f08947 */ /* 0x000fea000383ffff */
[----:B0-----:R-:W0:Y:S01]  /*09c0*/  S2R R2, SR_TID.X ;  /* 0x0000000000027919 */ /* 0x001e220000002100 */
[----:B------:R-:W1:Y:S01]  /*09d0*/  S2UR UR5, SR_CgaCtaId ;  /* 0x00000000000579c3 */ /* 0x000e620000008800 */
[----:B------:R-:W-:-:S07]  /*09e0*/  UMOV UR4, 0x400 ;  /* 0x0000040000047882 */ /* 0x000fce0000000000 */
[----:B------:R-:W-:Y:S06]  /*09f0*/  BAR.ARV 0x8, 0x180 ;  /* 0x0206000000007b1d */ /* 0x000fec0000002000 */
[----:B-1----:R-:W-:Y:S01]  /*0a00*/  ULEA UR4, UR5, UR4, 0x18 ;  /* 0x0000000405047291 */ /* 0x002fe2000f8ec03f */
[----:B0-----:R-:W-:-:S04]  /*0a10*/  LOP3.LUT R0, R2, 0xffffff80, RZ, 0xc0, !PT ;  /* 0xffffff8002007812 */ /* 0x001fc800078ec0ff */
[----:B------:R-:W-:-:S13]  /*0a20*/  ISETP.NE.AND P0, PT, R0, 0x80, PT ;  /* 0x000000800000780c */ /* 0x000fda0003f05270 */
[----:B------:R-:W-:Y:S08]  /*0a30*/  @!P0 BAR.ARV 0x9, 0x100 ;  /* 0x0244000000008b1d */ /* 0x000ff00000002000 */
[----:B------:R-:W-:Y:S06]  /*0a40*/  BAR.SYNC.DEFER_BLOCKING 0x5, 0x180 ;  /* 0x0146000000007b1d */ /* 0x000fec0000010000 */
[----:B------:R-:W0:Y:S01]  /*0a50*/  LDS.128 R12, [UR4+0x348d0] ;  /* 0x0348d004ff0c7984 */ /* 0x000e220008000c00 */
[----:B------:R-:W-:Y:S01]  /*0a60*/  ULDC UR4, c[0x0][0xc3c] ;  /* 0x00030f0000047ab9 */ /* 0x000fe20000000800 */
[----:B------:R-:W-:Y:S06]  /*0a70*/  BAR.ARV 0x4, 0x180 ;  /* 0x0106000000007b1d */ /* 0x000fec0000002000 */
[----:B0-----:R-:W-:-:S13]  /*0a80*/  ISETP.GE.AND P0, PT, R15, UR4, PT ;  /* 0x000000040f007c0c */ /* 0x001fda000bf06270 */
[----:B------:R-:W-:Y:S05]  /*0a90*/  @P0 EXIT ;  /* 0x000000000000094d */ /* 0x000fea0003800000 */
[----:B------:R-:W2:Y:S01]  /*0aa0*/  LDL R3, [R1+0x6c] ;  /* 0x00006c0001037983 */ /* 0x000ea20000100800 */
[----:B------:R-:W-:Y:S01]  /*0ab0*/  VIADD R16, R2, 0xffffff80 ;  /* 0xffffff8002107836 */ /* 0x000fe20000000000 */
[----:B------:R-:W-:Y:S02]  /*0ac0*/  R2UR UR6, R13 ;  /* 0x000000000d0672ca */ /* 0x000fe400000e0000 */
[----:B------:R-:W-:Y:S02]  /*0ad0*/  R2UR UR5, R14 ;  /* 0x000000000e0572ca */ /* 0x000fe400000e0000 */
[----:B------:R-:W-:-:S04]  /*0ae0*/  SHF.R.S32.HI R0, RZ, 0x1f, R16 ;  /* 0x0000001fff007819 */ /* 0x000fc80000011410 */
[CC--:B------:R-:W-:Y:S02]  /*0af0*/  LEA.HI R2, R0.reuse, R16.reuse, RZ, 0x7 ;  /* 0x0000001000027211 */ /* 0x0c0fe400078f38ff */
[CC--:B------:R-:W-:Y:S02]  /*0b00*/  LEA.HI R4, R0.reuse, R16.reuse, RZ, 0x5 ;  /* 0x0000001000047211 */ /* 0x0c0fe400078f28ff */
[----:B------:R-:W-:Y:S02]  /*0b10*/  LEA.HI R11, R0, R16, RZ, 0x2 ;  /* 0x00000010000b7211 */ /* 0x000fe400078f10ff */
[----:B------:R-:W-:Y:S01]  /*0b20*/  SHF.R.S32.HI R17, RZ, 0x7, R2 ;  /* 0x00000007ff117819 */ /* 0x000fe20000011402 */
[----:B------:R-:W-:Y:S01]  /*0b30*/  IMAD.SHL.U32 R5, R4, 0x20, RZ ;  /* 0x0000002004057824 */ /* 0x000fe200078e00ff */
[----:B------:R-:W-:-:S04]  /*0b40*/  LOP3.LUT R11, R11, 0xfffffffc, RZ, 0xc0, !PT ;  /* 0xfffffffc0b0b7812 */ /* 0x000fc800078ec0ff */
[----:B------:R-:W-:Y:S01]  /*0b50*/  LOP3.LUT R5, R5, 0xfffffc00, RZ, 0xc0, !PT ;  /* 0xfffffc0005057812 */ /* 0x000fe200078ec0ff */
[----:B------:R-:W-:Y:S01]  /*0b60*/  IMAD.IADD R11, R16, 0x1, -R11 ;  /* 0x00000001100b7824 */ /* 0x000fe200078e0a0b */
[----:B--2---:R-:W-:Y:S02]  /*0b70*/  R2UR UR4, R3 ;  /* 0x00000000030472ca */ /* 0x004fe400000e0000 */
[C---:B------:R-:W-:Y:S02]  /*0b80*/  LOP3.LUT R3, R2.reuse, 0xffffff80, RZ, 0xc0, !PT ;  /* 0xffffff8002037812 */ /* 0x040fe400078ec0ff */
[----:B------:R-:W-:-:S03]  /*0b90*/  LEA.HI R2, R2, R17, RZ, 0x1 ;  /* 0x0000001102027211 */ /* 0x000fc600078f08ff */
[----:B------:R-:W-:Y:S01]  /*0ba0*/  IMAD.IADD R12, R16, 0x1, -R3 ;  /* 0x00000001100c7824 */ /* 0x000fe200078e0a03 */
[CC--:B------:R-:W-:Y:S02]  /*0bb0*/  LEA.HI R3, R0.reuse, R16.reuse, RZ, 0x4 ;  /* 0x0000001000037211 */ /* 0x0c0fe400078f20ff */
[----:B------:R-:W-:Y:S02]  /*0bc0*/  LEA.HI R0, R0, R16, RZ, 0x3 ;  /* 0x0000001000007211 */ /* 0x000fe400078f18ff */
[----:B------:R-:W-:Y:S01]  /*0bd0*/  SHF.R.S32.HI R7, RZ, 0x1f, R12 ;  /* 0x0000001fff077819 */ /* 0x000fe2000001140c */
[----:B------:R-:W-:Y:S01]  /*0be0*/  ULOP3.LUT UR4, UR4, 0x1, URZ, 0xfc, !UPT ;  /* 0x0000000104047892 */ /* 0x000fe2000f8efc3f */
[----:B------:R-:W-:Y:S02]  /*0bf0*/  LOP3.LUT R4, R3, 0x3fffff0, RZ, 0xc0, !PT ;  /* 0x03fffff003047812 */ /* 0x000fe400078ec0ff */
[----:B------:R-:W-:Y:S02]  /*0c00*/  LEA.HI R8, R7, R12, RZ, 0x2 ;  /* 0x0000000c07087211 */ /* 0x000fe400078f10ff */
[----:B------:R-:W-:Y:S01]  /*0c10*/  LOP3.LUT R23, R0, 0xfffffff8, RZ, 0xc0, !PT ;  /* 0xfffffff800177812 */ /* 0x000fe200078ec0ff */
[----:B------:R-:W-:Y:S01]  /*0c20*/  IMAD.IADD R4, R16, 0x1, -R4 ;  /* 0x0000000110047824 */ /* 0x000fe200078e0a04 */
[----:B------:R-:W-:-:S02]  /*0c30*/  SHF.R.S32.HI R9, RZ, 0x2, R8 ;  /* 0x00000002ff097819 */ /* 0x000fc40000011408 */
[----:B------:R-:W-:Y:S01]  /*0c40*/  SHF.R.S32.HI R6, RZ, 0x1f, R8 ;  /* 0x0000001fff067819 */ /* 0x000fe20000011408 */
[----:B------:R-:W-:Y:S01]  /*0c50*/  IMAD R4, R4, 0x40, R5 ;  /* 0x0000004004047824 */ /* 0x000fe200078e0205 */
[----:B------:R-:W-:Y:S01]  /*0c60*/  LOP3.LUT R8, R8, 0x7ffffffc, RZ, 0xc0, !PT ;  /* 0x7ffffffc08087812 */ /* 0x000fe200078ec0ff */
[----:B------:R-:W-:Y:S01]  /*0c70*/  IMAD.IADD R23, R16, 0x1, -R23 ;  /* 0x0000000110177824 */ /* 0x000fe200078e0a17 */
[----:B------:R-:W-:Y:S01]  /*0c80*/  LEA.HI R6, R6, R9, RZ, 0x3 ;  /* 0x0000000906067211 */ /* 0x000fe200078f18ff */
[----:B------:R-:W-:Y:S01]  /*0c90*/  IMAD.MOV.U32 R16, RZ, RZ, RZ ;  /* 0x000000ffff107224 */ /* 0x000fe200078e00ff */
[----:B------:R-:W-:Y:S01]  /*0ca0*/  LOP3.LUT R2, R2, 0x3fffffe, RZ, 0xc0, !PT ;  /* 0x03fffffe02027812 */ /* 0x000fe200078ec0ff */
[----:B------:R-:W-:Y:S01]  /*0cb0*/  IMAD.IADD R8, R12, 0x1, -R8 ;  /* 0x000000010c087824 */ /* 0x000fe200078e0a08 */
[----:B------:R-:W-:Y:S02]  /*0cc0*/  LOP3.LUT R10, R6, 0xfffffff8, RZ, 0xc0, !PT ;  /* 0xfffffff8060a7812 */ /* 0x000fe400078ec0ff */
[----:B------:R-:W-:Y:S01]  /*0cd0*/  SHF.R.S32.HI R6, RZ, 0x4, R3 ;  /* 0x00000004ff067819 */ /* 0x000fe20000011403 */
[----:B------:R-:W-:Y:S01]  /*0ce0*/  IMAD.IADD R2, R17, 0x1, -R2 ;  /* 0x0000000111027824 */ /* 0x000fe200078e0a02 */
[----:B------:R-:W-:Y:S01]  /*0cf0*/  LEA.HI R7, R7, R12, RZ, 0x5 ;  /* 0x0000000c07077211 */ /* 0x000fe200078f28ff */
[----:B------:R-:W-:Y:S01]  /*0d00*/  IMAD.SHL.U32 R17, R23, 0x8, RZ ;  /* 0x0000000817117824 */ /* 0x000fe200078e00ff */
[----:B------:R-:W-:Y:S01]  /*0d10*/  LEA.HI R3, R3, R6, RZ, 0x1 ;  /* 0x0000000603037211 */ /* 0x000fe200078f08ff */
[----:B------:R-:W-:Y:S01]  /*0d20*/  IMAD.IADD R10, R9, 0x1, -R10 ;  /* 0x00000001090a7824 */ /* 0x000fe200078e0a0a */
[----:B------:R-:W-:Y:S01]  /*0d30*/  SHF.R.S32.HI R7, RZ, 0x5, R7 ;  /* 0x00000005ff077819 */ /* 0x000fe20000011407 */
[----:B------:R-:W-:Y:S01]  /*0d40*/  VIADD R22, R17, 0x40 ;  /* 0x0000004011167836 */ /* 0x000fe20000000000 */
[----:B------:R-:W-:-:S02]  /*0d50*/  LOP3.LUT R3, R3, 0x1ffffffe, RZ, 0xc0, !PT ;  /* 0x1ffffffe03037812 */ /* 0x000fc400078ec0ff */
[----:B------:R-:W-:Y:S01]  /*0d60*/  LEA.HI R5, R11, R11, RZ, 0x1 ;  /* 0x0000000b0b057211 */ /* 0x000fe200078f08ff */
[----:B------:R-:W-:Y:S02]  /*0d70*/  IMAD R7, R7, 0x10, R10 ;  /* 0x0000001007077824 */ /* 0x000fe400078e020a */
[----:B------:R-:W-:Y:S01]  /*0d80*/  IMAD.IADD R3, R6, 0x1, -R3 ;  /* 0x0000000106037824 */ /* 0x000fe200078e0a03 */
[----:B------:R-:W-:Y:S01]  /*0d90*/  LOP3.LUT R6, R5, 0x1ffffffe, RZ, 0xc0, !PT ;  /* 0x1ffffffe05067812 */ /* 0x000fe200078ec0ff */
[----:B------:R-:W-:Y:S02]  /*0da0*/  IMAD R5, R2, 0x40, R7 ;  /* 0x0000004002057824 */ /* 0x000fe400078e0207 */
[----:B------:R-:W-:Y:S01]  /*0db0*/  IMAD R3, R3, 0x8, R4 ;  /* 0x0000000803037824 */ /* 0x000fe200078e0204 */
[----:B------:R-:W-:Y:S01]  /*0dc0*/  SHF.R.S32.HI R4, RZ, 0x1f, R17 ;  /* 0x0000001fff047819 */ /* 0x000fe20000011411 */
[----:B------:R-:W-:Y:S02]  /*0dd0*/  IMAD.IADD R6, R11, 0x1, -R6 ;  /* 0x000000010b067824 */ /* 0x000fe400078e0a06 */
[----:B------:R-:W-:Y:S01]  /*0de0*/  IMAD.U32 R2, RZ, RZ, UR4 ;  /* 0x00000004ff027e24 */ /* 0x000fe2000f8e00ff */
[----:B------:R0:W-:Y:S01]  /*0df0*/  STL [R1+0x64], R3 ;  /* 0x0000640301007387 */ /* 0x0001e20000100800 */
[----:B------:R-:W-:-:S03]  /*0e00*/  IMAD.MOV.U32 R7, RZ, RZ, R15 ;  /* 0x000000ffff077224 */ /* 0x000fc600078e000f */
[----:B------:R-:W-:Y:S04]  /*0e10*/  STL [R1+0x5c], R5 ;  /* 0x00005c0501007387 */ /* 0x000fe80000100800 */
[----:B------:R-:W-:Y:S01]  /*0e20*/  STL [R1+0x10], RZ ;  /* 0x000010ff01007387 */ /* 0x000fe20000100800 */
[----:B0-----:R-:W-:Y:S01]  /*0e30*/  IMAD.SHL.U32 R3, R8, 0x2, RZ ;  /* 0x0000000208037824 */ /* 0x001fe200078e00ff */
[----:B------:R-:W-:Y:S02]  /*0e40*/  SHF.R.S32.HI R8, RZ, 0x3, R0 ;  /* 0x00000003ff087819 */ /* 0x000fe40000011400 */
[----:B------:R-:W-:Y:S01]  /*0e50*/  STL [R1+0x68], R2 ;  /* 0x0000680201007387 */ /* 0x000fe20000100800 */
[----:B------:R-:W-:Y:S01]  /*0e60*/  SHF.R.S32.HI R0, RZ, 0x1f, R22 ;  /* 0x0000001fff007819 */ /* 0x000fe20000011416 */
[----:B------:R-:W-:-:S02]  /*0e70*/  VIADD R237, R3, 0x8 ;  /* 0x0000000803ed7836 */ /* 0x000fc40000000000 */
[C---:B------:R-:W-:Y:S01]  /*0e80*/  VIADD R234, R3.reuse, 0x20 ;  /* 0x0000002003ea7836 */ /* 0x040fe20000000000 */
[----:B------:R0:W-:Y:S01]  /*0e90*/  STL [R1+0x4], R3 ;  /* 0x0000040301007387 */ /* 0x0001e20000100800 */
[C---:B------:R-:W-:Y:S01]  /*0ea0*/  VIADD R231, R3.reuse, 0x38 ;  /* 0x0000003803e77836 */ /* 0x040fe20000000000 */
[----:B------:R-:W-:Y:S01]  /*0eb0*/  SHF.R.S32.HI R0, RZ, 0x1f, R237 ;  /* 0x0000001fff007819 */ /* 0x000fe200000114ed */
        /* <DEDUP_REMOVED lines=8> */
[----:B------:R-:W-:Y:S01]  /*0f40*/  IMAD R0, R6, 0x8, R5 ;  /* 0x0000000806007824 */ /* 0x000fe200078e0205 */
[----:B------:R-:W-:Y:S01]  /*0f50*/  SHF.R.S32.HI R4, RZ, 0x1f, R236 ;  /* 0x0000001fff047819 */ /* 0x000fe200000114ec */
[----:B------:R-:W-:-:S02]  /*0f60*/  VIADD R233, R3, 0x28 ;  /* 0x0000002803e97836 */ /* 0x000fc40000000000 */
[C---:B------:R-:W-:Y:S01]  /*0f70*/  VIADD R232, R3.reuse, 0x30 ;  /* 0x0000003003e87836 */ /* 0x040fe20000000000 */
[----:B------:R1:W-:Y:S01]  /*0f80*/  STL [R1+0x60], R0 ;  /* 0x0000600001007387 */ /* 0x0003e20000100800 */
[C---:B------:R-:W-:Y:S01]  /*0f90*/  VIADD R230, R3.reuse, 0x40 ;  /* 0x0000004003e67836 */ /* 0x040fe20000000000 */
[----:B------:R-:W-:Y:S01]  /*0fa0*/  SHF.R.S32.HI R4, RZ, 0x1f, R233 ;  /* 0x0000001fff047819 */ /* 0x000fe200000114e9 */
[C---:B------:R-:W-:Y:S02]  /*0fb0*/  VIADD R229, R3.reuse, 0x48 ;  /* 0x0000004803e57836 */ /* 0x040fe40000000000 */
[C---:B------:R-:W-:Y:S01]  /*0fc0*/  VIADD R227, R3.reuse, 0x58 ;  /* 0x0000005803e37836 */ /* 0x040fe20000000000 */
[----:B------:R-:W-:Y:S01]  /*0fd0*/  SHF.R.S32.HI R4, RZ, 0x1f, R230 ;  /* 0x0000001fff047819 */ /* 0x000fe200000114e6 */
[C---:B------:R-:W-:Y:S02]  /*0fe0*/  VIADD R226, R3.reuse, 0x60 ;  /* 0x0000006003e27836 */ /* 0x040fe40000000000 */
[C---:B------:R-:W-:Y:S01]  /*0ff0*/  VIADD R224, R3.reuse, 0x70 ;  /* 0x0000007003e07836 */ /* 0x040fe20000000000 */
[----:B------:R-:W-:Y:S01]  /*1000*/  SHF.R.S32.HI R4, RZ, 0x1f, R227 ;  /* 0x0000001fff047819 */ /* 0x000fe200000114e3 */
[----:B------:R-:W-:Y:S01]  /*1010*/  VIADD R223, R3, 0x78 ;  /* 0x0000007803df7836 */ /* 0x000fe20000000000 */
[----:B0-----:R-:W-:Y:S01]  /*1020*/  SHF.R.S32.HI R3, RZ, 0x1f, R235 ;  /* 0x0000001fff037819 */ /* 0x001fe200000114eb */
[----:B------:R-:W-:Y:S01]  /*1030*/  IMAD.MOV.U32 R2, RZ, RZ, RZ ;  /* 0x000000ffff027224 */ /* 0x000fe200078e00ff */
[----:B------:R-:W-:-:S02]  /*1040*/  SHF.R.S32.HI R3, RZ, 0x1f, R232 ;  /* 0x0000001fff037819 */ /* 0x000fc400000114e8 */
[----:B------:R-:W-:Y:S02]  /*1050*/  SHF.R.S32.HI R3, RZ, 0x1f, R229 ;  /* 0x0000001fff037819 */ /* 0x000fe400000114e5 */
[----:B------:R-:W-:Y:S02]  /*1060*/  SHF.R.S32.HI R3, RZ, 0x1f, R226 ;  /* 0x0000001fff037819 */ /* 0x000fe400000114e2 */
[----:B------:R-:W-:Y:S02]  /*1070*/  SHF.R.S32.HI R4, RZ, 0x1f, R224 ;  /* 0x0000001fff047819 */ /* 0x000fe400000114e0 */
[----:B-1----:R-:W-:-:S07]  /*1080*/  SHF.R.S32.HI R3, RZ, 0x1f, R223 ;  /* 0x0000001fff037819 */ /* 0x002fce00000114df */
.L_x_216:
[----:B0123--:R-:W0:Y:S01]  /*1090*/  LDC.64 R4, c[0x0][0xc88] ;  /* 0x00032200ff047b82 */ /* 0x00fe220000000a00 */
[----:B------:R-:W-:Y:S01]  /*10a0*/  ULDC.64 UR12, c[0x0][0x208] ;  /* 0x00008200000c7ab9 */ /* 0x000fe20000000a00 */
[----:B------:R-:W-:Y:S01]  /*10b0*/  ULDC.64 UR8, c[0x0][0xa28] ;  /* 0x00028a0000087ab9 */ /* 0x000fe20000000a00 */
[----:B------:R-:W-:Y:S01]  /*10c0*/  ULDC.64 UR10, c[0x0][0xa20] ;  /* 0x00028800000a7ab9 */ /* 0x000fe20000000a00 */
[----:B0-----:R-:W-:-:S06]  /*10d0*/  IMAD.WIDE R4, R7, 0x4, R4 ;  /* 0x0000000407047825 */ /* 0x001fcc00078e0204 */
[----:B------:R-:W2:Y:S01]  /*10e0*/  LDG.E R4, desc[UR12][R4.64] ;  /* 0x0000000c04047981 */ /* 0x000ea2000c1e1900 */
[----:B------:R-:W-:Y:S02]  /*10f0*/  UISETP.NE.U32.AND UP0, UPT, UR8, URZ, UPT ;  /* 0x0000003f0800728c */ /* 0x000fe4000bf05070 */
[----:B------:R-:W-:Y:S02]  /*1100*/  UISETP.NE.U32.AND UP1, UPT, UR10, URZ, UPT ;  /* 0x0000003f0a00728c */ /* 0x000fe4000bf25070 */
[----:B------:R-:W-:Y:S02]  /*1110*/  UISETP.NE.AND.EX UP0, UPT, UR9, URZ, UPT, UP0 ;  /* 0x0000003f0900728c */ /* 0x000fe4000bf05300 */
[----:B------:R-:W-:-:S04]  /*1120*/  UISETP.NE.AND.EX UP1, UPT, UR11, URZ, UPT, UP1 ;  /* 0x0000003f0b00728c */ /* 0x000fc8000bf25310 */
[----:B------:R-:W-:Y:S02]  /*1130*/  PLOP3.LUT P0, PT, PT, PT, UP0, 0x80, 0x0 ;  /* 0x000000000000781c */ /* 0x000fe40003f0f008 */
[----:B------:R-:W-:Y:S02]  /*1140*/  PLOP3.LUT P1, PT, PT, PT, UP1, 0x80, 0x0 ;  /* 0x000000000000781c */ /* 0x000fe40003f2f018 */
[----:B--2---:R-:W-:-:S13]  /*1150*/  R2UR UR4, R4 ;  /* 0x00000000040472ca */ /* 0x004fda00000e0000 */
[----:B------:R-:W-:Y:S02]  /*1160*/  USHF.R.S32.HI UR7, URZ, 0x1f, UR4 ;  /* 0x0000001f3f077899 */ /* 0x000fe40008011404 */
[----:B-----5:R-:W-:Y:S01]  /*1170*/  IMAD.U32 R0, RZ, RZ, UR4 ;  /* 0x00000004ff007e24 */ /* 0x020fe2000f8e00ff */
[----:B------:R-:W-:-:S04]  /*1180*/  @UP0 ULEA UR8, UP2, UR4, UR8, 0x2 ;  /* 0x0000000804080291 */ /* 0x000fc8000f84103f */
[----:B------:R-:W-:Y:S02]  /*1190*/  @UP0 ULEA.HI.X UR9, UR4, UR9, UR7, 0x2, UP2 ;  /* 0x0000000904090291 */ /* 0x000fe400090f1407 */
[----:B------:R-:W-:Y:S01]  /*11a0*/  IMAD.U32 R3, RZ, RZ, UR7 ;  /* 0x00000007ff037e24 */ /* 0x000fe2000f8e00ff */
[----:B------:R-:W-:Y:S01]  /*11b0*/  @UP1 ULEA UR10, UP0, UR4, UR10, 0x2 ;  /* 0x0000000a040a1291 */ /* 0x000fe2000f80103f */
[----:B------:R-:W-:Y:S01]  /*11c0*/  IMAD.U32 R4, RZ, RZ, UR8 ;  /* 0x00000008ff047e24 */ /* 0x000fe2000f8e00ff */
[----:B------:R-:W-:Y:S02]  /*11d0*/  STL [R1+0xc], R0 ;  /* 0x00000c0001007387 */ /* 0x000fe40000100800 */
[----:B------:R-:W-:Y:S01]  /*11e0*/  @UP1 ULEA.HI.X UR11, UR4, UR11, UR7, 0x2, UP0 ;  /* 0x0000000b040b1291 */ /* 0x000fe200080f1407 */
[----:B------:R-:W-:Y:S01]  /*11f0*/  IMAD.U32 R5, RZ, RZ, UR9 ;  /* 0x00000009ff057e24 */ /* 0x000fe2000f8e00ff */
[----:B------:R0:W-:Y:S01]  /*1200*/  STL [R1+0x14], R3 ;  /* 0x0000140301007387 */ /* 0x0001e20000100800 */
[----:B------:R-:W-:Y:S01]  /*1210*/  IMAD.U32 R6, RZ, RZ, UR10 ;  /* 0x0000000aff067e24 */ /* 0x000fe2000f8e00ff */
[----:B------:R-:W-:Y:S01]  /*1220*/  ULDC.64 UR8, c[0x0][0x418] ;  /* 0x0001060000087ab9 */ /* 0x000fe20000000a00 */
[----:B------:R-:W-:Y:S01]  /*1230*/  ULDC UR4, c[0x0][0x424] ;  /* 0x0001090000047ab9 */ /* 0x000fe20000000800 */
[----:B------:R-:W-:Y:S01]  /*1240*/  IMAD.U32 R7, RZ, RZ, UR11 ;  /* 0x0000000bff077e24 */ /* 0x000fe2000f8e00ff */
[----:B------:R-:W2:Y:S01]  /*1250*/  @P0 LDG.E R4, desc[UR12][R4.64] ;  /* 0x0000000c04040981 */ /* 0x000ea2000c1e1900 */
[----:B------:R-:W-:-:S03]  /*1260*/  ULDC UR7, c[0x0][0x2f0] ;  /* 0x0000bc0000077ab9 */ /* 0x000fc60000000800 */
[----:B------:R-:W3:Y:S01]  /*1270*/  @P1 LDG.E R6, desc[UR12][R6.64] ;  /* 0x0000000c06061981 */ /* 0x000ee2000c1e1900 */
[----:B0-----:R-:W-:Y:S01]  /*1280*/  IMAD.U32 R3, RZ, RZ, UR6 ;  /* 0x00000006ff037e24 */ /* 0x001fe2000f8e00ff */
[----:B------:R-:W-:Y:S02]  /*1290*/  UISETP.NE.U32.AND UP0, UPT, UR8, URZ, UPT ;  /* 0x0000003f0800728c */ /* 0x000fe4000bf05070 */
[----:B------:R-:W-:Y:S02]  /*12a0*/  ULOP3.LUT UR6, UR5, 0xffff, URZ, 0xc0, !UPT ;  /* 0x0000ffff05067892 */ /* 0x000fe4000f8ec03f */
[----:B------:R0:W-:Y:S01]  /*12b0*/  STL [R1], R3 ;  /* 0x0000000301007387 */ /* 0x0001e20000100800 */
[----:B------:R-:W-:Y:S01]  /*12c0*/  UISETP.NE.AND.EX UP0, UPT, UR9, URZ, UPT, UP0 ;  /* 0x0000003f0900728c */ /* 0x000fe2000bf05300 */
[----:B------:R-:W-:Y:S02]  /*12d0*/  UMOV UR52, URZ ;  /* 0x0000003f00347c82 */ /* 0x000fe40008000000 */
[----:B------:R-:W-:Y:S01]  /*12e0*/  MOV R222, UR6 ;  /* 0x0000000600de7c02 */ /* 0x000fe20008000f00 */
[----:B------:R-:W-:-:S02]  /*12f0*/  USEL UR4, UR4, 0x1, UP0 ;  /* 0x0000000104047887 */ /* 0x000fc40008000000 */
[----:B------:R-:W-:Y:S02]  /*1300*/  ULOP3.LUT UR6, UR5, 0xff0000, URZ, 0xc0, !UPT ;  /* 0x00ff000005067892 */ /* 0x000fe4000f8ec03f */
[----:B------:R-:W-:Y:S02]  /*1310*/  UIMAD UR4, UR4, UR7, URZ ;  /* 0x00000007040472a4 */ /* 0x000fe4000f8e023f */
[----:B------:R-:W-:Y:S01]  /*1320*/  ULOP3.LUT UR7, UR5, 0xff000000, URZ, 0xc0, !UPT ;  /* 0xff00000005077892 */ /* 0x000fe2000f8ec03f */
[----:B--2---:R-:W-:-:S04]  /*1330*/  @P0 R2UR UR52, R4 ;  /* 0x00000000043402ca */ /* 0x004fc800000e0000 */
[----:B---3--:R-:W-:Y:S01]  /*1340*/  @P1 R2UR UR4, R6 ;  /* 0x00000000060412ca */ /* 0x008fe200000e0000 */
[----:B0---4-:R-:W-:-:S14]  /*1350*/  @P1 BRA `(.L_x_170) ;  /* 0x00000000003c1947 */ /* 0x011fdc0003800000 */
[----:B------:R-:W-:Y:S02]  /*1360*/  ULDC.64 UR8, c[0x0][0xa08] ;  /* 0x0002820000087ab9 */ /* 0x000fe40000000a00 */
[----:B------:R-:W-:-:S04]  /*1370*/  ISETP.NE.U32.AND P0, PT, RZ, UR8, PT ;  /* 0x00000008ff007c0c */ /* 0x000fc8000bf05070 */
[----:B------:R-:W-:-:S13]  /*1380*/  ISETP.NE.AND.EX P0, PT, RZ, UR9, PT, P0 ;  /* 0x00000009ff007c0c */ /* 0x000fda000bf05300 */
[----:B------:R-:W-:Y:S05]  /*1390*/  @!P0 BRA `(.L_x_170) ;  /* 0x00000000002c8947 */ /* 0x000fea0003800000 */
[----:B------:R-:W-:Y:S01]  /*13a0*/  R2UR UR10, R0 ;  /* 0x00000000000a72ca */ /* 0x000fe200000e0000 */
[----:B------:R-:W-:Y:S01]  /*13b0*/  ULDC.64 UR4, c[0x0][0xa08] ;  /* 0x0002820000047ab9 */ /* 0x000fe20000000a00 */
[----:B------:R-:W-:-:S11]  /*13c0*/  ULDC.64 UR8, c[0x0][0x208] ;  /* 0x0000820000087ab9 */ /* 0x000fd60000000a00 */
[----:B------:R-:W-:-:S06]  /*13d0*/  UIMAD.WIDE UR4, UR10, 0x4, UR4 ;  /* 0x000000040a0478a5 */ /* 0x000fcc000f8e0204 */
[----:B------:R-:W-:Y:S02]  /*13e0*/  IMAD.U32 R4, RZ, RZ, UR4 ;  /* 0x00000004ff047e24 */ /* 0x000fe4000f8e00ff */
[----:B------:R-:W-:-:S05]  /*13f0*/  IMAD.U32 R5, RZ, RZ, UR5 ;  /* 0x00000005ff057e24 */ /* 0x000fca000f8e00ff */
[----:B------:R-:W2:Y:S04]  /*1400*/  LDG.E R3, desc[UR8][R4.64] ;  /* 0x0000000804037981 */ /* 0x000ea8000c1e1900 */
[----:B------:R-:W3:Y:S01]  /*1410*/  LDG.E R0, desc[UR8][R4.64+0x4] ;  /* 0x0000040804007981 */ /* 0x000ee2000c1e1900 */
[----:B--2---:R-:W-:Y:S02]  /*1420*/  R2UR UR4, R3 ;  /* 0x00000000030472ca */ /* 0x004fe400000e0000 */
[----:B---3--:R-:W-:-:S13]  /*1430*/  R2UR UR5, R0 ;  /* 0x00000000000572ca */ /* 0x008fda00000e0000 */
[----:B------:R-:W-:-:S12]  /*1440*/  UIADD3 UR4, -UR4, UR5, URZ ;  /* 0x0000000504047290 */ /* 0x000fd8000fffe13f */
.L_x_170:
[----:B------:R-:W-:Y:S02]  /*1450*/  UIADD3 UR52, -UR52, UR4, URZ ;  /* 0x0000000434347290 */ /* 0x000fe4000fffe13f */
[----:B------:R-:W-:Y:S02]  /*1460*/  USHF.R.U32.HI UR7, URZ, 0x8, UR7 ;  /* 0x000000083f077899 */ /* 0x000fe40008011607 */
[----:B------:R-:W-:Y:S02]  /*1470*/  UISETP.GE.AND UP0, UPT, UR52, 0x1, UPT ;  /* 0x000000013400788c */ /* 0x000fe4000bf06270 */
[----:B------:R-:W-:Y:S02]  /*1480*/  UIADD3 UR4, UR52, 0xaf, URZ ;  /* 0x000000af34047890 */ /* 0x000fe4000fffe03f */
[----:B------:R-:W-:Y:S02]  /*1490*/  ULEA.HI UR7, UR6, UR7, URZ, 0x10 ;  /* 0x0000000706077291 */ /* 0x000fe4000f8f803f */
[----:B------:R-:W-:Y:S01]  /*14a0*/  PLOP3.LUT P0, PT, PT, PT, UP0, 0x80, 0x0 ;  /* 0x000000000000781c */ /* 0x000fe20003f0f008 */
[----:B------:R-:W-:-:S02]  /*14b0*/  UIMAD.WIDE UR4, UR4, 0x2e8ba2e9, URZ ;  /* 0x2e8ba2e9040478a5 */ /* 0x000fc4000f8e023f */
[----:B------:R-:W-:Y:S02]  /*14c0*/  ULOP3.LUT UR8, UR7, 0xff, URZ, 0xc0, !UPT ;  /* 0x000000ff07087892 */ /* 0x000fe4000f8ec03f */
[----:B------:R-:W-:Y:S02]  /*14d0*/  USHF.R.U32.HI UR7, URZ, 0x10, UR7 ;  /* 0x000000103f077899 */ /* 0x000fe40008011607 */
[----:B------:R-:W-:Y:S02]  /*14e0*/  USHF.R.U32.HI UR6, URZ, 0x1f, UR5 ;  /* 0x0000001f3f067899 */ /* 0x000fe40008011605 */
[----:B------:R-:W-:Y:S01]  /*14f0*/  IMAD.U32 R221, RZ, RZ, UR8 ;  /* 0x00000008ffdd7e24 */ /* 0x000fe2000f8e00ff */
[----:B------:R-:W-:Y:S01]  /*1500*/  UMOV UR4, URZ ;  /* 0x0000003f00047c82 */ /* 0x000fe20008000000 */
[----:B------:R-:W-:Y:S01]  /*1510*/  ULEA.HI.SX32 UR9, UR5, UR6, 0x1b ;  /* 0x0000000605097291 */ /* 0x000fe2000f8fda3f */
[----:B------:R-:W-:Y:S01]  /*1520*/  IMAD.U32 R220, RZ, RZ, UR7 ;  /* 0x00000007ffdc7e24 */ /* 0x000fe2000f8e00ff */
[----:B------:R-:W-:Y:S10]  /*1530*/  @!P0 BRA `(.L_x_171) ;  /* 0x0000000000948947 */ /* 0x000ff40003800000 */
[----:B------:R-:W-:Y:S01]  /*1540*/  R2UR UR5, R220 ;  /* 0x00000000dc0572ca */ /* 0x000fe200000e0000 */
[----:B------:R-:W-:-:S12]  /*1550*/  ULDC UR4, c[0x0][0x9f0] ;  /* 0x00027c0000047ab9 */ /* 0x000fd80000000800 */
[----:B------:R-:W-:-:S04]  /*1560*/  UISETP.NE.AND UP0, UPT, UR5, URZ, UPT ;  /* 0x0000003f0500728c */ /* 0x000fc8000bf05270 */
[----:B------:R-:W-:-:S03]  /*1570*/  USEL UR10, UR5, UR4, UP0 ;  /* 0x00000004050a7287 */ /* 0x000fc60008000000 */
[----:B------:R-:W-:Y:S01]  /*1580*/  UMOV UR4, URZ ;  /* 0x0000003f00047c82 */ /* 0x000fe20008000000 */
[----:B------:R-:W-:Y:S02]  /*1590*/  UIADD3 UR6, UR9, -0x1, UR10 ;  /* 0xffffffff09067890 */ /* 0x000fe4000fffe00a */
[----:B------:R-:W-:-:S04]  /*15a0*/  IMAD.U32 R4, RZ, RZ, UR10 ;  /* 0x0000000aff047e24 */ /* 0x000fc8000f8e00ff */
[----:B------:R-:W-:Y:S01]  /*15b0*/  IMAD.U32 R5, RZ, RZ, UR6 ;  /* 0x00000006ff057e24 */ /* 0x000fe2000f8e00ff */
[-C--:B------:R-:W-:Y:S01]  /*15c0*/  IABS R0, R4.reuse ;  /* 0x0000000400007213 */ /* 0x080fe20000000000 */
[----:B------:R-:W-:Y:S01]  /*15d0*/  ULOP3.LUT UR6, UR6, UR10, URZ, 0x3c, !UPT ;  /* 0x0000000a06067292 */ /* 0x000fe2000f8e3c3f */
[----:B------:R-:W-:Y:S02]  /*15e0*/  IABS R6, R4 ;  /* 0x0000000400067213 */ /* 0x000fe40000000000 */
[----:B------:R-:W-:Y:S02]  /*15f0*/  R2UR UR11, R0 ;  /* 0x00000000000b72ca */ /* 0x000fe400000e0000 */
[----:B------:R-:W-:-:S05]  /*1600*/  IABS R5, R5 ;  /* 0x0000000500057213 */ /* 0x000fca0000000000 */
[----:B------:R-:W-:-:S05]  /*1610*/  IMAD.MOV.U32 R4, RZ, RZ, R5 ;  /* 0x000000ffff047224 */ /* 0x000fca00078e0005 */
[----:B------:R-:W-:Y:S01]  /*1620*/  R2UR UR8, R4 ;  /* 0x00000000040872ca */ /* 0x000fe200000e0000 */
[----:B------:R-:W0:Y:S08]  /*1630*/  I2F.RP R0, UR11 ;  /* 0x0000000b00007d06 */ /* 0x000e300008209400 */
[----:B0-----:R-:W0:Y:S02]  /*1640*/  MUFU.RCP R0, R0 ;  /* 0x0000000000007308 */ /* 0x001e240000001000 */
[----:B0-----:R-:W-:-:S02]  /*1650*/  VIADD R3, R0, 0xffffffe ;  /* 0x0ffffffe00037836 */ /* 0x001fc40000000000 */
[----:B------:R-:W-:-:S04]  /*1660*/  IMAD.MOV R0, RZ, RZ, -R6 ;  /* 0x000000ffff007224 */ /* 0x000fc800078e0a06 */
        /* <DEDUP_REMOVED lines=18> */
.L_x_171:
[----:B------:R-:W-:Y:S01]  /*1790*/  R2UR UR5, R221 ;  /* 0x00000000dd0572ca */ /* 0x000fe200000e0000 */
[----:B------:R-:W-:Y:S01]  /*17a0*/  IMAD.U32 R0, RZ, RZ, UR9 ;  /* 0x00000009ff007e24 */ /* 0x000fe2000f8e00ff */
[----:B------:R-:W-:Y:S01]  /*17b0*/  PLOP3.LUT P0, PT, PT, PT, PT, 0x80, 0x0 ;  /* 0x000000000000781c */ /* 0x000fe20003f0f070 */
[----:B------:R-:W-:Y:S01]  /*17c0*/  IMAD.U32 R3, RZ, RZ, UR4 ;  /* 0x00000004ff037e24 */ /* 0x000fe2000f8e00ff */
        /* <DEDUP_REMOVED lines=8> */
[----:B------:R-:W-:Y:S01]  /*1850*/  CS2R R70, SRZ ;  /* 0x0000000000467805 */ /* 0x000fe2000001ff00 */
[----:B------:R-:W-:Y:S01]  /*1860*/  UIMAD UR5, UR5, UR4, URZ ;  /* 0x00000004050572a4 */ /* 0x000fe2000f8e023f */
[----:B------:R-:W-:-:S02]  /*1870*/  CS2R R68, SRZ ;  /* 0x0000000000447805 */ /* 0x000fc4000001ff00 */
[----:B------:R-:W-:Y:S02]  /*1880*/  CS2R R66, SRZ ;  /* 0x0000000000427805 */ /* 0x000fe4000001ff00 */
[----:B------:R-:W-:Y:S02]  /*1890*/  CS2R R64, SRZ ;  /* 0x0000000000407805 */ /* 0x000fe4000001ff00 */
[----:B------:R-:W-:Y:S02]  /*18a0*/  CS2R R62, SRZ ;  /* 0x00000000003e7805 */ /* 0x000fe4000001ff00 */
[----:B------:R-:W-:Y:S02]  /*18b0*/  CS2R R60, SRZ ;  /* 0x00000000003c7805 */ /* 0x000fe4000001ff00 */
[----:B------:R-:W-:Y:S01]  /*18c0*/  VIADDMNMX R3, R3, UR5, R0, PT ;  /* 0x0000000503037c46 */ /* 0x000fe2000b800100 */
[----:B------:R-:W-:Y:S01]  /*18d0*/  IMAD.U32 R18, RZ, RZ, UR5 ;  /* 0x00000005ff127e24 */ /* 0x000fe2000f8e00ff */
[----:B------:R-:W-:Y:S01]  /*18e0*/  CS2R R58, SRZ ;  /* 0x00000000003a7805 */ /* 0x000fe2000001ff00 */
[----:B------:R-:W-:Y:S01]  /*18f0*/  IMAD.MOV.U32 R0, RZ, RZ, RZ ;  /* 0x000000ffff007224 */ /* 0x000fe200078e00ff */
[----:B------:R-:W-:Y:S01]  /*1900*/  R2UR UR53, R3 ;  /* 0x00000000033572ca */ /* 0x000fe200000e0000 */
[----:B------:R-:W-:Y:S01]  /*1910*/  IMAD.MOV.U32 R3, RZ, RZ, RZ ;  /* 0x000000ffff037224 */ /* 0x000fe200078e00ff */
        /* <DEDUP_REMOVED lines=11> */
[----:B------:R-:W-:Y:S01]  /*19d0*/  UISETP.GT.AND UP0, UPT, UR53, UR5, UPT ;  /* 0x000000053500728c */ /* 0x000fe2000bf04270 */
[----:B------:R-:W-:Y:S02]  /*19e0*/  CS2R R96, SRZ ;  /* 0x0000000000607805 */ /* 0x000fe4000001ff00 */
[----:B------:R-:W-:-:S02]  /*19f0*/  CS2R R90, SRZ ;  /* 0x00000000005a7805 */ /* 0x000fc4000001ff00 */
[----:B------:R-:W-:Y:S02]  /*1a00*/  CS2R R94, SRZ ;  /* 0x00000000005e7805 */ /* 0x000fe4000001ff00 */
[----:B------:R-:W-:Y:S02]  /*1a10*/  CS2R R88, SRZ ;  /* 0x0000000000587805 */ /* 0x000fe4000001ff00 */
[----:B------:R-:W-:Y:S02]  /*1a20*/  CS2R R92, SRZ ;  /* 0x00000000005c7805 */ /* 0x000fe4000001ff00 */
[----:B------:R-:W-:Y:S02]  /*1a30*/  PLOP3.LUT P1, PT, PT, PT, UP0, 0x80, 0x0 ;  /* 0x000000000000781c */ /* 0x000fe40003f2f008 */
[----:B------:R-:W-:-:S11]  /*1a40*/  CS2R R20, SRZ ;  /* 0x0000000000147805 */ /* 0x000fd6000001ff00 */
[----:B------:R-:W-:Y:S05]  /*1a50*/  @!P1 BRA `(.L_x_172) ;  /* 0x000000c000609947 */ /* 0x000fea0003800000 */
[----:B------:R-:W0:Y:S01]  /*1a60*/  S2R R4, SR_TID.X ;  /* 0x0000000000047919 */ /* 0x000e220000002100 */
[----:B------:R-:W1:Y:S01]  /*1a70*/  S2UR UR6, SR_CgaCtaId ;  /* 0x00000000000679c3 */ /* 0x000e620000008800 */
[----:B------:R-:W-:Y:S02]  /*1a80*/  UMOV UR5, 0x400 ;  /* 0x0000040000057882 */ /* 0x000fe40000000000 */
[----:B-1----:R-:W-:-:S04]  /*1a90*/  ULEA UR5, UR6, UR5, 0x18 ;  /* 0x0000000506057291 */ /* 0x002fc8000f8ec03f */
[----:B------:R-:W-:Y:S01]  /*1aa0*/  UIADD3 UR5, UR5, 0x16400, URZ ;  /* 0x0001640005057890 */ /* 0x000fe2000fffe03f */
[----:B0-----:R-:W-:-:S03]  /*1ab0*/  VIADD R5, R4, 0xffffff80 ;  /* 0xffffff8004057836 */ /* 0x001fc60000000000 */
[----:B------:R-:W-:Y:S02]  /*1ac0*/  ULOP3.LUT UP0, URZ, UR5, 0x9f, URZ, 0xc0, !UPT ;  /* 0x0000009f053f7892 */ /* 0x000fe4000f80c03f */
[----:B------:R-:W-:-:S04]  /*1ad0*/  SHF.R.S32.HI R4, RZ, 0x1f, R5 ;  /* 0x0000001fff047819 */ /* 0x000fc80000011405 */
[----:B------:R-:W-:Y:S02]  /*1ae0*/  PLOP3.LUT P0, PT, PT, PT, UP0, 0x80, 0x0 ;  /* 0x000000000000781c */ /* 0x000fe40003f0f008 */
[----:B------:R-:W-:-:S04]  /*1af0*/  LEA.HI R4, R4, R5, RZ, 0x7 ;  /* 0x0000000504047211 */ /* 0x000fc800078f38ff */
[----:B------:R-:W-:-:S05]  /*1b00*/  SHF.R.S32.HI R4, RZ, 0x7, R4 ;  /* 0x00000007ff047819 */ /* 0x000fca0000011404 */
[----:B------:R-:W0:Y:S02]  /*1b10*/  SHFL.IDX PT, R0, R4, RZ, 0x1f ;  /* 0x00001fff04007589 */ /* 0x000e2400000e0000 */
[----:B0-----:R-:W-:-:S13]  /*1b20*/  R2UR UR7, R0 ;  /* 0x00000000000772ca */ /* 0x001fda00000e0000 */
[----:B------:R-:W-:Y:S02]  /*1b30*/  ULEA.HI UR4, UR7, UR7, URZ, 0x1 ;  /* 0x0000000707047291 */ /* 0x000fe4000f8f083f */
[----:B------:R-:W-:Y:S02]  /*1b40*/  IMAD.U32 R19, RZ, RZ, UR7 ;  /* 0x00000007ff137e24 */ /* 0x000fe4000f8e00ff */
        /* <DEDUP_REMOVED lines=22> */
.L_x_173:
[----:B------:R-:W2:Y:S04]  /*1cb0*/  LDL R20, [R1+0x10] ;  /* 0x0000100001147983 */ /* 0x000ea80000100800 */
[----:B------:R-:W3:Y:S01]  /*1cc0*/  LDL R21, [R1+0x68] ;  /* 0x0000680001157983 */ /* 0x000ee20000100800 */
[----:B------:R-:W0:Y:S01]  /*1cd0*/  S2UR UR5, SR_CgaCtaId ;  /* 0x00000000000579c3 */ /* 0x000e220000008800 */
[----:B------:R-:W-:Y:S02]  /*1ce0*/  UMOV UR4, 0x400 ;  /* 0x0000040000047882 */ /* 0x000fe40000000000 */
[----:B0-----:R-:W-:Y:S01]  /*1cf0*/  ULEA UR4, UR5, UR4, 0x18 ;  /* 0x0000000405047291 */ /* 0x001fe2000f8ec03f */
[----:B------:R-:W-:Y:S01]  /*1d00*/  BSSY B0, `(.L_x_174) ;  /* 0x000000b000007945 */ /* 0x000fe20003800000 */
[----:B--2---:R-:W-:-:S04]  /*1d10*/  LEA.HI R0, R20, R20, RZ, 0x1 ;  /* 0x0000001414007211 */ /* 0x004fc800078f08ff */
[----:B------:R-:W-:-:S05]  /*1d20*/  LOP3.LUT R0, R0, 0xfffffffe, RZ, 0xc0, !PT ;  /* 0xfffffffe00007812 */ /* 0x000fca00078ec0ff */
[----:B------:R-:W-:Y:S02]  /*1d30*/  IMAD.IADD R3, R20, 0x1, -R0 ;  /* 0x0000000114037824 */ /* 0x000fe400078e0a00 */
[----:B------:R-:W-:-:S03]  /*1d40*/  IMAD.U32 R0, RZ, RZ, UR4 ;  /* 0x00000004ff007e24 */ /* 0x000fc6000f8e00ff */
[----:B------:R-:W-:-:S04]  /*1d50*/  SHF.L.U32 R3, R3, 0x1f, RZ ;  /* 0x0000001f03037819 */ /* 0x000fc800000006ff */
[----:B------:R-:W0:Y:S01]  /*1d60*/  SYNCS.PHASECHK.TRANS64.TRYWAIT P1, [R0+URZ+0x34800], R3 ;  /* 0x03480003000075a7 */ /* 0x000e22000802017f */
[----:B---3--:R-:W-:-:S13]  /*1d70*/  R2UR UR6, R21 ;  /* 0x00000000150672ca */ /* 0x008fda00000e0000 */
[----:B------:R-:W-:-:S05]  /*1d80*/  IMAD.U32 R4, RZ, RZ, UR6 ;  /* 0x00000006ff047e24 */ /* 0x000fca000f8e00ff */
[----:B------:R-:W-:Y:S01]  /*1d90*/  ISETP.NE.AND P0, PT, R4, 0x3, PT ;  /* 0x000000030400780c */ /* 0x000fe20003f05270 */
[----:B0-----:R-:W-:-:S12]  /*1da0*/  @!P1 BRA `(.L_x_175) ;  /* 0x0000015400ec9947 */ /* 0x001fd80003800000 */
.L_x_336:
[----:B------:R-:W-:Y:S05]  /*1db0*/  BSYNC B0 ;  /* 0x0000000000007941 */ /* 0x000fea0003800000 */
.L_x_174:
[----:B------:R-:W-:Y:S05]  /*1dc0*/  @!P0 BRA `(.L_x_176) ;  /* 0x0000000000048947 */ /* 0x000fea0003800000 */
[----:B------:R-:W-:Y:S01]  /*1dd0*/  BPT.TRAP 0x1 ;  /* 0x000000040000795c */ /* 0x000fe20000300000 */
.L_x_176:
[----:B------:R-:W-:Y:S01]  /*1de0*/  IMAD R10, R2, 0x8, R0 ;  /* 0x00000008020a7824 */ /* 0x000fe200078e0200 */
[----:B0-----:R-:W-:-:S04]  /*1df0*/  SHF.L.U32 R3, R16, 0x1f, RZ ;  /* 0x0000001f10037819 */ /* 0x001fc800000006ff */
[----:B------:R0:W1:Y:S01]  /*1e00*/  SYNCS.PHASECHK.TRANS64.TRYWAIT P2, [R10+URZ+0x34830], R3 ;  /* 0x034830030a0075a7 */ /* 0x000062000804017f */
[----:B------:R-:W-:Y:S05]  /*1e10*/  @!P0 BRA `(.L_x_177) ;  /* 0x0000000000048947 */ /* 0x000fea0003800000 */
[----:B------:R-:W-:Y:S01]  /*1e20*/  BPT.TRAP 0x1 ;  /* 0x000000040000795c */ /* 0x000fe20000300000 */
.L_x_177:
[----:B------:R-:W2:Y:S01]  /*1e30*/  S2R R4, SR_TID.X ;  /* 0x0000000000047919 */ /* 0x000ea20000002100 */
[----:B------:R-:W-:Y:S01]  /*1e40*/  IMAD.MOV.U32 R87, RZ, RZ, RZ ;  /* 0x000000ffff577224 */ /* 0x000fe200078e00ff */
[----:B--2---:R-:W-:Y:S01]  /*1e50*/  LOP3.LUT P1, RZ, R4, 0x7f, RZ, 0xc0, !PT ;  /* 0x0000007f04ff7812 */ /* 0x004fe2000782c0ff */
[----:B-1----:R-:W-:-:S12]  /*1e60*/  @P2 BRA `(.L_x_178) ;  /* 0x0000000000082947 */ /* 0x002fd80003800000 */
[----:B------:R-:W1:Y:S02]  /*1e70*/  SYNCS.PHASECHK.TRANS64.TRYWAIT P2, [R10+URZ+0x34830], R3 ;  /* 0x034830030a0075a7 */ /* 0x000e64000804017f */
[----:B-1----:R-:W-:Y:S05]  /*1e80*/  @!P2 BRA `(.L_x_179) ;  /* 0x0000015400c8a947 */ /* 0x002fea0003800000 */
.L_x_178:
[----:B------:R-:W-:Y:S05]  /*1e90*/  WARPSYNC.ALL ;  /* 0x0000000000007948 */ /* 0x000fea0003800000 */
[----:B------:R-:W-:Y:S01]  /*1ea0*/  R2UR UR4, R0 ;  /* 0x00000000000472ca */ /* 0x000fe200000e0000 */
[----:B------:R-:W2:Y:S01]  /*1eb0*/  LDL R121, [R1+0x4] ;  /* 0x0000040001797983 */ /* 0x000ea20000100800 */
[----:B------:R-:W-:Y:S01]  /*1ec0*/  R2UR UR6, R2 ;  /* 0x00000000020672ca */ /* 0x000fe200000e0000 */
[----:B------:R-:W-:Y:S01]  /*1ed0*/  WARPGROUP.ARRIVE ;  /* 0x00000000000079c5 */ /* 0x000fe20000000000 */
[----:B------:R-:W-:Y:S01]  /*1ee0*/  UMOV UR7, 0x40000040 ;  /* 0x4000004000077882 */ /* 0x000fe20000000000 */
        /* <DEDUP_REMOVED lines=8> */
[----:B------:R-:W-:Y:S01]  /*1f70*/  UIADD3 UR4, UR4, 0x1e400, URZ ;  /* 0x0001e40004047890 */ /* 0x000fe2000fffe03f */
[----:B------:R-:W-:Y:S01]  /*1f80*/  IMAD.U32 R12, RZ, RZ, UR52 ;  /* 0x00000034ff0c7e24 */ /* 0x000fe2000f8e00ff */
[----:B------:R-:W-:Y:S01]  /*1f90*/  UMOV UR43, 0x40000040 ;  /* 0x40000040002b7882 */ /* 0x000fe20000000000 */
[----:B------:R-:W-:Y:S01]  /*1fa0*/  UMOV UR45, 0x40000040 ;  /* 0x40000040002d7882 */ /* 0x000fe20000000000 */
[----:B------:R-:W-:Y:S01]  /*1fb0*/  USHF.R.U32.HI UR4, URZ, 0x4, UR4 ;  /* 0x000000043f047899 */ /* 0x000fe20008011604 */
[----:B------:R-:W-:Y:S01]  /*1fc0*/  IMAD.U32 R9, RZ, RZ, UR45 ;  /* 0x0000002dff097e24 */ /* 0x000fe2000f8e00ff */
[----:B------:R-:W-:Y:S01]  /*1fd0*/  UMOV UR47, 0x40000040 ;  /* 0x40000040002f7882 */ /* 0x000fe20000000000 */
[----:B------:R-:W-:Y:S01]  /*1fe0*/  UMOV UR51, 0x40000040 ;  /* 0x4000004000337882 */ /* 0x000fe20000000000 */
[----:B------:R-:W-:Y:S01]  /*1ff0*/  ULOP3.LUT UR4, UR4, 0x3fff, URZ, 0xc0, !UPT ;  /* 0x00003fff04047892 */ /* 0x000fe2000f8ec03f */
[----:B------:R-:W-:Y:S01]  /*2000*/  P2R R120, PR, RZ, 0x1 ;  /* 0x00000001ff787803 */ /* 0x000fe20000000000 */
[----:B01----:R-:W-:Y:S01]  /*2010*/  @!P1 VIADD R10, R10, 0x34840 ;  /* 0x000348400a0a9836 */ /* 0x003fe20000000000 */
[----:B------:R-:W-:Y:S01]  /*2020*/  R2UR UR54, R18 ;  /* 0x00000000123672ca */ /* 0x000fe200000e0000 */
[----:B------:R-:W-:-:S02]  /*2030*/  ULOP3.LUT UR5, UR4, 0x10000, URZ, 0xfc, !UPT ;  /* 0x0001000004057892 */ /* 0x000fc4000f8efc3f */
[----:B------:R-:W-:Y:S02]  /*2040*/  ULOP3.LUT UR4, UR36, 0x10000, URZ, 0xfc, !UPT ;  /* 0x0001000024047892 */ /* 0x000fe4000f8efc3f */
[----:B------:R-:W-:Y:S02]  /*2050*/  UIMAD UR6, UR6, 0xb00, UR5 ;  /* 0x00000b00060678a4 */ /* 0x000fe4000f8e0205 */
[----:B------:R-:W-:Y:S01]  /*2060*/  IMAD.U32 R3, RZ, RZ, UR5 ;  /* 0x00000005ff037e24 */ /* 0x000fe2000f8e00ff */
[----:B------:R-:W-:Y:S01]  /*2070*/  UMOV UR5, 0x40000040 ;  /* 0x4000004000057882 */ /* 0x000fe20000000000 */
[----:B------:R-:W-:Y:S01]  /*2080*/  UIADD3 UR10, UR6, 0x80, URZ ;  /* 0x00000080060a7890 */ /* 0x000fe2000fffe03f */
[----:B------:R-:W-:Y:S01]  /*2090*/  UMOV UR8, UR4 ;  /* 0x0000000400087c82 */ /* 0x000fe20008000000 */
[----:B------:R-:W-:Y:S01]  /*20a0*/  UMOV UR9, UR5 ;  /* 0x0000000500097c82 */ /* 0x000fe20008000000 */
[----:B------:R-:W-:Y:S02]  /*20b0*/  UIADD3 UR14, UR6, 0x100, URZ ;  /* 0x00000100060e7890 */ /* 0x000fe4000fffe03f */
[----:B------:R-:W-:Y:S01]  /*20c0*/  HGMMA.64x16x16.F32 R112, gdesc[UR4], RZ, !UPT, gsb0 ;  /* 0x00200000047079f0 */ /* 0x000fe2000c0008ff */
[----:B------:R-:W-:Y:S01]  /*20d0*/  UMOV UR12, UR4 ;  /* 0x00000004000c7c82 */ /* 0x000fe20008000000 */
[----:B------:R-:W-:Y:S01]  /*20e0*/  UMOV UR13, UR5 ;  /* 0x00000005000d7c82 */ /* 0x000fe20008000000 */
[----:B------:R-:W-:Y:S01]  /*20f0*/  UIADD3 UR18, UR6, 0x180, URZ ;  /* 0x0000018006127890 */ /* 0x000fe2000fffe03f */
        /* <DEDUP_REMOVED lines=20> */
[----:B------:R-:W-:-:S02]  /*2240*/  UIADD3 UR7, UR4, 0x2, URZ ;  /* 0x0000000204077890 */ /* 0x000fc4000fffe03f */
[----:B------:R-:W-:-:S05]  /*2250*/  UIADD3 UR50, UR6, 0x604, URZ ;  /* 0x0000060406327890 */ /* 0x000fca000fffe03f */
[----:B------:R-:W-:Y:S01]  /*2260*/  UMOV UR44, UR7 ;  /* 0x00000007002c7c82 */ /* 0x000fe20008000000 */
[----:B------:R-:W-:Y:S01]  /*2270*/  UIADD3 UR7, UR4, 0x4, URZ ;  /* 0x0000000404077890 */ /* 0x000fe2000fffe03f */
[----:B------:R-:W-:Y:S01]  /*2280*/  IMAD.U32 R8, RZ, RZ, UR44 ;  /* 0x0000002cff087e24 */ /* 0x000fe2000f8e00ff */
        /* <DEDUP_REMOVED lines=10> */
[----:B------:R-:W-:Y:S02]  /*2330*/  UIADD3 UR12, UR6, 0x2, URZ ;  /* 0x00000002060c7890 */ /* 0x000fe4000fffe03f */
[----:B------:R-:W-:Y:S01]  /*2340*/  UIADD3 UR14, UR6, 0x102, URZ ;  /* 0x00000102060e7890 */ /* 0x000fe2000fffe03f */
[----:B------:R-:W-:Y:S01]  /*2350*/  UMOV UR13, UR45 ;  /* 0x0000002d000d7c82 */ /* 0x000fe20008000000 */
[----:B------:R-:W-:-:S03]  /*2360*/  UMOV UR15, 0x40000040 ;  /* 0x40000040000f7882 */ /* 0x000fc60000000000 */
[----:B------:R-:W-:Y:S01]  /*2370*/  UMOV UR46, UR12 ;  /* 0x0000000c002e7c82 */ /* 0x000fe20008000000 */
[----:B------:R-:W-:Y:S01]  /*2380*/  UMOV UR12, UR44 ;  /* 0x0000002c000c7c82 */ /* 0x000fe20008000000 */
        /* <DEDUP_REMOVED lines=14> */
[----:B--2---:R-:W-:Y:S01]  /*2470*/  IADD3 R12, R12, 0xb0, -R121 ;  /* 0x000000b00c0c7810 */ /* 0x004fe20007ffe879 */
        /* <DEDUP_REMOVED lines=57> */
[----:B------:R-:W-:Y:S02]  /*2810*/  UIADD3 UR12, UR6, 0x4, URZ ;  /* 0x00000004060c7890 */ /* 0x000fe4000fffe03f */
[----:B------:R-:W-:Y:S01]  /*2820*/  UIADD3 UR14, UR6, 0x104, URZ ;  /* 0x00000104060e7890 */ /* 0x000fe2000fffe03f */
[----:B------:R-:W-:Y:S01]  /*2830*/  UMOV UR15, 0x40000040 ;  /* 0x40000040000f7882 */ /* 0x000fe20000000000 */
[----:B------:R-:W-:Y:S02]  /*2840*/  WARPGROUP.DEPBAR.LE gsb0, 0x0 ;  /* 0x00008000000079c5 */ /* 0x000fe40000010000 */
[----:B------:R-:W-:-:S06]  /*2850*/  WARPGROUP.ARRIVE ;  /* 0x00000000000079c5 */ /* 0x000fcc0000000000 */
[----:B------:R-:W-:Y:S01]  /*2860*/  HGMMA.64x16x16.F32 R88, gdesc[UR16], R88, gsb0 ;  /* 0x00200000105879f0 */ /* 0x000fe20008000858 */
[----:B------:R-:W-:Y:S01]  /*2870*/  UMOV UR16, UR7 ;  /* 0x0000000700107c82 */ /* 0x000fe20008000000 */
[----:B------:R-:W-:Y:S01]  /*2880*/  UMOV UR17, 0x40000040 ;  /* 0x4000004000117882 */ /* 0x000fe20000000000 */
[----:B------:R-:W-:Y:S01]  /*2890*/  UMOV UR18, UR12 ;  /* 0x0000000c00127c82 */ /* 0x000fe20008000000 */
[----:B------:R-:W-:Y:S01]  /*28a0*/  UMOV UR19, 0x40000040 ;  /* 0x4000004000137882 */ /* 0x000fe20000000000 */
[----:B------:R-:W-:Y:S01]  /*28b0*/  UMOV UR44, UR16 ;  /* 0x00000010002c7c82 */ /* 0x000fe20008000000 */
[----:B------:R-:W-:Y:S01]  /*28c0*/  UMOV UR45, UR17 ;  /* 0x00000011002d7c82 */ /* 0x000fe20008000000 */
[----:B------:R-:W-:Y:S01]  /*28d0*/  UMOV UR12, UR44 ;  /* 0x0000002c000c7c82 */ /* 0x000fe20008000000 */
[----:B------:R-:W-:Y:S01]  /*28e0*/  UMOV UR13, UR45 ;  /* 0x0000002d000d7c82 */ /* 0x000fe20008000000 */
[----:B------:R-:W-:Y:S01]  /*28f0*/  IMAD.U32 R6, RZ, RZ, UR16 ;  /* 0x00000010ff067e24 */ /* 0x000fe2000f8e00ff */
[----:B------:R-:W-:Y:S01]  /*2900*/  UIADD3 UR7, UR4, 0x6, URZ ;  /* 0x0000000604077890 */ /* 0x000fe2000fffe03f */
[----:B------:R-:W-:Y:S01]  /*2910*/  IMAD.U32 R7, RZ, RZ, UR17 ;  /* 0x00000011ff077e24 */ /* 0x000fe2000f8e00ff */
[----:B------:R-:W-:-:S02]  /*2920*/  WARPGROUP.DEPBAR.LE gsb0, 0x0 ;  /* 0x00008000000079c5 */ /* 0x000fc40000010000 */
        /* <DEDUP_REMOVED lines=209> */
[----:B------:R-:W-:Y:S01]  /*3640*/  UIADD3 UR7, UR4, 0x402, URZ ;  /* 0x0000040204077890 */ /* 0x000fe2000fffe03f */
[----:B------:R-:W-:-:S02]  /*3650*/  WARPGROUP.DEPBAR.LE gsb0, 0x0 ;  /* 0x00008000000079c5 */ /* 0x000fc40000010000 */
        /* <DEDUP_REMOVED lines=14> */
[----:B------:R-:W-:Y:S01]  /*3740*/  UMOV UR13, 0x40000040 ;  /* 0x40000040000d7882 */ /* 0x000fe20000000000 */
[----:B------:R-:W-:Y:S01]  /*3750*/  UMOV UR15, 0x40000040 ;  /* 0x40000040000f7882 */ /* 0x000fe20000000000 */
[----:B------:R-:W-:Y:S01]  /*3760*/  UMOV UR44, UR12 ;  /* 0x0000000c002c7c82 */ /* 0x000fe20008000000 */
[----:B------:R-:W-:Y:S01]  /*3770*/  UMOV UR45, UR13 ;  /* 0x0000000d002d7c82 */ /* 0x000fe20008000000 */
[----:B------:R-:W-:Y:S01]  /*3780*/  UIADD3 UR7, UR4, 0x404, URZ ;  /* 0x0000040404077890 */ /* 0x000fe2000fffe03f */
        /* <DEDUP_REMOVED lines=52> */
[----:B------:R-:W-:Y:S02]  /*3ad0*/  ULDC UR11, c[0x0][0x988] ;  /* 0x00026200000b7ab9 */ /* 0x000fe40000000800 */
        /* <DEDUP_REMOVED lines=95> */
[----:B------:R-:W-:Y:S01]  /*40d0*/  ULDC UR7, c[0x0][0x9d8] ;  /* 0x0002760000077ab9 */ /* 0x000fe20000000800 */
        /* <DEDUP_REMOVED lines=32> */
[----:B------:R-:W-:Y:S01]  /*42e0*/  FMUL.FTZ R21, R117, UR7 ;  /* 0x0000000775157c20 */ /* 0x000fe20008410000 */
[----:B------:R-:W-:Y:S01]  /*42f0*/  UMOV UR23, 0x40000040 ;  /* 0x4000004000177882 */ /* 0x000fe20000000000 */
[----:B------:R-:W-:Y:S01]  /*4300*/  MUFU.TANH R13, R13 ;  /* 0x0000000d000d7308 */ /* 0x000fe20000002400 */
[----:B------:R-:W-:Y:S01]  /*4310*/  FMUL.FTZ R14, R115, UR7 ;  /* 0x00000007730e7c20 */ /* 0x000fe20008410000 */
[----:B------:R-:W-:-:S06]  /*4320*/  FMUL.FTZ R82, R118, UR7 ;  /* 0x0000000776527c20 */ /* 0x000fcc0008410000 */
[----:B------:R-:W-:Y:S08]  /*4330*/  MUFU.TANH R15, R15 ;  /* 0x0000000f000f7308 */ /* 0x000ff00000002400 */
[----:B------:R-:W0:Y:S08]  /*4340*/  MUFU.TANH R11, R11 ;  /* 0x0000000b000b7308 */ /* 0x000e300000002400 */
[----:B------:R-:W-:Y:S08]  /*4350*/  MUFU.TANH R83, R83 ;  /* 0x0000005300537308 */ /* 0x000ff00000002400 */
[----:B------:R-:W-:Y:S08]  /*4360*/  MUFU.TANH R20, R20 ;  /* 0x0000001400147308 */ /* 0x000ff00000002400 */
[----:B------:R-:W1:Y:S01]  /*4370*/  MUFU.TANH R21, R21 ;  /* 0x0000001500157308 */ /* 0x000e620000002400 */
[----:B------:R-:W-:-:S02]  /*4380*/  WARPGROUP.DEPBAR.LE gsb0, 0x0 ;  /* 0x00008000000079c5 */ /* 0x000fc40000010000 */
        /* <DEDUP_REMOVED lines=9> */
[----:B------:R-:W-:Y:S01]  /*4420*/  UMOV UR23, 0x40000040 ;  /* 0x4000004000177882 */ /* 0x000fe20000000000 */
[----:B------:R-:W-:Y:S01]  /*4430*/  FMUL.FTZ R85, R108, UR7 ;  /* 0x000000076c557c20 */ /* 0x000fe20008410000 */
[----:B------:R-:W-:Y:S01]  /*4440*/  FMUL.FTZ R106, R111, UR7 ;  /* 0x000000076f6a7c20 */ /* 0x000fe20008410000 */
[----:B------:R-:W-:-:S04]  /*4450*/  FMUL.FTZ R107, R110, UR7 ;  /* 0x000000076e6b7c20 */ /* 0x000fc80008410000 */
[----:B------:R-:W-:Y:S08]  /*4460*/  MUFU.TANH R80, R80 ;  /* 0x0000005000507308 */ /* 0x000ff00000002400 */
[----:B------:R-:W-:Y:S08]  /*4470*/  MUFU.TANH R104, R104 ;  /* 0x0000006800687308 */ /* 0x000ff00000002400 */
[----:B------:R-:W2:Y:S08]  /*4480*/  MUFU.TANH R14, R14 ;  /* 0x0000000e000e7308 */ /* 0x000eb00000002400 */
[----:B------:R-:W3:Y:S08]  /*4490*/  MUFU.TANH R82, R82 ;  /* 0x0000005200527308 */ /* 0x000ef00000002400 */
[----:B------:R-:W4:Y:S08]  /*44a0*/  MUFU.TANH R81, R81 ;  /* 0x0000005100517308 */ /* 0x000f300000002400 */
[----:B------:R-:W5:Y:S01]  /*44b0*/  MUFU.TANH R85, R85 ;  /* 0x0000005500557308 */ /* 0x000f620000002400 */
        /* <DEDUP_REMOVED lines=11> */
[----:B------:R-:W-:Y:S01]  /*4570*/  FMUL.FTZ R102, R103, UR7 ;  /* 0x0000000767667c20 */ /* 0x000fe20008410000 */
[----:B------:R-:W5:Y:S01]  /*4580*/  MUFU.TANH R84, R84 ;  /* 0x0000005400547308 */ /* 0x000f620000002400 */
[----:B------:R-:W-:-:S07]  /*4590*/  FMUL.FTZ R99, R99, UR7 ;  /* 0x0000000763637c20 */ /* 0x000fce0008410000 */
[----:B------:R-:W-:Y:S08]  /*45a0*/  MUFU.TANH R106, R106 ;  /* 0x0000006a006a7308 */ /* 0x000ff00000002400 */
[----:B------:R-:W5:Y:S08]  /*45b0*/  MUFU.TANH R105, R105 ;  /* 0x0000006900697308 */ /* 0x000f700000002400 */
[----:B------:R-:W-:Y:S08]  /*45c0*/  MUFU.TANH R108, R108 ;  /* 0x0000006c006c7308 */ /* 0x000ff00000002400 */
        /* <DEDUP_REMOVED lines=35> */
[----:B------:R-:W5:Y:S08]  /*4800*/  MUFU.TANH R98, R98 ;  /* 0x0000006200627308 */ /* 0x000f700000002400 */
[----:B------:R-:W-:Y:S08]  /*4810*/  MUFU.TANH R90, R90 ;  /* 0x0000005a005a7308 */ /* 0x000ff00000002400 */
[----:B------:R-:W5:Y:S08]  /*4820*/  MUFU.TANH R94, R94 ;  /* 0x0000005e005e7308 */ /* 0x000f700000002400 */
[----:B------:R-:W5:Y:S08]  /*4830*/  MUFU.TANH R76, R76 ;  /* 0x0000004c004c7308 */ /* 0x000f700000002400 */
        /* <DEDUP_REMOVED lines=10> */
[----:B------:R-:W5:Y:S01]  /*48e0*/  MUFU.TANH R77, R77 ;  /* 0x0000004d004d7308 */ /* 0x000f620000002400 */
[----:B------:R-:W-:Y:S01]  /*48f0*/  UMOV UR23, 0x40000040 ;  /* 0x4000004000177882 */ /* 0x000fe20000000000 */
[----:B------:R-:W-:Y:S01]  /*4900*/  FMUL.FTZ R64, R64, UR7 ;  /* 0x0000000740407c20 */ /* 0x000fe20008410000 */
[----:B------:R-:W-:Y:S01]  /*4910*/  FMUL.FTZ R65, R65, UR7 ;  /* 0x0000000741417c20 */ /* 0x000fe20008410000 */
[----:B------:R-:W-:-:S04]  /*4920*/  FMUL.FTZ R71, R71, UR7 ;  /* 0x0000000747477c20 */ /* 0x000fc80008410000 */
[----:B------:R-:W5:Y:S08]  /*4930*/  MUFU.TANH R102, R102 ;  /* 0x0000006600667308 */ /* 0x000f700000002400 */
[----:B------:R-:W-:Y:S08]  /*4940*/  MUFU.TANH R89, R89 ;  /* 0x0000005900597308 */ /* 0x000ff00000002400 */
[----:B------:R-:W5:Y:S08]  /*4950*/  MUFU.TANH R93, R93 ;  /* 0x0000005d005d7308 */ /* 0x000f700000002400 */
[----:B------:R-:W-:Y:S08]  /*4960*/  MUFU.TANH R92, R92 ;  /* 0x0000005c005c7308 */ /* 0x000ff00000002400 */
[----:B------:R-:W5:Y:S08]  /*4970*/  MUFU.TANH R95, R95 ;  /* 0x0000005f005f7308 */ /* 0x000f700000002400 */
[----:B------:R-:W5:Y:S01]  /*4980*/  MUFU.TANH R64, R64 ;  /* 0x0000004000407308 */ /* 0x000f620000002400 */
[----:B------:R-:W-:-:S02]  /*4990*/  WARPGROUP.DEPBAR.LE gsb0, 0x0 ;  /* 0x00008000000079c5 */ /* 0x000fc40000010000 */
[----:B------:R-:W-:Y:S01]  /*49a0*/  WARPGROUP.ARRIVE ;  /* 0x00000000000079c5 */ /* 0x000fe20000000000 */
[----:B------:R-:W-:Y:S01]  /*49b0*/  FMUL.FTZ R70, R57, UR7 ;  /* 0x0000000739467c20 */ /* 0x000fe20008410000 */
[----:B------:R-:W-:Y:S02]  /*49c0*/  IMAD.U32 R57, RZ, RZ, UR53 ;  /* 0x00000035ff397e24 */ /* 0x000fe4000f8e00ff */
[----:B------:R-:W-:Y:S01]  /*49d0*/  FMUL.FTZ R113, R62, UR7 ;  /* 0x000000073e717c20 */ /* 0x000fe20008410000 */
[----:B------:R-:W-:Y:S01]  /*49e0*/  FMUL.FTZ R62, R63, UR7 ;  /* 0x000000073f3e7c20 */ /* 0x000fe20008410000 */
[----:B------:R-:W-:Y:S01]  /*49f0*/  FMUL.FTZ R69, R56, UR7 ;  /* 0x0000000738457c20 */ /* 0x000fe20008410000 */
[----:B------:R-:W-:Y:S01]  /*4a00*/  HGMMA.64x16x16.F32 R48, gdesc[UR20], R48, gsb0 ;  /* 0x00200000143079f0 */ /* 0x000fe20008000830 */
[----:B------:R-:W-:Y:S01]  /*4a10*/  UIADD3 UR22, UR6, 0x986, URZ ;  /* 0x0000098606167890 */ /* 0x000fe2000fffe03f */
[----:B------:R-:W-:Y:S01]  /*4a20*/  IMAD R12, R57, -0xb0, R12 ;  /* 0xffffff50390c7824 */ /* 0x000fe200078e020c */
[----:B------:R-:W-:Y:S01]  /*4a30*/  UMOV UR23, 0x40000040 ;  /* 0x4000004000177882 */ /* 0x000fe20000000000 */
[----:B------:R-:W-:Y:S01]  /*4a40*/  FMUL.FTZ R111, R59, UR7 ;  /* 0x000000073b6f7c20 */ /* 0x000fe20008410000 */
[----:B------:R-:W-:Y:S01]  /*4a50*/  FMUL.FTZ R112, R58, UR7 ;  /* 0x000000073a707c20 */ /* 0x000fe20008410000 */
[----:B------:R-:W5:Y:S01]  /*4a60*/  MUFU.TANH R72, R72 ;  /* 0x0000004800487308 */ /* 0x000f620000002400 */
[----:B------:R-:W-:Y:S01]  /*4a70*/  ISETP.GT.AND P5, PT, R12, RZ, PT ;  /* 0x000000ff0c00720c */ /* 0x000fe20003fa4270 */
[----:B------:R-:W-:Y:S01]  /*4a80*/  FMUL.FTZ R110, R60, UR7 ;  /* 0x000000073c6e7c20 */ /* 0x000fe20008410000 */
[C---:B------:R-:W-:Y:S01]  /*4a90*/  ISETP.GT.AND P4, PT, R12.reuse, 0x1, PT ;  /* 0x000000010c00780c */ /* 0x040fe20003f84270 */
[----:B------:R-:W-:Y:S01]  /*4aa0*/  FMUL.FTZ R61, R61, UR7 ;  /* 0x000000073d3d7c20 */ /* 0x000fe20008410000 */
[C---:B------:R-:W-:Y:S01]  /*4ab0*/  ISETP.GT.AND P3, PT, R12.reuse, 0x9, PT ;  /* 0x000000090c00780c */ /* 0x040fe20003f64270 */
[----:B------:R-:W-:Y:S01]  /*4ac0*/  UIADD3 UR53, UR53, -0x2, URZ ;  /* 0xfffffffe35357890 */ /* 0x000fe2000fffe03f */
[----:B------:R-:W-:Y:S01]  /*4ad0*/  ISETP.GT.AND P2, PT, R12, 0x8, PT ;  /* 0x000000080c00780c */ /* 0x000fe20003f44270 */
[----:B------:R-:W5:Y:S01]  /*4ae0*/  MUFU.TANH R65, R65 ;  /* 0x0000004100417308 */ /* 0x000f620000002400 */
[----:B0-----:R-:W-:Y:S01]  /*4af0*/  FSEL R11, R11, -INF , P5 ;  /* 0xff8000000b0b7808 */ /* 0x001fe20002800000 */
[----:B------:R-:W-:Y:S01]  /*4b00*/  UISETP.GE.AND UP0, UPT, UR53, UR54, UPT ;  /* 0x000000363500728c */ /* 0x000fe2000bf06270 */
[----:B-1----:R-:W-:-:S02]  /*4b10*/  FSEL R68, R21, -INF , P3 ;  /* 0xff80000015447808 */ /* 0x002fc40001800000 */
[----:B------:R-:W-:Y:S02]  /*4b20*/  ISETP.GT.AND P6, PT, R12, 0x10, PT ;  /* 0x000000100c00780c */ /* 0x000fe40003fc4270 */
[----:B--2---:R-:W-:Y:S01]  /*4b30*/  FSEL R14, R14, -INF , P4 ;  /* 0xff8000000e0e7808 */ /* 0x004fe20002000000 */
[----:B------:R-:W0:Y:S01]  /*4b40*/  MUFU.TANH R67, R67 ;  /* 0x0000004300437308 */ /* 0x000e220000002400 */
[----:B------:R-:W-:-:S07]  /*4b50*/  FSEL R80, R80, -INF , P6 ;  /* 0xff80000050507808 */ /* 0x000fce0003000000 */
[----:B------:R-:W1:Y:S08]  /*4b60*/  MUFU.TANH R74, R74 ;  /* 0x0000004a004a7308 */ /* 0x000e700000002400 */
[----:B------:R-:W2:Y:S08]  /*4b70*/  MUFU.TANH R78, R78 ;  /* 0x0000004e004e7308 */ /* 0x000eb00000002400 */
[----:B------:R-:W2:Y:S01]  /*4b80*/  MUFU.TANH R73, R73 ;  /* 0x0000004900497308 */ /* 0x000ea20000002400 */
[----:B------:R-:W-:-:S02]  /*4b90*/  WARPGROUP.DEPBAR.LE gsb0, 0x0 ;  /* 0x00008000000079c5 */ /* 0x000fc40000010000 */
[----:B------:R-:W-:Y:S01]  /*4ba0*/  WARPGROUP.ARRIVE ;  /* 0x00000000000079c5 */ /* 0x000fe20000000000 */
[----:B------:R-:W-:Y:S01]  /*4bb0*/  FMUL.FTZ R63, R48, UR7 ;  /* 0x00000007303f7c20 */ /* 0x000fe20008410000 */
[----:B------:R-:W-:Y:S01]  /*4bc0*/  FMUL.FTZ R114, R49, UR7 ;  /* 0x0000000731727c20 */ /* 0x000fe20008410000 */
        /* <DEDUP_REMOVED lines=8> */
[----:B------:R-:W-:Y:S01]  /*4c50*/  FSEL R15, R83, -INF , P3 ;  /* 0xff800000530f7808 */ /* 0x000fe20001800000 */
[----:B------:R-:W-:Y:S01]  /*4c60*/  UIADD3 UR22, UR6, 0xa06, URZ ;  /* 0x00000a0606167890 */ /* 0x000fe2000fffe03f */
[----:B------:R3:W-:Y:S01]  /*4c70*/  MUFU.TANH R83, R48 ;  /* 0x0000003000537308 */ /* 0x0007e20000002400 */
[----:B------:R-:W-:Y:S01]  /*4c80*/  FSEL R51, R20, -INF , P2 ;  /* 0xff80000014337808 */ /* 0x000fe20001000000 */
[----:B------:R-:W-:Y:S01]  /*4c90*/  FMUL.FTZ R55, R55, UR7 ;  /* 0x0000000737377c20 */ /* 0x000fe20008410000 */
[----:B------:R-:W-:Y:S01]  /*4ca0*/  FSEL R21, R86, -INF , P5 ;  /* 0xff80000056157808 */ /* 0x000fe20002800000 */
[----:B------:R-:W-:Y:S01]  /*4cb0*/  UMOV UR23, 0x40000040 ;  /* 0x4000004000177882 */ /* 0x000fe20000000000 */
[----:B------:R-:W-:Y:S01]  /*4cc0*/  FSEL R20, R104, -INF , P6 ;  /* 0xff80000068147808 */ /* 0x000fe20003000000 */
[----:B------:R-:W-:Y:S01]  /*4cd0*/  FMUL.FTZ R115, R50, UR7 ;  /* 0x0000000732737c20 */ /* 0x000fe20008410000 */
[----:B------:R-:W-:Y:S01]  /*4ce0*/  ISETP.GT.AND P4, PT, R12, 0x18, PT ;  /* 0x000000180c00780c */ /* 0x000fe20003f84270 */
[----:B------:R5:W-:Y:S01]  /*4cf0*/  MUFU.TANH R86, R53 ;  /* 0x0000003500567308 */ /* 0x000be20000002400 */
[----:B---3--:R-:W-:-:S02]  /*4d00*/  FMNMX.FTZ R48, R49, R52, !PT ;  /* 0x0000003431307209 */ /* 0x008fc40007810000 */
[----:B------:R-:W-:Y:S02]  /*4d10*/  FSEL R13, R82, -INF , P2 ;  /* 0xff800000520d7808 */ /* 0x000fe40001000000 */
[----:B----4-:R-:W-:Y:S02]  /*4d20*/  FSEL R81, R81, -INF , P5 ;  /* 0xff80000051517808 */ /* 0x010fe40002800000 */
[C---:B------:R-:W-:Y:S01]  /*4d30*/  ISETP.GT.AND P2, PT, R12.reuse, 0x19, PT ;  /* 0x000000190c00780c */ /* 0x040fe20003f44270 */
[----:B------:R3:W-:Y:S01]  /*4d40*/  MUFU.TANH R104, R54 ;  /* 0x0000003600687308 */ /* 0x0007e20000002400 */
[----:B-----5:R-:W-:Y:S02]  /*4d50*/  FMNMX.FTZ R53, R51, R48, !PT ;  /* 0x0000003033357209 */ /* 0x020fe40007810000 */
[----:B------:R-:W-:Y:S02]  /*4d60*/  ISETP.GT.AND P3, PT, R12, 0x20, PT ;  /* 0x000000200c00780c */ /* 0x000fe40003f64270 */
[----:B------:R-:W-:-:S02]  /*4d70*/  FMNMX.FTZ R53, R68, R53, !PT ;  /* 0x0000003544357209 */ /* 0x000fc40007810000 */
[----:B------:R-:W-:Y:S01]  /*4d80*/  ISETP.GT.AND P5, PT, R12, 0x28, PT ;  /* 0x000000280c00780c */ /* 0x000fe20003fa4270 */
[----:B------:R-:W4:Y:S01]  /*4d90*/  MUFU.TANH R71, R71 ;  /* 0x0000004700477308 */ /* 0x000f220000002400 */
[----:B---3--:R-:W-:Y:S02]  /*4da0*/  FMNMX.FTZ R54, R80, R53, !PT ;  /* 0x0000003550367209 */ /* 0x008fe40007810000 */
[----:B------:R-:W-:Y:S02]  /*4db0*/  FSEL R85, R85, -INF , P4 ;  /* 0xff80000055557808 */ /* 0x000fe40002000000 */
[----:B------:R-:W-:Y:S02]  /*4dc0*/  FMNMX.FTZ R54, R81, R54, !PT ;  /* 0x0000003651367209 */ /* 0x000fe40007810000 */
[----:B------:R-:W-:Y:S01]  /*4dd0*/  FSEL R84, R84, -INF , P2 ;  /* 0xff80000054547808 */ /* 0x000fe20001000000 */
[----:B------:R-:W3:Y:S01]  /*4de0*/  MUFU.TANH R109, R109 ;  /* 0x0000006d006d7308 */ /* 0x000ee20000002400 */
[----:B------:R-:W-:-:S02]  /*4df0*/  FSEL R105, R105, -INF , P3 ;  /* 0xff80000069697808 */ /* 0x000fc40001800000 */
[----:B------:R-:W-:Y:S02]  /*4e00*/  ISETP.GT.AND P6, PT, R12, 0x21, PT ;  /* 0x000000210c00780c */ /* 0x000fe40003fc4270 */
[----:B------:R-:W-:Y:S02]  /*4e10*/  FSEL R98, R98, -INF , P5 ;  /* 0xff80000062627808 */ /* 0x000fe40002800000 */
[----:B------:R-:W-:Y:S01]  /*4e20*/  FSEL R96, R96, -INF , P6 ;  /* 0xff80000060607808 */ /* 0x000fe20003000000 */
[----:B------:R-:W5:Y:S01]  /*4e30*/  MUFU.TANH R66, R66 ;  /* 0x0000004200427308 */ /* 0x000f620000002400 */
[----:B------:R-:W-:Y:S02]  /*4e40*/  WARPGROUP.DEPBAR.LE gsb0, 0x0 ;  /* 0x00008000000079c5 */ /* 0x000fe40000010000 */
[----:B------:R-:W-:Y:S01]  /*4e50*/  WARPGROUP.ARRIVE ;  /* 0x00000000000079c5 */ /* 0x000fe20000000000 */
[----:B------:R-:W-:Y:S01]  /*4e60*/  FMUL.FTZ R56, R41, UR7 ;  /* 0x0000000729387c20 */ /* 0x000fe20008410000 */
[----:B------:R-:W-:Y:S01]  /*4e70*/  FMUL.FTZ R57, R42, UR7 ;  /* 0x000000072a397c20 */ /* 0x000fe20008410000 */
[----:B------:R-:W-:Y:S01]  /*4e80*/  FMUL.FTZ R59, R44, UR7 ;  /* 0x000000072c3b7c20 */ /* 0x000fe20008410000 */
[----:B------:R-:W-:Y:S01]  /*4e90*/  FSEL R41, R106, -INF , P2 ;  /* 0xff8000006a297808 */ /* 0x000fe20001000000 */
[----:B------:R-:W-:Y:S01]  /*4ea0*/  FMUL.FTZ R117, R46, UR7 ;  /* 0x000000072e757c20 */ /* 0x000fe20008410000 */
[----:B------:R-:W-:Y:S01]  /*4eb0*/  FSEL R42, R108, -INF , P3 ;  /* 0xff8000006c2a7808 */ /* 0x000fe20001800000 */
[----:B------:R-:W-:Y:S01]  /*4ec0*/  HGMMA.64x16x16.F32 R32, gdesc[UR20], R32, gsb0 ;  /* 0x00200000142079f0 */ /* 0x000fe20008000820 */
[C---:B------:R-:W-:Y:S01]  /*4ed0*/  ISETP.GT.AND P2, PT, R12.reuse, 0x30, PT ;  /* 0x000000300c00780c */ /* 0x040fe20003f44270 */
[----:B------:R-:W-:Y:S01]  /*4ee0*/  FMUL.FTZ R118, R47, UR7 ;  /* 0x000000072f767c20 */ /* 0x000fe20008410000 */
[----:B------:R-:W-:Y:S01]  /*4ef0*/  ISETP.GT.AND P3, PT, R12, 0x31, PT ;  /* 0x000000310c00780c */ /* 0x000fe20003f64270 */
[----:B------:R-:W-:Y:S01]  /*4f00*/  FMUL.FTZ R58, R43, UR7 ;  /* 0x000000072b3a7c20 */ /* 0x000fe20008410000 */
[----:B------:R-:W-:Y:S01]  /*4f10*/  FSEL R44, R101, -INF , P5 ;  /* 0xff800000652c7808 */ /* 0x000fe20002800000 */
[----:B------:R-:W-:Y:S01]  /*4f20*/  FMUL.FTZ R50, R40, UR7 ;  /* 0x0000000728327c20 */ /* 0x000fe20008410000 */
[----:B------:R0:W-:Y:S01]  /*4f30*/  MUFU.TANH R101, R55 ;  /* 0x0000003700657308 */ /* 0x0001e20000002400 */
[----:B------:R-:W-:Y:S01]  /*4f40*/  FSEL R46, R103, -INF , P2 ;  /* 0xff800000672e7808 */ /* 0x000fe20001000000 */
[----:B------:R-:W-:Y:S01]  /*4f50*/  FMUL.FTZ R60, R45, UR7 ;  /* 0x000000072d3c7c20 */ /* 0x000fe20008410000 */
[----:B------:R-:W-:Y:S01]  /*4f60*/  FSEL R100, R100, -INF , P2 ;  /* 0xff80000064647808 */ /* 0x000fe20001000000 */
[----:B------:R-:W-:Y:S01]  /*4f70*/  UIADD3 UR22, UR6, 0xa86, URZ ;  /* 0x00000a8606167890 */ /* 0x000fe2000fffe03f */
[----:B------:R-:W-:Y:S01]  /*4f80*/  FSEL R47, R91, -INF , P3 ;  /* 0xff8000005b2f7808 */ /* 0x000fe20001800000 */
[----:B------:R-:W-:Y:S01]  /*4f90*/  UMOV UR23, 0x40000040 ;  /* 0x4000004000177882 */ /* 0x000fe20000000000 */
[----:B------:R-:W-:Y:S01]  /*4fa0*/  ISETP.GT.AND P2, PT, R12, 0x41, PT ;  /* 0x000000410c00780c */ /* 0x000fe20003f44270 */
[----:B------:R1:W-:Y:S01]  /*4fb0*/  MUFU.TANH R91, R56 ;  /* 0x00000038005b7308 */ /* 0x0003e20000002400 */
[----:B0-----:R-:W-:-:S02]  /*4fc0*/  FMNMX.FTZ R55, R85, R54, !PT ;  /* 0x0000003655377209 */ /* 0x001fc40007810000 */
[----:B------:R-:W-:Y:S02]  /*4fd0*/  FSEL R54, R75, -INF , P2 ;  /* 0xff8000004b367808 */ /* 0x000fe40001000000 */
[----:B------:R-:W-:Y:S02]  /*4fe0*/  FSEL R43, R99, -INF , P6 ;  /* 0xff800000632b7808 */ /* 0x000fe40003000000 */
[----:B------:R-:W-:Y:S01]  /*4ff0*/  ISETP.GT.AND P6, PT, R12, 0x38, PT ;  /* 0x000000380c00780c */ /* 0x000fe20003fc4270 */
[----:B------:R0:W-:Y:S01]  /*5000*/  MUFU.TANH R99, R50 ;  /* 0x0000003200637308 */ /* 0x0001e20000002400 */
[----:B-1----:R-:W-:Y:S02]  /*5010*/  FMNMX.FTZ R56, R84, R55, !PT ;  /* 0x0000003754387209 */ /* 0x002fe40007810000 */
[----:B------:R-:W-:Y:S02]  /*5020*/  FSEL R82, R88, -INF , P3 ;  /* 0xff80000058527808 */ /* 0x000fe40001800000 */
[----:B------:R-:W-:-:S02]  /*5030*/  FMNMX.FTZ R75, R105, R56, !PT ;  /* 0x00000038694b7209 */ /* 0x000fc40007810000 */
[----:B------:R-:W-:Y:S01]  /*5040*/  FSEL R40, R107, -INF , P4 ;  /* 0xff8000006b287808 */ /* 0x000fe20002000000 */
[----:B------:R-:W1:Y:S01]  /*5050*/  MUFU.TANH R79, R79 ;  /* 0x0000004f004f7308 */ /* 0x000e620000002400 */
[C---:B------:R-:W-:Y:S02]  /*5060*/  ISETP.GT.AND P3, PT, R12.reuse, 0x48, PT ;  /* 0x000000480c00780c */ /* 0x040fe40003f64270 */
[----:B------:R-:W-:Y:S02]  /*5070*/  ISETP.GT.AND P4, PT, R12, 0x29, PT ;  /* 0x000000290c00780c */ /* 0x000fe40003f84270 */
[----:B------:R-:W-:Y:S02]  /*5080*/  FMNMX.FTZ R75, R96, R75, !PT ;  /* 0x0000004b604b7209 */ /* 0x000fe40007810000 */
[----:B------:R-:W-:Y:S01]  /*5090*/  FSEL R48, R94, -INF , P6 ;  /* 0xff8000005e307808 */ /* 0x000fe20003000000 */
[----:B------:R-:W1:Y:S01]  /*50a0*/  MUFU.TANH R62, R62 ;  /* 0x0000003e003e7308 */ /* 0x000e620000002400 */
[----:B------:R-:W-:-:S02]  /*50b0*/  FSEL R90, R90, -INF , P6 ;  /* 0xff8000005a5a7808 */ /* 0x000fc40003000000 */
[----:B------:R-:W-:Y:S02]  /*50c0*/  ISETP.GT.AND P6, PT, R12, 0x49, PT ;  /* 0x000000490c00780c */ /* 0x000fe40003fc4270 */
[----:B------:R-:W-:Y:S02]  /*50d0*/  FSEL R55, R76, -INF , P3 ;  /* 0xff8000004c377808 */ /* 0x000fe40001800000 */
[----:B------:R-:W-:Y:S01]  /*50e0*/  FSEL R97, R97, -INF , P4 ;  /* 0xff80000061617808 */ /* 0x000fe20002000000 */
[----:B------:R-:W1:Y:S01]  /*50f0*/  MUFU.TANH R69, R69 ;  /* 0x0000004500457308 */ /* 0x000e620000002400 */
[----:B------:R-:W-:Y:S02]  /*5100*/  FMNMX.FTZ R76, R98, R75, !PT ;  /* 0x0000004b624c7209 */ /* 0x000fe40007810000 */
[----:B------:R-:W-:Y:S02]  /*5110*/  FSEL R56, R77, -INF , P6 ;  /* 0xff8000004d387808 */ /* 0x000fe40003000000 */
[----:B------:R-:W-:Y:S01]  /*5120*/  FMNMX.FTZ R77, R97, R76, !PT ;  /* 0x0000004c614d7209 */ /* 0x000fe20007810000 */
[----:B------:R-:W-:-:S02]  /*5130*/  WARPGROUP.DEPBAR.LE gsb0, 0x0 ;  /* 0x00008000000079c5 */ /* 0x000fc40000010000 */
[----:B------:R-:W-:Y:S01]  /*5140*/  ISETP.GT.AND P5, PT, R12, 0x39, PT ;  /* 0x000000390c00780c */ /* 0x000fe20003fa4270 */
[----:B------:R-:W-:Y:S01]  /*5150*/  WARPGROUP.ARRIVE ;  /* 0x00000000000079c5 */ /* 0x000fe20000000000 */
[----:B------:R-:W-:Y:S01]  /*5160*/  FMNMX.FTZ R77, R100, R77, !PT ;  /* 0x0000004d644d7209 */ /* 0x000fe20007810000 */
[----:B------:R-:W1:Y:S01]  /*5170*/  MUFU.TANH R61, R61 ;  /* 0x0000003d003d7308 */ /* 0x000e620000002400 */
[----:B------:R-:W-:Y:S02]  /*5180*/  FSEL R45, R102, -INF , P4 ;  /* 0xff800000662d7808 */ /* 0x000fe40002000000 */
[C---:B------:R-:W-:Y:S01]  /*5190*/  ISETP.GT.AND P4, PT, R12.reuse, 0x40, PT ;  /* 0x000000400c00780c */ /* 0x040fe20003f84270 */
[----:B------:R-:W-:Y:S01]  /*51a0*/  HGMMA.64x16x16.F32 R24, gdesc[UR20], R24, gsb0 ;  /* 0x00200000141879f0 */ /* 0x000fe20008000818 */
[----:B0-----:R-:W-:Y:S02]  /*51b0*/  FSEL R50, R93, -INF , P5 ;  /* 0xff8000005d327808 */ /* 0x001fe40002800000 */
[----:B------:R-:W-:Y:S01]  /*51c0*/  FSEL R89, R89, -INF , P5 ;  /* 0xff80000059597808 */ /* 0x000fe20002800000 */
[----:B------:R2:W-:Y:S01]  /*51d0*/  MUFU.TANH R93, R58 ;  /* 0x0000003a005d7308 */ /* 0x0005e20000002400 */
[----:B------:R-:W-:-:S02]  /*51e0*/  ISETP.GT.AND P5, PT, R12, 0x50, PT ;  /* 0x000000500c00780c */ /* 0x000fc40003fa4270 */
[----:B------:R-:W-:Y:S02]  /*51f0*/  FMNMX.FTZ R77, R82, R77, !PT ;  /* 0x0000004d524d7209 */ /* 0x000fe40007810000 */
[----:B------:R-:W-:Y:S02]  /*5200*/  FSEL R53, R95, -INF , P4 ;  /* 0xff8000005f357808 */ /* 0x000fe40002000000 */
[----:B------:R-:W-:Y:S01]  /*5210*/  FSEL R92, R92, -INF , P4 ;  /* 0xff8000005c5c7808 */ /* 0x000fe20002000000 */
[----:B------:R4:W-:Y:S01]  /*5220*/  MUFU.TANH R95, R60 ;  /* 0x0000003c005f7308 */ /* 0x0009e20000002400 */
[----:B------:R-:W-:Y:S02]  /*5230*/  ISETP.GT.AND P4, PT, R12, 0x51, PT ;  /* 0x000000510c00780c */ /* 0x000fe40003f84270 */
[----:B------:R-:W-:Y:S02]  /*5240*/  FSEL R75, R64, -INF , P5 ;  /* 0xff800000404b7808 */ /* 0x000fe40002800000 */
[----:B------:R-:W-:-:S02]  /*5250*/  FMNMX.FTZ R64, R90, R77, !PT ;  /* 0x0000004d5a407209 */ /* 0x000fc40007810000 */
[----:B------:R-:W-:Y:S01]  /*5260*/  FSEL R72, R72, -INF , P2 ;  /* 0xff80000048487808 */ /* 0x000fe20001000000 */
[----:B------:R-:W0:Y:S01]  /*5270*/  MUFU.TANH R70, R70 ;  /* 0x0000004600467308 */ /* 0x000e220000002400 */
[----:B------:R-:W-:Y:S02]  /*5280*/  ISETP.GT.AND P2, PT, R12, 0x58, PT ;  /* 0x000000580c00780c */ /* 0x000fe40003f44270 */
[----:B------:R-:W-:Y:S02]  /*5290*/  FSEL R76, R65, -INF , P4 ;  /* 0xff800000414c7808 */ /* 0x000fe40002000000 */
[----:B------:R-:W-:Y:S02]  /*52a0*/  FMNMX.FTZ R65, R89, R64, !PT ;  /* 0x0000004059417209 */ /* 0x000fe40007810000 */
[----:B------:R-:W-:Y:S01]  /*52b0*/  FSEL R77, R67, -INF , P2 ;  /* 0xff800000434d7808 */ /* 0x000fe20001000000 */
[----:B------:R-:W0:Y:S01]  /*52c0*/  MUFU.TANH R110, R110 ;  /* 0x0000006e006e7308 */ /* 0x000e220000002400 */
[----:B------:R-:W-:Y:S01]  /*52d0*/  FMNMX.FTZ R67, R92, R65, !PT ;  /* 0x000000415c437209 */ /* 0x000fe20007810000 */
[----:B------:R-:W-:Y:S01]  /*52e0*/  FMUL.FTZ R65, R32, UR7 ;  /* 0x0000000720417c20 */ /* 0x000fe20008410000 */
[----:B------:R-:W-:-:S02]  /*52f0*/  FSEL R74, R74, -INF , P3 ;  /* 0xff8000004a4a7808 */ /* 0x000fc40001800000 */
[----:B------:R-:W-:Y:S02]  /*5300*/  FMNMX.FTZ R67, R72, R67, !PT ;  /* 0x0000004348437209 */ /* 0x000fe40007810000 */
[----:B--2---:R-:W-:Y:S01]  /*5310*/  FSEL R58, R78, -INF , P4 ;  /* 0xff8000004e3a7808 */ /* 0x004fe20002000000 */
[----:B------:R3:W-:Y:S01]  /*5320*/  MUFU.TANH R94, R59 ;  /* 0x0000003b005e7308 */ /* 0x0007e20000002400 */
[----:B------:R-:W-:Y:S02]  /*5330*/  FSEL R73, R73, -INF , P6 ;  /* 0xff80000049497808 */ /* 0x000fe40003000000 */
[----:B------:R-:W-:Y:S01]  /*5340*/  FMNMX.FTZ R78, R74, R67, !PT ;  /* 0x000000434a4e7209 */ /* 0x000fe20007810000 */
[----:B------:R-:W-:Y:S01]  /*5350*/  FMUL.FTZ R67, R33, UR7 ;  /* 0x0000000721437c20 */ /* 0x000fe20008410000 */
[----:B------:R-:W-:Y:S02]  /*5360*/  ISETP.GT.AND P3, PT, R12, 0x59, PT ;  /* 0x000000590c00780c */ /* 0x000fe40003f64270 */
[----:B------:R-:W-:Y:S01]  /*5370*/  FMNMX.FTZ R78, R73, R78, !PT ;  /* 0x0000004e494e7209 */ /* 0x000fe20007810000 */
[----:B------:R1:W-:Y:S01]  /*5380*/  MUFU.TANH R88, R57 ;  /* 0x0000003900587308 */ /* 0x0003e20000002400 */
[----:B----4-:R-:W-:-:S02]  /*5390*/  FSEL R60, R71, -INF , P3 ;  /* 0xff800000473c7808 */ /* 0x010fc40001800000 */
[----:B------:R-:W-:Y:S01]  /*53a0*/  FMNMX.FTZ R71, R75, R78, !PT ;  /* 0x0000004e4b477209 */ /* 0x000fe20007810000 */
[----:B------:R-:W-:Y:S01]  /*53b0*/  FMUL.FTZ R78, R34, UR7 ;  /* 0x00000007224e7c20 */ /* 0x000fe20008410000 */
[----:B---3--:R-:W-:Y:S02]  /*53c0*/  FSEL R59, R109, -INF , P2 ;  /* 0xff8000006d3b7808 */ /* 0x008fe40001000000 */
[----:B------:R-:W-:Y:S01]  /*53d0*/  FMNMX.FTZ R102, R76, R71, !PT ;  /* 0x000000474c667209 */ /* 0x000fe20007810000 */
[----:B------:R-:W2:Y:S01]  /*53e0*/  MUFU.TANH R112, R112 ;  /* 0x0000007000707308 */ /* 0x000ea20000002400 */
[C---:B------:R-:W-:Y:S01]  /*53f0*/  ISETP.GT.AND P2, PT, R12.reuse, 0x69, PT ;  /* 0x000000690c00780c */ /* 0x040fe20003f44270 */
[----:B------:R-:W-:Y:S02]  /*5400*/  WARPGROUP.DEPBAR.LE gsb0, 0x0 ;  /* 0x00008000000079c5 */ /* 0x000fe40000010000 */
[----:B------:R-:W-:Y:S01]  /*5410*/  ISETP.GT.AND P6, PT, R12, 0x60, PT ;  /* 0x000000600c00780c */ /* 0x000fe20003fc4270 */
[----:B------:R-:W-:Y:S01]  /*5420*/  FMUL.FTZ R28, R28, UR7 ;  /* 0x000000071c1c7c20 */ /* 0x000fe20008410000 */
[----:B-----5:R-:W-:Y:S01]  /*5430*/  FSEL R66, R66, -INF , P3 ;  /* 0xff80000042427808 */ /* 0x020fe20001800000 */
[----:B------:R-:W-:Y:S01]  /*5440*/  FMUL.FTZ R30, R30, UR7 ;  /* 0x000000071e1e7c20 */ /* 0x000fe20008410000 */
[----:B------:R-:W-:Y:S01]  /*5450*/  FMNMX.FTZ R71, R77, R102, !PT ;  /* 0x000000664d477209 */ /* 0x000fe20007810000 */
[----:B------:R-:W-:Y:S01]  /*5460*/  MUFU.TANH R63, R63 ;  /* 0x0000003f003f7308 */ /* 0x000fe20000002400 */
[----:B-1----:R-:W-:Y:S01]  /*5470*/  FSEL R57, R79, -INF , P5 ;  /* 0xff8000004f397808 */ /* 0x002fe20002800000 */
[----:B------:R-:W-:Y:S01]  /*5480*/  FMUL.FTZ R79, R35, UR7 ;  /* 0x00000007234f7c20 */ /* 0x000fe20008410000 */
[----:B------:R-:W-:Y:S01]  /*5490*/  FSEL R35, R62, -INF , P2 ;  /* 0xff8000003e237808 */ /* 0x000fe20001000000 */
[----:B------:R-:W-:Y:S01]  /*54a0*/  FMUL.FTZ R102, R37, UR7 ;  /* 0x0000000725667c20 */ /* 0x000fe20008410000 */
[----:B------:R-:W-:-:S02]  /*54b0*/  ISETP.GT.AND P5, PT, R12, 0x61, PT ;  /* 0x000000610c00780c */ /* 0x000fc40003fa4270 */
[----:B------:R-:W-:Y:S01]  /*54c0*/  FSEL R69, R69, -INF , P6 ;  /* 0xff80000045457808 */ /* 0x000fe20003000000 */
[----:B------:R-:W1:Y:S01]  /*54d0*/  MUFU.TANH R111, R111 ;  /* 0x0000006f006f7308 */ /* 0x000e620000002400 */
[----:B------:R-:W-:Y:S02]  /*54e0*/  FMNMX.FTZ R62, R66, R71, !PT ;  /* 0x00000047423e7209 */ /* 0x000fe40007810000 */
[----:B------:R-:W-:Y:S02]  /*54f0*/  FSEL R71, R61, -INF , P2 ;  /* 0xff8000003d477808 */ /* 0x000fe40001000000 */
[----:B------:R-:W-:Y:S02]  /*5500*/  ISETP.GT.AND P4, PT, R12, 0x68, PT ;  /* 0x000000680c00780c */ /* 0x000fe40003f84270 */
[----:B0-----:R-:W-:Y:S01]  /*5510*/  FSEL R70, R70, -INF , P5 ;  /* 0xff80000046467808 */ /* 0x001fe20002800000 */
[----:B------:R-:W0:Y:S01]  /*5520*/  MUFU.TANH R114, R114 ;  /* 0x0000007200727308 */ /* 0x000e220000002400 */
[----:B------:R-:W-:Y:S01]  /*5530*/  FMNMX.FTZ R61, R69, R62, !PT ;  /* 0x0000003e453d7209 */ /* 0x000fe20007810000 */
[----:B------:R-:W-:Y:S01]  /*5540*/  FMUL.FTZ R62, R36, UR7 ;  /* 0x00000007243e7c20 */ /* 0x000fe20008410000 */
[----:B------:R-:W-:-:S02]  /*5550*/  FSEL R110, R110, -INF , P4 ;  /* 0xff8000006e6e7808 */ /* 0x000fc40002000000 */
[----:B------:R-:W-:Y:S02]  /*5560*/  FMNMX.FTZ R61, R70, R61, !PT ;  /* 0x0000003d463d7209 */ /* 0x000fe40007810000 */
[----:B------:R-:W-:Y:S01]  /*5570*/  ISETP.GT.AND P3, PT, R12, 0x70, PT ;  /* 0x000000700c00780c */ /* 0x000fe20003f64270 */
[----:B------:R-:W3:Y:S01]  /*5580*/  MUFU.TANH R113, R113 ;  /* 0x0000007100717308 */ /* 0x000ee20000002400 */
[----:B------:R-:W-:Y:S02]  /*5590*/  FMNMX.FTZ R108, R110, R61, !PT ;  /* 0x0000003d6e6c7209 */ /* 0x000fe40007810000 */
[----:B--2---:R-:W-:Y:S02]  /*55a0*/  FSEL R32, R112, -INF , P6 ;  /* 0xff80000070207808 */ /* 0x004fe40003000000 */
[C---:B------:R-:W-:Y:S02]  /*55b0*/  ISETP.GT.AND P6, PT, R12.reuse, 0x71, PT ;  /* 0x000000710c00780c */ /* 0x040fe40003fc4270 */
[----:B------:R-:W-:Y:S01]  /*55c0*/  FMNMX.FTZ R107, R71, R108, !PT ;  /* 0x0000006c476b7209 */ /* 0x000fe20007810000 */
[----:B------:R-:W2:Y:S01]  /*55d0*/  MUFU.TANH R115, R115 ;  /* 0x0000007300737308 */ /* 0x000ea20000002400 */
[----:B-1----:R-:W-:Y:S01]  /*55e0*/  FSEL R33, R111, -INF , P5 ;  /* 0xff8000006f217808 */ /* 0x002fe20002800000 */
[----:B------:R-:W-:Y:S01]  /*55f0*/  FMUL.FTZ R111, R39, UR7 ;  /* 0x00000007276f7c20 */ /* 0x000fe20008410000 */
[----:B------:R-:W-:-:S02]  /*5600*/  ISETP.GT.AND P5, PT, R12, 0x78, PT ;  /* 0x000000780c00780c */ /* 0x000fc40003fa4270 */
[----:B0-----:R-:W-:Y:S02]  /*5610*/  FSEL R114, R114, -INF , P6 ;  /* 0xff80000072727808 */ /* 0x001fe40003000000 */
[C---:B------:R-:W-:Y:S01]  /*5620*/  ISETP.GT.AND P2, PT, R12.reuse, 0x80, PT ;  /* 0x000000800c00780c */ /* 0x040fe20003f44270 */
[----:B------:R0:W-:Y:S01]  /*5630*/  MUFU.TANH R103, R78 ;  /* 0x0000004e00677308 */ /* 0x0001e20000002400 */
[----:B---3--:R-:W-:Y:S02]  /*5640*/  FSEL R34, R113, -INF , P4 ;  /* 0xff80000071227808 */ /* 0x008fe40002000000 */
[----:B------:R-:W-:Y:S02]  /*5650*/  ISETP.GT.AND P4, PT, R12, 0x79, PT ;  /* 0x000000790c00780c */ /* 0x000fe40003f84270 */
[----:B------:R-:W-:Y:S01]  /*5660*/  FSEL R61, R104, -INF , P5 ;  /* 0xff800000683d7808 */ /* 0x000fe20002800000 */
[----:B------:R-:W-:Y:S01]  /*5670*/  FMUL.FTZ R104, R38, UR7 ;  /* 0x0000000726687c20 */ /* 0x000fe20008410000 */
[----:B------:R-:W-:Y:S01]  /*5680*/  FSEL R38, R101, -INF , P4 ;  /* 0xff80000065267808 */ /* 0x000fe20002000000 */
[----:B------:R-:W1:Y:S01]  /*5690*/  MUFU.TANH R116, R116 ;  /* 0x0000007400747308 */ /* 0x000e620000002400 */
[----:B0-----:R-:W-:Y:S01]  /*56a0*/  FSEL R78, R63, -INF , P3 ;  /* 0xff8000003f4e7808 */ /* 0x001fe20001800000 */
[----:B------:R-:W-:Y:S01]  /*56b0*/  FMUL.FTZ R101, R24, UR7 ;  /* 0x0000000718657c20 */ /* 0x000fe20008410000 */
[----:B--2---:R-:W-:-:S02]  /*56c0*/  FSEL R36, R115, -INF , P3 ;  /* 0xff80000073247808 */ /* 0x004fc40001800000 */
[----:B------:R-:W-:Y:S02]  /*56d0*/  FMNMX.FTZ R107, R78, R107, !PT ;  /* 0x0000006b4e6b7209 */ /* 0x000fe40007810000 */
[----:B------:R-:W-:Y:S01]  /*56e0*/  ISETP.GT.AND P3, PT, R12, 0x81, PT ;  /* 0x000000810c00780c */ /* 0x000fe20003f64270 */
[----:B------:R0:W-:Y:S01]  /*56f0*/  MUFU.TANH R106, R79 ;  /* 0x0000004f006a7308 */ /* 0x0001e20000002400 */
[----:B------:R-:W-:Y:S02]  /*5700*/  FSEL R24, R88, -INF , P2 ;  /* 0xff80000058187808 */ /* 0x000fe40001000000 */
[----:B------:R-:W-:-:S05]  /*5710*/  FSEL R91, R91, -INF , P3 ;  /* 0xff8000005b5b7808 */ /* 0x000fca0001800000 */
[----:B------:R2:W-:Y:S01]  /*5720*/  MUFU.TANH R63, R62 ;  /* 0x0000003e003f7308 */ /* 0x0005e20000002400 */
[----:B0-----:R-:W-:Y:S02]  /*5730*/  FSEL R79, R83, -INF , P5 ;  /* 0xff800000534f7808 */ /* 0x001fe40002800000 */
[----:B------:R-:W-:Y:S02]  /*5740*/  FSEL R83, R86, -INF , P4 ;  /* 0xff80000056537808 */ /* 0x000fe40002000000 */
[----:B------:R-:W-:Y:S02]  /*5750*/  FSEL R86, R99, -INF , P2 ;  /* 0xff80000063567808 */ /* 0x000fe40001000000 */
[----:B-1----:R-:W-:Y:S01]  /*5760*/  FSEL R37, R116, -INF , P6 ;  /* 0xff80000074257808 */ /* 0x002fe20003000000 */
[----:B------:R-:W0:Y:S01]  /*5770*/  MUFU.TANH R65, R65 ;  /* 0x0000004100417308 */ /* 0x000e220000002400 */
[----:B--2---:R-:W-:Y:S02]  /*5780*/  FMNMX.FTZ R62, R114, R107, !PT ;  /* 0x0000006b723e7209 */ /* 0x004fe40007810000 */
[----:B------:R-:W-:-:S02]  /*5790*/  ISETP.GT.AND P6, PT, R12, 0x88, PT ;  /* 0x000000880c00780c */ /* 0x000fc40003fc4270 */
[----:B------:R-:W-:Y:S02]  /*57a0*/  FMNMX.FTZ R62, R79, R62, !PT ;  /* 0x0000003e4f3e7209 */ /* 0x000fe40007810000 */
[----:B------:R-:W-:Y:S01]  /*57b0*/  ISETP.GT.AND P5, PT, R12, 0x89, PT ;  /* 0x000000890c00780c */ /* 0x000fe20003fa4270 */
[----:B------:R-:W1:Y:S01]  /*57c0*/  MUFU.TANH R67, R67 ;  /* 0x0000004300437308 */ /* 0x000e620000002400 */
[----:B------:R-:W-:Y:S02]  /*57d0*/  FMNMX.FTZ R99, R83, R62, !PT ;  /* 0x0000003e53637209 */ /* 0x000fe40007810000 */
[----:B------:R-:W-:Y:S02]  /*57e0*/  FSEL R62, R93, -INF , P3 ;  /* 0xff8000005d3e7808 */ /* 0x000fe40001800000 */
[----:B------:R-:W-:Y:S02]  /*57f0*/  FMNMX.FTZ R108, R86, R99, !PT ;  /* 0x00000063566c7209 */ /* 0x000fe40007810000 */
[----:B------:R-:W-:Y:S01]  /*5800*/  FSEL R93, R94, -INF , P6 ;  /* 0xff8000005e5d7808 */ /* 0x000fe20003000000 */
[----:B------:R-:W-:Y:S01]  /*5810*/  MUFU.TANH R117, R117 ;  /* 0x0000007500757308 */ /* 0x000fe20000002400 */
[----:B------:R-:W-:-:S02]  /*5820*/  FMNMX.FTZ R108, R91, R108, !PT ;  /* 0x0000006c5b6c7209 */ /* 0x000fc40007810000 */
[C---:B------:R-:W-:Y:S02]  /*5830*/  ISETP.GT.AND P4, PT, R12.reuse, 0x90, PT ;  /* 0x000000900c00780c */ /* 0x040fe40003f84270 */
[----:B------:R-:W-:Y:S02]  /*5840*/  FSEL R94, R95, -INF , P5 ;  /* 0xff8000005f5e7808 */ /* 0x000fe40002800000 */
[----:B------:R-:W-:Y:S01]  /*5850*/  FMNMX.FTZ R99, R93, R108, !PT ;  /* 0x0000006c5d637209 */ /* 0x000fe20007810000 */
[----:B------:R-:W2:Y:S01]  /*5860*/  MUFU.TANH R64, R118 ;  /* 0x0000007600407308 */ /* 0x000ea20000002400 */
[----:B------:R-:W-:Y:S02]  /*5870*/  ISETP.GT.AND P3, PT, R12, 0x91, PT ;  /* 0x000000910c00780c */ /* 0x000fe40003f64270 */
[----:B0-----:R-:W-:Y:S02]  /*5880*/  FSEL R95, R65, -INF , P4 ;  /* 0xff800000415f7808 */ /* 0x001fe40002000000 */
[----:B------:R-:W-:-:S02]  /*5890*/  FMNMX.FTZ R108, R94, R99, !PT ;  /* 0x000000635e6c7209 */ /* 0x000fc40007810000 */
[----:B------:R-:W-:Y:S01]  /*58a0*/  ISETP.GT.AND P2, PT, R12, 0x98, PT ;  /* 0x000000980c00780c */ /* 0x000fe20003f44270 */
[----:B------:R-:W0:Y:S01]  /*58b0*/  MUFU.TANH R102, R102 ;  /* 0x0000006600667308 */ /* 0x000e220000002400 */
[----:B-1----:R-:W-:Y:S01]  /*58c0*/  FSEL R99, R67, -INF , P3 ;  /* 0xff80000043637808 */ /* 0x002fe20001800000 */
[----:B------:R-:W-:Y:S01]  /*58d0*/  FMUL.FTZ R67, R29, UR7 ;  /* 0x000000071d437c20 */ /* 0x000fe20008410000 */
[----:B------:R-:W-:-:S04]  /*58e0*/  FMNMX.FTZ R108, R95, R108, !PT ;  /* 0x0000006c5f6c7209 */ /* 0x000fc80007810000 */
[----:B------:R-:W-:Y:S01]  /*58f0*/  FMNMX.FTZ R108, R99, R108, !PT ;  /* 0x0000006c636c7209 */ /* 0x000fe20007810000 */
[----:B------:R1:W3:Y:S01]  /*5900*/  MUFU.TANH R107, R104 ;  /* 0x00000068006b7308 */ /* 0x0002e20000002400 */
[----:B--2---:R-:W-:Y:S02]  /*5910*/  FSEL R64, R64, -INF , P5 ;  /* 0xff80000040407808 */ /* 0x004fe40002800000 */
[----:B------:R-:W-:-:S05]  /*5920*/  ISETP.GT.AND P5, PT, R12, 0xa0, PT ;  /* 0x000000a00c00780c */ /* 0x000fca0003fa4270 */
[----:B------:R2:W4:Y:S01]  /*5930*/  MUFU.TANH R88, R101 ;  /* 0x0000006500587308 */ /* 0x0005220000002400 */
[----:B-1----:R-:W-:Y:S01]  /*5940*/  FMUL.FTZ R104, R25, UR7 ;  /* 0x0000000719687c20 */ /* 0x002fe20008410000 */
[----:B------:R-:W-:Y:S02]  /*5950*/  FSEL R25, R117, -INF , P6 ;  /* 0xff80000075197808 */ /* 0x000fe40003000000 */
[----:B------:R-:W-:-:S04]  /*5960*/  ISETP.GT.AND P6, PT, R12, 0x99, PT ;  /* 0x000000990c00780c */ /* 0x000fc80003fc4270 */
[----:B------:R-:W1:Y:S01]  /*5970*/  MUFU.TANH R104, R104 ;  /* 0x0000006800687308 */ /* 0x000e620000002400 */
[----:B--2---:R-:W-:Y:S02]  /*5980*/  FSEL R101, R63, -INF , P2 ;  /* 0xff8000003f657808 */ /* 0x004fe40001000000 */
[----:B0-----:R-:W-:Y:S02]  /*5990*/  FSEL R102, R102, -INF , P6 ;  /* 0xff80000066667808 */ /* 0x001fe40003000000 */
[----:B------:R-:W-:Y:S01]  /*59a0*/  FMNMX.FTZ R29, R101, R108, !PT ;  /* 0x0000006c651d7209 */ /* 0x000fe20007810000 */
[----:B------:R-:W-:Y:S01]  /*59b0*/  FMUL.FTZ R108, R26, UR7 ;  /* 0x000000071a6c7c20 */ /* 0x000fe20008410000 */
[----:B---3--:R-:W-:Y:S01]  /*59c0*/  FSEL R63, R107, -INF , P2 ;  /* 0xff8000006b3f7808 */ /* 0x008fe20001000000 */
[----:B------:R0:W2:Y:S01]  /*59d0*/  MUFU.TANH R65, R28 ;  /* 0x0000001c00417308 */ /* 0x0000a20000002400 */
[----:B------:R-:W-:Y:S01]  /*59e0*/  ISETP.GT.AND P2, PT, R12, 0xa9, PT ;  /* 0x000000a90c00780c */ /* 0x000fe20003f44270 */
[----:B------:R-:W-:-:S06]  /*59f0*/  FMUL.FTZ R26, R31, UR7 ;  /* 0x000000071f1a7c20 */ /* 0x000fcc0008410000 */
[----:B------:R-:W3:Y:S01]  /*5a00*/  MUFU.TANH R67, R67 ;  /* 0x0000004300437308 */ /* 0x000ee20000002400 */
[----:B0-----:R-:W-:Y:S02]  /*5a10*/  FSEL R28, R103, -INF , P4 ;  /* 0xff800000671c7808 */ /* 0x001fe40002000000 */
[----:B----4-:R-:W-:Y:S02]  /*5a20*/  FSEL R103, R88, -INF , P5 ;  /* 0xff80000058677808 */ /* 0x010fe40002800000 */
[----:B------:R-:W-:Y:S02]  /*5a30*/  ISETP.GT.AND P4, PT, R12, 0xa1, PT ;  /* 0x000000a10c00780c */ /* 0x000fe40003f84270 */
[----:B------:R-:W-:Y:S01]  /*5a40*/  FMNMX.FTZ R88, R102, R29, !PT ;  /* 0x0000001d66587209 */ /* 0x000fe20007810000 */
[----:B------:R-:W0:Y:S01]  /*5a50*/  MUFU.TANH R111, R111 ;  /* 0x0000006f006f7308 */ /* 0x000e220000002400 */
[----:B------:R-:W-:Y:S02]  /*5a60*/  FSEL R29, R106, -INF , P3 ;  /* 0xff8000006a1d7808 */ /* 0x000fe40001800000 */
[----:B------:R-:W-:-:S02]  /*5a70*/  ISETP.GT.AND P3, PT, R12, 0xa8, PT ;  /* 0x000000a80c00780c */ /* 0x000fc40003f64270 */
[----:B-1----:R-:W-:Y:S02]  /*5a80*/  FSEL R104, R104, -INF , P4 ;  /* 0xff80000068687808 */ /* 0x002fe40002000000 */
[----:B------:R-:W-:Y:S01]  /*5a90*/  FMNMX.FTZ R109, R103, R88, !PT ;  /* 0x00000058676d7209 */ /* 0x000fe20007810000 */
[----:B------:R-:W1:Y:S01]  /*5aa0*/  MUFU.TANH R108, R108 ;  /* 0x0000006c006c7308 */ /* 0x000e620000002400 */
[----:B--2---:R-:W-:Y:S02]  /*5ab0*/  FSEL R106, R65, -INF , P3 ;  /* 0xff800000416a7808 */ /* 0x004fe40001800000 */
[----:B------:R-:W-:Y:S02]  /*5ac0*/  FMNMX.FTZ R109, R104, R109, !PT ;  /* 0x0000006d686d7209 */ /* 0x000fe40007810000 */
[----:B---3--:R-:W-:Y:S02]  /*5ad0*/  FSEL R12, R67, -INF , P2 ;  /* 0xff800000430c7808 */ /* 0x008fe40001000000 */
[----:B------:R-:W-:Y:S01]  /*5ae0*/  FMNMX.FTZ R109, R106, R109, !PT ;  /* 0x0000006d6a6d7209 */ /* 0x000fe20007810000 */
[----:B------:R-:W2:Y:S01]  /*5af0*/  MUFU.TANH R30, R30 ;  /* 0x0000001e001e7308 */ /* 0x000ea20000002400 */
[----:B0-----:R-:W-:-:S02]  /*5b00*/  FSEL R111, R111, -INF , P6 ;  /* 0xff8000006f6f7808 */ /* 0x001fc40003000000 */
[----:B------:R-:W-:-:S05]  /*5b10*/  FMNMX.FTZ R109, R12, R109, !PT ;  /* 0x0000006d0c6d7209 */ /* 0x000fca0007810000 */
[----:B------:R-:W0:Y:S01]  /*5b20*/  SHFL.BFLY PT, R88, R109, 0x2, 0x1f ;  /* 0x0c401f006d587f89 */ /* 0x000e2200000e0000 */
[----:B------:R-:W3:Y:S01]  /*5b30*/  MUFU.TANH R26, R26 ;  /* 0x0000001a001a7308 */ /* 0x000ee20000002400 */
[----:B-1----:R-:W-:Y:S02]  /*5b40*/  FSEL R108, R108, -INF , P5 ;  /* 0xff8000006c6c7808 */ /* 0x002fe40002800000 */
[----:B--2---:R-:W-:Y:S02]  /*5b50*/  FSEL R30, R30, -INF , P3 ;  /* 0xff8000001e1e7808 */ /* 0x004fe40001800000 */
[----:B---3--:R-:W-:Y:S02]  /*5b60*/  FSEL R26, R26, -INF , P2 ;  /* 0xff8000001a1a7808 */ /* 0x008fe40001000000 */
[----:B0-----:R-:W-:Y:S01]  /*5b70*/  FMNMX.FTZ R65, R109, R88, !PT ;  /* 0x000000586d417209 */ /* 0x001fe20007810000 */
[----:B------:R-:W-:-:S04]  /*5b80*/  FMUL.FTZ R109, R27, UR7 ;  /* 0x000000071b6d7c20 */ /* 0x000fc80008410000 */
[----:B------:R-:W0:Y:S02]  /*5b90*/  SHFL.BFLY PT, R88, R65, 0x1, 0x1f ;  /* 0x0c201f0041587f89 */ /* 0x000e2400000e0000 */
[----:B------:R-:W1:Y:S02]  /*5ba0*/  MUFU.TANH R109, R109 ;  /* 0x0000006d006d7308 */ /* 0x000e640000002400 */
[----:B-1----:R-:W-:Y:S02]  /*5bb0*/  FSEL R109, R109, -INF , P4 ;  /* 0xff8000006d6d7808 */ /* 0x002fe40002000000 */
[----:B0-----:R-:W-:-:S04]  /*5bc0*/  FMNMX.FTZ R88, R65, R88, !PT ;  /* 0x0000005841587209 */ /* 0x001fc80007810000 */
[C---:B------:R-:W-:Y:S01]  /*5bd0*/  FSETP.NEU.FTZ.AND P0, PT, R88.reuse, -INF , PT ;  /* 0xff8000005800780b */ /* 0x040fe20003f1d000 */
[----:B------:R-:W-:-:S05]  /*5be0*/  FMUL.FTZ R107, R88, UR11 ;  /* 0x0000000b586b7c20 */ /* 0x000fca0008410000 */
[----:B------:R-:W-:Y:S02]  /*5bf0*/  FSEL R107, R107, RZ, P0 ;  /* 0x000000ff6b6b7208 */ /* 0x000fe40000000000 */
[----:B------:R-:W-:-:S03]  /*5c00*/  ISETP.NE.AND P0, PT, R120, RZ, PT ;  /* 0x000000ff7800720c */ /* 0x000fc60003f05270 */
[--C-:B------:R-:W-:Y:S01]  /*5c10*/  FFMA.FTZ R27, R52, UR11, -R107.reuse ;  /* 0x0000000b341b7c23 */ /* 0x100fe2000801086b */
[----:B------:R-:W-:Y:S01]  /*5c20*/  FMNMX.FTZ R52, R11, R14, !PT ;  /* 0x0000000e0b347209 */ /* 0x000fe20007810000 */
[--C-:B------:R-:W-:Y:S01]  /*5c30*/  FFMA.FTZ R39, R81, UR11, -R107.reuse ;  /* 0x0000000b51277c23 */ /* 0x100fe2000801086b */
[--C-:B------:R-:W-:Y:S01]  /*5c40*/  FFMA.FTZ R182, R85, UR11, -R107.reuse ;  /* 0x0000000b55b67c23 */ /* 0x100fe2000801086b */
[--C-:B------:R-:W-:Y:S01]  /*5c50*/  FFMA.FTZ R198, R77, UR11, -R107.reuse ;  /* 0x0000000b4dc67c23 */ /* 0x100fe2000801086b */
[----:B------:R-:W-:Y:S01]  /*5c60*/  FMNMX.FTZ R52, R13, R52, !PT ;  /* 0x000000340d347209 */ /* 0x000fe20007810000 */
[--C-:B------:R-:W-:Y:S01]  /*5c70*/  FFMA.FTZ R176, R49, UR11, -R107.reuse ;  /* 0x0000000b31b07c23 */ /* 0x100fe2000801086b */
[--C-:B------:R-:W-:Y:S01]  /*5c80*/  FFMA.FTZ R178, R51, UR11, -R107.reuse ;  /* 0x0000000b33b27c23 */ /* 0x100fe2000801086b */
[----:B------:R-:W-:Y:S01]  /*5c90*/  MUFU.EX2 R27, R27 ;  /* 0x0000001b001b7308 */ /* 0x000fe20000000800 */
[----:B------:R-:W-:Y:S01]  /*5ca0*/  FMNMX.FTZ R65, R15, R52, !PT ;  /* 0x000000340f417209 */ /* 0x000fe20007810000 */
[--C-:B------:R-:W-:Y:S01]  /*5cb0*/  FFMA.FTZ R31, R68, UR11, -R107.reuse ;  /* 0x0000000b441f7c23 */ /* 0x100fe2000801086b */
[--C-:B------:R-:W-:Y:S01]  /*5cc0*/  FFMA.FTZ R216, R103, UR11, -R107.reuse ;  /* 0x0000000b67d87c23 */ /* 0x100fe2000801086b */
[--C-:B------:R-:W-:Y:S01]  /*5cd0*/  FFMA.FTZ R180, R80, UR11, -R107.reuse ;  /* 0x0000000b50b47c23 */ /* 0x100fe2000801086b */
[----:B------:R-:W-:Y:S01]  /*5ce0*/  FMNMX.FTZ R52, R20, R65, !PT ;  /* 0x0000004114347209 */ /* 0x000fe20007810000 */
[--C-:B------:R-:W-:Y:S01]  /*5cf0*/  FFMA.FTZ R49, R84, UR11, -R107.reuse ;  /* 0x0000000b54317c23 */ /* 0x100fe2000801086b */
[--C-:B------:R-:W-:Y:S01]  /*5d00*/  FFMA.FTZ R214, R101, UR11, -R107.reuse ;  /* 0x0000000b65d67c23 */ /* 0x100fe2000801086b */
[----:B------:R-:W0:Y:S01]  /*5d10*/  MUFU.EX2 R176, R176 ;  /* 0x000000b000b07308 */ /* 0x000e220000000800 */
[----:B------:R-:W-:Y:S01]  /*5d20*/  FMNMX.FTZ R67, R21, R52, !PT ;  /* 0x0000003415437209 */ /* 0x000fe20007810000 */
[--C-:B------:R-:W-:Y:S01]  /*5d30*/  FFMA.FTZ R101, R12, UR11, -R107.reuse ;  /* 0x0000000b0c657c23 */ /* 0x100fe2000801086b */
[--C-:B------:R-:W-:Y:S01]  /*5d40*/  FFMA.FTZ R184, R105, UR11, -R107.reuse ;  /* 0x0000000b69b87c23 */ /* 0x100fe2000801086b */
[--C-:B------:R-:W-:Y:S01]  /*5d50*/  FFMA.FTZ R51, R96, UR11, -R107.reuse ;  /* 0x0000000b60337c23 */ /* 0x100fe2000801086b */
[----:B------:R-:W-:Y:S01]  /*5d60*/  FMNMX.FTZ R52, R40, R67, !PT ;  /* 0x0000004328347209 */ /* 0x000fe20007810000 */
[--C-:B------:R-:W-:Y:S01]  /*5d70*/  FFMA.FTZ R186, R98, UR11, -R107.reuse ;  /* 0x0000000b62ba7c23 */ /* 0x100fe2000801086b */
[--C-:B------:R-:W-:Y:S01]  /*5d80*/  FFMA.FTZ R65, R97, UR11, -R107.reuse ;  /* 0x0000000b61417c23 */ /* 0x100fe2000801086b */
[----:B------:R-:W1:Y:S01]  /*5d90*/  MUFU.EX2 R178, R178 ;  /* 0x000000b200b27308 */ /* 0x000e620000000800 */
[----:B------:R-:W-:Y:S01]  /*5da0*/  FMNMX.FTZ R67, R41, R52, !PT ;  /* 0x0000003429437209 */ /* 0x000fe20007810000 */
[--C-:B------:R-:W-:Y:S01]  /*5db0*/  FFMA.FTZ R188, R100, UR11, -R107.reuse ;  /* 0x0000000b64bc7c23 */ /* 0x100fe2000801086b */
[--C-:B------:R-:W-:Y:S01]  /*5dc0*/  FFMA.FTZ R190, R90, UR11, -R107.reuse ;  /* 0x0000000b5abe7c23 */ /* 0x100fe2000801086b */
[--C-:B------:R-:W-:Y:S01]  /*5dd0*/  FFMA.FTZ R192, R92, UR11, -R107.reuse ;  /* 0x0000000b5cc07c23 */ /* 0x100fe2000801086b */
[----:B------:R-:W-:Y:S01]  /*5de0*/  FMNMX.FTZ R52, R42, R67, !PT ;  /* 0x000000432a347209 */ /* 0x000fe20007810000 */
[--C-:B------:R-:W-:Y:S01]  /*5df0*/  FFMA.FTZ R67, R82, UR11, -R107.reuse ;  /* 0x0000000b52437c23 */ /* 0x100fe2000801086b */
[--C-:B------:R-:W-:Y:S01]  /*5e00*/  FFMA.FTZ R72, R72, UR11, -R107.reuse ;  /* 0x0000000b48487c23 */ /* 0x100fe2000801086b */
[----:B------:R-:W2:Y:S01]  /*5e10*/  MUFU.EX2 R31, R31 ;  /* 0x0000001f001f7308 */ /* 0x000ea20000000800 */
[----:B------:R-:W-:Y:S01]  /*5e20*/  FMNMX.FTZ R81, R43, R52, !PT ;  /* 0x000000342b517209 */ /* 0x000fe20007810000 */
[--C-:B------:R-:W-:Y:S01]  /*5e30*/  FFMA.FTZ R194, R74, UR11, -R107.reuse ;  /* 0x0000000b4ac27c23 */ /* 0x100fe2000801086b */
[--C-:B------:R-:W-:Y:S01]  /*5e40*/  FFMA.FTZ R73, R73, UR11, -R107.reuse ;  /* 0x0000000b49497c23 */ /* 0x100fe2000801086b */
[--C-:B------:R-:W-:Y:S01]  /*5e50*/  FFMA.FTZ R196, R75, UR11, -R107.reuse ;  /* 0x0000000b4bc47c23 */ /* 0x100fe2000801086b */
[----:B------:R-:W-:Y:S01]  /*5e60*/  FMNMX.FTZ R52, R44, R81, !PT ;  /* 0x000000512c347209 */ /* 0x000fe20007810000 */
[--C-:B------:R-:W-:Y:S01]  /*5e70*/  FFMA.FTZ R75, R76, UR11, -R107.reuse ;  /* 0x0000000b4c4b7c23 */ /* 0x100fe2000801086b */
[--C-:B------:R-:W-:Y:S01]  /*5e80*/  FFMA.FTZ R200, R69, UR11, -R107.reuse ;  /* 0x0000000b45c87c23 */ /* 0x100fe2000801086b */
[----:B------:R-:W3:Y:S01]  /*5e90*/  MUFU.EX2 R180, R180 ;  /* 0x000000b400b47308 */ /* 0x000ee20000000800 */
[----:B------:R-:W-:Y:S01]  /*5ea0*/  FMNMX.FTZ R81, R45, R52, !PT ;  /* 0x000000342d517209 */ /* 0x000fe20007810000 */
[--C-:B------:R-:W-:Y:S01]  /*5eb0*/  FFMA.FTZ R69, R70, UR11, -R107.reuse ;  /* 0x0000000b46457c23 */ /* 0x100fe2000801086b */
[--C-:B------:R-:W-:Y:S01]  /*5ec0*/  FFMA.FTZ R202, R110, UR11, -R107.reuse ;  /* 0x0000000b6eca7c23 */ /* 0x100fe2000801086b */
[--C-:B------:R-:W-:Y:S01]  /*5ed0*/  FFMA.FTZ R71, R71, UR11, -R107.reuse ;  /* 0x0000000b47477c23 */ /* 0x100fe2000801086b */
[----:B------:R-:W-:Y:S01]  /*5ee0*/  FMNMX.FTZ R52, R46, R81, !PT ;  /* 0x000000512e347209 */ /* 0x000fe20007810000 */
[--C-:B------:R-:W-:Y:S01]  /*5ef0*/  FFMA.FTZ R81, R89, UR11, -R107.reuse ;  /* 0x0000000b59517c23 */ /* 0x100fe2000801086b */
[--C-:B------:R-:W-:Y:S01]  /*5f00*/  FFMA.FTZ R204, R78, UR11, -R107.reuse ;  /* 0x0000000b4ecc7c23 */ /* 0x100fe2000801086b */
[----:B------:R-:W4:Y:S01]  /*5f10*/  MUFU.EX2 R39, R39 ;  /* 0x0000002700277308 */ /* 0x000f220000000800 */
[----:B------:R-:W-:Y:S01]  /*5f20*/  FMNMX.FTZ R85, R47, R52, !PT ;  /* 0x000000342f557209 */ /* 0x000fe20007810000 */
[--C-:B------:R-:W-:Y:S01]  /*5f30*/  FFMA.FTZ R97, R114, UR11, -R107.reuse ;  /* 0x0000000b72617c23 */ /* 0x100fe2000801086b */
[--C-:B------:R-:W-:Y:S01]  /*5f40*/  FFMA.FTZ R206, R79, UR11, -R107.reuse ;  /* 0x0000000b4fce7c23 */ /* 0x100fe2000801086b */
[--C-:B------:R-:W-:Y:S01]  /*5f50*/  FFMA.FTZ R79, R83, UR11, -R107.reuse ;  /* 0x0000000b534f7c23 */ /* 0x100fe2000801086b */
[----:B------:R-:W-:Y:S01]  /*5f60*/  FMNMX.FTZ R85, R48, R85, !PT ;  /* 0x0000005530557209 */ /* 0x000fe20007810000 */
[--C-:B------:R-:W-:Y:S01]  /*5f70*/  FFMA.FTZ R208, R86, UR11, -R107.reuse ;  /* 0x0000000b56d07c23 */ /* 0x100fe2000801086b */
[--C-:B------:R-:W-:Y:S01]  /*5f80*/  FFMA.FTZ R83, R91, UR11, -R107.reuse ;  /* 0x0000000b5b537c23 */ /* 0x100fe2000801086b */
[----:B------:R-:W5:Y:S01]  /*5f90*/  MUFU.EX2 R182, R182 ;  /* 0x000000b600b67308 */ /* 0x000f620000000800 */
        /* <DEDUP_REMOVED lines=10> */
[----:B------:R-:W-:Y:S01]  /*6040*/  FFMA.FTZ R218, R106, UR11, -R107 ;  /* 0x0000000b6ada7c23 */ /* 0x000fe2000801086b */
[--C-:B------:R-:W-:Y:S01]  /*6050*/  IMAD.MOV.U32 R86, RZ, RZ, R87.reuse ;  /* 0x000000ffff567224 */ /* 0x100fe200078e0057 */
[----:B------:R-:W-:Y:S01]  /*6060*/  FMNMX.FTZ R89, R55, R52, !PT ;  /* 0x0000003437597209 */ /* 0x000fe20007810000 */
[--C-:B------:R-:W-:Y:S01]  /*6070*/  IMAD.MOV.U32 R84, RZ, RZ, R87.reuse ;  /* 0x000000ffff547224 */ /* 0x100fe200078e0057 */
[----:B------:R-:W-:Y:S01]  /*6080*/  MOV R82, R87 ;  /* 0x0000005700527202 */ /* 0x000fe20000000f00 */
[----:B------:R-:W5:Y:S01]  /*6090*/  MUFU.EX2 R184, R184 ;  /* 0x000000b800b87308 */ /* 0x000f620000000800 */
[----:B------:R-:W-:Y:S01]  /*60a0*/  FMNMX.FTZ R52, R56, R89, !PT ;  /* 0x0000005938347209 */ /* 0x000fe20007810000 */
[----:B------:R-:W-:-:S02]  /*60b0*/  IMAD.MOV.U32 R80, RZ, RZ, R87 ;  /* 0x000000ffff507224 */ /* 0x000fc400078e0057 */
[--C-:B------:R-:W-:Y:S01]  /*60c0*/  IMAD.MOV.U32 R78, RZ, RZ, R87.reuse ;  /* 0x000000ffff4e7224 */ /* 0x100fe200078e0057 */
[----:B------:R-:W-:Y:S01]  /*60d0*/  FMNMX.FTZ R89, R57, R52, !PT ;  /* 0x0000003439597209 */ /* 0x000fe20007810000 */
[--C-:B------:R-:W-:Y:S02]  /*60e0*/  IMAD.MOV.U32 R76, RZ, RZ, R87.reuse ;  /* 0x000000ffff4c7224 */ /* 0x100fe400078e0057 */
[----:B------:R-:W-:Y:S01]  /*60f0*/  MUFU.EX2 R51, R51 ;  /* 0x0000003300337308 */ /* 0x000fe20000000800 */
[----:B------:R-:W-:Y:S01]  /*6100*/  FMNMX.FTZ R52, R58, R89, !PT ;  /* 0x000000593a347209 */ /* 0x000fe20007810000 */
[--C-:B------:R-:W-:Y:S02]  /*6110*/  IMAD.MOV.U32 R74, RZ, RZ, R87.reuse ;  /* 0x000000ffff4a7224 */ /* 0x100fe400078e0057 */
[--C-:B------:R-:W-:Y:S01]  /*6120*/  IMAD.MOV.U32 R70, RZ, RZ, R87.reuse ;  /* 0x000000ffff467224 */ /* 0x100fe200078e0057 */
[----:B------:R-:W-:Y:S01]  /*6130*/  FMNMX.FTZ R89, R59, R52, !PT ;  /* 0x000000343b597209 */ /* 0x000fe20007810000 */
[----:B------:R-:W-:-:S02]  /*6140*/  IMAD.MOV.U32 R68, RZ, RZ, R87 ;  /* 0x000000ffff447224 */ /* 0x000fc400078e0057 */
        /* <DEDUP_REMOVED lines=8> */
[----:B------:R-:W-:Y:S01]  /*61d0*/  FMNMX.FTZ R52, R36, R77, !PT ;  /* 0x0000004d24347209 */ /* 0x000fe20007810000 */
[----:B------:R-:W-:Y:S01]  /*61e0*/  FFMA.FTZ R77, R66, UR11, -R107 ;  /* 0x0000000b424d7c23 */ /* 0x000fe2000801086b */
[----:B------:R-:W-:Y:S01]  /*61f0*/  IMAD.MOV.U32 R66, RZ, RZ, R87 ;  /* 0x000000ffff427224 */ /* 0x000fe200078e0057 */
        /* <DEDUP_REMOVED lines=12> */
[----:B------:R0:W-:Y:S01]  /*62c0*/  MUFU.EX2 R85, R72 ;  /* 0x0000004800557308 */ /* 0x0001e20000000800 */
[----:B------:R-:W-:-:S04]  /*62d0*/  FMNMX.FTZ R52, R29, R52, !PT ;  /* 0x000000341d347209 */ /* 0x000fc80007810000 */
[----:B------:R-:W-:-:S03]  /*62e0*/  FMNMX.FTZ R52, R63, R52, !PT ;  /* 0x000000343f347209 */ /* 0x000fc60007810000 */
[----:B------:R-:W-:Y:S01]  /*62f0*/  MUFU.EX2 R194, R194 ;  /* 0x000000c200c27308 */ /* 0x000fe20000000800 */
[----:B------:R-:W-:Y:S01]  /*6300*/  FMNMX.FTZ R89, R111, R52, !PT ;  /* 0x000000346f597209 */ /* 0x000fe20007810000 */
[----:B0-----:R-:W-:-:S03]  /*6310*/  IMAD.MOV.U32 R72, RZ, RZ, R87 ;  /* 0x000000ffff487224 */ /* 0x001fc600078e0057 */
[----:B------:R-:W-:-:S03]  /*6320*/  FMNMX.FTZ R52, R108, R89, !PT ;  /* 0x000000596c347209 */ /* 0x000fc60007810000 */
[----:B------:R-:W-:Y:S01]  /*6330*/  MUFU.EX2 R73, R73 ;  /* 0x0000004900497308 */ /* 0x000fe20000000800 */
[----:B------:R-:W-:-:S04]  /*6340*/  FMNMX.FTZ R89, R109, R52, !PT ;  /* 0x000000346d597209 */ /* 0x000fc80007810000 */
[----:B------:R-:W-:-:S03]  /*6350*/  FMNMX.FTZ R89, R30, R89, !PT ;  /* 0x000000591e597209 */ /* 0x000fc60007810000 */
[----:B------:R-:W-:Y:S01]  /*6360*/  MUFU.EX2 R196, R196 ;  /* 0x000000c400c47308 */ /* 0x000fe20000000800 */
[----:B------:R-:W-:-:S05]  /*6370*/  FMNMX.FTZ R89, R26, R89, !PT ;  /* 0x000000591a597209 */ /* 0x000fca0007810000 */
[----:B------:R-:W0:Y:S02]  /*6380*/  SHFL.BFLY PT, R52, R89, 0x2, 0x1f ;  /* 0x0c401f0059347f89 */ /* 0x000e2400000e0000 */
[----:B------:R-:W-:Y:S08]  /*6390*/  MUFU.EX2 R75, R75 ;  /* 0x0000004b004b7308 */ /* 0x000ff00000000800 */
[----:B------:R-:W-:Y:S08]  /*63a0*/  MUFU.EX2 R198, R198 ;  /* 0x000000c600c67308 */ /* 0x000ff00000000800 */
[----:B------:R-:W-:Y:S01]  /*63b0*/  MUFU.EX2 R77, R77 ;  /* 0x0000004d004d7308 */ /* 0x000fe20000000800 */
[----:B0-----:R-:W-:-:S07]  /*63c0*/  FMNMX.FTZ R52, R89, R52, !PT ;  /* 0x0000003459347209 */ /* 0x001fce0007810000 */
[----:B------:R-:W-:Y:S01]  /*63d0*/  MUFU.EX2 R200, R200 ;  /* 0x000000c800c87308 */ /* 0x000fe20000000800 */
[----:B------:R-:W0:Y:S07]  /*63e0*/  SHFL.BFLY PT, R89, R52, 0x1, 0x1f ;  /* 0x0c201f0034597f89 */ /* 0x000e2e00000e0000 */
[----:B------:R-:W-:Y:S08]  /*63f0*/  MUFU.EX2 R69, R69 ;  /* 0x0000004500457308 */ /* 0x000ff00000000800 */
[----:B------:R-:W-:Y:S08]  /*6400*/  MUFU.EX2 R202, R202 ;  /* 0x000000ca00ca7308 */ /* 0x000ff00000000800 */
[----:B------:R-:W-:Y:S01]  /*6410*/  MUFU.EX2 R71, R71 ;  /* 0x0000004700477308 */ /* 0x000fe20000000800 */
[----:B0-----:R-:W-:-:S04]  /*6420*/  FMNMX.FTZ R89, R52, R89, !PT ;  /* 0x0000005934597209 */ /* 0x001fc80007810000 */
[C---:B------:R-:W-:Y:S01]  /*6430*/  FSETP.NEU.FTZ.AND P2, PT, R89.reuse, -INF , PT ;  /* 0xff8000005900780b */ /* 0x040fe20003f5d000 */
[----:B------:R-:W-:Y:S02]  /*6440*/  FMUL.FTZ R103, R89, UR11 ;  /* 0x0000000b59677c20 */ /* 0x000fe40008410000 */
[----:B------:R-:W-:Y:S03]  /*6450*/  MUFU.EX2 R204, R204 ;  /* 0x000000cc00cc7308 */ /* 0x000fe60000000800 */
[----:B------:R-:W-:Y:S02]  /*6460*/  FSEL R103, R103, RZ, P2 ;  /* 0x000000ff67677208 */ /* 0x000fe40001000000 */
[----:B------:R-:W-:-:S03]  /*6470*/  PLOP3.LUT P2, PT, PT, PT, UP0, 0x80, 0x0 ;  /* 0x000000000000781c */ /* 0x000fc60003f4f008 */
[----:B------:R-:W-:Y:S01]  /*6480*/  MUFU.EX2 R97, R97 ;  /* 0x0000006100617308 */ /* 0x000fe20000000800 */
[----:B------:R-:W-:Y:S01]  /*6490*/  FFMA.FTZ R177, R11, UR11, -R103 ;  /* 0x0000000b0bb17c23 */ /* 0x000fe20008010867 */
[----:B------:R-:W-:Y:S01]  /*64a0*/  FADD.FTZ R11, R176, R27 ;  /* 0x0000001bb00b7221 */ /* 0x000fe20000010000 */
[--C-:B------:R-:W-:Y:S01]  /*64b0*/  FFMA.FTZ R12, R14, UR11, -R103.reuse ;  /* 0x0000000b0e0c7c23 */ /* 0x100fe20008010867 */
[--C-:B------:R-:W-:Y:S01]  /*64c0*/  FFMA.FTZ R179, R13, UR11, -R103.reuse ;  /* 0x0000000b0db37c23 */ /* 0x100fe20008010867 */
[----:B------:R-:W-:Y:S01]  /*64d0*/  FFMA.FTZ R52, R15, UR11, -R103 ;  /* 0x0000000b0f347c23 */ /* 0x000fe20008010867 */
[----:B-1----:R-:W-:Y:S01]  /*64e0*/  FADD.FTZ R14, R178, R11 ;  /* 0x0000000bb20e7221 */ /* 0x002fe20000010000 */
[--C-:B------:R-:W-:Y:S01]  /*64f0*/  FFMA.FTZ R181, R20, UR11, -R103.reuse ;  /* 0x0000000b14b57c23 */ /* 0x100fe20008010867 */
[----:B------:R-:W-:Y:S01]  /*6500*/  MUFU.EX2 R177, R177 ;  /* 0x000000b100b17308 */ /* 0x000fe20000000800 */
[--C-:B------:R-:W-:Y:S01]  /*6510*/  FFMA.FTZ R20, R21, UR11, -R103.reuse ;  /* 0x0000000b15147c23 */ /* 0x100fe20008010867 */
[----:B--2---:R-:W-:Y:S01]  /*6520*/  FADD.FTZ R11, R31, R14 ;  /* 0x0000000e1f0b7221 */ /* 0x004fe20000010000 */
[--C-:B------:R-:W-:Y:S01]  /*6530*/  FFMA.FTZ R183, R40, UR11, -R103.reuse ;  /* 0x0000000b28b77c23 */ /* 0x100fe20008010867 */
[--C-:B------:R-:W-:Y:S01]  /*6540*/  FFMA.FTZ R201, R32, UR11, -R103.reuse ;  /* 0x0000000b20c97c23 */ /* 0x100fe20008010867 */
[----:B------:R-:W-:Y:S01]  /*6550*/  FFMA.FTZ R191, R48, UR11, -R103 ;  /* 0x0000000b30bf7c23 */ /* 0x000fe20008010867 */
[----:B---3--:R-:W-:Y:S01]  /*6560*/  FADD.FTZ R14, R180, R11 ;  /* 0x0000000bb40e7221 */ /* 0x008fe20000010000 */
[--C-:B------:R-:W-:Y:S01]  /*6570*/  FFMA.FTZ R40, R41, UR11, -R103.reuse ;  /* 0x0000000b29287c23 */ /* 0x100fe20008010867 */
[----:B------:R-:W0:Y:S01]  /*6580*/  MUFU.EX2 R12, R12 ;  /* 0x0000000c000c7308 */ /* 0x000e220000000800 */
[--C-:B------:R-:W-:Y:S01]  /*6590*/  FFMA.FTZ R48, R50, UR11, -R103.reuse ;  /* 0x0000000b32307c23 */ /* 0x100fe20008010867 */
[----:B----4-:R-:W-:Y:S01]  /*65a0*/  FADD.FTZ R11, R39, R14 ;  /* 0x0000000e270b7221 */ /* 0x010fe20000010000 */
[--C-:B------:R-:W-:Y:S01]  /*65b0*/  FFMA.FTZ R50, R54, UR11, -R103.reuse ;  /* 0x0000000b36327c23 */ /* 0x100fe20008010867 */
[--C-:B------:R-:W-:Y:S01]  /*65c0*/  FFMA.FTZ R54, R56, UR11, -R103.reuse ;  /* 0x0000000b38367c23 */ /* 0x100fe20008010867 */
[----:B------:R-:W-:Y:S01]  /*65d0*/  FFMA.FTZ R56, R58, UR11, -R103 ;  /* 0x0000000b3a387c23 */ /* 0x000fe20008010867 */
[----:B-----5:R-:W-:Y:S01]  /*65e0*/  FADD.FTZ R14, R182, R11 ;  /* 0x0000000bb60e7221 */ /* 0x020fe20000010000 */
[--C-:B------:R-:W-:Y:S01]  /*65f0*/  FFMA.FTZ R185, R42, UR11, -R103.reuse ;  /* 0x0000000b2ab97c23 */ /* 0x100fe20008010867 */
[----:B------:R-:W1:Y:S01]  /*6600*/  MUFU.EX2 R179, R179 ;  /* 0x000000b300b37308 */ /* 0x000e620000000800 */
[--C-:B------:R-:W-:Y:S01]  /*6610*/  FFMA.FTZ R58, R60, UR11, -R103.reuse ;  /* 0x0000000b3c3a7c23 */ /* 0x100fe20008010867 */
[----:B------:R-:W-:Y:S01]  /*6620*/  FADD.FTZ R11, R49, R14 ;  /* 0x0000000e310b7221 */ /* 0x000fe20000010000 */
[--C-:B------:R-:W-:Y:S01]  /*6630*/  FFMA.FTZ R42, R43, UR11, -R103.reuse ;  /* 0x0000000b2b2a7c23 */ /* 0x100fe20008010867 */
[--C-:B------:R-:W-:Y:S01]  /*6640*/  FFMA.FTZ R187, R44, UR11, -R103.reuse ;  /* 0x0000000b2cbb7c23 */ /* 0x100fe20008010867 */
[----:B------:R-:W-:Y:S01]  /*6650*/  FFMA.FTZ R203, R34, UR11, -R103 ;  /* 0x0000000b22cb7c23 */ /* 0x000fe20008010867 */
[----:B------:R-:W-:Y:S01]  /*6660*/  FADD.FTZ R32, R184, R11 ;  /* 0x0000000bb8207221 */ /* 0x000fe20000010000 */
[--C-:B------:R-:W-:Y:S01]  /*6670*/  FFMA.FTZ R44, R45, UR11, -R103.reuse ;  /* 0x0000000b2d2c7c23 */ /* 0x100fe20008010867 */
[----:B------:R-:W2:Y:S01]  /*6680*/  MUFU.EX2 R52, R52 ;  /* 0x0000003400347308 */ /* 0x000ea20000000800 */
[----:B0-----:R-:W-:Y:S01]  /*6690*/  FADD.FTZ R14, R177, R12 ;  /* 0x0000000cb10e7221 */ /* 0x001fe20000010000 */
[----:B------:R-:W-:Y:S01]  /*66a0*/  FADD.FTZ R13, R51, R32 ;  /* 0x00000020330d7221 */ /* 0x000fe20000010000 */
[--C-:B------:R-:W-:Y:S01]  /*66b0*/  FFMA.FTZ R189, R46, UR11, -R103.reuse ;  /* 0x0000000b2ebd7c23 */ /* 0x100fe20008010867 */
[--C-:B------:R-:W-:Y:S01]  /*66c0*/  FFMA.FTZ R46, R47, UR11, -R103.reuse ;  /* 0x0000000b2f2e7c23 */ /* 0x100fe20008010867 */
[----:B------:R-:W-:Y:S01]  /*66d0*/  FFMA.FTZ R205, R36, UR11, -R103 ;  /* 0x0000000b24cd7c23 */ /* 0x000fe20008010867 */
[----:B------:R-:W-:Y:S01]  /*66e0*/  FADD.FTZ R60, R186, R13 ;  /* 0x0000000dba3c7221 */ /* 0x000fe20000010000 */
[--C-:B------:R-:W-:Y:S01]  /*66f0*/  FFMA.FTZ R193, R53, UR11, -R103.reuse ;  /* 0x0000000b35c17c23 */ /* 0x100fe20008010867 */
[----:B------:R-:W0:Y:S01]  /*6700*/  MUFU.EX2 R181, R181 ;  /* 0x000000b500b57308 */ /* 0x000e220000000800 */
[----:B-1----:R-:W-:Y:S01]  /*6710*/  FADD.FTZ R11, R179, R14 ;  /* 0x0000000eb30b7221 */ /* 0x002fe20000010000 */
[----:B------:R-:W-:Y:S01]  /*6720*/  FADD.FTZ R13, R65, R60 ;  /* 0x0000003c410d7221 */ /* 0x000fe20000010000 */
[--C-:B------:R-:W-:Y:S01]  /*6730*/  FFMA.FTZ R195, R55, UR11, -R103.reuse ;  /* 0x0000000b37c37c23 */ /* 0x100fe20008010867 */
[--C-:B------:R-:W-:Y:S01]  /*6740*/  FFMA.FTZ R197, R57, UR11, -R103.reuse ;  /* 0x0000000b39c57c23 */ /* 0x100fe20008010867 */
[----:B------:R-:W-:Y:S01]  /*6750*/  FFMA.FTZ R199, R59, UR11, -R103 ;  /* 0x0000000b3bc77c23 */ /* 0x000fe20008010867 */
[----:B------:R-:W-:Y:S01]  /*6760*/  FADD.FTZ R34, R188, R13 ;  /* 0x0000000dbc227221 */ /* 0x000fe20000010000 */
[----:B------:R-:W-:Y:S01]  /*6770*/  FFMA.FTZ R32, R33, UR11, -R103 ;  /* 0x0000000b21207c23 */ /* 0x000fe20008010867 */
[----:B------:R-:W1:Y:S01]  /*6780*/  MUFU.EX2 R20, R20 ;  /* 0x0000001400147308 */ /* 0x000e620000000800 */
[----:B--2---:R-:W-:Y:S01]  /*6790*/  FADD.FTZ R14, R52, R11 ;  /* 0x0000000b340e7221 */ /* 0x004fe20000010000 */
        /* <DEDUP_REMOVED lines=13> */
[----:B------:R-:W-:Y:S01]  /*6870*/  FFMA.FTZ R64, R64, UR11, -R103 ;  /* 0x0000000b40407c23 */ /* 0x000fe20008010867 */
[----:B------:R-:W0:Y:S01]  /*6880*/  MUFU.EX2 R40, R40 ;  /* 0x0000002800287308 */ /* 0x000e220000000800 */
[----:B-1----:R-:W-:Y:S01]  /*6890*/  FADD.FTZ R14, R20, R11 ;  /* 0x0000000b140e7221 */ /* 0x002fe20000010000 */
[--C-:B------:R-:W-:Y:S01]  /*68a0*/  FFMA.FTZ R29, R29, UR11, -R103.reuse ;  /* 0x0000000b1d1d7c23 */ /* 0x100fe20008010867 */
[--C-:B------:R-:W-:Y:S01]  /*68b0*/  FFMA.FTZ R63, R63, UR11, -R103.reuse ;  /* 0x0000000b3f3f7c23 */ /* 0x100fe20008010867 */
[--C-:B------:R-:W-:Y:S01]  /*68c0*/  FFMA.FTZ R111, R111, UR11, -R103.reuse ;  /* 0x0000000b6f6f7c23 */ /* 0x100fe20008010867 */
[--C-:B------:R-:W-:Y:S01]  /*68d0*/  FFMA.FTZ R108, R108, UR11, -R103.reuse ;  /* 0x0000000b6c6c7c23 */ /* 0x100fe20008010867 */
[----:B------:R-:W-:Y:S01]  /*68e0*/  FFMA.FTZ R109, R109, UR11, -R103 ;  /* 0x0000000b6d6d7c23 */ /* 0x000fe20008010867 */
[----:B------:R-:W-:Y:S01]  /*68f0*/  F2FP.F16.F32.PACK_AB R177, R12, R177 ;  /* 0x000000b10cb1723e */ /* 0x000fe200000000ff */
[----:B------:R-:W1:Y:S01]  /*6900*/  MUFU.EX2 R185, R185 ;  /* 0x000000b900b97308 */ /* 0x000e620000000800 */
[----:B--2---:R-:W-:Y:S01]  /*6910*/  FADD.FTZ R11, R183, R14 ;  /* 0x0000000eb70b7221 */ /* 0x004fe20000010000 */
[----:B------:R-:W-:Y:S01]  /*6920*/  F2FP.F16.F32.PACK_AB R181, R20, R181 ;  /* 0x000000b514b5723e */ /* 0x000fe200000000ff */
[--C-:B------:R-:W-:Y:S01]  /*6930*/  IMAD.MOV.U32 R61, RZ, RZ, R87.reuse ;  /* 0x000000ffff3d7224 */ /* 0x100fe200078e0057 */
[----:B------:R-:W-:Y:S01]  /*6940*/  F2FP.F16.F32.PACK_AB R176, R27, R176 ;  /* 0x000000b01bb0723e */ /* 0x000fe200000000ff */
[--C-:B------:R-:W-:Y:S01]  /*6950*/  IMAD.MOV.U32 R60, RZ, RZ, R87.reuse ;  /* 0x000000ffff3c7224 */ /* 0x100fe200078e0057 */
[----:B------:R-:W-:Y:S01]  /*6960*/  F2FP.F16.F32.PACK_AB R178, R31, R178 ;  /* 0x000000b21fb2723e */ /* 0x000fe200000000ff */
[----:B------:R-:W-:Y:S01]  /*6970*/  IMAD.MOV.U32 R59, RZ, RZ, R87 ;  /* 0x000000ffff3b7224 */ /* 0x000fe200078e0057 */
        /* <DEDUP_REMOVED lines=18> */
[C---:B------:R-:W-:Y:S01]  /*6aa0*/  FADD.FTZ R11, R85.reuse, R36 ;  /* 0x00000024550b7221 */ /* 0x040fe20000010000 */
[----:B------:R-:W-:Y:S01]  /*6ab0*/  F2FP.F16.F32.PACK_AB R192, R85, R192 ;  /* 0x000000c055c0723e */ /* 0x000fe200000000ff */
[----:B------:R-:W-:Y:S01]  /*6ac0*/  IMAD.MOV.U32 R85, RZ, RZ, R87 ;  /* 0x000000ffff557224 */ /* 0x000fe200078e0057 */
[----:B------:R-:W-:Y:S01]  /*6ad0*/  F2FP.F16.F32.PACK_AB R179, R52, R179 ;  /* 0x000000b334b3723e */ /* 0x000fe200000000ff */
[----:B------:R-:W-:Y:S01]  /*6ae0*/  FADD.FTZ R36, R194, R11 ;  /* 0x0000000bc2247221 */ /* 0x000fe20000010000 */
[----:B------:R-:W-:Y:S01]  /*6af0*/  @!P1 PRMT R11, RZ, 0x654, R10 ;  /* 0x00000654ff0b9816 */ /* 0x000fe2000000000a */
[----:B------:R-:W2:Y:S01]  /*6b00*/  MUFU.EX2 R189, R189 ;  /* 0x000000bd00bd7308 */ /* 0x000ea20000000800 */
[----:B0-----:R-:W-:Y:S01]  /*6b10*/  FADD.FTZ R13, R187, R14 ;  /* 0x0000000ebb0d7221 */ /* 0x001fe20000010000 */
[C---:B------:R-:W-:Y:S01]  /*6b20*/  F2FP.F16.F32.PACK_AB R194, R73.reuse, R194 ;  /* 0x000000c249c2723e */ /* 0x040fe200000000ff */
[----:B------:R2:W-:Y:S01]  /*6b30*/  @!P1 SYNCS.ARRIVE.TRANS64.RED.A1T0 RZ, [R11+URZ], RZ ;  /* 0x000000ff0bff99a7 */ /* 0x0005e2000810043f */
[----:B------:R-:W-:Y:S01]  /*6b40*/  F2FP.F16.F32.PACK_AB R183, R40, R183 ;  /* 0x000000b728b7723e */ /* 0x000fe200000000ff */
[--C-:B------:R-:W-:Y:S01]  /*6b50*/  IMAD.MOV.U32 R52, RZ, RZ, R87.reuse ;  /* 0x000000ffff347224 */ /* 0x100fe200078e0057 */
[----:B------:R-:W-:Y:S01]  /*6b60*/  F2FP.F16.F32.PACK_AB R185, R42, R185 ;  /* 0x000000b92ab9723e */ /* 0x000fe200000000ff */
[----:B------:R-:W-:Y:S01]  /*6b70*/  IMAD.MOV.U32 R51, RZ, RZ, R87 ;  /* 0x000000ffff337224 */ /* 0x000fe200078e0057 */
[----:B------:R-:W0:Y:S01]  /*6b80*/  MUFU.EX2 R46, R46 ;  /* 0x0000002e002e7308 */ /* 0x000e220000000800 */
[C---:B-1----:R-:W-:Y:S01]  /*6b90*/  FADD.FTZ R14, R44.reuse, R13 ;  /* 0x0000000d2c0e7221 */ /* 0x042fe20000010000 */
[----:B------:R-:W-:Y:S01]  /*6ba0*/  FADD.FTZ R13, R73, R36 ;  /* 0x00000024490d7221 */ /* 0x000fe20000010000 */
[----:B------:R-:W-:Y:S01]  /*6bb0*/  F2FP.F16.F32.PACK_AB R187, R44, R187 ;  /* 0x000000bb2cbb723e */ /* 0x000fe200000000ff */
[----:B------:R-:W-:-:S02]  /*6bc0*/  IMAD.MOV.U32 R73, RZ, RZ, R87 ;  /* 0x000000ffff497224 */ /* 0x000fc400078e0057 */
[----:B------:R-:W-:Y:S01]  /*6bd0*/  FADD.FTZ R36, R196, R13 ;  /* 0x0000000dc4247221 */ /* 0x000fe20000010000 */
[----:B------:R-:W-:Y:S01]  /*6be0*/  F2FP.F16.F32.PACK_AB R196, R75, R196 ;  /* 0x000000c44bc4723e */ /* 0x000fe200000000ff */
[----:B------:R-:W1:Y:S01]  /*6bf0*/  MUFU.EX2 R191, R191 ;  /* 0x000000bf00bf7308 */ /* 0x000e620000000800 */
[----:B--2---:R-:W-:Y:S01]  /*6c00*/  FADD.FTZ R11, R189, R14 ;  /* 0x0000000ebd0b7221 */ /* 0x004fe20000010000 */
[----:B------:R-:W-:Y:S01]  /*6c10*/  FADD.FTZ R13, R75, R36 ;  /* 0x000000244b0d7221 */ /* 0x000fe20000010000 */
[--C-:B------:R-:W-:Y:S02]  /*6c20*/  IMAD.MOV.U32 R75, RZ, RZ, R87.reuse ;  /* 0x000000ffff4b7224 */ /* 0x100fe400078e0057 */
[----:B------:R-:W-:Y:S02]  /*6c30*/  IMAD.MOV.U32 R49, RZ, RZ, R87 ;  /* 0x000000ffff317224 */ /* 0x000fe400078e0057 */
[----:B------:R-:W-:Y:S01]  /*6c40*/  FADD.FTZ R36, R198, R13 ;  /* 0x0000000dc6247221 */ /* 0x000fe20000010000 */
[C---:B------:R-:W-:Y:S01]  /*6c50*/  F2FP.F16.F32.PACK_AB R198, R77.reuse, R198 ;  /* 0x000000c64dc6723e */ /* 0x040fe200000000ff */
[----:B------:R-:W2:Y:S01]  /*6c60*/  MUFU.EX2 R48, R48 ;  /* 0x0000003000307308 */ /* 0x000ea20000000800 */
[C---:B0-----:R-:W-:Y:S01]  /*6c70*/  FADD.FTZ R14, R46.reuse, R11 ;  /* 0x0000000b2e0e7221 */ /* 0x041fe20000010000 */
[----:B------:R-:W-:Y:S01]  /*6c80*/  FADD.FTZ R15, R77, R36 ;  /* 0x000000244d0f7221 */ /* 0x000fe20000010000 */
[----:B------:R-:W-:Y:S01]  /*6c90*/  F2FP.F16.F32.PACK_AB R189, R46, R189 ;  /* 0x000000bd2ebd723e */ /* 0x000fe200000000ff */
[----:B------:R-:W-:-:S02]  /*6ca0*/  IMAD.MOV.U32 R77, RZ, RZ, R87 ;  /* 0x000000ffff4d7224 */ /* 0x000fc400078e0057 */
[--C-:B------:R-:W-:Y:S02]  /*6cb0*/  IMAD.MOV.U32 R47, RZ, RZ, R87.reuse ;  /* 0x000000ffff2f7224 */ /* 0x100fe400078e0057 */
[----:B------:R-:W0:Y:S01]  /*6cc0*/  MUFU.EX2 R193, R193 ;  /* 0x000000c100c17308 */ /* 0x000e220000000800 */
[----:B-1----:R-:W-:Y:S01]  /*6cd0*/  FADD.FTZ R11, R191, R14 ;  /* 0x0000000ebf0b7221 */ /* 0x002fe20000010000 */
[--C-:B------:R-:W-:Y:S02]  /*6ce0*/  IMAD.MOV.U32 R46, RZ, RZ, R87.reuse ;  /* 0x000000ffff2e7224 */ /* 0x100fe400078e0057 */
[--C-:B------:R-:W-:Y:S02]  /*6cf0*/  IMAD.MOV.U32 R45, RZ, RZ, R87.reuse ;  /* 0x000000ffff2d7224 */ /* 0x100fe400078e0057 */
[----:B------:R-:W-:Y:S02]  /*6d00*/  IMAD.MOV.U32 R44, RZ, RZ, R87 ;  /* 0x000000ffff2c7224 */ /* 0x000fe400078e0057 */
[----:B------:R-:W1:Y:S01]  /*6d10*/  MUFU.EX2 R50, R50 ;  /* 0x0000003200327308 */ /* 0x000e620000000800 */
[----:B--2---:R-:W-:Y:S01]  /*6d20*/  FADD.FTZ R14, R48, R11 ;  /* 0x0000000b300e7221 */ /* 0x004fe20000010000 */
[----:B------:R-:W-:Y:S01]  /*6d30*/  FFMA.FTZ R11, R28, UR11, -R103 ;  /* 0x0000000b1c0b7c23 */ /* 0x000fe20008010867 */
[----:B------:R-:W-:Y:S01]  /*6d40*/  FADD.FTZ R28, R200, R15 ;  /* 0x0000000fc81c7221 */ /* 0x000fe20000010000 */
[C---:B------:R-:W-:Y:S01]  /*6d50*/  F2FP.F16.F32.PACK_AB R200, R69.reuse, R200 ;  /* 0x000000c845c8723e */ /* 0x040fe200000000ff */
[--C-:B------:R-:W-:Y:S01]  /*6d60*/  IMAD.MOV.U32 R43, RZ, RZ, R87.reuse ;  /* 0x000000ffff2b7224 */ /* 0x100fe200078e0057 */
[----:B------:R-:W-:Y:S01]  /*6d70*/  F2FP.F16.F32.PACK_AB R191, R48, R191 ;  /* 0x000000bf30bf723e */ /* 0x000fe200000000ff */
[----:B------:R-:W-:Y:S01]  /*6d80*/  FADD.FTZ R15, R69, R28 ;  /* 0x0000001c450f7221 */ /* 0x000fe20000010000 */
[----:B------:R-:W2:Y:S01]  /*6d90*/  MUFU.EX2 R195, R195 ;  /* 0x000000c300c37308 */ /* 0x000ea20000000800 */
[----:B0-----:R-:W-:Y:S01]  /*6da0*/  FADD.FTZ R13, R193, R14 ;  /* 0x0000000ec10d7221 */ /* 0x001fe20000010000 */
[----:B------:R-:W-:-:S02]  /*6db0*/  IMAD.MOV.U32 R69, RZ, RZ, R87 ;  /* 0x000000ffff457224 */ /* 0x000fc400078e0057 */
[----:B------:R-:W-:Y:S01]  /*6dc0*/  FADD.FTZ R36, R202, R15 ;  /* 0x0000000fca247221 */ /* 0x000fe20000010000 */
[C---:B------:R-:W-:Y:S01]  /*6dd0*/  F2FP.F16.F32.PACK_AB R202, R71.reuse, R202 ;  /* 0x000000ca47ca723e */ /* 0x040fe200000000ff */
[----:B------:R-:W-:Y:S02]  /*6de0*/  IMAD.MOV.U32 R48, RZ, RZ, R87 ;  /* 0x000000ffff307224 */ /* 0x000fe400078e0057 */
[----:B------:R-:W-:Y:S01]  /*6df0*/  FADD.FTZ R21, R71, R36 ;  /* 0x0000002447157221 */ /* 0x000fe20000010000 */
[----:B------:R-:W0:Y:S01]  /*6e00*/  MUFU.EX2 R54, R54 ;  /* 0x0000003600367308 */ /* 0x000e220000000800 */
[C---:B-1----:R-:W-:Y:S01]  /*6e10*/  FADD.FTZ R14, R50.reuse, R13 ;  /* 0x0000000d320e7221 */ /* 0x042fe20000010000 */
[----:B------:R-:W-:Y:S01]  /*6e20*/  F2FP.F16.F32.PACK_AB R193, R50, R193 ;  /* 0x000000c132c1723e */ /* 0x000fe200000000ff */
[--C-:B------:R-:W-:Y:S02]  /*6e30*/  IMAD.MOV.U32 R71, RZ, RZ, R87.reuse ;  /* 0x000000ffff477224 */ /* 0x100fe400078e0057 */
[----:B------:R-:W-:-:S02]  /*6e40*/  IMAD.MOV.U32 R50, RZ, RZ, R87 ;  /* 0x000000ffff327224 */ /* 0x000fc400078e0057 */
[--C-:B------:R-:W-:Y:S01]  /*6e50*/  IMAD.MOV.U32 R42, RZ, RZ, R87.reuse ;  /* 0x000000ffff2a7224 */ /* 0x100fe200078e0057 */
[----:B------:R-:W1:Y:S01]  /*6e60*/  MUFU.EX2 R197, R197 ;  /* 0x000000c500c57308 */ /* 0x000e620000000800 */
[----:B--2---:R-:W-:Y:S01]  /*6e70*/  FADD.FTZ R13, R195, R14 ;  /* 0x0000000ec30d7221 */ /* 0x004fe20000010000 */
[--C-:B------:R-:W-:Y:S02]  /*6e80*/  IMAD.MOV.U32 R41, RZ, RZ, R87.reuse ;  /* 0x000000ffff297224 */ /* 0x100fe400078e0057 */
[--C-:B------:R-:W-:Y:S02]  /*6e90*/  IMAD.MOV.U32 R40, RZ, RZ, R87.reuse ;  /* 0x000000ffff287224 */ /* 0x100fe400078e0057 */
[----:B------:R-:W-:Y:S02]  /*6ea0*/  IMAD.MOV.U32 R39, RZ, RZ, R87 ;  /* 0x000000ffff277224 */ /* 0x000fe400078e0057 */
[----:B------:R-:W2:Y:S01]  /*6eb0*/  MUFU.EX2 R56, R56 ;  /* 0x0000003800387308 */ /* 0x000ea20000000800 */
[----:B0-----:R-:W-:Y:S01]  /*6ec0*/  FADD.FTZ R14, R54, R13 ;  /* 0x0000000d360e7221 */ /* 0x001fe20000010000 */
[----:B------:R-:W-:Y:S01]  /*6ed0*/  FFMA.FTZ R13, R30, UR11, -R103 ;  /* 0x0000000b1e0d7c23 */ /* 0x000fe20008010867 */
[----:B------:R-:W-:Y:S01]  /*6ee0*/  FADD.FTZ R30, R204, R21 ;  /* 0x00000015cc1e7221 */ /* 0x000fe20000010000 */
[----:B------:R-:W-:Y:S01]  /*6ef0*/  FFMA.FTZ R103, R26, UR11, -R103 ;  /* 0x0000000b1a677c23 */ /* 0x000fe20008010867 */
[----:B------:R-:W-:Y:S01]  /*6f00*/  F2FP.F16.F32.PACK_AB R195, R54, R195 ;  /* 0x000000c336c3723e */ /* 0x000fe200000000ff */
[----:B------:R-:W-:-:S02]  /*6f10*/  IMAD.MOV.U32 R54, RZ, RZ, R87 ;  /* 0x000000ffff367224 */ /* 0x000fc400078e0057 */
[----:B------:R-:W-:Y:S01]  /*6f20*/  FADD.FTZ R21, R97, R30 ;  /* 0x0000001e61157221 */ /* 0x000fe20000010000 */
[----:B------:R-:W0:Y:S01]  /*6f30*/  MUFU.EX2 R199, R199 ;  /* 0x000000c700c77308 */ /* 0x000e220000000800 */
[----:B-1----:R-:W-:Y:S01]  /*6f40*/  FADD.FTZ R15, R197, R14 ;  /* 0x0000000ec50f7221 */ /* 0x002fe20000010000 */
[----:B------:R-:W-:Y:S01]  /*6f50*/  F2FP.F16.F32.PACK_AB R204, R97, R204 ;  /* 0x000000cc61cc723e */ /* 0x000fe200000000ff */
[--C-:B------:R-:W-:Y:S02]  /*6f60*/  IMAD.MOV.U32 R35, RZ, RZ, R87.reuse ;  /* 0x000000ffff237224 */ /* 0x100fe400078e0057 */
[--C-:B------:R-:W-:Y:S02]  /*6f70*/  IMAD.MOV.U32 R33, RZ, RZ, R87.reuse ;  /* 0x000000ffff217224 */ /* 0x100fe400078e0057 */
[----:B------:R-:W-:Y:S01]  /*6f80*/  IMAD.MOV.U32 R31, RZ, RZ, R87 ;  /* 0x000000ffff1f7224 */ /* 0x000fe200078e0057 */
[----:B------:R-:W1:Y:S01]  /*6f90*/  MUFU.EX2 R58, R58 ;  /* 0x0000003a003a7308 */ /* 0x000e620000000800 */
[C---:B--2---:R-:W-:Y:S01]  /*6fa0*/  FADD.FTZ R14, R56.reuse, R15 ;  /* 0x0000000f380e7221 */ /* 0x044fe20000010000 */
[----:B------:R-:W-:Y:S01]  /*6fb0*/  F2FP.F16.F32.PACK_AB R197, R56, R197 ;  /* 0x000000c538c5723e */ /* 0x000fe200000000ff */
[----:B------:R-:W-:-:S02]  /*6fc0*/  IMAD.MOV.U32 R56, RZ, RZ, R87 ;  /* 0x000000ffff387224 */ /* 0x000fc400078e0057 */
[--C-:B------:R-:W-:Y:S02]  /*6fd0*/  IMAD.MOV.U32 R27, RZ, RZ, R87.reuse ;  /* 0x000000ffff1b7224 */ /* 0x100fe400078e0057 */
[----:B------:R-:W-:Y:S01]  /*6fe0*/  IMAD.MOV.U32 R25, RZ, RZ, R87 ;  /* 0x000000ffff197224 */ /* 0x000fe200078e0057 */
[----:B------:R-:W2:Y:S01]  /*6ff0*/  MUFU.EX2 R206, R206 ;  /* 0x000000ce00ce7308 */ /* 0x000ea20000000800 */
[----:B0-----:R-:W-:-:S07]  /*7000*/  FADD.FTZ R15, R199, R14 ;  /* 0x0000000ec70f7221 */ /* 0x001fce0000010000 */
[----:B------:R-:W0:Y:S01]  /*7010*/  MUFU.EX2 R201, R201 ;  /* 0x000000c900c97308 */ /* 0x000e220000000800 */
[C---:B-1----:R-:W-:Y:S01]  /*7020*/  FADD.FTZ R14, R58.reuse, R15 ;  /* 0x0000000f3a0e7221 */ /* 0x042fe20000010000 */
[----:B------:R-:W-:Y:S01]  /*7030*/  F2FP.F16.F32.PACK_AB R199, R58, R199 ;  /* 0x000000c73ac7723e */ /* 0x000fe200000000ff */
[----:B------:R-:W-:-:S05]  /*7040*/  IMAD.MOV.U32 R58, RZ, RZ, R87 ;  /* 0x000000ffff3a7224 */ /* 0x000fca00078e0057 */
[----:B------:R-:W1:Y:S01]  /*7050*/  MUFU.EX2 R79, R79 ;  /* 0x0000004f004f7308 */ /* 0x000e620000000800 */
[----:B--2---:R-:W-:-:S07]  /*7060*/  FADD.FTZ R26, R206, R21 ;  /* 0x00000015ce1a7221 */ /* 0x004fce0000010000 */
[----:B------:R-:W2:Y:S01]  /*7070*/  MUFU.EX2 R32, R32 ;  /* 0x0000002000207308 */ /* 0x000ea20000000800 */
[----:B0-----:R-:W-:-:S07]  /*7080*/  FADD.FTZ R15, R201, R14 ;  /* 0x0000000ec90f7221 */ /* 0x001fce0000010000 */
[----:B------:R-:W0:Y:S01]  /*7090*/  MUFU.EX2 R208, R208 ;  /* 0x000000d000d07308 */ /* 0x000e220000000800 */
[C---:B-1----:R-:W-:Y:S01]  /*70a0*/  FADD.FTZ R21, R79.reuse, R26 ;  /* 0x0000001a4f157221 */ /* 0x042fe20000010000 */
[----:B------:R-:W-:Y:S01]  /*70b0*/  F2FP.F16.F32.PACK_AB R206, R79, R206 ;  /* 0x000000ce4fce723e */ /* 0x000fe200000000ff */
[----:B------:R-:W-:-:S05]  /*70c0*/  IMAD.MOV.U32 R79, RZ, RZ, R87 ;  /* 0x000000ffff4f7224 */ /* 0x000fca00078e0057 */
[----:B------:R-:W1:Y:S01]  /*70d0*/  MUFU.EX2 R203, R203 ;  /* 0x000000cb00cb7308 */ /* 0x000e620000000800 */
[C---:B--2---:R-:W-:Y:S01]  /*70e0*/  FADD.FTZ R14, R32.reuse, R15 ;  /* 0x0000000f200e7221 */ /* 0x044fe20000010000 */
[----:B------:R-:W-:Y:S01]  /*70f0*/  F2FP.F16.F32.PACK_AB R201, R32, R201 ;  /* 0x000000c920c9723e */ /* 0x000fe200000000ff */
[----:B------:R-:W-:-:S05]  /*7100*/  IMAD.MOV.U32 R32, RZ, RZ, R87 ;  /* 0x000000ffff207224 */ /* 0x000fca00078e0057 */
[----:B------:R-:W2:Y:S01]  /*7110*/  MUFU.EX2 R83, R83 ;  /* 0x0000005300537308 */ /* 0x000ea20000000800 */
[----:B0-----:R-:W-:-:S07]  /*7120*/  FADD.FTZ R26, R208, R21 ;  /* 0x00000015d01a7221 */ /* 0x001fce0000010000 */
[----:B------:R-:W0:Y:S01]  /*7130*/  MUFU.EX2 R34, R34 ;  /* 0x0000002200227308 */ /* 0x000e220000000800 */
[----:B-1----:R-:W-:-:S07]  /*7140*/  FADD.FTZ R15, R203, R14 ;  /* 0x0000000ecb0f7221 */ /* 0x002fce0000010000 */
[----:B------:R-:W1:Y:S01]  /*7150*/  MUFU.EX2 R210, R210 ;  /* 0x000000d200d27308 */ /* 0x000e620000000800 */
[C---:B--2---:R-:W-:Y:S01]  /*7160*/  FADD.FTZ R21, R83.reuse, R26 ;  /* 0x0000001a53157221 */ /* 0x044fe20000010000 */
[----:B------:R-:W-:Y:S01]  /*7170*/  F2FP.F16.F32.PACK_AB R208, R83, R208 ;  /* 0x000000d053d0723e */ /* 0x000fe200000000ff */
[----:B------:R-:W-:-:S05]  /*7180*/  IMAD.MOV.U32 R83, RZ, RZ, R87 ;  /* 0x000000ffff537224 */ /* 0x000fca00078e0057 */
[----:B------:R-:W2:Y:S01]  /*7190*/  MUFU.EX2 R205, R205 ;  /* 0x000000cd00cd7308 */ /* 0x000ea20000000800 */
[C---:B0-----:R-:W-:Y:S01]  /*71a0*/  FADD.FTZ R14, R34.reuse, R15 ;  /* 0x0000000f220e7221 */ /* 0x041fe20000010000 */
[----:B------:R-:W-:Y:S01]  /*71b0*/  F2FP.F16.F32.PACK_AB R203, R34, R203 ;  /* 0x000000cb22cb723e */ /* 0x000fe200000000ff */
[----:B------:R-:W-:-:S05]  /*71c0*/  IMAD.MOV.U32 R34, RZ, RZ, R87 ;  /* 0x000000ffff227224 */ /* 0x000fca00078e0057 */
[----:B------:R-:W0:Y:S01]  /*71d0*/  MUFU.EX2 R91, R91 ;  /* 0x0000005b005b7308 */ /* 0x000e220000000800 */
[----:B-1----:R-:W-:-:S07]  /*71e0*/  FADD.FTZ R30, R210, R21 ;  /* 0x00000015d21e7221 */ /* 0x002fce0000010000 */
[----:B------:R1:W3:Y:S01]  /*71f0*/  MUFU.EX2 R10, R37 ;  /* 0x00000025000a7308 */ /* 0x0002e20000000800 */
[----:B--2---:R-:W-:-:S07]  /*7200*/  FADD.FTZ R15, R205, R14 ;  /* 0x0000000ecd0f7221 */ /* 0x004fce0000010000 */
[----:B------:R-:W2:Y:S01]  /*7210*/  MUFU.EX2 R212, R212 ;  /* 0x000000d400d47308 */ /* 0x000ea20000000800 */
[C---:B0-----:R-:W-:Y:S01]  /*7220*/  FADD.FTZ R21, R91.reuse, R30 ;  /* 0x0000001e5b157221 */ /* 0x041fe20000010000 */
[----:B------:R-:W-:Y:S02]  /*7230*/  F2FP.F16.F32.PACK_AB R210, R91, R210 ;  /* 0x000000d25bd2723e */ /* 0x000fe400000000ff */
[----:B-1----:R-:W-:-:S04]  /*7240*/  MOV R37, R87 ;  /* 0x0000005700257202 */ /* 0x002fc80000000f00 */
[----:B------:R-:W0:Y:S01]  /*7250*/  MUFU.EX2 R207, R207 ;  /* 0x000000cf00cf7308 */ /* 0x000e220000000800 */
[C---:B---3--:R-:W-:Y:S01]  /*7260*/  FADD.FTZ R14, R10.reuse, R15 ;  /* 0x0000000f0a0e7221 */ /* 0x048fe20000010000 */
[----:B------:R-:W-:-:S06]  /*7270*/  F2FP.F16.F32.PACK_AB R205, R10, R205 ;  /* 0x000000cd0acd723e */ /* 0x000fcc00000000ff */
[----:B------:R-:W1:Y:S01]  /*7280*/  MUFU.EX2 R93, R93 ;  /* 0x0000005d005d7308 */ /* 0x000e620000000800 */
[----:B--2---:R-:W-:-:S07]  /*7290*/  FADD.FTZ R30, R212, R21 ;  /* 0x00000015d41e7221 */ /* 0x004fce0000010000 */
[----:B------:R2:W3:Y:S01]  /*72a0*/  MUFU.EX2 R24, R38 ;  /* 0x0000002600187308 */ /* 0x0004e20000000800 */
[----:B0-----:R-:W-:-:S07]  /*72b0*/  FADD.FTZ R15, R207, R14 ;  /* 0x0000000ecf0f7221 */ /* 0x001fce0000010000 */
[----:B------:R-:W0:Y:S01]  /*72c0*/  MUFU.EX2 R214, R214 ;  /* 0x000000d600d67308 */ /* 0x000e220000000800 */
[C---:B-1----:R-:W-:Y:S01]  /*72d0*/  FADD.FTZ R21, R93.reuse, R30 ;  /* 0x0000001e5d157221 */ /* 0x042fe20000010000 */
[----:B------:R-:W-:Y:S01]  /*72e0*/  F2FP.F16.F32.PACK_AB R212, R93, R212 ;  /* 0x000000d45dd4723e */ /* 0x000fe200000000ff */
[----:B--2---:R-:W-:-:S05]  /*72f0*/  IMAD.MOV.U32 R38, RZ, RZ, R87 ;  /* 0x000000ffff267224 */ /* 0x004fca00078e0057 */
        /* <DEDUP_REMOVED lines=15> */
[----:B------:R-:W-:-:S05]  /*73f0*/  IMAD.MOV.U32 R28, RZ, RZ, R87 ;  /* 0x000000ffff1c7224 */ /* 0x000fca00078e0057 */
[----:B------:R-:W2:Y:S01]  /*7400*/  MUFU.EX2 R99, R99 ;  /* 0x0000006300637308 */ /* 0x000ea20000000800 */
[----:B-1----:R-:W-:-:S07]  /*7410*/  FADD.FTZ R36, R216, R21 ;  /* 0x00000015d8247221 */ /* 0x002fce0000010000 */
[----:B------:R-:W1:Y:S01]  /*7420*/  MUFU.EX2 R64, R64 ;  /* 0x0000004000407308 */ /* 0x000e620000000800 */
[----:B0-----:R-:W-:-:S07]  /*7430*/  FADD.FTZ R15, R211, R14 ;  /* 0x0000000ed30f7221 */ /* 0x001fce0000010000 */
[----:B------:R-:W0:Y:S01]  /*7440*/  MUFU.EX2 R11, R11 ;  /* 0x0000000b000b7308 */ /* 0x000e220000000800 */
[C---:B--2---:R-:W-:Y:S01]  /*7450*/  FADD.FTZ R21, R99.reuse, R36 ;  /* 0x0000002463157221 */ /* 0x044fe20000010000 */
[----:B------:R-:W-:-:S06]  /*7460*/  F2FP.F16.F32.PACK_AB R216, R99, R216 ;  /* 0x000000d863d8723e */ /* 0x000fcc00000000ff */
[----:B------:R2:W3:Y:S01]  /*7470*/  MUFU.EX2 R26, R29 ;  /* 0x0000001d001a7308 */ /* 0x0004e20000000800 */
[C---:B-1----:R-:W-:Y:S01]  /*7480*/  FADD.FTZ R36, R64.reuse, R15 ;  /* 0x0000000f40247221 */ /* 0x042fe20000010000 */
[----:B------:R-:W-:Y:S01]  /*7490*/  F2FP.F16.F32.PACK_AB R211, R64, R211 ;  /* 0x000000d340d3723e */ /* 0x000fe200000000ff */
[----:B------:R-:W-:-:S05]  /*74a0*/  IMAD.MOV.U32 R64, RZ, RZ, R87 ;  /* 0x000000ffff407224 */ /* 0x000fca00078e0057 */
[----:B------:R-:W1:Y:S01]  /*74b0*/  MUFU.EX2 R63, R63 ;  /* 0x0000003f003f7308 */ /* 0x000e620000000800 */
[----:B0-----:R-:W-:Y:S01]  /*74c0*/  FADD.FTZ R15, R11, R36 ;  /* 0x000000240b0f7221 */ /* 0x001fe20000010000 */
[--C-:B------:R-:W-:Y:S02]  /*74d0*/  IMAD.MOV.U32 R36, RZ, RZ, R87.reuse ;  /* 0x000000ffff247224 */ /* 0x100fe400078e0057 */
[----:B--2---:R-:W-:-:S04]  /*74e0*/  IMAD.MOV.U32 R29, RZ, RZ, R87 ;  /* 0x000000ffff1d7224 */ /* 0x004fc800078e0057 */
[----:B------:R-:W0:Y:S01]  /*74f0*/  MUFU.EX2 R30, R111 ;  /* 0x0000006f001e7308 */ /* 0x000e220000000800 */
[C---:B---3--:R-:W-:Y:S01]  /*7500*/  FADD.FTZ R12, R26.reuse, R15 ;  /* 0x0000000f1a0c7221 */ /* 0x048fe20000010000 */
[----:B------:R-:W-:Y:S01]  /*7510*/  F2FP.F16.F32.PACK_AB R213, R26, R11 ;  /* 0x0000000b1ad5723e */ /* 0x000fe200000000ff */
[----:B------:R-:W-:-:S05]  /*7520*/  IMAD.MOV.U32 R26, RZ, RZ, R87 ;  /* 0x000000ffff1a7224 */ /* 0x000fca00078e0057 */
[----:B------:R-:W2:Y:S01]  /*7530*/  MUFU.EX2 R108, R108 ;  /* 0x0000006c006c7308 */ /* 0x000ea20000000800 */
[----:B-1----:R-:W-:-:S07]  /*7540*/  FADD.FTZ R15, R63, R12 ;  /* 0x0000000c3f0f7221 */ /* 0x002fce0000010000 */
[----:B------:R-:W1:Y:S01]  /*7550*/  MUFU.EX2 R109, R109 ;  /* 0x0000006d006d7308 */ /* 0x000e620000000800 */
[C---:B0-----:R-:W-:Y:S01]  /*7560*/  FADD.FTZ R15, R30.reuse, R15 ;  /* 0x0000000f1e0f7221 */ /* 0x041fe20000010000 */
[----:B------:R-:W-:Y:S01]  /*7570*/  F2FP.F16.F32.PACK_AB R215, R30, R63 ;  /* 0x0000003f1ed7723e */ /* 0x000fe200000000ff */
[--C-:B------:R-:W-:Y:S02]  /*7580*/  IMAD.MOV.U32 R63, RZ, RZ, R87.reuse ;  /* 0x000000ffff3f7224 */ /* 0x100fe400078e0057 */
[----:B------:R-:W-:-:S03]  /*7590*/  IMAD.MOV.U32 R30, RZ, RZ, R87 ;  /* 0x000000ffff1e7224 */ /* 0x000fc600078e0057 */
[----:B------:R-:W0:Y:S01]  /*75a0*/  MUFU.EX2 R218, R218 ;  /* 0x000000da00da7308 */ /* 0x000e220000000800 */
[----:B--2---:R-:W-:-:S07]  /*75b0*/  FADD.FTZ R20, R108, R15 ;  /* 0x0000000f6c147221 */ /* 0x004fce0000010000 */
[----:B------:R-:W2:Y:S01]  /*75c0*/  MUFU.EX2 R219, R13 ;  /* 0x0000000d00db7308 */ /* 0x000ea20000000800 */
[C---:B-1----:R-:W-:Y:S01]  /*75d0*/  FADD.FTZ R20, R109.reuse, R20 ;  /* 0x000000146d147221 */ /* 0x042fe20000010000 */
[----:B------:R-:W-:-:S06]  /*75e0*/  F2FP.F16.F32.PACK_AB R217, R109, R108 ;  /* 0x0000006c6dd9723e */ /* 0x000fcc00000000ff */
[----:B------:R-:W1:Y:S01]  /*75f0*/  MUFU.EX2 R101, R101 ;  /* 0x0000006500657308 */ /* 0x000e620000000800 */
[----:B0-----:R-:W-:-:S07]  /*7600*/  FADD.FTZ R14, R218, R21 ;  /* 0x00000015da0e7221 */ /* 0x001fce0000010000 */
[----:B------:R-:W0:Y:S01]  /*7610*/  MUFU.EX2 R12, R103 ;  /* 0x00000067000c7308 */ /* 0x000e220000000800 */
[----:B--2---:R-:W-:Y:S01]  /*7620*/  FADD.FTZ R13, R219, R20 ;  /* 0x00000014db0d7221 */ /* 0x004fe20000010000 */
[C---:B-1----:R-:W-:Y:S01]  /*7630*/  FADD.FTZ R14, R101.reuse, R14 ;  /* 0x0000000e650e7221 */ /* 0x042fe20000010000 */
[----:B------:R-:W-:Y:S02]  /*7640*/  F2FP.F16.F32.PACK_AB R218, R101, R218 ;  /* 0x000000da65da723e */ /* 0x000fe400000000ff */
[C---:B0-----:R-:W-:Y:S01]  /*7650*/  FADD.FTZ R13, R12.reuse, R13 ;  /* 0x0000000d0c0d7221 */ /* 0x041fe20000010000 */
[----:B------:R-:W-:Y:S01]  /*7660*/  F2FP.F16.F32.PACK_AB R219, R12, R219 ;  /* 0x000000db0cdb723e */ /* 0x000fe200000000ff */
[----:B------:R-:W-:Y:S06]  /*7670*/  @!P2 BRA `(.L_x_180) ;  /* 0x00000058004ca947 */ /* 0x000fec0003800000 */
[----:B------:R-:W-:Y:S01]  /*7680*/  R2UR UR61, R2 ;  /* 0x00000000023d72ca */ /* 0x000fe200000e0000 */
[----:B------:R-:W-:Y:S01]  /*7690*/  IMAD.U32 R12, RZ, RZ, UR53 ;  /* 0x00000035ff0c7e24 */ /* 0x000fe2000f8e00ff */
[----:B------:R-:W-:Y:S01]  /*76a0*/  CS2R R86, SRZ ;  /* 0x0000000000567805 */ /* 0x000fe2000001ff00 */
[----:B------:R-:W-:Y:S01]  /*76b0*/  IMAD.MOV.U32 R10, RZ, RZ, R89 ;  /* 0x000000ffff0a7224 */ /* 0x000fe200078e0059 */
[----:B------:R-:W-:Y:S01]  /*76c0*/  CS2R R84, SRZ ;  /* 0x0000000000547805 */ /* 0x000fe2000001ff00 */
[----:B------:R-:W-:Y:S01]  /*76d0*/  IMAD.MOV.U32 R11, RZ, RZ, R88 ;  /* 0x000000ffff0b7224 */ /* 0x000fe200078e0058 */
[----:B------:R-:W-:Y:S01]  /*76e0*/  CS2R R82, SRZ ;  /* 0x0000000000527805 */ /* 0x000fe2000001ff00 */
[----:B------:R-:W-:Y:S01]  /*76f0*/  IMAD.MOV.U32 R15, RZ, RZ, R16 ;  /* 0x000000ffff0f7224 */ /* 0x000fe200078e0010 */
        /* <DEDUP_REMOVED lines=28> */
[----:B------:R-:W-:Y:S01]  /*78c0*/  CS2R R24, SRZ ;  /* 0x0000000000187805 */ /* 0x000fe2000001ff00 */
[----:B------:R-:W-:-:S06]  /*78d0*/  ULDC UR60, c[0x0][0x9d8] ;  /* 0x00027600003c7ab9 */ /* 0x000fcc0000000800 */
.L_x_189:
[----:B------:R-:W-:Y:S01]  /*78e0*/  R2UR UR10, R19 ;  /* 0x00000000130a72ca */ /* 0x000fe200000e0000 */
[----:B------:R-:W-:-:S04]  /*78f0*/  UIADD3 UR6, UR61, 0x1, URZ ;  /* 0x000000013d067890 */ /* 0x000fc8000fffe03f */
[----:B------:R-:W-:-:S04]  /*7900*/  UISETP.NE.AND UP0, UPT, UR6, 0x2, UPT ;  /* 0x000000020600788c */ /* 0x000fc8000bf05270 */
[----:B------:R-:W-:Y:S02]  /*7910*/  USEL UR7, URZ, 0x1, UP0 ;  /* 0x000000013f077887 */ /* 0x000fe40008000000 */
[----:B------:R-:W-:Y:S02]  /*7920*/  USEL UR6, UR6, URZ, UP0 ;  /* 0x0000003f06067287 */ /* 0x000fe40008000000 */
[----:B------:R-:W-:Y:S02]  /*7930*/  ISETP.NE.AND P3, PT, RZ, UR10, PT ;  /* 0x0000000aff007c0c */ /* 0x000fe4000bf65270 */
[----:B------:R-:W-:Y:S02]  /*7940*/  LOP3.LUT R16, R15, UR7, RZ, 0x3c, !PT ;  /* 0x000000070f107c12 */ /* 0x000fe4000f8e3cff */
[----:B------:R-:W-:-:S09]  /*7950*/  IMAD.U32 R2, RZ, RZ, UR6 ;  /* 0x00000006ff027e24 */ /* 0x000fd2000f8e00ff */
[----:B------:R-:W-:Y:S05]  /*7960*/  @P3 BRA `(.L_x_181) ;  /* 0x0000000000343947 */ /* 0x000fea0003800000 */
[----:B------:R-:W-:Y:S05]  /*7970*/  @!P0 BRA `(.L_x_182) ;  /* 0x0000000000048947 */ /* 0x000fea0003800000 */
[----:B------:R-:W-:Y:S01]  /*7980*/  BPT.TRAP 0x1 ;  /* 0x000000040000795c */ /* 0x000fe20000300000 */
.L_x_182:
[----:B------:R-:W0:Y:S01]  /*7990*/  S2UR UR7, SR_CgaCtaId ;  /* 0x00000000000779c3 */ /* 0x000e220000008800 */
[----:B------:R-:W-:Y:S01]  /*79a0*/  UMOV UR6, 0x400 ;  /* 0x0000040000067882 */ /* 0x000fe20000000000 */
[----:B------:R-:W-:Y:S01]  /*79b0*/  SHF.L.U32 R21, R16, 0x1f, RZ ;  /* 0x0000001f10157819 */ /* 0x000fe200000006ff */
[----:B0-----:R-:W-:-:S06]  /*79c0*/  ULEA UR6, UR7, UR6, 0x18 ;  /* 0x0000000607067291 */ /* 0x001fcc000f8ec03f */
[----:B------:R-:W-:-:S04]  /*79d0*/  LEA R0, R2, UR6, 0x3 ;  /* 0x0000000602007c11 */ /* 0x000fc8000f8e18ff */
[----:B------:R0:W1:Y:S01]  /*79e0*/  SYNCS.PHASECHK.TRANS64.TRYWAIT P2, [R0+URZ+0x34830], R21 ;  /* 0x03483015000075a7 */ /* 0x000062000804017f */
[----:B------:R-:W-:Y:S05]  /*79f0*/  @!P0 BRA `(.L_x_183) ;  /* 0x0000000000048947 */ /* 0x000fea0003800000 */
[----:B------:R-:W-:Y:S01]  /*7a00*/  BPT.TRAP 0x1 ;  /* 0x000000040000795c */ /* 0x000fe20000300000 */
.L_x_183:
[----:B-1----:R-:W-:Y:S05]  /*7a10*/  @P2 BRA `(.L_x_181) ;  /* 0x0000000000082947 */ /* 0x002fea0003800000 */
[----:B------:R-:W1:Y:S02]  /*7a20*/  SYNCS.PHASECHK.TRANS64.TRYWAIT P2, [R0+URZ+0x34830], R21 ;  /* 0x03483015000075a7 */ /* 0x000e64000804017f */
[----:B-1----:R-:W-:Y:S05]  /*7a30*/  @!P2 BRA `(.L_x_184) ;  /* 0x000000f800f0a947 */ /* 0x002fea0003800000 */
.L_x_181:
[----:B------:R-:W2:Y:S01]  /*7a40*/  S2R R20, SR_TID.X ;  /* 0x0000000000147919 */ /* 0x000ea20000002100 */
[----:B------:R-:W-:Y:S01]  /*7a50*/  R2UR UR7, R3 ;  /* 0x00000000030772ca */ /* 0x000fe200000e0000 */
[----:B------:R-:W-:Y:S01]  /*7a60*/  UMOV UR24, UR4 ;  /* 0x0000000400187c82 */ /* 0x000fe20008000000 */
[----:B------:R-:W-:Y:S01]  /*7a70*/  R2UR UR6, R2 ;  /* 0x00000000020672ca */ /* 0x000fe200000e0000 */
[----:B------:R-:W-:Y:S01]  /*7a80*/  UMOV UR25, UR5 ;  /* 0x0000000500197c82 */ /* 0x000fe20008000000 */
[----:B------:R-:W-:Y:S01]  /*7a90*/  UMOV UR27, 0x40000040 ;  /* 0x40000040001b7882 */ /* 0x000fe20000000000 */
[----:B------:R-:W-:Y:S01]  /*7aa0*/  UMOV UR56, UR4 ;  /* 0x0000000400387c82 */ /* 0x000fe20008000000 */
        /* <DEDUP_REMOVED lines=9> */
[----:B------:R-:W-:Y:S01]  /*7b40*/  UIMAD UR6, UR6, 0xb00, UR7 ;  /* 0x00000b00060678a4 */ /* 0x000fe2000f8e0207 */
[----:B------:R-:W-:Y:S01]  /*7b50*/  R2UR UR10, R8 ;  /* 0x00000000080a72ca */ /* 0x000fe200000e0000 */
[----:B------:R-:W-:Y:S01]  /*7b60*/  UMOV UR37, UR5 ;  /* 0x0000000500257c82 */ /* 0x000fe20008000000 */
[----:B------:R-:W-:Y:S01]  /*7b70*/  UMOV UR7, 0x40000040 ;  /* 0x4000004000077882 */ /* 0x000fe20000000000 */
[----:B------:R-:W-:Y:S01]  /*7b80*/  UIADD3 UR26, UR6, 0x80, URZ ;  /* 0x00000080061a7890 */ /* 0x000fe2000fffe03f */
[----:B------:R-:W-:Y:S01]  /*7b90*/  R2UR UR11, R9 ;  /* 0x00000000090b72ca */ /* 0x000fe200000e0000 */
[----:B------:R-:W-:Y:S01]  /*7ba0*/  UIADD3 UR58, UR6, 0x100, URZ ;  /* 0x00000100063a7890 */ /* 0x000fe2000fffe03f */
[----:B------:R-:W-:Y:S01]  /*7bb0*/  R2UR UR14, R6 ;  /* 0x00000000060e72ca */ /* 0x000fe200000e0000 */
[----:B------:R-:W-:Y:S01]  /*7bc0*/  UIADD3 UR30, UR6, 0x180, URZ ;  /* 0x00000180061e7890 */ /* 0x000fe2000fffe03f */
[----:B------:R-:W-:Y:S01]  /*7bd0*/  R2UR UR15, R7 ;  /* 0x00000000070f72ca */ /* 0x000fe200000e0000 */
[----:B------:R-:W-:-:S02]  /*7be0*/  UIADD3 UR34, UR6, 0x200, URZ ;  /* 0x0000020006227890 */ /* 0x000fc4000fffe03f */
[----:B------:R-:W-:Y:S01]  /*7bf0*/  UIADD3 UR38, UR6, 0x280, URZ ;  /* 0x0000028006267890 */ /* 0x000fe2000fffe03f */
[----:B------:R-:W-:Y:S01]  /*7c00*/  UMOV UR39, 0x40000040 ;  /* 0x4000004000277882 */ /* 0x000fe20000000000 */
[----:B------:R-:W-:Y:S01]  /*7c10*/  UIADD3 UR42, UR6, 0x300, URZ ;  /* 0x00000300062a7890 */ /* 0x000fe2000fffe03f */
[----:B--2---:R-:W-:Y:S01]  /*7c20*/  SHF.R.U32.HI R20, RZ, 0x7, R20 ;  /* 0x00000007ff147819 */ /* 0x004fe20000011614 */
[----:B------:R-:W-:Y:S01]  /*7c30*/  UMOV UR40, UR4 ;  /* 0x0000000400287c82 */ /* 0x000fe20008000000 */
[----:B------:R-:W-:Y:S01]  /*7c40*/  UMOV UR41, UR5 ;  /* 0x0000000500297c82 */ /* 0x000fe20008000000 */
[----:B------:R-:W-:Y:S01]  /*7c50*/  UMOV UR43, 0x40000040 ;  /* 0x40000040002b7882 */ /* 0x000fe20000000000 */
[----:B------:R-:W-:Y:S01]  /*7c60*/  UIADD3 UR46, UR6, 0x380, URZ ;  /* 0x00000380062e7890 */ /* 0x000fe2000fffe03f */
[----:B01----:R-:W-:Y:S01]  /*7c70*/  VIADD R0, R20, 0x8 ;  /* 0x0000000814007836 */ /* 0x003fe20000000000 */
[----:B------:R-:W-:Y:S01]  /*7c80*/  UMOV UR44, UR4 ;  /* 0x00000004002c7c82 */ /* 0x000fe20008000000 */
[----:B------:R-:W-:Y:S01]  /*7c90*/  UMOV UR45, UR5 ;  /* 0x00000005002d7c82 */ /* 0x000fe20008000000 */
[----:B------:R-:W-:Y:S01]  /*7ca0*/  UMOV UR47, 0x40000040 ;  /* 0x40000040002f7882 */ /* 0x000fe20000000000 */
[----:B------:R-:W-:Y:S01]  /*7cb0*/  UIADD3 UR50, UR6, 0x480, URZ ;  /* 0x0000048006327890 */ /* 0x000fe2000fffe03f */
[----:B------:R0:W-:Y:S01]  /*7cc0*/  BAR.SYNC.DEFER_BLOCKING R0, 0x100 ;  /* 0x000400000000751d */ /* 0x0001e20000010000 */
[----:B------:R-:W-:-:S02]  /*7cd0*/  UIADD3 UR54, UR6, 0x500, URZ ;  /* 0x0000050006367890 */ /* 0x000fc4000fffe03f */
[----:B------:R-:W-:Y:S02]  /*7ce0*/  UIADD3 UR18, UR6, 0x584, URZ ;  /* 0x0000058406127890 */ /* 0x000fe4000fffe03f */
[----:B------:R-:W-:Y:S01]  /*7cf0*/  UIADD3 UR22, UR6, 0x586, URZ ;  /* 0x0000058606167890 */ /* 0x000fe2000fffe03f */
[----:B------:R-:W-:Y:S01]  /*7d00*/  UMOV UR48, UR4 ;  /* 0x0000000400307c82 */ /* 0x000fe20008000000 */
[----:B------:R-:W-:Y:S01]  /*7d10*/  UMOV UR49, UR5 ;  /* 0x0000000500317c82 */ /* 0x000fe20008000000 */
[----:B------:R-:W-:Y:S01]  /*7d20*/  UMOV UR51, 0x40000040 ;  /* 0x4000004000337882 */ /* 0x000fe20000000000 */
[----:B------:R-:W-:Y:S01]  /*7d30*/  UMOV UR52, UR4 ;  /* 0x0000000400347c82 */ /* 0x000fe20008000000 */
[----:B------:R-:W-:Y:S01]  /*7d40*/  UMOV UR53, UR5 ;  /* 0x0000000500357c82 */ /* 0x000fe20008000000 */
[----:B------:R-:W-:Y:S01]  /*7d50*/  UMOV UR55, 0x40000040 ;  /* 0x4000004000377882 */ /* 0x000fe20000000000 */
[----:B------:R-:W-:Y:S01]  /*7d60*/  UMOV UR19, 0x40000040 ;  /* 0x4000004000137882 */ /* 0x000fe20000000000 */
[----:B------:R-:W-:Y:S01]  /*7d70*/  UMOV UR23, 0x40000040 ;  /* 0x4000004000177882 */ /* 0x000fe20000000000 */
[----:B------:R-:W-:-:S06]  /*7d80*/  WARPGROUP.ARRIVE ;  /* 0x00000000000079c5 */ /* 0x000fcc0000000000 */
[----:B------:R-:W-:Y:S01]  /*7d90*/  HGMMA.64x16x16.F32 R168, gdesc[UR4], RZ, !UPT, gsb0 ;  /* 0x0020000004a879f0 */ /* 0x000fe2000c0008ff */
[----:B------:R-:W-:Y:S02]  /*7da0*/  UIADD3 UR7, UR6, 0x400, URZ ;  /* 0x0000040006077890 */ /* 0x000fe4000fffe03f */
        /* <DEDUP_REMOVED lines=143> */
[----:B------:R-:W-:Y:S02]  /*86a0*/  R2UR UR10, R4 ;  /* 0x00000000040a72ca */ /* 0x000fe400000e0000 */
[----:B------:R-:W-:Y:S01]  /*86b0*/  R2UR UR11, R5 ;  /* 0x00000000050b72ca */ /* 0x000fe200000e0000 */
        /* <DEDUP_REMOVED lines=77> */
[----:B------:R-:W-:Y:S02]  /*8b90*/  UIADD3 UR7, UR6, 0x506, URZ ;  /* 0x0000050606077890 */ /* 0x000fe4000fffe03f */
        /* <DEDUP_REMOVED lines=76> */
[----:B------:R-:W-:Y:S01]  /*9060*/  UMOV UR11, 0x40000040 ;  /* 0x40000040000b7882 */ /* 0x000fe20000000000 */
        /* <DEDUP_REMOVED lines=222> */
[----:B------:R-:W-:Y:S01]  /*9e50*/  UIADD3 UR6, UR6, 0xa86, URZ ;  /* 0x00000a8606067890 */ /* 0x000fe2000fffe03f */
        /* <DEDUP_REMOVED lines=36> */
.L_x_186:
[----:B------:R-:W0:Y:S01]  /*a0a0*/  S2UR UR7, SR_CgaCtaId ;  /* 0x00000000000779c3 */ /* 0x000e220000008800 */
[----:B------:R-:W-:Y:S01]  /*a0b0*/  UMOV UR6, 0x400 ;  /* 0x0000040000067882 */ /* 0x000fe20000000000 */
[----:B------:R-:W-:Y:S01]  /*a0c0*/  SHF.L.U32 R0, R15, 0x1f, RZ ;  /* 0x0000001f0f007819 */ /* 0x000fe200000006ff */
[----:B0-----:R-:W-:-:S04]  /*a0d0*/  ULEA UR6, UR7, UR6, 0x18 ;  /* 0x0000000607067291 */ /* 0x001fc8000f8ec03f */
[----:B------:R-:W-:-:S09]  /*a0e0*/  ULEA UR6, UR61, UR6, 0x3 ;  /* 0x000000063d067291 */ /* 0x000fd2000f8e183f */
[----:B------:R0:W1:Y:S01]  /*a0f0*/  SYNCS.PHASECHK.TRANS64.TRYWAIT P2, [UR6+0x34850], R0 ;  /* 0x03485000ff0075a7 */ /* 0x0000620008040146 */
[----:B------:R-:W-:Y:S05]  /*a100*/  @!P0 BRA `(.L_x_187) ;  /* 0x0000000000048947 */ /* 0x000fea0003800000 */
[----:B------:R-:W-:Y:S01]  /*a110*/  BPT.TRAP 0x1 ;  /* 0x000000040000795c */ /* 0x000fe20000300000 */
.L_x_187:
[----:B-1----:R-:W-:Y:S05]  /*a120*/  @P2 BRA `(.L_x_185) ;  /* 0x0000000000082947 */ /* 0x002fea0003800000 */
[----:B------:R-:W1:Y:S02]  /*a130*/  SYNCS.PHASECHK.TRANS64.TRYWAIT P2, [UR6+0x34850], R0 ;  /* 0x03485000ff0075a7 */ /* 0x000e640008040146 */
[----:B-1----:R-:W-:Y:S05]  /*a140*/  @!P2 BRA `(.L_x_188) ;  /* 0x000000d40040a947 */ /* 0x002fea0003800000 */
.L_x_185:
[----:B------:R-:W2:Y:S01]  /*a150*/  S2UR UR7, SR_CgaCtaId ;  /* 0x00000000000779c3 */ /* 0x000ea20000008800 */
[----:B------:R-:W-:Y:S01]  /*a160*/  UMOV UR6, 0x400 ;  /* 0x0000040000067882 */ /* 0x000fe20000000000 */
[----:B------:R-:W-:Y:S01]  /*a170*/  WARPGROUP.ARRIVE ;  /* 0x00000000000079c5 */ /* 0x000fe20000000000 */
[----:B-1----:R-:W-:Y:S01]  /*a180*/  FMUL.FTZ R15, R168, UR60 ;  /* 0x0000003ca80f7c20 */ /* 0x002fe20008410000 */
[----:B------:R-:W-:Y:S01]  /*a190*/  FMUL.FTZ R20, R169, UR60 ;  /* 0x0000003ca9147c20 */ /* 0x000fe20008410000 */
[----:B------:R-:W-:Y:S01]  /*a1a0*/  FMUL.FTZ R169, R172, UR60 ;  /* 0x0000003caca97c20 */ /* 0x000fe20008410000 */
[----:B------:R-:W-:Y:S01]  /*a1b0*/  FMUL.FTZ R21, R170, UR60 ;  /* 0x0000003caa157c20 */ /* 0x000fe20008410000 */
[----:B------:R-:W-:Y:S01]  /*a1c0*/  FMUL.FTZ R170, R173, UR60 ;  /* 0x0000003cadaa7c20 */ /* 0x000fe20008410000 */
[----:B------:R-:W-:Y:S01]  /*a1d0*/  FMUL.FTZ R160, R160, UR60 ;  /* 0x0000003ca0a07c20 */ /* 0x000fe20008410000 */
[----:B------:R-:W1:Y:S01]  /*a1e0*/  MUFU.TANH R15, R15 ;  /* 0x0000000f000f7308 */ /* 0x000e620000002400 */
[----:B------:R-:W-:Y:S01]  /*a1f0*/  FMUL.FTZ R161, R161, UR60 ;  /* 0x0000003ca1a17c20 */ /* 0x000fe20008410000 */
[----:B------:R-:W-:Y:S01]  /*a200*/  FMUL.FTZ R164, R164, UR60 ;  /* 0x0000003ca4a47c20 */ /* 0x000fe20008410000 */
[----:B------:R-:W-:Y:S01]  /*a210*/  FMUL.FTZ R165, R165, UR60 ;  /* 0x0000003ca5a57c20 */ /* 0x000fe20008410000 */
[----:B------:R-:W-:Y:S01]  /*a220*/  FMUL.FTZ R152, R152, UR60 ;  /* 0x0000003c98987c20 */ /* 0x000fe20008410000 */
[----:B------:R-:W-:Y:S01]  /*a230*/  FMUL.FTZ R153, R153, UR60 ;  /* 0x0000003c99997c20 */ /* 0x000fe20008410000 */
[----:B------:R-:W-:Y:S01]  /*a240*/  FMUL.FTZ R156, R156, UR60 ;  /* 0x0000003c9c9c7c20 */ /* 0x000fe20008410000 */
[----:B------:R-:W-:Y:S01]  /*a250*/  FMUL.FTZ R157, R157, UR60 ;  /* 0x0000003c9d9d7c20 */ /* 0x000fe20008410000 */
[----:B------:R-:W3:Y:S01]  /*a260*/  MUFU.TANH R20, R20 ;  /* 0x0000001400147308 */ /* 0x000ee20000002400 */
[----:B------:R-:W-:Y:S01]  /*a270*/  FMUL.FTZ R144, R144, UR60 ;  /* 0x0000003c90907c20 */ /* 0x000fe20008410000 */
[----:B------:R-:W-:Y:S01]  /*a280*/  FMUL.FTZ R145, R145, UR60 ;  /* 0x0000003c91917c20 */ /* 0x000fe20008410000 */
[----:B------:R-:W-:Y:S01]  /*a290*/  FMUL.FTZ R148, R148, UR60 ;  /* 0x0000003c94947c20 */ /* 0x000fe20008410000 */
[----:B------:R-:W-:Y:S01]  /*a2a0*/  FMUL.FTZ R149, R149, UR60 ;  /* 0x0000003c95957c20 */ /* 0x000fe20008410000 */
[----:B------:R-:W-:Y:S01]  /*a2b0*/  FMUL.FTZ R136, R136, UR60 ;  /* 0x0000003c88887c20 */ /* 0x000fe20008410000 */
[----:B------:R-:W-:Y:S01]  /*a2c0*/  FMUL.FTZ R137, R137, UR60 ;  /* 0x0000003c89897c20 */ /* 0x000fe20008410000 */
[----:B--2---:R-:W-:Y:S01]  /*a2d0*/  ULEA UR6, UR7, UR6, 0x18 ;  /* 0x0000000607067291 */ /* 0x004fe2000f8ec03f */
[----:B------:R-:W2:Y:S01]  /*a2e0*/  MUFU.TANH R169, R169 ;  /* 0x000000a900a97308 */ /* 0x000ea20000002400 */
[----:B-1----:R-:W-:Y:S01]  /*a2f0*/  FMNMX.FTZ R173, R15, R11, !PT ;  /* 0x0000000b0fad7209 */ /* 0x002fe20007810000 */
[----:B------:R-:W-:Y:S01]  /*a300*/  UMOV UR7, 0x40000040 ;  /* 0x4000004000077882 */ /* 0x000fe20000000000 */
[----:B------:R-:W-:Y:S01]  /*a310*/  FMUL.FTZ R140, R140, UR60 ;  /* 0x0000003c8c8c7c20 */ /* 0x000fe20008410000 */
[----:B------:R-:W-:Y:S01]  /*a320*/  FMUL.FTZ R141, R141, UR60 ;  /* 0x0000003c8d8d7c20 */ /* 0x000fe20008410000 */
[----:B0-----:R-:W-:-:S02]  /*a330*/  IMAD.U32 R0, RZ, RZ, UR6 ;  /* 0x00000006ff007e24 */ /* 0x001fc4000f8e00ff */
[----:B------:R-:W-:Y:S01]  /*a340*/  FMUL.FTZ R128, R128, UR60 ;  /* 0x0000003c80807c20 */ /* 0x000fe20008410000 */
[----:B------:R-:W-:Y:S01]  /*a350*/  FMUL.FTZ R129, R129, UR60 ;  /* 0x0000003c81817c20 */ /* 0x000fe20008410000 */
[----:B------:R-:W0:Y:S01]  /*a360*/  MUFU.TANH R170, R170 ;  /* 0x000000aa00aa7308 */ /* 0x000e220000002400 */
[----:B---3--:R-:W-:Y:S01]  /*a370*/  FMNMX.FTZ R173, R20, R173, !PT ;  /* 0x000000ad14ad7209 */ /* 0x008fe20007810000 */
[----:B------:R-:W-:Y:S01]  /*a380*/  FMUL.FTZ R132, R132, UR60 ;  /* 0x0000003c84847c20 */ /* 0x000fe20008410000 */
[----:B------:R-:W-:Y:S01]  /*a390*/  R2UR UR6, R0 ;  /* 0x00000000000672ca */ /* 0x000fe200000e0000 */
        /* <DEDUP_REMOVED lines=12> */
[----:B------:R-:W-:Y:S01]  /*a460*/  UIADD3 UR6, UR6, 0x400, URZ ;  /* 0x0000040006067890 */ /* 0x000fe2000fffe03f */
[----:B------:R-:W2:Y:S01]  /*a470*/  MUFU.TANH R161, R161 ;  /* 0x000000a100a17308 */ /* 0x000ea20000002400 */
[----:B0-----:R-:W-:Y:S01]  /*a480*/  FMNMX.FTZ R173, R170, R173, !PT ;  /* 0x000000adaaad7209 */ /* 0x001fe20007810000 */
[----:B------:R-:W-:Y:S01]  /*a490*/  FMUL.FTZ R105, R105, UR60 ;  /* 0x0000003c69697c20 */ /* 0x000fe20008410000 */
[----:B------:R-:W-:Y:S01]  /*a4a0*/  USHF.R.U32.HI UR6, URZ, 0x4, UR6 ;  /* 0x000000043f067899 */ /* 0x000fe20008011606 */
[----:B------:R-:W-:Y:S01]  /*a4b0*/  FMUL.FTZ R108, R108, UR60 ;  /* 0x0000003c6c6c7c20 */ /* 0x000fe20008410000 */
[----:B------:R-:W-:Y:S01]  /*a4c0*/  FMUL.FTZ R109, R109, UR60 ;  /* 0x0000003c6d6d7c20 */ /* 0x000fe20008410000 */
[----:B------:R-:W-:Y:S01]  /*a4d0*/  FMUL.FTZ R96, R96, UR60 ;  /* 0x0000003c60607c20 */ /* 0x000fe20008410000 */
[----:B------:R-:W-:Y:S01]  /*a4e0*/  ULOP3.LUT UR6, UR6, 0x3fff, URZ, 0xc0, !UPT ;  /* 0x00003fff06067892 */ /* 0x000fe2000f8ec03f */
[----:B------:R-:W0:Y:S01]  /*a4f0*/  MUFU.TANH R164, R164 ;  /* 0x000000a400a47308 */ /* 0x000e220000002400 */
[----:B-1----:R-:W-:Y:S01]  /*a500*/  FMNMX.FTZ R173, R160, R173, !PT ;  /* 0x000000ada0ad7209 */ /* 0x002fe20007810000 */
[----:B------:R-:W-:Y:S01]  /*a510*/  FMUL.FTZ R168, R171, UR60 ;  /* 0x0000003caba87c20 */ /* 0x000fe20008410000 */
[----:B------:R-:W-:Y:S01]  /*a520*/  ULOP3.LUT UR6, UR6, 0x5800000, URZ, 0xfc, !UPT ;  /* 0x0580000006067892 */ /* 0x000fe2000f8efc3f */
[----:B------:R-:W-:Y:S01]  /*a530*/  FMUL.FTZ R171, R174, UR60 ;  /* 0x0000003caeab7c20 */ /* 0x000fe20008410000 */
[----:B------:R-:W-:Y:S01]  /*a540*/  FMUL.FTZ R97, R97, UR60 ;  /* 0x0000003c61617c20 */ /* 0x000fe20008410000 */
[----:B------:R-:W-:Y:S01]  /*a550*/  FMUL.FTZ R100, R100, UR60 ;  /* 0x0000003c64647c20 */ /* 0x000fe20008410000 */
[----:B------:R-:W-:Y:S01]  /*a560*/  UIMAD UR10, UR61, 0xb00, UR6 ;  /* 0x00000b003d0a78a4 */ /* 0x000fe2000f8e0206 */
[----:B------:R-:W1:Y:S01]  /*a570*/  MUFU.TANH R165, R165 ;  /* 0x000000a500a57308 */ /* 0x000e620000002400 */
[----:B--2---:R-:W-:Y:S01]  /*a580*/  FMNMX.FTZ R173, R161, R173, !PT ;  /* 0x000000ada1ad7209 */ /* 0x004fe20007810000 */
[----:B------:R-:W-:Y:S01]  /*a590*/  FMUL.FTZ R101, R101, UR60 ;  /* 0x0000003c65657c20 */ /* 0x000fe20008410000 */
[----:B------:R-:W-:Y:S01]  /*a5a0*/  FMUL.FTZ R88, R88, UR60 ;  /* 0x0000003c58587c20 */ /* 0x000fe20008410000 */
[----:B------:R-:W-:Y:S01]  /*a5b0*/  FMUL.FTZ R89, R89, UR60 ;  /* 0x0000003c59597c20 */ /* 0x000fe20008410000 */
[----:B------:R-:W-:Y:S01]  /*a5c0*/  FMUL.FTZ R92, R92, UR60 ;  /* 0x0000003c5c5c7c20 */ /* 0x000fe20008410000 */
[----:B------:R-:W-:Y:S01]  /*a5d0*/  UMOV UR6, UR10 ;  /* 0x0000000a00067c82 */ /* 0x000fe20008000000 */
[----:B------:R-:W-:Y:S01]  /*a5e0*/  FMUL.FTZ R93, R93, UR60 ;  /* 0x0000003c5d5d7c20 */ /* 0x000fe20008410000 */
[----:B------:R-:W-:Y:S01]  /*a5f0*/  HGMMA.64x128x16.F32 R24, R176, gdesc[UR4].tnspB, R24, gsb0 ;  /* 0x41e00004b0187df0 */ /* 0x000fe20008000818 */
[----:B------:R-:W-:Y:S01]  /*a600*/  UIADD3 UR6, UR10, 0x80, URZ ;  /* 0x000000800a067890 */ /* 0x000fe2000fffe03f */
[----:B------:R-:W2:Y:S01]  /*a610*/  MUFU.TANH R152, R152 ;  /* 0x0000009800987308 */ /* 0x000ea20000002400 */
[----:B------:R-:W-:Y:S01]  /*a620*/  UMOV UR7, 0x40000040 ;  /* 0x4000004000077882 */ /* 0x000fe20000000000 */
[----:B0-----:R-:W-:Y:S01]  /*a630*/  FMNMX.FTZ R173, R164, R173, !PT ;  /* 0x000000ada4ad7209 */ /* 0x001fe20007810000 */
[----:B------:R-:W-:Y:S01]  /*a640*/  FMUL.FTZ R172, R175, UR60 ;  /* 0x0000003cafac7c20 */ /* 0x000fe20008410000 */
[----:B------:R-:W-:Y:S01]  /*a650*/  FMUL.FTZ R162, R162, UR60 ;  /* 0x0000003ca2a27c20 */ /* 0x000fe20008410000 */
[----:B------:R-:W-:Y:S01]  /*a660*/  ULDC UR11, c[0x0][0x988] ;  /* 0x00026200000b7ab9 */ /* 0x000fe20000000800 */
[----:B------:R-:W-:Y:S01]  /*a670*/  R2UR UR14, R12 ;  /* 0x000000000c0e72ca */ /* 0x000fe200000e0000 */
        /* <DEDUP_REMOVED lines=53> */
[----:B------:R-:W1:Y:S01]  /*a9d0*/  S2R R175, SR_TID.X ;  /* 0x0000000000af7919 */ /* 0x000e620000002100 */
[----:B------:R-:W-:-:S03]  /*a9e0*/  R2UR UR15, R18 ;  /* 0x00000000120f72ca */ /* 0x000fc600000e0000 */
[----:B------:R-:W3:Y:S01]  /*a9f0*/  MUFU.TANH R136, R136 ;  /* 0x0000008800887308 */ /* 0x000ee20000002400 */
[----:B--2---:R-:W-:-:S07]  /*aa00*/  FMNMX.FTZ R173, R148, R173, !PT ;  /* 0x000000ad94ad7209 */ /* 0x004fce0007810000 */
[----:B------:R-:W2:Y:S01]  /*aa10*/  MUFU.TANH R137, R137 ;  /* 0x0000008900897308 */ /* 0x000ea20000002400 */
[----:B0-----:R-:W-:Y:S01]  /*aa20*/  FMNMX.FTZ R173, R149, R173, !PT ;  /* 0x000000ad95ad7209 */ /* 0x001fe20007810000 */
[----:B------:R-:W-:-:S06]  /*aa30*/  UISETP.GT.AND UP0, UPT, UR14, UR15, UPT ;  /* 0x0000000f0e00728c */ /* 0x000fcc000bf04270 */
[----:B------:R-:W0:Y:S01]  /*aa40*/  MUFU.TANH R140, R140 ;  /* 0x0000008c008c7308 */ /* 0x000e220000002400 */
[----:B---3--:R-:W-:Y:S02]  /*aa50*/  FMNMX.FTZ R173, R136, R173, !PT ;  /* 0x000000ad88ad7209 */ /* 0x008fe40007810000 */
[----:B------:R-:W-:-:S05]  /*aa60*/  PLOP3.LUT P2, PT, PT, PT, UP0, 0x80, 0x0 ;  /* 0x000000000000781c */ /* 0x000fca0003f4f008 */
[----:B------:R-:W3:Y:S01]  /*aa70*/  MUFU.TANH R141, R141 ;  /* 0x0000008d008d7308 */ /* 0x000ee20000002400 */
[----:B--2---:R-:W-:Y:S02]  /*aa80*/  FMNMX.FTZ R173, R137, R173, !PT ;  /* 0x000000ad89ad7209 */ /* 0x004fe40007810000 */
[----:B-1----:R-:W-:-:S05]  /*aa90*/  SHF.R.U32.HI R175, RZ, 0x7, R175 ;  /* 0x00000007ffaf7819 */ /* 0x002fca00000116af */
[----:B------:R-:W1:Y:S01]  /*aaa0*/  MUFU.TANH R128, R128 ;  /* 0x0000008000807308 */ /* 0x000e620000002400 */
[----:B0-----:R-:W-:-:S07]  /*aab0*/  FMNMX.FTZ R173, R140, R173, !PT ;  /* 0x000000ad8cad7209 */ /* 0x001fce0007810000 */
[----:B------:R-:W0:Y:S01]  /*aac0*/  MUFU.TANH R129, R129 ;  /* 0x0000008100817308 */ /* 0x000e220000002400 */
[----:B---3--:R-:W-:-:S07]  /*aad0*/  FMNMX.FTZ R173, R141, R173, !PT ;  /* 0x000000ad8dad7209 */ /* 0x008fce0007810000 */
[----:B------:R-:W2:Y:S01]  /*aae0*/  MUFU.TANH R132, R132 ;  /* 0x0000008400847308 */ /* 0x000ea20000002400 */
[----:B-1----:R-:W-:-:S07]  /*aaf0*/  FMNMX.FTZ R173, R128, R173, !PT ;  /* 0x000000ad80ad7209 */ /* 0x002fce0007810000 */
[----:B------:R-:W1:Y:S01]  /*ab00*/  MUFU.TANH R133, R133 ;  /* 0x0000008500857308 */ /* 0x000e620000002400 */
[----:B0-----:R-:W-:-:S07]  /*ab10*/  FMNMX.FTZ R173, R129, R173, !PT ;  /* 0x000000ad81ad7209 */ /* 0x001fce0007810000 */
[----:B------:R-:W0:Y:S01]  /*ab20*/  MUFU.TANH R120, R120 ;  /* 0x0000007800787308 */ /* 0x000e220000002400 */
[----:B--2---:R-:W-:-:S07]  /*ab30*/  FMNMX.FTZ R173, R132, R173, !PT ;  /* 0x000000ad84ad7209 */ /* 0x004fce0007810000 */
[----:B------:R-:W2:Y:S01]  /*ab40*/  MUFU.TANH R121, R121 ;  /* 0x0000007900797308 */ /* 0x000ea20000002400 */
[----:B-1----:R-:W-:Y:S01]  /*ab50*/  FMNMX.FTZ R173, R133, R173, !PT ;  /* 0x000000ad85ad7209 */ /* 0x002fe20007810000 */
[----:B------:R-:W-:Y:S02]  /*ab60*/  WARPGROUP.DEPBAR.LE gsb0, 0x0 ;  /* 0x00008000000079c5 */ /* 0x000fe40000010000 */
[----:B------:R-:W-:-:S04]  /*ab70*/  WARPGROUP.ARRIVE ;  /* 0x00000000000079c5 */ /* 0x000fc80000000000 */
[----:B------:R-:W1:Y:S01]  /*ab80*/  MUFU.TANH R124, R124 ;  /* 0x0000007c007c7308 */ /* 0x000e620000002400 */
[----:B0-----:R-:W-:Y:S01]  /*ab90*/  FMNMX.FTZ R173, R120, R173, !PT ;  /* 0x000000ad78ad7209 */ /* 0x001fe20007810000 */
[----:B------:R-:W-:Y:S01]  /*aba0*/  HGMMA.64x128x16.F32 R24, R180, gdesc[UR4].tnspB, R24, gsb0 ;  /* 0x41e00004b4187df0 */ /* 0x000fe20008000818 */
[----:B------:R-:W-:Y:S01]  /*abb0*/  UIADD3 UR6, UR10, 0x100, URZ ;  /* 0x000001000a067890 */ /* 0x000fe2000fffe03f */
[----:B------:R-:W-:-:S04]  /*abc0*/  UMOV UR7, 0x40000040 ;  /* 0x4000004000077882 */ /* 0x000fc80000000000 */
[----:B------:R-:W0:Y:S01]  /*abd0*/  MUFU.TANH R125, R125 ;  /* 0x0000007d007d7308 */ /* 0x000e220000002400 */
[----:B--2---:R-:W-:-:S07]  /*abe0*/  FMNMX.FTZ R173, R121, R173, !PT ;  /* 0x000000ad79ad7209 */ /* 0x004fce0007810000 */
[----:B------:R-:W2:Y:S01]  /*abf0*/  MUFU.TANH R112, R112 ;  /* 0x0000007000707308 */ /* 0x000ea20000002400 */
[----:B-1----:R-:W-:-:S07]  /*ac00*/  FMNMX.FTZ R173, R124, R173, !PT ;  /* 0x000000ad7cad7209 */ /* 0x002fce0007810000 */
[----:B------:R-:W1:Y:S01]  /*ac10*/  MUFU.TANH R113, R113 ;  /* 0x0000007100717308 */ /* 0x000e620000002400 */
[----:B0-----:R-:W-:-:S07]  /*ac20*/  FMNMX.FTZ R173, R125, R173, !PT ;  /* 0x000000ad7dad7209 */ /* 0x001fce0007810000 */
        /* <DEDUP_REMOVED lines=29> */
[----:B0-----:R-:W-:Y:S01]  /*ae00*/  FMNMX.FTZ R88, R92, R174, !PT ;  /* 0x000000ae5c587209 */ /* 0x001fe20007810000 */
[----:B------:R-:W-:Y:S02]  /*ae10*/  WARPGROUP.DEPBAR.LE gsb0, 0x0 ;  /* 0x00008000000079c5 */ /* 0x000fe40000010000 */
[----:B------:R-:W-:-:S04]  /*ae20*/  WARPGROUP.ARRIVE ;  /* 0x00000000000079c5 */ /* 0x000fc80000000000 */
[----:B------:R-:W0:Y:S01]  /*ae30*/  MUFU.TANH R168, R168 ;  /* 0x000000a800a87308 */ /* 0x000e220000002400 */
[----:B--2---:R-:W-:Y:S01]  /*ae40*/  FMNMX.FTZ R88, R93, R88, !PT ;  /* 0x000000585d587209 */ /* 0x004fe20007810000 */
[----:B------:R-:W-:Y:S01]  /*ae50*/  HGMMA.64x128x16.F32 R24, R184, gdesc[UR4].tnspB, R24, gsb0 ;  /* 0x41e00004b8187df0 */ /* 0x000fe20008000818 */
[----:B------:R-:W-:Y:S01]  /*ae60*/  UIADD3 UR6, UR10, 0x180, URZ ;  /* 0x000001800a067890 */ /* 0x000fe2000fffe03f */
[----:B------:R-:W-:Y:S02]  /*ae70*/  UMOV UR7, 0x40000040 ;  /* 0x4000004000077882 */ /* 0x000fe40000000000 */
[----:B------:R-:W2:Y:S02]  /*ae80*/  SHFL.BFLY PT, R174, R88, 0x2, 0x1f ;  /* 0x0c401f0058ae7f89 */ /* 0x000ea400000e0000 */
[----:B------:R-:W3:Y:S08]  /*ae90*/  MUFU.TANH R171, R171 ;  /* 0x000000ab00ab7308 */ /* 0x000ef00000002400 */
[----:B------:R-:W4:Y:S08]  /*aea0*/  MUFU.TANH R172, R172 ;  /* 0x000000ac00ac7308 */ /* 0x000f300000002400 */
[----:B------:R-:W5:Y:S01]  /*aeb0*/  MUFU.TANH R162, R162 ;  /* 0x000000a200a27308 */ /* 0x000f620000002400 */
[----:B--2---:R-:W-:-:S07]  /*aec0*/  FMNMX.FTZ R88, R88, R174, !PT ;  /* 0x000000ae58587209 */ /* 0x004fce0007810000 */
[----:B------:R-:W2:Y:S01]  /*aed0*/  MUFU.TANH R163, R163 ;  /* 0x000000a300a37308 */ /* 0x000ea20000002400 */
[----:B------:R-:W1:Y:S07]  /*aee0*/  SHFL.BFLY PT, R174, R88, 0x1, 0x1f ;  /* 0x0c201f0058ae7f89 */ /* 0x000e6e00000e0000 */
[----:B------:R-:W2:Y:S08]  /*aef0*/  MUFU.TANH R166, R166 ;  /* 0x000000a600a67308 */ /* 0x000eb00000002400 */
[----:B------:R-:W2:Y:S08]  /*af00*/  MUFU.TANH R167, R167 ;  /* 0x000000a700a77308 */ /* 0x000eb00000002400 */
[----:B------:R-:W2:Y:S01]  /*af10*/  MUFU.TANH R154, R154 ;  /* 0x0000009a009a7308 */ /* 0x000ea20000002400 */
[----:B-1----:R-:W-:-:S05]  /*af20*/  FMNMX.FTZ R88, R88, R174, !PT ;  /* 0x000000ae58587209 */ /* 0x002fca0007810000 */
[C---:B------:R-:W-:Y:S02]  /*af30*/  FMUL.FTZ R12, R88.reuse, UR11 ;  /* 0x0000000b580c7c20 */ /* 0x040fe40008410000 */
[----:B------:R-:W1:Y:S01]  /*af40*/  MUFU.TANH R155, R155 ;  /* 0x0000009b009b7308 */ /* 0x000e620000002400 */
[----:B------:R-:W-:Y:S01]  /*af50*/  FADD.FTZ R11, -R88, R11 ;  /* 0x0000000b580b7221 */ /* 0x000fe20000010100 */
[--C-:B------:R-:W-:Y:S01]  /*af60*/  FFMA.FTZ R176, R15, UR11, -R12.reuse ;  /* 0x0000000b0fb07c23 */ /* 0x100fe2000801080c */
[--C-:B------:R-:W-:Y:S01]  /*af70*/  FFMA.FTZ R180, R160, UR11, -R12.reuse ;  /* 0x0000000ba0b47c23 */ /* 0x100fe2000801080c */
[--C-:B------:R-:W-:Y:S01]  /*af80*/  FFMA.FTZ R15, R20, UR11, -R12.reuse ;  /* 0x0000000b140f7c23 */ /* 0x100fe2000801080c */
[--C-:B------:R-:W-:Y:S01]  /*af90*/  FFMA.FTZ R160, R161, UR11, -R12.reuse ;  /* 0x0000000ba1a07c23 */ /* 0x100fe2000801080c */
[--C-:B------:R-:W-:Y:S02]  /*afa0*/  FFMA.FTZ R178, R169, UR11, -R12.reuse ;  /* 0x0000000ba9b27c23 */ /* 0x100fe4000801080c */
[----:B------:R-:W1:Y:S01]  /*afb0*/  MUFU.TANH R158, R158 ;  /* 0x0000009e009e7308 */ /* 0x000e620000002400 */
[--C-:B------:R-:W-:Y:S01]  /*afc0*/  FFMA.FTZ R20, R170, UR11, -R12.reuse ;  /* 0x0000000baa147c23 */ /* 0x100fe2000801080c */
[--C-:B------:R-:W-:Y:S01]  /*afd0*/  FFMA.FTZ R182, R164, UR11, -R12.reuse ;  /* 0x0000000ba4b67c23 */ /* 0x100fe2000801080c */
[--C-:B------:R-:W-:Y:S01]  /*afe0*/  FFMA.FTZ R161, R165, UR11, -R12.reuse ;  /* 0x0000000ba5a17c23 */ /* 0x100fe2000801080c */
[--C-:B------:R-:W-:Y:S01]  /*aff0*/  FFMA.FTZ R153, R153, UR11, -R12.reuse ;  /* 0x0000000b99997c23 */ /* 0x100fe2000801080c */
[--C-:B------:R-:W-:Y:S01]  /*b000*/  FFMA.FTZ R157, R157, UR11, -R12.reuse ;  /* 0x0000000b9d9d7c23 */ /* 0x100fe2000801080c */
[--C-:B------:R-:W-:Y:S01]  /*b010*/  FFMA.FTZ R129, R129, UR11, -R12.reuse ;  /* 0x0000000b81817c23 */ /* 0x100fe2000801080c */
[--C-:B------:R-:W-:Y:S01]  /*b020*/  FFMA.FTZ R96, R96, UR11, -R12.reuse ;  /* 0x0000000b60607c23 */ /* 0x100fe2000801080c */
[----:B------:R-:W1:Y:S01]  /*b030*/  MUFU.TANH R159, R159 ;  /* 0x0000009f009f7308 */ /* 0x000e620000002400 */
[--C-:B------:R-:W-:Y:S01]  /*b040*/  FFMA.FTZ R97, R97, UR11, -R12.reuse ;  /* 0x0000000b61617c23 */ /* 0x100fe2000801080c */
[--C-:B------:R-:W-:Y:S01]  /*b050*/  FFMA.FTZ R100, R100, UR11, -R12.reuse ;  /* 0x0000000b64647c23 */ /* 0x100fe2000801080c */
[--C-:B------:R-:W-:Y:S01]  /*b060*/  FFMA.FTZ R101, R101, UR11, -R12.reuse ;  /* 0x0000000b65657c23 */ /* 0x100fe2000801080c */
[----:B------:R-:W-:Y:S01]  /*b070*/  FFMA.FTZ R92, R92, UR11, -R12 ;  /* 0x0000000b5c5c7c23 */ /* 0x000fe2000801080c */
[----:B------:R-:W-:-:S03]  /*b080*/  FMUL.FTZ R11, R11, UR11 ;  /* 0x0000000b0b0b7c20 */ /* 0x000fc60008410000 */
[----:B------:R-:W1:Y:S08]  /*b090*/  MUFU.TANH R146, R146 ;  /* 0x0000009200927308 */ /* 0x000e700000002400 */
[----:B------:R-:W1:Y:S08]  /*b0a0*/  MUFU.TANH R147, R147 ;  /* 0x0000009300937308 */ /* 0x000e700000002400 */
[----:B------:R-:W1:Y:S08]  /*b0b0*/  MUFU.TANH R150, R150 ;  /* 0x0000009600967308 */ /* 0x000e700000002400 */
[----:B------:R-:W1:Y:S08]  /*b0c0*/  MUFU.TANH R151, R151 ;  /* 0x0000009700977308 */ /* 0x000e700000002400 */
[----:B------:R-:W1:Y:S08]  /*b0d0*/  MUFU.TANH R138, R138 ;  /* 0x0000008a008a7308 */ /* 0x000e700000002400 */
[----:B------:R-:W1:Y:S08]  /*b0e0*/  MUFU.TANH R139, R139 ;  /* 0x0000008b008b7308 */ /* 0x000e700000002400 */
[----:B------:R-:W1:Y:S01]  /*b0f0*/  MUFU.TANH R142, R142 ;  /* 0x0000008e008e7308 */ /* 0x000e620000002400 */
[----:B------:R-:W-:-:S02]  /*b100*/  WARPGROUP.DEPBAR.LE gsb0, 0x0 ;  /* 0x00008000000079c5 */ /* 0x000fc40000010000 */
[----:B------:R-:W-:Y:S01]  /*b110*/  WARPGROUP.ARRIVE ;  /* 0x00000000000079c5 */ /* 0x000fe20000000000 */
[--C-:B------:R-:W-:Y:S01]  /*b120*/  FFMA.FTZ R184, R152, UR11, -R12.reuse ;  /* 0x0000000b98b87c23 */ /* 0x100fe2000801080c */
[----:B------:R-:W-:Y:S01]  /*b130*/  FMNMX.FTZ R152, R21, R10, !PT ;  /* 0x0000000a15987209 */ /* 0x000fe20007810000 */
[----:B------:R-:W-:Y:S02]  /*b140*/  FFMA.FTZ R186, R156, UR11, -R12 ;  /* 0x0000000b9cba7c23 */ /* 0x000fe4000801080c */
[----:B------:R-:W1:Y:S01]  /*b150*/  MUFU.TANH R143, R143 ;  /* 0x0000008f008f7308 */ /* 0x000e620000002400 */
[----:B------:R-:W-:Y:S01]  /*b160*/  HGMMA.64x128x16.F32 R24, R188, gdesc[UR4].tnspB, R24, gsb0 ;  /* 0x41e00004bc187df0 */ /* 0x000fe20008000818 */
[----:B------:R-:W-:Y:S01]  /*b170*/  UIADD3 UR6, UR10, 0x200, URZ ;  /* 0x000002000a067890 */ /* 0x000fe2000fffe03f */
[----:B0-----:R-:W-:Y:S01]  /*b180*/  FMNMX.FTZ R152, R168, R152, !PT ;  /* 0x00000098a8987209 */ /* 0x001fe20007810000 */
[----:B------:R-:W-:-:S03]  /*b190*/  UMOV UR7, 0x40000040 ;  /* 0x4000004000077882 */ /* 0x000fc60000000000 */
[----:B---3--:R-:W-:Y:S01]  /*b1a0*/  FMNMX.FTZ R152, R171, R152, !PT ;  /* 0x00000098ab987209 */ /* 0x008fe20007810000 */
[----:B------:R-:W0:Y:S03]  /*b1b0*/  MUFU.TANH R130, R130 ;  /* 0x0000008200827308 */ /* 0x000e260000002400 */
[----:B----4-:R-:W-:-:S04]  /*b1c0*/  FMNMX.FTZ R156, R172, R152, !PT ;  /* 0x00000098ac9c7209 */ /* 0x010fc80007810000 */
[----:B-----5:R-:W-:Y:S01]  /*b1d0*/  FMNMX.FTZ R156, R162, R156, !PT ;  /* 0x0000009ca29c7209 */ /* 0x020fe20007810000 */
[----:B------:R-:W3:Y:S03]  /*b1e0*/  MUFU.TANH R131, R131 ;  /* 0x0000008300837308 */ /* 0x000ee60000002400 */
[----:B--2---:R-:W-:-:S04]  /*b1f0*/  FMNMX.FTZ R156, R163, R156, !PT ;  /* 0x0000009ca39c7209 */ /* 0x004fc80007810000 */
[----:B------:R-:W-:Y:S01]  /*b200*/  FMNMX.FTZ R156, R166, R156, !PT ;  /* 0x0000009ca69c7209 */ /* 0x000fe20007810000 */
[----:B------:R-:W2:Y:S03]  /*b210*/  MUFU.TANH R134, R134 ;  /* 0x0000008600867308 */ /* 0x000ea60000002400 */
[----:B------:R-:W-:-:S04]  /*b220*/  FMNMX.FTZ R156, R167, R156, !PT ;  /* 0x0000009ca79c7209 */ /* 0x000fc80007810000 */
[----:B------:R-:W-:Y:S01]  /*b230*/  FMNMX.FTZ R156, R154, R156, !PT ;  /* 0x0000009c9a9c7209 */ /* 0x000fe20007810000 */
[----:B------:R-:W4:Y:S03]  /*b240*/  MUFU.TANH R135, R135 ;  /* 0x0000008700877308 */ /* 0x000f260000002400 */
[----:B-1----:R-:W-:-:S04]  /*b250*/  FMNMX.FTZ R156, R155, R156, !PT ;  /* 0x0000009c9b9c7209 */ /* 0x002fc80007810000 */
[----:B------:R-:W-:Y:S01]  /*b260*/  FMNMX.FTZ R156, R158, R156, !PT ;  /* 0x0000009c9e9c7209 */ /* 0x000fe20007810000 */
[----:B------:R-:W1:Y:S03]  /*b270*/  MUFU.TANH R122, R122 ;  /* 0x0000007a007a7308 */ /* 0x000e660000002400 */
[----:B------:R-:W-:-:S04]  /*b280*/  FMNMX.FTZ R156, R159, R156, !PT ;  /* 0x0000009c9f9c7209 */ /* 0x000fc80007810000 */
[----:B------:R-:W-:Y:S01]  /*b290*/  FMNMX.FTZ R156, R146, R156, !PT ;  /* 0x0000009c929c7209 */ /* 0x000fe20007810000 */
[----:B------:R-:W5:Y:S03]  /*b2a0*/  MUFU.TANH R123, R123 ;  /* 0x0000007b007b7308 */ /* 0x000f660000002400 */
        /* <DEDUP_REMOVED lines=10> */
[----:B0-----:R-:W-:Y:S01]  /*b350*/  FMNMX.FTZ R156, R130, R156, !PT ;  /* 0x0000009c829c7209 */ /* 0x001fe20007810000 */
[----:B------:R-:W0:Y:S03]  /*b360*/  MUFU.TANH R115, R115 ;  /* 0x0000007300737308 */ /* 0x000e260000002400 */
[----:B---3--:R-:W-:-:S04]  /*b370*/  FMNMX.FTZ R156, R131, R156, !PT ;  /* 0x0000009c839c7209 */ /* 0x008fc80007810000 */
[----:B--2---:R-:W-:Y:S01]  /*b380*/  FMNMX.FTZ R156, R134, R156, !PT ;  /* 0x0000009c869c7209 */ /* 0x004fe20007810000 */
[----:B------:R-:W2:Y:S03]  /*b390*/  MUFU.TANH R118, R118 ;  /* 0x0000007600767308 */ /* 0x000ea60000002400 */
[----:B----4-:R-:W-:-:S04]  /*b3a0*/  FMNMX.FTZ R156, R135, R156, !PT ;  /* 0x0000009c879c7209 */ /* 0x010fc80007810000 */
[----:B-1----:R-:W-:Y:S01]  /*b3b0*/  FMNMX.FTZ R156, R122, R156, !PT ;  /* 0x0000009c7a9c7209 */ /* 0x002fe20007810000 */
[----:B------:R-:W1:Y:S03]  /*b3c0*/  MUFU.TANH R119, R119 ;  /* 0x0000007700777308 */ /* 0x000e660000002400 */
[----:B-----5:R-:W-:-:S04]  /*b3d0*/  FMNMX.FTZ R156, R123, R156, !PT ;  /* 0x0000009c7b9c7209 */ /* 0x020fc80007810000 */
[----:B------:R-:W-:Y:S01]  /*b3e0*/  FMNMX.FTZ R156, R126, R156, !PT ;  /* 0x0000009c7e9c7209 */ /* 0x000fe20007810000 */
[----:B------:R-:W3:Y:S03]  /*b3f0*/  MUFU.TANH R106, R106 ;  /* 0x0000006a006a7308 */ /* 0x000ee60000002400 */
[----:B------:R-:W-:-:S04]  /*b400*/  FMNMX.FTZ R156, R127, R156, !PT ;  /* 0x0000009c7f9c7209 */ /* 0x000fc80007810000 */
[----:B------:R-:W-:Y:S01]  /*b410*/  FMNMX.FTZ R156, R114, R156, !PT ;  /* 0x0000009c729c7209 */ /* 0x000fe20007810000 */
[----:B------:R-:W4:Y:S03]  /*b420*/  MUFU.TANH R107, R107 ;  /* 0x0000006b006b7308 */ /* 0x000f260000002400 */
[----:B0-----:R-:W-:-:S04]  /*b430*/  FMNMX.FTZ R156, R115, R156, !PT ;  /* 0x0000009c739c7209 */ /* 0x001fc80007810000 */
[----:B--2---:R-:W-:Y:S01]  /*b440*/  FMNMX.FTZ R156, R118, R156, !PT ;  /* 0x0000009c769c7209 */ /* 0x004fe20007810000 */
[----:B------:R-:W0:Y:S03]  /*b450*/  MUFU.TANH R110, R110 ;  /* 0x0000006e006e7308 */ /* 0x000e260000002400 */
[----:B-1----:R-:W-:-:S04]  /*b460*/  FMNMX.FTZ R156, R119, R156, !PT ;  /* 0x0000009c779c7209 */ /* 0x002fc80007810000 */
[----:B---3--:R-:W-:Y:S01]  /*b470*/  FMNMX.FTZ R156, R106, R156, !PT ;  /* 0x0000009c6a9c7209 */ /* 0x008fe20007810000 */
[----:B------:R-:W1:Y:S03]  /*b480*/  MUFU.TANH R111, R111 ;  /* 0x0000006f006f7308 */ /* 0x000e660000002400 */
[----:B----4-:R-:W-:-:S05]  /*b490*/  FMNMX.FTZ R156, R107, R156, !PT ;  /* 0x0000009c6b9c7209 */ /* 0x010fca0007810000 */
[----:B------:R-:W2:Y:S01]  /*b4a0*/  MUFU.TANH R98, R98 ;  /* 0x0000006200627308 */ /* 0x000ea20000002400 */
[----:B0-----:R-:W-:Y:S01]  /*b4b0*/  FMNMX.FTZ R156, R110, R156, !PT ;  /* 0x0000009c6e9c7209 */ /* 0x001fe20007810000 */
[----:B------:R-:W-:Y:S02]  /*b4c0*/  WARPGROUP.DEPBAR.LE gsb0, 0x0 ;  /* 0x00008000000079c5 */ /* 0x000fe40000010000 */
[----:B------:R-:W-:-:S04]  /*b4d0*/  WARPGROUP.ARRIVE ;  /* 0x00000000000079c5 */ /* 0x000fc80000000000 */
[----:B------:R-:W0:Y:S01]  /*b4e0*/  MUFU.TANH R99, R99 ;  /* 0x0000006300637308 */ /* 0x000e220000002400 */
[----:B-1----:R-:W-:Y:S01]  /*b4f0*/  FMNMX.FTZ R156, R111, R156, !PT ;  /* 0x0000009c6f9c7209 */ /* 0x002fe20007810000 */
[--C-:B------:R-:W-:Y:S01]  /*b500*/  FFMA.FTZ R188, R144, UR11, -R12.reuse ;  /* 0x0000000b90bc7c23 */ /* 0x100fe2000801080c */
[--C-:B------:R-:W-:Y:S01]  /*b510*/  FFMA.FTZ R144, R145, UR11, -R12.reuse ;  /* 0x0000000b91907c23 */ /* 0x100fe2000801080c */
[--C-:B------:R-:W-:Y:S01]  /*b520*/  FFMA.FTZ R190, R148, UR11, -R12.reuse ;  /* 0x0000000b94be7c23 */ /* 0x100fe2000801080c */
[----:B------:R-:W-:Y:S01]  /*b530*/  HGMMA.64x128x16.F32 R24, R192, gdesc[UR4].tnspB, R24, gsb0 ;  /* 0x41e00004c0187df0 */ /* 0x000fe20008000818 */
[----:B------:R-:W-:Y:S01]  /*b540*/  UIADD3 UR6, UR10, 0x280, URZ ;  /* 0x000002800a067890 */ /* 0x000fe2000fffe03f */
[----:B--2---:R-:W-:Y:S01]  /*b550*/  FMNMX.FTZ R156, R98, R156, !PT ;  /* 0x0000009c629c7209 */ /* 0x004fe20007810000 */
[----:B------:R-:W-:Y:S01]  /*b560*/  UMOV UR7, 0x40000040 ;  /* 0x4000004000077882 */ /* 0x000fe20000000000 */
[----:B------:R-:W1:Y:S01]  /*b570*/  MUFU.TANH R102, R102 ;  /* 0x0000006600667308 */ /* 0x000e620000002400 */
[----:B------:R-:W-:-:S07]  /*b580*/  FFMA.FTZ R145, R149, UR11, -R12 ;  /* 0x0000000b95917c23 */ /* 0x000fce000801080c */
[----:B------:R-:W2:Y:S01]  /*b590*/  MUFU.TANH R103, R103 ;  /* 0x0000006700677308 */ /* 0x000ea20000002400 */
[----:B0-----:R-:W-:-:S07]  /*b5a0*/  FMNMX.FTZ R156, R99, R156, !PT ;  /* 0x0000009c639c7209 */ /* 0x001fce0007810000 */
[----:B------:R-:W0:Y:S01]  /*b5b0*/  MUFU.TANH R90, R90 ;  /* 0x0000005a005a7308 */ /* 0x000e220000002400 */
[----:B-1----:R-:W-:-:S07]  /*b5c0*/  FMNMX.FTZ R156, R102, R156, !PT ;  /* 0x0000009c669c7209 */ /* 0x002fce0007810000 */
[----:B------:R-:W1:Y:S01]  /*b5d0*/  MUFU.TANH R91, R91 ;  /* 0x0000005b005b7308 */ /* 0x000e620000002400 */
[----:B--2---:R-:W-:-:S07]  /*b5e0*/  FMNMX.FTZ R156, R103, R156, !PT ;  /* 0x0000009c679c7209 */ /* 0x004fce0007810000 */
[----:B------:R-:W-:Y:S01]  /*b5f0*/  MUFU.TANH R94, R94 ;  /* 0x0000005e005e7308 */ /* 0x000fe20000002400 */
[----:B0-----:R-:W-:-:S07]  /*b600*/  FMNMX.FTZ R156, R90, R156, !PT ;  /* 0x0000009c5a9c7209 */ /* 0x001fce0007810000 */
[----:B------:R-:W-:Y:S01]  /*b610*/  MUFU.TANH R95, R95 ;  /* 0x0000005f005f7308 */ /* 0x000fe20000002400 */
[----:B-1----:R-:W-:-:S07]  /*b620*/  FMNMX.FTZ R156, R91, R156, !PT ;  /* 0x0000009c5b9c7209 */ /* 0x002fce0007810000 */
[----:B------:R-:W-:Y:S08]  /*b630*/  MUFU.EX2 R11, R11 ;  /* 0x0000000b000b7308 */ /* 0x000ff00000000800 */
[----:B------:R-:W0:Y:S08]  /*b640*/  MUFU.EX2 R176, R176 ;  /* 0x000000b000b07308 */ /* 0x000e300000000800 */
[----:B------:R-:W1:Y:S08]  /*b650*/  MUFU.EX2 R15, R15 ;  /* 0x0000000f000f7308 */ /* 0x000e700000000800 */
[----:B------:R-:W-:Y:S01]  /*b660*/  MUFU.EX2 R178, R178 ;  /* 0x000000b200b27308 */ /* 0x000fe20000000800 */
[----:B0-----:R-:W-:-:S07]  /*b670*/  FFMA.FTZ R14, R11, R14, R176 ;  /* 0x0000000e0b0e7223 */ /* 0x001fce00000100b0 */
[----:B------:R-:W-:Y:S01]  /*b680*/  MUFU.EX2 R20, R20 ;  /* 0x0000001400147308 */ /* 0x000fe20000000800 */
[----:B-1----:R-:W-:-:S07]  /*b690*/  F2FP.F16.F32.PACK_AB R176, R15, R176 ;  /* 0x000000b00fb0723e */ /* 0x002fce00000000ff */
        /* <DEDUP_REMOVED lines=8> */
[----:B------:R-:W-:Y:S01]  /*b720*/  WARPGROUP.ARRIVE ;  /* 0x00000000000079c5 */ /* 0x000fe20000000000 */
[--C-:B------:R-:W-:Y:S01]  /*b730*/  FFMA.FTZ R192, R136, UR11, -R12.reuse ;  /* 0x0000000b88c07c23 */ /* 0x100fe2000801080c */
[--C-:B------:R-:W-:Y:S01]  /*b740*/  FFMA.FTZ R136, R137, UR11, -R12.reuse ;  /* 0x0000000b89887c23 */ /* 0x100fe2000801080c */
[--C-:B------:R-:W-:Y:S01]  /*b750*/  FFMA.FTZ R194, R140, UR11, -R12.reuse ;  /* 0x0000000b8cc27c23 */ /* 0x100fe2000801080c */
[----:B------:R-:W-:Y:S01]  /*b760*/  FFMA.FTZ R137, R141, UR11, -R12 ;  /* 0x0000000b8d897c23 */ /* 0x000fe2000801080c */
        /* <DEDUP_REMOVED lines=22> */
[----:B------:R-:W-:-:S03]  /*b8d0*/  FFMA.FTZ R128, R133, UR11, -R12 ;  /* 0x0000000b85807c23 */ /* 0x000fc6000801080c */
[----:B------:R-:W-:Y:S01]  /*b8e0*/  HGMMA.64x128x16.F32 R24, R200, gdesc[UR4].tnspB, R24, gsb0 ;  /* 0x41e00004c8187df0 */ /* 0x000fe20008000818 */
[----:B------:R-:W-:Y:S01]  /*b8f0*/  UIADD3 UR6, UR10, 0x380, URZ ;  /* 0x000003800a067890 */ /* 0x000fe2000fffe03f */
[----:B------:R-:W-:Y:S01]  /*b900*/  MUFU.EX2 R196, R196 ;  /* 0x000000c400c47308 */ /* 0x000fe20000000800 */
[----:B------:R-:W-:-:S07]  /*b910*/  UMOV UR7, 0x40000040 ;  /* 0x4000004000077882 */ /* 0x000fce0000000000 */
[----:B------:R-:W-:Y:S08]  /*b920*/  MUFU.EX2 R198, R198 ;  /* 0x000000c600c67308 */ /* 0x000ff00000000800 */
[----:B------:R-:W-:Y:S01]  /*b930*/  MUFU.EX2 R128, R128 ;  /* 0x0000008000807308 */ /* 0x000fe20000000800 */
[----:B------:R-:W-:Y:S02]  /*b940*/  WARPGROUP.DEPBAR.LE gsb0, 0x0 ;  /* 0x00008000000079c5 */ /* 0x000fe40000010000 */
[----:B------:R-:W-:Y:S01]  /*b950*/  WARPGROUP.ARRIVE ;  /* 0x00000000000079c5 */ /* 0x000fe20000000000 */
[--C-:B------:R-:W-:Y:S01]  /*b960*/  FFMA.FTZ R200, R120, UR11, -R12.reuse ;  /* 0x0000000b78c87c23 */ /* 0x100fe2000801080c */
[--C-:B------:R-:W-:Y:S01]  /*b970*/  FFMA.FTZ R120, R121, UR11, -R12.reuse ;  /* 0x0000000b79787c23 */ /* 0x100fe2000801080c */
[--C-:B------:R-:W-:Y:S01]  /*b980*/  FFMA.FTZ R202, R124, UR11, -R12.reuse ;  /* 0x0000000b7cca7c23 */ /* 0x100fe2000801080c */
[----:B------:R-:W-:-:S02]  /*b990*/  FFMA.FTZ R121, R125, UR11, -R12 ;  /* 0x0000000b7d797c23 */ /* 0x000fc4000801080c */
[----:B------:R-:W-:Y:S01]  /*b9a0*/  HGMMA.64x128x16.F32 R24, R204, gdesc[UR4].tnspB, R24, gsb0 ;  /* 0x41e00004cc187df0 */ /* 0x000fe20008000818 */
[----:B------:R-:W-:Y:S01]  /*b9b0*/  UIADD3 UR6, UR10, 0x400, URZ ;  /* 0x000004000a067890 */ /* 0x000fe2000fffe03f */
[----:B------:R-:W-:Y:S01]  /*b9c0*/  MUFU.EX2 R200, R200 ;  /* 0x000000c800c87308 */ /* 0x000fe20000000800 */
[----:B------:R-:W-:-:S07]  /*b9d0*/  UMOV UR7, 0x40000040 ;  /* 0x4000004000077882 */ /* 0x000fce0000000000 */
[----:B------:R-:W-:Y:S08]  /*b9e0*/  MUFU.EX2 R120, R120 ;  /* 0x0000007800787308 */ /* 0x000ff00000000800 */
[----:B------:R-:W-:Y:S08]  /*b9f0*/  MUFU.EX2 R202, R202 ;  /* 0x000000ca00ca7308 */ /* 0x000ff00000000800 */
[----:B------:R-:W-:Y:S01]  /*ba00*/  MUFU.EX2 R121, R121 ;  /* 0x0000007900797308 */ /* 0x000fe20000000800 */
[----:B------:R-:W-:-:S02]  /*ba10*/  WARPGROUP.DEPBAR.LE gsb0, 0x0 ;  /* 0x00008000000079c5 */ /* 0x000fc40000010000 */
[----:B------:R-:W-:Y:S01]  /*ba20*/  WARPGROUP.ARRIVE ;  /* 0x00000000000079c5 */ /* 0x000fe20000000000 */
[--C-:B------:R-:W-:Y:S01]  /*ba30*/  FFMA.FTZ R206, R116, UR11, -R12.reuse ;  /* 0x0000000b74ce7c23 */ /* 0x100fe2000801080c */
[----:B------:R-:W-:Y:S01]  /*ba40*/  FMNMX.FTZ R116, R94, R156, !PT ;  /* 0x0000009c5e747209 */ /* 0x000fe20007810000 */
[--C-:B------:R-:W-:Y:S01]  /*ba50*/  FFMA.FTZ R204, R112, UR11, -R12.reuse ;  /* 0x0000000b70cc7c23 */ /* 0x100fe2000801080c */
[--C-:B------:R-:W-:Y:S01]  /*ba60*/  FFMA.FTZ R112, R113, UR11, -R12.reuse ;  /* 0x0000000b71707c23 */ /* 0x100fe2000801080c */
[----:B------:R-:W-:Y:S01]  /*ba70*/  FFMA.FTZ R113, R117, UR11, -R12 ;  /* 0x0000000b75717c23 */ /* 0x000fe2000801080c */
[----:B------:R-:W-:Y:S01]  /*ba80*/  HGMMA.64x128x16.F32 R24, R208, gdesc[UR4].tnspB, R24, gsb0 ;  /* 0x41e00004d0187df0 */ /* 0x000fe20008000818 */
[----:B------:R-:W-:Y:S01]  /*ba90*/  UIADD3 UR6, UR10, 0x480, URZ ;  /* 0x000004800a067890 */ /* 0x000fe2000fffe03f */
[----:B------:R-:W-:Y:S01]  /*baa0*/  FMNMX.FTZ R116, R95, R116, !PT ;  /* 0x000000745f747209 */ /* 0x000fe20007810000 */
[----:B------:R-:W-:Y:S01]  /*bab0*/  UMOV UR7, 0x40000040 ;  /* 0x4000004000077882 */ /* 0x000fe20000000000 */
[----:B------:R-:W-:Y:S03]  /*bac0*/  MUFU.EX2 R204, R204 ;  /* 0x000000cc00cc7308 */ /* 0x000fe60000000800 */
[----:B------:R-:W0:Y:S05]  /*bad0*/  SHFL.BFLY PT, R117, R116, 0x2, 0x1f ;  /* 0x0c401f0074757f89 */ /* 0x000e2a00000e0000 */
[----:B------:R-:W-:Y:S08]  /*bae0*/  MUFU.EX2 R112, R112 ;  /* 0x0000007000707308 */ /* 0x000ff00000000800 */
[----:B------:R-:W-:Y:S08]  /*baf0*/  MUFU.EX2 R206, R206 ;  /* 0x000000ce00ce7308 */ /* 0x000ff00000000800 */
[----:B------:R-:W-:Y:S01]  /*bb00*/  MUFU.EX2 R113, R113 ;  /* 0x0000007100717308 */ /* 0x000fe20000000800 */
[----:B0-----:R-:W-:-:S05]  /*bb10*/  FMNMX.FTZ R116, R116, R117, !PT ;  /* 0x0000007574747209 */ /* 0x001fca0007810000 */
[----:B------:R-:W0:Y:S01]  /*bb20*/  SHFL.BFLY PT, R117, R116, 0x1, 0x1f ;  /* 0x0c201f0074757f89 */ /* 0x000e2200000e0000 */
[----:B------:R-:W-:Y:S02]  /*bb30*/  WARPGROUP.DEPBAR.LE gsb0, 0x0 ;  /* 0x00008000000079c5 */ /* 0x000fe40000010000 */
[----:B------:R-:W-:Y:S01]  /*bb40*/  WARPGROUP.ARRIVE ;  /* 0x00000000000079c5 */ /* 0x000fe20000000000 */
[--C-:B------:R-:W-:Y:S01]  /*bb50*/  FFMA.FTZ R208, R104, UR11, -R12.reuse ;  /* 0x0000000b68d07c23 */ /* 0x100fe2000801080c */
[--C-:B------:R-:W-:Y:S01]  /*bb60*/  FFMA.FTZ R104, R105, UR11, -R12.reuse ;  /* 0x0000000b69687c23 */ /* 0x100fe2000801080c */
[--C-:B------:R-:W-:Y:S01]  /*bb70*/  FFMA.FTZ R105, R109, UR11, -R12.reuse ;  /* 0x0000000b6d697c23 */ /* 0x100fe2000801080c */
[--C-:B------:R-:W-:Y:S01]  /*bb80*/  FFMA.FTZ R109, R89, UR11, -R12.reuse ;  /* 0x0000000b596d7c23 */ /* 0x100fe2000801080c */
[----:B0-----:R-:W-:Y:S01]  /*bb90*/  FMNMX.FTZ R89, R116, R117, !PT ;  /* 0x0000007574597209 */ /* 0x001fe20007810000 */
[----:B------:R-:W-:Y:S01]  /*bba0*/  HGMMA.64x128x16.F32 R24, R212, gdesc[UR4].tnspB, R24, gsb0 ;  /* 0x41e00004d4187df0 */ /* 0x000fe20008000818 */
[----:B------:R-:W-:Y:S01]  /*bbb0*/  UIADD3 UR6, UR10, 0x500, URZ ;  /* 0x000005000a067890 */ /* 0x000fe2000fffe03f */
[--C-:B------:R-:W-:Y:S01]  /*bbc0*/  FFMA.FTZ R210, R108, UR11, -R12.reuse ;  /* 0x0000000b6cd27c23 */ /* 0x100fe2000801080c */
[----:B------:R-:W-:Y:S01]  /*bbd0*/  UMOV UR7, 0x40000040 ;  /* 0x4000004000077882 */ /* 0x000fe20000000000 */
[--C-:B------:R-:W-:Y:S01]  /*bbe0*/  FFMA.FTZ R108, R173, UR11, -R12.reuse ;  /* 0x0000000bad6c7c23 */ /* 0x100fe2000801080c */
[----:B------:R-:W-:Y:S01]  /*bbf0*/  FFMA.FTZ R116, R93, UR11, -R12 ;  /* 0x0000000b5d747c23 */ /* 0x000fe2000801080c */
[C---:B------:R-:W-:Y:S01]  /*bc00*/  FADD.FTZ R12, -R89.reuse, R10 ;  /* 0x0000000a590c7221 */ /* 0x040fe20000010100 */
[----:B------:R-:W-:Y:S01]  /*bc10*/  FMUL.FTZ R93, R89, UR11 ;  /* 0x0000000b595d7c20 */ /* 0x000fe20008410000 */
[----:B------:R-:W-:Y:S02]  /*bc20*/  MUFU.EX2 R208, R208 ;  /* 0x000000d000d07308 */ /* 0x000fe40000000800 */
[----:B------:R-:W-:Y:S01]  /*bc30*/  FMUL.FTZ R12, R12, UR11 ;  /* 0x0000000b0c0c7c20 */ /* 0x000fe20008410000 */
[--C-:B------:R-:W-:Y:S01]  /*bc40*/  FFMA.FTZ R177, R21, UR11, -R93.reuse ;  /* 0x0000000b15b17c23 */ /* 0x100fe2000801085d */
[--C-:B------:R-:W-:Y:S01]  /*bc50*/  FFMA.FTZ R21, R168, UR11, -R93.reuse ;  /* 0x0000000ba8157c23 */ /* 0x100fe2000801085d */
[--C-:B------:R-:W-:Y:S01]  /*bc60*/  FFMA.FTZ R197, R130, UR11, -R93.reuse ;  /* 0x0000000b82c57c23 */ /* 0x100fe2000801085d */
[--C-:B------:R-:W-:Y:S01]  /*bc70*/  FFMA.FTZ R179, R171, UR11, -R93.reuse ;  /* 0x0000000babb37c23 */ /* 0x100fe2000801085d */
[----:B------:R-:W-:Y:S01]  /*bc80*/  FFMA.FTZ R130, R131, UR11, -R93 ;  /* 0x0000000b83827c23 */ /* 0x000fe2000801085d */
[----:B------:R-:W-:Y:S01]  /*bc90*/  MUFU.EX2 R12, R12 ;  /* 0x0000000c000c7308 */ /* 0x000fe20000000800 */
[----:B------:R-:W-:-:S02]  /*bca0*/  @!P1 IMAD R131, R2, 0x8, R0 ;  /* 0x0000000802839824 */ /* 0x000fc400078e0200 */
[--C-:B------:R-:W-:Y:S01]  /*bcb0*/  FFMA.FTZ R181, R162, UR11, -R93.reuse ;  /* 0x0000000ba2b57c23 */ /* 0x100fe2000801085d */
[--C-:B------:R-:W-:Y:S01]  /*bcc0*/  FFMA.FTZ R117, R163, UR11, -R93.reuse ;  /* 0x0000000ba3757c23 */ /* 0x100fe2000801085d */
[--C-:B------:R-:W-:Y:S01]  /*bcd0*/  FFMA.FTZ R201, R122, UR11, -R93.reuse ;  /* 0x0000000b7ac97c23 */ /* 0x100fe2000801085d */
[----:B------:R-:W-:Y:S02]  /*bce0*/  @!P1 VIADD R131, R131, 0x34840 ;  /* 0x0003484083839836 */ /* 0x000fe40000000000 */
[--C-:B------:R-:W-:Y:S01]  /*bcf0*/  FFMA.FTZ R183, R166, UR11, -R93.reuse ;  /* 0x0000000ba6b77c23 */ /* 0x100fe2000801085d */
[--C-:B------:R-:W-:Y:S01]  /*bd00*/  FFMA.FTZ R124, R167, UR11, -R93.reuse ;  /* 0x0000000ba77c7c23 */ /* 0x100fe2000801085d */
[----:B------:R-:W0:Y:S01]  /*bd10*/  MUFU.EX2 R177, R177 ;  /* 0x000000b100b17308 */ /* 0x000e220000000800 */
[----:B------:R-:W-:Y:S01]  /*bd20*/  FFMA.FTZ R199, R134, UR11, -R93 ;  /* 0x0000000b86c77c23 */ /* 0x000fe2000801085d */
[----:B------:R-:W-:Y:S01]  /*bd30*/  @!P1 PRMT R141, RZ, 0x654, R131 ;  /* 0x00000654ff8d9816 */ /* 0x000fe20000000083 */
[--C-:B------:R-:W-:Y:S01]  /*bd40*/  FFMA.FTZ R131, R135, UR11, -R93.reuse ;  /* 0x0000000b87837c23 */ /* 0x100fe2000801085d */
[----:B------:R-:W-:Y:S01]  /*bd50*/  IMAD.U32 R135, RZ, RZ, UR61 ;  /* 0x0000003dff877e24 */ /* 0x000fe2000f8e00ff */
[----:B------:R-:W-:Y:S01]  /*bd60*/  IADD3 R134, -R175, 0xb, RZ ;  /* 0x0000000baf867810 */ /* 0x000fe20007ffe1ff */
[--C-:B------:R-:W-:Y:S01]  /*bd70*/  FFMA.FTZ R185, R154, UR11, -R93.reuse ;  /* 0x0000000b9ab97c23 */ /* 0x100fe2000801085d */
[----:B------:R-:W-:Y:S01]  /*bd80*/  FFMA.FTZ R125, R155, UR11, -R93 ;  /* 0x0000000b9b7d7c23 */ /* 0x000fe2000801085d */
[----:B------:R-:W1:Y:S01]  /*bd90*/  MUFU.EX2 R21, R21 ;  /* 0x0000001500157308 */ /* 0x000e620000000800 */
[----:B------:R-:W-:-:S02]  /*bda0*/  @!P1 IMAD R135, R135, 0x8, R0 ;  /* 0x0000000887879824 */ /* 0x000fc400078e0200 */
[--C-:B------:R-:W-:Y:S01]  /*bdb0*/  FFMA.FTZ R187, R158, UR11, -R93.reuse ;  /* 0x0000000b9ebb7c23 */ /* 0x100fe2000801085d */
[--C-:B------:R-:W-:Y:S01]  /*bdc0*/  FFMA.FTZ R132, R159, UR11, -R93.reuse ;  /* 0x0000000b9f847c23 */ /* 0x100fe2000801085d */
[--C-:B------:R-:W-:Y:S01]  /*bdd0*/  FFMA.FTZ R205, R114, UR11, -R93.reuse ;  /* 0x0000000b72cd7c23 */ /* 0x100fe2000801085d */
[--C-:B------:R-:W-:Y:S01]  /*bde0*/  FFMA.FTZ R189, R146, UR11, -R93.reuse ;  /* 0x0000000b92bd7c23 */ /* 0x100fe2000801085d */
[--C-:B------:R-:W-:Y:S01]  /*bdf0*/  FFMA.FTZ R133, R147, UR11, -R93.reuse ;  /* 0x0000000b93857c23 */ /* 0x100fe2000801085d */
[----:B------:R-:W-:Y:S01]  /*be00*/  FFMA.FTZ R207, R118, UR11, -R93 ;  /* 0x0000000b76cf7c23 */ /* 0x000fe2000801085d */
[----:B------:R2:W-:Y:S01]  /*be10*/  MUFU.EX2 R10, R116 ;  /* 0x00000074000a7308 */ /* 0x0005e20000000800 */
[----:B0-----:R-:W-:Y:S01]  /*be20*/  FFMA.FTZ R122, R12, R13, R177 ;  /* 0x0000000d0c7a7223 */ /* 0x001fe200000100b1 */
[----:B------:R-:W-:Y:S01]  /*be30*/  FADD.FTZ R13, R15, R14 ;  /* 0x0000000e0f0d7221 */ /* 0x000fe20000010000 */
[----:B------:R-:W-:Y:S02]  /*be40*/  @!P1 VIADD R14, R135, 0x34860 ;  /* 0x00034860870e9836 */ /* 0x000fe40000000000 */
[--C-:B------:R-:W-:Y:S01]  /*be50*/  FFMA.FTZ R209, R106, UR11, -R93.reuse ;  /* 0x0000000b6ad17c23 */ /* 0x100fe2000801085d */
[----:B------:R-:W-:Y:S01]  /*be60*/  FFMA.FTZ R191, R150, UR11, -R93 ;  /* 0x0000000b96bf7c23 */ /* 0x000fe2000801085d */
[----:B------:R-:W-:Y:S01]  /*be70*/  FADD.FTZ R135, R178, R13 ;  /* 0x0000000db2877221 */ /* 0x000fe20000010000 */
[--C-:B------:R-:W-:Y:S01]  /*be80*/  FFMA.FTZ R13, R123, UR11, -R93.reuse ;  /* 0x0000000b7b0d7c23 */ /* 0x100fe2000801085d */
[----:B------:R-:W0:Y:S01]  /*be90*/  MUFU.EX2 R179, R179 ;  /* 0x000000b300b37308 */ /* 0x000e220000000800 */
[----:B--2---:R-:W-:Y:S01]  /*bea0*/  FFMA.FTZ R116, R172, UR11, -R93 ;  /* 0x0000000bac747c23 */ /* 0x004fe2000801085d */
[----:B-1----:R-:W-:Y:S01]  /*beb0*/  FADD.FTZ R122, R21, R122 ;  /* 0x0000007a157a7221 */ /* 0x002fe20000010000 */
[----:B------:R-:W-:Y:S01]  /*bec0*/  FADD.FTZ R135, R20, R135 ;  /* 0x0000008714877221 */ /* 0x000fe20000010000 */
[--C-:B------:R-:W-:Y:S01]  /*bed0*/  FFMA.FTZ R140, R151, UR11, -R93.reuse ;  /* 0x0000000b978c7c23 */ /* 0x100fe2000801085d */
[--C-:B------:R-:W-:Y:S01]  /*bee0*/  FFMA.FTZ R193, R138, UR11, -R93.reuse ;  /* 0x0000000b8ac17c23 */ /* 0x100fe2000801085d */
[----:B------:R-:W-:Y:S01]  /*bef0*/  FFMA.FTZ R211, R110, UR11, -R93 ;  /* 0x0000000b6ed37c23 */ /* 0x000fe2000801085d */
[----:B------:R-:W-:Y:S01]  /*bf00*/  FADD.FTZ R135, R180, R135 ;  /* 0x00000087b4877221 */ /* 0x000fe20000010000 */
[----:B------:R-:W1:Y:S01]  /*bf10*/  MUFU.EX2 R116, R116 ;  /* 0x0000007400747308 */ /* 0x000e620000000800 */
[--C-:B------:R-:W-:Y:S01]  /*bf20*/  FFMA.FTZ R138, R139, UR11, -R93.reuse ;  /* 0x0000000b8b8a7c23 */ /* 0x100fe2000801085d */
[----:B------:R-:W-:Y:S01]  /*bf30*/  FFMA.FTZ R195, R142, UR11, -R93 ;  /* 0x0000000b8ec37c23 */ /* 0x000fe2000801085d */
[----:B------:R-:W-:Y:S01]  /*bf40*/  FADD.FTZ R135, R160, R135 ;  /* 0x00000087a0877221 */ /* 0x000fe20000010000 */
[--C-:B------:R-:W-:Y:S01]  /*bf50*/  FFMA.FTZ R115, R115, UR11, -R93.reuse ;  /* 0x0000000b73737c23 */ /* 0x100fe2000801085d */
[----:B------:R-:W-:Y:S01]  /*bf60*/  FFMA.FTZ R139, R143, UR11, -R93 ;  /* 0x0000000b8f8b7c23 */ /* 0x000fe2000801085d */
[----:B------:R-:W-:Y:S01]  /*bf70*/  F2FP.F16.F32.PACK_AB R178, R20, R178 ;  /* 0x000000b214b2723e */ /* 0x000fe200000000ff */
[----:B------:R-:W-:Y:S01]  /*bf80*/  FADD.FTZ R114, R182, R135 ;  /* 0x00000087b6727221 */ /* 0x000fe20000010000 */
[----:B------:R-:W2:Y:S01]  /*bf90*/  MUFU.EX2 R181, R181 ;  /* 0x000000b500b57308 */ /* 0x000ea20000000800 */
[----:B0-----:R-:W-:Y:S01]  /*bfa0*/  FADD.FTZ R123, R179, R122 ;  /* 0x0000007ab37b7221 */ /* 0x001fe20000010000 */
[----:B------:R-:W-:Y:S01]  /*bfb0*/  @!P1 PRMT R122, RZ, 0x654, R14 ;  /* 0x00000654ff7a9816 */ /* 0x000fe2000000000e */
[--C-:B------:R-:W-:Y:S01]  /*bfc0*/  FFMA.FTZ R203, R126, UR11, -R93.reuse ;  /* 0x0000000b7ecb7c23 */ /* 0x100fe2000801085d */
[----:B------:R-:W-:Y:S01]  /*bfd0*/  F2FP.F16.F32.PACK_AB R177, R21, R177 ;  /* 0x000000b115b1723e */ /* 0x000fe200000000ff */
[--C-:B------:R-:W-:Y:S01]  /*bfe0*/  FFMA.FTZ R119, R119, UR11, -R93.reuse ;  /* 0x0000000b77777c23 */ /* 0x100fe2000801085d */
[--C-:B------:R-:W-:Y:S01]  /*bff0*/  FFMA.FTZ R111, R111, UR11, -R93.reuse ;  /* 0x0000000b6f6f7c23 */ /* 0x100fe2000801085d */
[----:B------:R-:W-:Y:S01]  /*c000*/  FFMA.FTZ R102, R102, UR11, -R93 ;  /* 0x0000000b66667c23 */ /* 0x000fe2000801085d */
[----:B------:R-:W0:Y:S01]  /*c010*/  MUFU.EX2 R117, R117 ;  /* 0x0000007500757308 */ /* 0x000e220000000800 */
[----:B-1----:R-:W-:Y:S01]  /*c020*/  FADD.FTZ R14, R116, R123 ;  /* 0x0000007b740e7221 */ /* 0x002fe20000010000 */
[--C-:B------:R-:W-:Y:S01]  /*c030*/  FFMA.FTZ R103, R103, UR11, -R93.reuse ;  /* 0x0000000b67677c23 */ /* 0x100fe2000801085d */
[--C-:B------:R-:W-:Y:S01]  /*c040*/  FFMA.FTZ R91, R91, UR11, -R93.reuse ;  /* 0x0000000b5b5b7c23 */ /* 0x100fe2000801085d */
[----:B------:R-:W-:Y:S01]  /*c050*/  FFMA.FTZ R94, R94, UR11, -R93 ;  /* 0x0000000b5e5e7c23 */ /* 0x000fe2000801085d */
[----:B------:R-:W-:-:S02]  /*c060*/  R2UR UR61, R2 ;  /* 0x00000000023d72ca */ /* 0x000fc400000e0000 */
[----:B------:R-:W-:Y:S01]  /*c070*/  F2FP.F16.F32.PACK_AB R179, R116, R179 ;  /* 0x000000b374b3723e */ /* 0x000fe200000000ff */
[----:B------:R-:W1:Y:S01]  /*c080*/  MUFU.EX2 R183, R183 ;  /* 0x000000b700b77308 */ /* 0x000e620000000800 */
[----:B------:R-:W-:Y:S02]  /*c090*/  F2FP.F16.F32.PACK_AB R180, R160, R180 ;  /* 0x000000b4a0b4723e */ /* 0x000fe400000000ff */
[----:B------:R-:W-:-:S05]  /*c0a0*/  F2FP.F16.F32.PACK_AB R182, R161, R182 ;  /* 0x000000b6a1b6723e */ /* 0x000fca00000000ff */
[----:B------:R-:W3:Y:S08]  /*c0b0*/  MUFU.EX2 R124, R124 ;  /* 0x0000007c007c7308 */ /* 0x000ef00000000800 */
[----:B------:R-:W4:Y:S08]  /*c0c0*/  MUFU.EX2 R185, R185 ;  /* 0x000000b900b97308 */ /* 0x000f300000000800 */
[----:B------:R-:W5:Y:S08]  /*c0d0*/  MUFU.EX2 R125, R125 ;  /* 0x0000007d007d7308 */ /* 0x000f700000000800 */
[----:B------:R-:W5:Y:S08]  /*c0e0*/  MUFU.EX2 R187, R187 ;  /* 0x000000bb00bb7308 */ /* 0x000f700000000800 */
[----:B------:R-:W5:Y:S08]  /*c0f0*/  MUFU.EX2 R132, R132 ;  /* 0x0000008400847308 */ /* 0x000f700000000800 */
[----:B------:R-:W5:Y:S08]  /*c100*/  MUFU.EX2 R189, R189 ;  /* 0x000000bd00bd7308 */ /* 0x000f700000000800 */
[----:B------:R-:W5:Y:S01]  /*c110*/  MUFU.EX2 R133, R133 ;  /* 0x0000008500857308 */ /* 0x000f620000000800 */
[----:B------:R-:W-:-:S02]  /*c120*/  WARPGROUP.DEPBAR.LE gsb0, 0x0 ;  /* 0x00008000000079c5 */ /* 0x000fc40000010000 */
[----:B------:R-:W-:-:S05]  /*c130*/  WARPGROUP.ARRIVE ;  /* 0x00000000000079c5 */ /* 0x000fca0000000000 */
[----:B------:R-:W5:Y:S01]  /*c140*/  MUFU.EX2 R191, R191 ;  /* 0x000000bf00bf7308 */ /* 0x000f620000000800 */
[----:B------:R-:W-:Y:S02]  /*c150*/  F2FP.F16.F32.PACK_AB R212, R97, R96 ;  /* 0x0000006061d4723e */ /* 0x000fe400000000ff */
[----:B------:R-:W-:Y:S01]  /*c160*/  F2FP.F16.F32.PACK_AB R214, R101, R100 ;  /* 0x0000006465d6723e */ /* 0x000fe200000000ff */
[----:B------:R-:W-:Y:S01]  /*c170*/  HGMMA.64x128x16.F32 R24, R216, gdesc[UR4].tnspB, R24, gsb0 ;  /* 0x41e00004d8187df0 */ /* 0x000fe20008000818 */
[----:B------:R-:W-:-:S03]  /*c180*/  UIADD3 UR6, UR14, -0x1, URZ ;  /* 0xffffffff0e067890 */ /* 0x000fc6000fffe03f */
[----:B------:R-:W5:Y:S08]  /*c190*/  MUFU.EX2 R140, R140 ;  /* 0x0000008c008c7308 */ /* 0x000f700000000800 */
        /* <DEDUP_REMOVED lines=19> */
[----:B------:R-:W-:Y:S01]  /*c2d0*/  @!P1 SYNCS.ARRIVE.TRANS64.RED.A1T0 RZ, [R141+URZ], RZ ;  /* 0x000000ff8dff99a7 */ /* 0x000fe2000810043f */
[----:B------:R-:W-:Y:S01]  /*c2e0*/  MUFU.EX2 R105, R105 ;  /* 0x0000006900697308 */ /* 0x000fe20000000800 */
[-C--:B------:R-:W-:Y:S01]  /*c2f0*/  FMUL.FTZ R26, R26, R12.reuse ;  /* 0x0000000c1a1a7220 */ /* 0x080fe20000410000 */
[-C--:B------:R-:W-:Y:S01]  /*c300*/  FMUL.FTZ R27, R27, R12.reuse ;  /* 0x0000000c1b1b7220 */ /* 0x080fe20000410000 */
[-C--:B------:R-:W-:Y:S01]  /*c310*/  FMUL.FTZ R30, R30, R12.reuse ;  /* 0x0000000c1e1e7220 */ /* 0x080fe20000410000 */
[-C--:B------:R-:W-:Y:S01]  /*c320*/  FMUL.FTZ R31, R31, R12.reuse ;  /* 0x0000000c1f1f7220 */ /* 0x080fe20000410000 */
[-C--:B------:R-:W-:Y:S01]  /*c330*/  FMUL.FTZ R34, R34, R12.reuse ;  /* 0x0000000c22227220 */ /* 0x080fe20000410000 */
[-C--:B------:R-:W-:Y:S01]  /*c340*/  FMUL.FTZ R35, R35, R12.reuse ;  /* 0x0000000c23237220 */ /* 0x080fe20000410000 */
[----:B------:R2:W-:Y:S01]  /*c350*/  @!P1 SYNCS.ARRIVE.TRANS64.RED.A1T0 RZ, [R122+URZ], RZ ;  /* 0x000000ff7aff99a7 */ /* 0x0005e2000810043f */
[----:B------:R-:W-:Y:S01]  /*c360*/  MUFU.EX2 R102, R102 ;  /* 0x0000006600667308 */ /* 0x000fe20000000800 */
[-C--:B------:R-:W-:Y:S01]  /*c370*/  FMUL.FTZ R38, R38, R12.reuse ;  /* 0x0000000c26267220 */ /* 0x080fe20000410000 */
[-C--:B------:R-:W-:Y:S01]  /*c380*/  FMUL.FTZ R39, R39, R12.reuse ;  /* 0x0000000c27277220 */ /* 0x080fe20000410000 */
[-C--:B------:R-:W-:Y:S01]  /*c390*/  FMUL.FTZ R42, R42, R12.reuse ;  /* 0x0000000c2a2a7220 */ /* 0x080fe20000410000 */
[-C--:B------:R-:W-:Y:S01]  /*c3a0*/  FMUL.FTZ R43, R43, R12.reuse ;  /* 0x0000000c2b2b7220 */ /* 0x080fe20000410000 */
[-C--:B------:R-:W-:Y:S01]  /*c3b0*/  FMUL.FTZ R46, R46, R12.reuse ;  /* 0x0000000c2e2e7220 */ /* 0x080fe20000410000 */
[-C--:B------:R-:W-:Y:S01]  /*c3c0*/  FMUL.FTZ R47, R47, R12.reuse ;  /* 0x0000000c2f2f7220 */ /* 0x080fe20000410000 */
[----:B--2---:R-:W-:Y:S01]  /*c3d0*/  FADD.FTZ R122, R181, R14 ;  /* 0x0000000eb57a7221 */ /* 0x004fe20000010000 */
[----:B------:R-:W-:Y:S01]  /*c3e0*/  FFMA.FTZ R14, R127, UR11, -R93 ;  /* 0x0000000b7f0e7c23 */ /* 0x000fe2000801085d */
[----:B------:R-:W-:Y:S01]  /*c3f0*/  FADD.FTZ R127, R161, R114 ;  /* 0x00000072a17f7221 */ /* 0x000fe20000010000 */
[----:B------:R-:W-:Y:S01]  /*c400*/  MUFU.EX2 R103, R103 ;  /* 0x0000006700677308 */ /* 0x000fe20000000800 */
[----:B0-----:R-:W-:Y:S01]  /*c410*/  FADD.FTZ R122, R117, R122 ;  /* 0x0000007a757a7221 */ /* 0x001fe20000010000 */
[-C--:B------:R-:W-:Y:S01]  /*c420*/  FMUL.FTZ R50, R50, R12.reuse ;  /* 0x0000000c32327220 */ /* 0x080fe20000410000 */
[----:B------:R-:W-:Y:S01]  /*c430*/  FADD.FTZ R118, R184, R127 ;  /* 0x0000007fb8767221 */ /* 0x000fe20000010000 */
[-C--:B------:R-:W-:Y:S01]  /*c440*/  FMUL.FTZ R51, R51, R12.reuse ;  /* 0x0000000c33337220 */ /* 0x080fe20000410000 */
[----:B-1----:R-:W-:Y:S01]  /*c450*/  FADD.FTZ R123, R183, R122 ;  /* 0x0000007ab77b7221 */ /* 0x002fe20000010000 */
[-C--:B------:R-:W-:Y:S01]  /*c460*/  FMUL.FTZ R54, R54, R12.reuse ;  /* 0x0000000c36367220 */ /* 0x080fe20000410000 */
[-C--:B------:R-:W-:Y:S01]  /*c470*/  FMUL.FTZ R55, R55, R12.reuse ;  /* 0x0000000c37377220 */ /* 0x080fe20000410000 */
[----:B------:R-:W0:Y:S01]  /*c480*/  MUFU.EX2 R14, R14 ;  /* 0x0000000e000e7308 */ /* 0x000e220000000800 */
[----:B---3--:R-:W-:Y:S01]  /*c490*/  FADD.FTZ R114, R124, R123 ;  /* 0x0000007b7c727221 */ /* 0x008fe20000010000 */
[-C--:B------:R-:W-:Y:S01]  /*c4a0*/  FMUL.FTZ R58, R58, R12.reuse ;  /* 0x0000000c3a3a7220 */ /* 0x080fe20000410000 */
[-C--:B------:R-:W-:Y:S01]  /*c4b0*/  FMUL.FTZ R59, R59, R12.reuse ;  /* 0x0000000c3b3b7220 */ /* 0x080fe20000410000 */
[-C--:B------:R-:W-:Y:S01]  /*c4c0*/  FMUL.FTZ R62, R62, R12.reuse ;  /* 0x0000000c3e3e7220 */ /* 0x080fe20000410000 */
[----:B----4-:R-:W-:Y:S01]  /*c4d0*/  FADD.FTZ R106, R185, R114 ;  /* 0x00000072b96a7221 */ /* 0x010fe20000010000 */
[----:B------:R-:W-:Y:S01]  /*c4e0*/  FFMA.FTZ R114, R107, UR11, -R93 ;  /* 0x0000000b6b727c23 */ /* 0x000fe2000801085d */
[----:B------:R-:W-:Y:S01]  /*c4f0*/  FADD.FTZ R107, R153, R118 ;  /* 0x00000076996b7221 */ /* 0x000fe20000010000 */
[----:B------:R-:W-:Y:S01]  /*c500*/  MUFU.EX2 R108, R108 ;  /* 0x0000006c006c7308 */ /* 0x000fe20000000800 */
[----:B-----5:R-:W-:Y:S01]  /*c510*/  FADD.FTZ R106, R125, R106 ;  /* 0x0000006a7d6a7221 */ /* 0x020fe20000010000 */
[-C--:B------:R-:W-:Y:S01]  /*c520*/  FMUL.FTZ R63, R63, R12.reuse ;  /* 0x0000000c3f3f7220 */ /* 0x080fe20000410000 */
[----:B------:R-:W-:Y:S01]  /*c530*/  FADD.FTZ R123, R186, R107 ;  /* 0x0000006bba7b7221 */ /* 0x000fe20000010000 */
[--C-:B------:R-:W-:Y:S01]  /*c540*/  FFMA.FTZ R107, R98, UR11, -R93.reuse ;  /* 0x0000000b626b7c23 */ /* 0x100fe2000801085d */
[----:B------:R-:W-:Y:S01]  /*c550*/  FADD.FTZ R127, R187, R106 ;  /* 0x0000006abb7f7221 */ /* 0x000fe20000010000 */
[----:B------:R-:W-:Y:S01]  /*c560*/  FFMA.FTZ R106, R99, UR11, -R93 ;  /* 0x0000000b636a7c23 */ /* 0x000fe2000801085d */
[----:B------:R-:W-:Y:S01]  /*c570*/  FADD.FTZ R123, R152, R123 ;  /* 0x0000007b987b7221 */ /* 0x000fe20000010000 */
[----:B------:R-:W-:Y:S01]  /*c580*/  FFMA.FTZ R99, R90, UR11, -R93 ;  /* 0x0000000b5a637c23 */ /* 0x000fe2000801085d */
[----:B------:R-:W-:Y:S01]  /*c590*/  FADD.FTZ R110, R132, R127 ;  /* 0x0000007f846e7221 */ /* 0x000fe20000010000 */
[----:B------:R1:W2:Y:S01]  /*c5a0*/  MUFU.EX2 R98, R115 ;  /* 0x0000007300627308 */ /* 0x0002a20000000800 */
[----:B------:R-:W-:Y:S01]  /*c5b0*/  FADD.FTZ R123, R188, R123 ;  /* 0x0000007bbc7b7221 */ /* 0x000fe20000010000 */
[----:B------:R-:W-:Y:S01]  /*c5c0*/  FFMA.FTZ R93, R95, UR11, -R93 ;  /* 0x0000000b5f5d7c23 */ /* 0x000fe2000801085d */
[----:B------:R-:W-:Y:S01]  /*c5d0*/  FADD.FTZ R110, R189, R110 ;  /* 0x0000006ebd6e7221 */ /* 0x000fe20000010000 */
[-C--:B------:R-:W-:Y:S01]  /*c5e0*/  FMUL.FTZ R66, R66, R12.reuse ;  /* 0x0000000c42427220 */ /* 0x080fe20000410000 */
[----:B------:R-:W-:Y:S01]  /*c5f0*/  FADD.FTZ R123, R144, R123 ;  /* 0x0000007b907b7221 */ /* 0x000fe20000010000 */
[-C--:B------:R-:W-:Y:S01]  /*c600*/  FMUL.FTZ R67, R67, R12.reuse ;  /* 0x0000000c43437220 */ /* 0x080fe20000410000 */
[----:B------:R-:W-:Y:S01]  /*c610*/  FADD.FTZ R110, R133, R110 ;  /* 0x0000006e856e7221 */ /* 0x000fe20000010000 */
[----:B------:R-:W-:Y:S01]  /*c620*/  MUFU.EX2 R107, R107 ;  /* 0x0000006b006b7308 */ /* 0x000fe20000000800 */
[----:B------:R-:W-:Y:S01]  /*c630*/  FADD.FTZ R90, R190, R123 ;  /* 0x0000007bbe5a7221 */ /* 0x000fe20000010000 */
[-C--:B------:R-:W-:Y:S01]  /*c640*/  FMUL.FTZ R70, R70, R12.reuse ;  /* 0x0000000c46467220 */ /* 0x080fe20000410000 */
[----:B-1----:R-:W-:Y:S01]  /*c650*/  FADD.FTZ R115, R191, R110 ;  /* 0x0000006ebf737221 */ /* 0x002fe20000010000 */
[-C--:B------:R-:W-:Y:S01]  /*c660*/  FMUL.FTZ R71, R71, R12.reuse ;  /* 0x0000000c47477220 */ /* 0x080fe20000410000 */
[----:B------:R-:W-:Y:S01]  /*c670*/  FADD.FTZ R123, R145, R90 ;  /* 0x0000005a917b7221 */ /* 0x000fe20000010000 */
[-C--:B------:R-:W-:Y:S01]  /*c680*/  FMUL.FTZ R74, R74, R12.reuse ;  /* 0x0000000c4a4a7220 */ /* 0x080fe20000410000 */
[----:B------:R-:W-:Y:S01]  /*c690*/  FADD.FTZ R110, R140, R115 ;  /* 0x000000738c6e7221 */ /* 0x000fe20000010000 */
[----:B------:R-:W1:Y:S01]  /*c6a0*/  MUFU.EX2 R90, R119 ;  /* 0x00000077005a7308 */ /* 0x000e620000000800 */
[----:B------:R-:W-:Y:S01]  /*c6b0*/  FADD.FTZ R123, R192, R123 ;  /* 0x0000007bc07b7221 */ /* 0x000fe20000010000 */
[-C--:B------:R-:W-:Y:S01]  /*c6c0*/  FMUL.FTZ R75, R75, R12.reuse ;  /* 0x0000000c4b4b7220 */ /* 0x080fe20000410000 */
        /* <DEDUP_REMOVED lines=8> */
[----:B------:R-:W-:Y:S01]  /*c750*/  FADD.FTZ R20, R195, R20 ;  /* 0x00000014c3147221 */ /* 0x000fe20000010000 */
[-C--:B------:R-:W-:Y:S01]  /*c760*/  FMUL.FTZ R83, R83, R12.reuse ;  /* 0x0000000c53537220 */ /* 0x080fe20000410000 */
[----:B------:R-:W-:Y:S01]  /*c770*/  FADD.FTZ R21, R137, R110 ;  /* 0x0000006e89157221 */ /* 0x000fe20000010000 */
[-C--:B------:R-:W-:Y:S01]  /*c780*/  FMUL.FTZ R86, R86, R12.reuse ;  /* 0x0000000c56567220 */ /* 0x080fe20000410000 */
[----:B------:R-:W-:Y:S01]  /*c790*/  FADD.FTZ R20, R139, R20 ;  /* 0x000000148b147221 */ /* 0x000fe20000010000 */
[----:B------:R3:W4:Y:S01]  /*c7a0*/  MUFU.EX2 R15, R114 ;  /* 0x00000072000f7308 */ /* 0x0007220000000800 */
[----:B------:R-:W-:Y:S01]  /*c7b0*/  FADD.FTZ R110, R196, R21 ;  /* 0x00000015c46e7221 */ /* 0x000fe20000010000 */
[----:B------:R-:W-:Y:S01]  /*c7c0*/  FMUL.FTZ R87, R87, R12 ;  /* 0x0000000c57577220 */ /* 0x000fe20000410000 */
[----:B------:R-:W-:Y:S01]  /*c7d0*/  FADD.FTZ R21, R197, R20 ;  /* 0x00000014c5157221 */ /* 0x000fe20000010000 */
[----:B------:R-:W-:-:S02]  /*c7e0*/  IMAD.U32 R12, RZ, RZ, UR6 ;  /* 0x00000006ff0c7e24 */ /* 0x000fc4000f8e00ff */
[----:B------:R-:W-:Y:S01]  /*c7f0*/  FADD.FTZ R95, R129, R110 ;  /* 0x0000006e815f7221 */ /* 0x000fe20000010000 */
[----:B------:R-:W-:Y:S01]  /*c800*/  F2FP.F16.F32.PACK_AB R218, R10, R92 ;  /* 0x0000005c0ada723e */ /* 0x000fe200000000ff */
        /* <DEDUP_REMOVED lines=9> */
[----:B------:R-:W5:Y:S01]  /*c8a0*/  MUFU.EX2 R20, R111 ;  /* 0x0000006f00147308 */ /* 0x000f620000000800 */
[----:B------:R-:W-:Y:S01]  /*c8b0*/  FADD.FTZ R95, R200, R95 ;  /* 0x0000005fc85f7221 */ /* 0x000fe20000010000 */
[----:B------:R-:W-:Y:S01]  /*c8c0*/  FMUL.FTZ R29, R29, R11 ;  /* 0x0000000b1d1d7220 */ /* 0x000fe20000410000 */
[----:B------:R-:W-:Y:S01]  /*c8d0*/  FADD.FTZ R110, R201, R110 ;  /* 0x0000006ec96e7221 */ /* 0x000fe20000010000 */
[C---:B------:R-:W-:Y:S01]  /*c8e0*/  F2FP.F16.F32.PACK_AB R201, R13.reuse, R201 ;  /* 0x000000c90dc9723e */ /* 0x040fe200000000ff */
[----:B------:R-:W-:Y:S01]  /*c8f0*/  FADD.FTZ R95, R120, R95 ;  /* 0x0000005f785f7221 */ /* 0x000fe20000010000 */
[-C--:B------:R-:W-:Y:S01]  /*c900*/  FMUL.FTZ R32, R32, R11.reuse ;  /* 0x0000000b20207220 */ /* 0x080fe20000410000 */
[----:B------:R-:W-:Y:S01]  /*c910*/  FADD.FTZ R110, R13, R110 ;  /* 0x0000006e0d6e7221 */ /* 0x000fe20000010000 */
[----:B------:R-:W5:Y:S01]  /*c920*/  MUFU.EX2 R109, R109 ;  /* 0x0000006d006d7308 */ /* 0x000f620000000800 */
[----:B---3--:R-:W-:Y:S01]  /*c930*/  FADD.FTZ R114, R202, R95 ;  /* 0x0000005fca727221 */ /* 0x008fe20000010000 */
[----:B------:R-:W-:Y:S01]  /*c940*/  FMUL.FTZ R33, R33, R11 ;  /* 0x0000000b21217220 */ /* 0x000fe20000410000 */
[----:B------:R-:W-:Y:S01]  /*c950*/  FADD.FTZ R21, R203, R110 ;  /* 0x0000006ecb157221 */ /* 0x000fe20000010000 */
[----:B0-----:R-:W-:Y:S01]  /*c960*/  F2FP.F16.F32.PACK_AB R203, R14, R203 ;  /* 0x000000cb0ecb723e */ /* 0x001fe200000000ff */
[----:B------:R-:W-:Y:S01]  /*c970*/  FADD.FTZ R95, R121, R114 ;  /* 0x00000072795f7221 */ /* 0x000fe20000010000 */
[-C--:B------:R-:W-:Y:S01]  /*c980*/  FMUL.FTZ R36, R36, R11.reuse ;  /* 0x0000000b24247220 */ /* 0x080fe20000410000 */
[----:B------:R-:W-:Y:S01]  /*c990*/  FADD.FTZ R110, R14, R21 ;  /* 0x000000150e6e7221 */ /* 0x000fe20000010000 */
[----:B------:R-:W0:Y:S01]  /*c9a0*/  MUFU.EX2 R91, R91 ;  /* 0x0000005b005b7308 */ /* 0x000e220000000800 */
[----:B------:R-:W-:Y:S01]  /*c9b0*/  FADD.FTZ R95, R204, R95 ;  /* 0x0000005fcc5f7221 */ /* 0x000fe20000010000 */
[----:B------:R-:W-:Y:S01]  /*c9c0*/  FMUL.FTZ R37, R37, R11 ;  /* 0x0000000b25257220 */ /* 0x000fe20000410000 */
[----:B------:R-:W-:Y:S01]  /*c9d0*/  FADD.FTZ R21, R205, R110 ;  /* 0x0000006ecd157221 */ /* 0x000fe20000010000 */
[----:B--2---:R-:W-:Y:S01]  /*c9e0*/  F2FP.F16.F32.PACK_AB R205, R98, R205 ;  /* 0x000000cd62cd723e */ /* 0x004fe200000000ff */
[----:B------:R-:W-:Y:S01]  /*c9f0*/  FADD.FTZ R95, R112, R95 ;  /* 0x0000005f705f7221 */ /* 0x000fe20000010000 */
[-C--:B------:R-:W-:Y:S01]  /*ca00*/  FMUL.FTZ R40, R40, R11.reuse ;  /* 0x0000000b28287220 */ /* 0x080fe20000410000 */
[----:B------:R-:W-:Y:S01]  /*ca10*/  FADD.FTZ R110, R98, R21 ;  /* 0x00000015626e7221 */ /* 0x000fe20000010000 */
[----:B------:R-:W2:Y:S01]  /*ca20*/  MUFU.EX2 R219, R94 ;  /* 0x0000005e00db7308 */ /* 0x000ea20000000800 */
[----:B------:R-:W-:Y:S01]  /*ca30*/  FADD.FTZ R114, R206, R95 ;  /* 0x0000005fce727221 */ /* 0x000fe20000010000 */
[----:B------:R-:W-:Y:S01]  /*ca40*/  FMUL.FTZ R41, R41, R11 ;  /* 0x0000000b29297220 */ /* 0x000fe20000410000 */
[----:B------:R-:W-:Y:S01]  /*ca50*/  FADD.FTZ R21, R207, R110 ;  /* 0x0000006ecf157221 */ /* 0x000fe20000010000 */
[----:B-1----:R-:W-:Y:S01]  /*ca60*/  F2FP.F16.F32.PACK_AB R207, R90, R207 ;  /* 0x000000cf5acf723e */ /* 0x002fe200000000ff */
[----:B------:R-:W-:Y:S01]  /*ca70*/  FADD.FTZ R95, R113, R114 ;  /* 0x00000072715f7221 */ /* 0x000fe20000010000 */
[-C--:B------:R-:W-:Y:S01]  /*ca80*/  FMUL.FTZ R44, R44, R11.reuse ;  /* 0x0000000b2c2c7220 */ /* 0x080fe20000410000 */
[----:B------:R-:W-:Y:S01]  /*ca90*/  FADD.FTZ R110, R90, R21 ;  /* 0x000000155a6e7221 */ /* 0x000fe20000010000 */
[----:B------:R-:W1:Y:S01]  /*caa0*/  MUFU.EX2 R93, R93 ;  /* 0x0000005d005d7308 */ /* 0x000e620000000800 */
[----:B------:R-:W-:Y:S01]  /*cab0*/  FADD.FTZ R95, R208, R95 ;  /* 0x0000005fd05f7221 */ /* 0x000fe20000010000 */
[----:B------:R-:W-:Y:S01]  /*cac0*/  FMUL.FTZ R45, R45, R11 ;  /* 0x0000000b2d2d7220 */ /* 0x000fe20000410000 */
[----:B------:R-:W-:Y:S01]  /*cad0*/  FADD.FTZ R110, R209, R110 ;  /* 0x0000006ed16e7221 */ /* 0x000fe20000010000 */
[C---:B----4-:R-:W-:Y:S01]  /*cae0*/  F2FP.F16.F32.PACK_AB R209, R15.reuse, R209 ;  /* 0x000000d10fd1723e */ /* 0x050fe200000000ff */
[----:B------:R-:W-:Y:S01]  /*caf0*/  FADD.FTZ R95, R104, R95 ;  /* 0x0000005f685f7221 */ /* 0x000fe20000010000 */
[-C--:B------:R-:W-:Y:S01]  /*cb00*/  FMUL.FTZ R48, R48, R11.reuse ;  /* 0x0000000b30307220 */ /* 0x080fe20000410000 */
        /* <DEDUP_REMOVED lines=8> */
[----:B-----5:R-:W-:Y:S01]  /*cb90*/  FADD.FTZ R14, R20, R13 ;  /* 0x0000000d140e7221 */ /* 0x020fe20000010000 */
        /* <DEDUP_REMOVED lines=23> */
[----:B0-----:R-:W-:Y:S01]  /*cd10*/  FADD.FTZ R90, R91, R90 ;  /* 0x0000005a5b5a7221 */ /* 0x001fe20000010000 */
[-C--:B------:R-:W-:Y:S01]  /*cd20*/  FMUL.FTZ R81, R81, R11.reuse ;  /* 0x0000000b51517220 */ /* 0x080fe20000410000 */
[----:B------:R-:W-:Y:S01]  /*cd30*/  FADD.FTZ R13, R92, R13 ;  /* 0x0000000d5c0d7221 */ /* 0x000fe20000010000 */
[-C--:B------:R-:W-:Y:S01]  /*cd40*/  FMUL.FTZ R84, R84, R11.reuse ;  /* 0x0000000b54547220 */ /* 0x080fe20000410000 */
[----:B--2---:R-:W-:Y:S01]  /*cd50*/  FADD.FTZ R90, R219, R90 ;  /* 0x0000005adb5a7221 */ /* 0x004fe20000010000 */
[----:B------:R-:W-:Y:S01]  /*cd60*/  FMUL.FTZ R85, R85, R11 ;  /* 0x0000000b55557220 */ /* 0x000fe20000410000 */
[----:B------:R-:W-:Y:S01]  /*cd70*/  FADD.FTZ R14, R10, R13 ;  /* 0x0000000d0a0e7221 */ /* 0x000fe20000010000 */
[----:B------:R-:W-:Y:S01]  /*cd80*/  F2FP.F16.F32.PACK_AB R181, R117, R181 ;  /* 0x000000b575b5723e */ /* 0x000fe200000000ff */
[----:B-1----:R-:W-:Y:S01]  /*cd90*/  FADD.FTZ R13, R93, R90 ;  /* 0x0000005a5d0d7221 */ /* 0x002fe20000010000 */
[----:B------:R-:W-:Y:S01]  /*cda0*/  F2FP.F16.F32.PACK_AB R183, R124, R183 ;  /* 0x000000b77cb7723e */ /* 0x000fe200000000ff */
[----:B------:R-:W-:Y:S01]  /*cdb0*/  IMAD.MOV.U32 R15, RZ, RZ, R16 ;  /* 0x000000ffff0f7224 */ /* 0x000fe200078e0010 */
[----:B------:R-:W-:Y:S01]  /*cdc0*/  F2FP.F16.F32.PACK_AB R184, R153, R184 ;  /* 0x000000b899b8723e */ /* 0x000fe200000000ff */
[----:B------:R-:W-:Y:S01]  /*cdd0*/  IMAD.MOV.U32 R10, RZ, RZ, R89 ;  /* 0x000000ffff0a7224 */ /* 0x000fe200078e0059 */
[----:B------:R-:W-:Y:S01]  /*cde0*/  F2FP.F16.F32.PACK_AB R185, R125, R185 ;  /* 0x000000b97db9723e */ /* 0x000fe200000000ff */
[----:B------:R-:W-:Y:S01]  /*cdf0*/  IMAD.MOV.U32 R11, RZ, RZ, R88 ;  /* 0x000000ffff0b7224 */ /* 0x000fe200078e0058 */
[----:B------:R-:W-:-:S02]  /*ce00*/  F2FP.F16.F32.PACK_AB R186, R152, R186 ;  /* 0x000000ba98ba723e */ /* 0x000fc400000000ff */
[----:B------:R-:W-:Y:S02]  /*ce10*/  F2FP.F16.F32.PACK_AB R187, R132, R187 ;  /* 0x000000bb84bb723e */ /* 0x000fe400000000ff */
[----:B------:R-:W-:Y:S02]  /*ce20*/  F2FP.F16.F32.PACK_AB R188, R144, R188 ;  /* 0x000000bc90bc723e */ /* 0x000fe400000000ff */
[----:B------:R-:W-:Y:S02]  /*ce30*/  F2FP.F16.F32.PACK_AB R189, R133, R189 ;  /* 0x000000bd85bd723e */ /* 0x000fe400000000ff */
[----:B------:R-:W-:Y:S02]  /*ce40*/  F2FP.F16.F32.PACK_AB R190, R145, R190 ;  /* 0x000000be91be723e */ /* 0x000fe400000000ff */
[----:B------:R-:W-:Y:S02]  /*ce50*/  F2FP.F16.F32.PACK_AB R191, R140, R191 ;  /* 0x000000bf8cbf723e */ /* 0x000fe400000000ff */
        /* <DEDUP_REMOVED lines=19> */
[----:B------:R-:W-:Y:S01]  /*cf90*/  F2FP.F16.F32.PACK_AB R219, R93, R219 ;  /* 0x000000db5ddb723e */ /* 0x000fe200000000ff */
[----:B------:R-:W-:Y:S06]  /*cfa0*/  @P2 BRA `(.L_x_189) ;  /* 0xffffffa8004c2947 */ /* 0x000fec000383ffff */
.L_x_180:
[----:B------:R-:W-:Y:S06]  /*cfb0*/  BAR.ARV 0x8, 0x180 ;  /* 0x0206000000007b1d */ /* 0x000fec0000002000 */
[----:B------:R-:W-:Y:S05]  /*cfc0*/  @!P0 BRA `(.L_x_190) ;  /* 0x0000000000048947 */ /* 0x000fea0003800000 */
[----:B------:R-:W-:Y:S01]  /*cfd0*/  BPT.TRAP 0x1 ;  /* 0x000000040000795c */ /* 0x000fe20000300000 */
.L_x_190:
[----:B------:R-:W-:Y:S01]  /*cfe0*/  IMAD R8, R2, 0x8, R0 ;  /* 0x0000000802087824 */ /* 0x000fe200078e0200 */
[----:B------:R-:W-:-:S04]  /*cff0*/  SHF.L.U32 R3, R16, 0x1f, RZ ;  /* 0x0000001f10037819 */ /* 0x000fc800000006ff */
[----:B------:R0:W1:Y:S01]  /*d000*/  SYNCS.PHASECHK.TRANS64.TRYWAIT P2, [R8+URZ+0x34850], R3 ;  /* 0x03485003080075a7 */ /* 0x000062000804017f */
[----:B------:R-:W-:Y:S05]  /*d010*/  @!P0 BRA `(.L_x_191) ;  /* 0x0000000000048947 */ /* 0x000fea0003800000 */
[----:B------:R-:W-:Y:S01]  /*d020*/  BPT.TRAP 0x1 ;  /* 0x000000040000795c */ /* 0x000fe20000300000 */
.L_x_191:
[----:B-1----:R-:W-:Y:S05]  /*d030*/  @P2 BRA `(.L_x_192) ;  /* 0x0000000000082947 */ /* 0x002fea0003800000 */
[----:B------:R-:W1:Y:S02]  /*d040*/  SYNCS.PHASECHK.TRANS64.TRYWAIT P0, [R8+URZ+0x34850], R3 ;  /* 0x03485003080075a7 */ /* 0x000e64000800017f */
[----:B-1----:R-:W-:Y:S05]  /*d050*/  @!P0 BRA `(.L_x_193) ;  /* 0x000000a400948947 */ /* 0x002fea0003800000 */
.L_x_192:
[----:B------:R-:W-:Y:S05]  /*d060*/  WARPSYNC.ALL ;  /* 0x0000000000007948 */ /* 0x000fea0003800000 */
[----:B------:R-:W-:Y:S01]  /*d070*/  VIADD R0, R0, 0x400 ;  /* 0x0000040000007836 */ /* 0x000fe20000000000 */
[----:B------:R-:W2:Y:S01]  /*d080*/  LDL.LU R15, [R1+0x10] ;  /* 0x00001000010f7983 */ /* 0x000ea20000300800 */
[----:B------:R-:W-:Y:S01]  /*d090*/  WARPGROUP.ARRIVE ;  /* 0x00000000000079c5 */ /* 0x000fe20000000000 */
[----:B------:R-:W-:Y:S02]  /*d0a0*/  IMAD.MOV.U32 R7, RZ, RZ, 0x40000040 ;  /* 0x40000040ff077424 */ /* 0x000fe400078e00ff */
[----:B------:R-:W-:Y:S01]  /*d0b0*/  SHF.R.U32.HI R0, RZ, 0x4, R0 ;  /* 0x00000004ff007819 */ /* 0x000fe20000011600 */
[----:B01----:R-:W0:Y:S01]  /*d0c0*/  SHFL.BFLY PT, R3, R14, 0x2, 0x1f ;  /* 0x0c401f000e037f89 */ /* 0x003e2200000e0000 */
[----:B------:R-:W-:-:S02]  /*d0d0*/  @!P1 VIADD R9, R8, 0x34860 ;  /* 0x0003486008099836 */ /* 0x000fc40000000000 */
[----:B------:R-:W-:Y:S01]  /*d0e0*/  LOP3.LUT R0, R0, 0x3fff, RZ, 0xc0, !PT ;  /* 0x00003fff00007812 */ /* 0x000fe200078ec0ff */
[----:B------:R-:W-:Y:S02]  /*d0f0*/  VIADD R10, R2, 0x1 ;  /* 0x00000001020a7836 */ /* 0x000fe40000000000 */
[----:B------:R-:W-:Y:S02]  /*d100*/  @!P1 PRMT R9, RZ, 0x654, R9 ;  /* 0x00000654ff099816 */ /* 0x000fe40000000009 */
[----:B------:R-:W-:Y:S02]  /*d110*/  LOP3.LUT R5, R0, 0x5800000, RZ, 0xfc, !PT ;  /* 0x0580000000057812 */ /* 0x000fe400078efcff */
[----:B------:R-:W1:Y:S01]  /*d120*/  SHFL.BFLY PT, R0, R13, 0x2, 0x1f ;  /* 0x0c401f000d007f89 */ /* 0x000e6200000e0000 */
[----:B------:R-:W-:Y:S02]  /*d130*/  ISETP.NE.AND P2, PT, R10, 0x2, PT ;  /* 0x000000020a00780c */ /* 0x000fe40003f45270 */
[----:B------:R-:W-:-:S02]  /*d140*/  IMAD R4, R2, 0xb00, R5 ;  /* 0x00000b0002047824 */ /* 0x000fc400078e0205 */
[----:B------:R-:W-:Y:S02]  /*d150*/  IMAD.MOV.U32 R5, RZ, RZ, 0x40000040 ;  /* 0x40000040ff057424 */ /* 0x000fe400078e00ff */
[C---:B------:R-:W-:Y:S01]  /*d160*/  VIADD R6, R4.reuse, 0x80 ;  /* 0x0000008004067836 */ /* 0x040fe20000000000 */
[----:B------:R-:W-:Y:S01]  /*d170*/  R2UR UR6, R4 ;  /* 0x00000000040672ca */ /* 0x000fe200000e0000 */
[----:B------:R-:W-:Y:S01]  /*d180*/  IMAD.MOV.U32 R2, RZ, RZ, RZ ;  /* 0x000000ffff027224 */ /* 0x000fe200078e00ff */
[----:B------:R-:W-:Y:S01]  /*d190*/  R2UR UR7, R5 ;  /* 0x00000000050772ca */ /* 0x000fe200000e0000 */
[----:B------:R-:W-:Y:S02]  /*d1a0*/  IMAD.MOV.U32 R5, RZ, RZ, 0x40000040 ;  /* 0x40000040ff057424 */ /* 0x000fe400078e00ff */
[----:B0-----:R-:W-:-:S10]  /*d1b0*/  FADD.FTZ R3, R3, R14 ;  /* 0x0000000e03037221 */ /* 0x001fd40000010000 */
[----:B------:R-:W-:Y:S01]  /*d1c0*/  HGMMA.64x128x16.F32 R24, R176, gdesc[UR4].tnspB, R24, gsb0 ;  /* 0x41e00004b0187df0 */ /* 0x000fe20008000818 */
[----:B------:R-:W-:Y:S01]  /*d1d0*/  R2UR UR6, R6 ;  /* 0x00000000060672ca */ /* 0x000fe200000e0000 */
[----:B------:R-:W-:Y:S01]  /*d1e0*/  VIADD R6, R4, 0x100 ;  /* 0x0000010004067836 */ /* 0x000fe20000000000 */
[----:B------:R-:W-:Y:S01]  /*d1f0*/  R2UR UR7, R7 ;  /* 0x00000000070772ca */ /* 0x000fe200000e0000 */
[----:B------:R-:W-:Y:S01]  /*d200*/  IMAD.MOV.U32 R7, RZ, RZ, 0x40000040 ;  /* 0x40000040ff077424 */ /* 0x000fe200078e00ff */
[----:B------:R-:W-:Y:S02]  /*d210*/  WARPGROUP.DEPBAR.LE gsb0, 0x0 ;  /* 0x00008000000079c5 */ /* 0x000fe40000010000 */
[----:B------:R-:W-:-:S09]  /*d220*/  WARPGROUP.ARRIVE ;  /* 0x00000000000079c5 */ /* 0x000fd20000000000 */
[----:B------:R-:W-:Y:S01]  /*d230*/  HGMMA.64x128x16.F32 R24, R180, gdesc[UR4].tnspB, R24, gsb0 ;  /* 0x41e00004b4187df0 */ /* 0x000fe20008000818 */
[----:B------:R-:W-:Y:S01]  /*d240*/  R2UR UR6, R6 ;  /* 0x00000000060672ca */ /* 0x000fe200000e0000 */
[----:B------:R-:W-:Y:S01]  /*d250*/  VIADD R6, R4, 0x180 ;  /* 0x0000018004067836 */ /* 0x000fe20000000000 */
[----:B------:R-:W-:Y:S01]  /*d260*/  R2UR UR7, R7 ;  /* 0x00000000070772ca */ /* 0x000fe200000e0000 */
[----:B------:R-:W-:Y:S02]  /*d270*/  IMAD.MOV.U32 R7, RZ, RZ, 0x40000040 ;  /* 0x40000040ff077424 */ /* 0x000fe400078e00ff */
[----:B--2---:R-:W-:-:S05]  /*d280*/  VIADD R15, R15, 0x1 ;  /* 0x000000010f0f7836 */ /* 0x004fca0000000000 */
[----:B------:R-:W-:Y:S01]  /*d290*/  STL [R1+0x10], R15 ;  /* 0x0000100f01007387 */ /* 0x000fe20000100800 */
[----:B------:R-:W-:Y:S02]  /*d2a0*/  WARPGROUP.DEPBAR.LE gsb0, 0x0 ;  /* 0x00008000000079c5 */ /* 0x000fe40000010000 */
[----:B------:R-:W-:-:S06]  /*d2b0*/  WARPGROUP.ARRIVE ;  /* 0x00000000000079c5 */ /* 0x000fcc0000000000 */
        /* <DEDUP_REMOVED lines=22> */
[----:B------:R-:W-:Y:S02]  /*d420*/  R2UR UR6, R6 ;  /* 0x00000000060672ca */ /* 0x000fe400000e0000 */
[----:B------:R-:W-:Y:S01]  /*d430*/  R2UR UR7, R7 ;  /* 0x00000000070772ca */ /* 0x000fe200000e0000 */
[----:B------:R-:W-:Y:S01]  /*d440*/  IMAD.MOV.U32 R7, RZ, RZ, 0x40000040 ;  /* 0x40000040ff077424 */ /* 0x000fe200078e00ff */
[----:B------:R-:W-:Y:S01]  /*d450*/  IADD3 R6, R4, 0x380, RZ ;  /* 0x0000038004067810 */ /* 0x000fe20007ffe0ff */
[----:B------:R-:W-:Y:S02]  /*d460*/  WARPGROUP.DEPBAR.LE gsb0, 0x0 ;  /* 0x00008000000079c5 */ /* 0x000fe40000010000 */
[----:B------:R-:W-:-:S08]  /*d470*/  WARPGROUP.ARRIVE ;  /* 0x00000000000079c5 */ /* 0x000fd00000000000 */
        /* <DEDUP_REMOVED lines=9> */
[C---:B------:R-:W-:Y:S01]  /*d510*/  VIADD R6, R4.reuse, 0x480 ;  /* 0x0000048004067836 */ /* 0x040fe20000000000 */
[----:B------:R-:W-:Y:S01]  /*d520*/  R2UR UR7, R7 ;  /* 0x00000000070772ca */ /* 0x000fe200000e0000 */
[----:B------:R-:W-:Y:S02]  /*d530*/  IMAD.MOV.U32 R7, RZ, RZ, 0x40000040 ;  /* 0x40000040ff077424 */ /* 0x000fe400078e00ff */
[----:B------:R-:W-:Y:S01]  /*d540*/  VIADD R4, R4, 0x500 ;  /* 0x0000050004047836 */ /* 0x000fe20000000000 */
[----:B------:R-:W-:Y:S02]  /*d550*/  WARPGROUP.DEPBAR.LE gsb0, 0x0 ;  /* 0x00008000000079c5 */ /* 0x000fe40000010000 */
[----:B------:R-:W-:-:S07]  /*d560*/  WARPGROUP.ARRIVE ;  /* 0x00000000000079c5 */ /* 0x000fce0000000000 */
[----:B------:R-:W-:Y:S01]  /*d570*/  HGMMA.64x128x16.F32 R24, R208, gdesc[UR4].tnspB, R24, gsb0 ;  /* 0x41e00004d0187df0 */ /* 0x000fe20008000818 */
[----:B------:R-:W-:Y:S02]  /*d580*/  R2UR UR6, R6 ;  /* 0x00000000060672ca */ /* 0x000fe400000e0000 */
[----:B------:R-:W-:Y:S01]  /*d590*/  R2UR UR7, R7 ;  /* 0x00000000070772ca */ /* 0x000fe200000e0000 */
[----:B------:R-:W-:Y:S02]  /*d5a0*/  WARPGROUP.DEPBAR.LE gsb0, 0x0 ;  /* 0x00008000000079c5 */ /* 0x000fe40000010000 */
[----:B------:R-:W-:-:S10]  /*d5b0*/  WARPGROUP.ARRIVE ;  /* 0x00000000000079c5 */ /* 0x000fd40000000000 */
[----:B------:R-:W-:Y:S01]  /*d5c0*/  HGMMA.64x128x16.F32 R24, R212, gdesc[UR4].tnspB, R24, gsb0 ;  /* 0x41e00004d4187df0 */ /* 0x000fe20008000818 */
[----:B------:R-:W-:Y:S01]  /*d5d0*/  R2UR UR6, R4 ;  /* 0x00000000040672ca */ /* 0x000fe200000e0000 */
[----:B-1----:R-:W-:Y:S01]  /*d5e0*/  FADD.FTZ R4, R0, R13 ;  /* 0x0000000d00047221 */ /* 0x002fe20000010000 */
[----:B------:R-:W-:Y:S01]  /*d5f0*/  R2UR UR7, R5 ;  /* 0x00000000050772ca */ /* 0x000fe200000e0000 */
[----:B------:R-:W0:Y:S01]  /*d600*/  SHFL.BFLY PT, R0, R3, 0x1, 0x1f ;  /* 0x0c201f0003007f89 */ /* 0x000e2200000e0000 */
[----:B------:R-:W-:-:S03]  /*d610*/  IMAD.U32 R13, RZ, RZ, UR11 ;  /* 0x0000000bff0d7e24 */ /* 0x000fc6000f8e00ff */
[----:B------:R-:W1:Y:S01]  /*d620*/  SHFL.BFLY PT, R5, R4, 0x1, 0x1f ;  /* 0x0c201f0004057f89 */ /* 0x000e6200000e0000 */
[----:B0-----:R-:W-:Y:S01]  /*d630*/  FADD.FTZ R11, R3, R0 ;  /* 0x00000000030b7221 */ /* 0x001fe20000010000 */
[----:B------:R-:W-:Y:S01]  /*d640*/  SEL R3, RZ, 0x1, P2 ;  /* 0x00000001ff037807 */ /* 0x000fe20001000000 */
[----:B------:R-:W-:Y:S02]  /*d650*/  IMAD.MOV.U32 R0, RZ, RZ, -0x800000 ;  /* 0xff800000ff007424 */ /* 0x000fe400078e00ff */
[----:B-1----:R-:W-:Y:S01]  /*d660*/  FADD.FTZ R12, R4, R5 ;  /* 0x00000005040c7221 */ /* 0x002fe20000010000 */
[----:B------:R-:W-:Y:S01]  /*d670*/  FSETP.NE.FTZ.AND P0, PT, R11, RZ, PT ;  /* 0x000000ff0b00720b */ /* 0x000fe20003f15000 */
[----:B------:R-:W-:Y:S01]  /*d680*/  IMAD.MOV.U32 R4, RZ, RZ, RZ ;  /* 0x000000ffff047224 */ /* 0x000fe200078e00ff */
[----:B------:R-:W-:Y:S01]  /*d690*/  LOP3.LUT R16, R16, R3, RZ, 0x3c, !PT ;  /* 0x0000000310107212 */ /* 0x000fe200078e3cff */
[----:B------:R-:W-:Y:S01]  /*d6a0*/  IMAD.U32 R5, RZ, RZ, UR11 ;  /* 0x0000000bff057e24 */ /* 0x000fe2000f8e00ff */
[----:B------:R-:W-:Y:S01]  /*d6b0*/  FSETP.NE.FTZ.AND P3, PT, R12, RZ, PT ;  /* 0x000000ff0c00720b */ /* 0x000fe20003f75000 */
[----:B------:R-:W-:-:S08]  /*d6c0*/  IMAD.MOV.U32 R3, RZ, RZ, -0x800000 ;  /* 0xff800000ff037424 */ /* 0x000fd000078e00ff */
[----:B------:R-:W0:Y:S01]  /*d6d0*/  @P0 MUFU.LG2 R6, R11 ;  /* 0x0000000b00060308 */ /* 0x000e220000000c00 */
[----:B------:R-:W-:-:S03]  /*d6e0*/  @P0 FMUL.FTZ R5, R5, 0.69314718246459960938 ;  /* 0x3f31721805050820 */ /* 0x000fc60000410000 */
[----:B------:R-:W-:-:S04]  /*d6f0*/  @P3 FMUL.FTZ R13, R13, 0.69314718246459960938 ;  /* 0x3f3172180d0d3820 */ /* 0x000fc80000410000 */
        /* <DEDUP_REMOVED lines=10> */
[----:B------:R-:W-:Y:S03]  /*d7a0*/  HGMMA.64x128x16.F32 R24, R216, gdesc[UR4].tnspB, R24, gsb0 ;  /* 0x41e00004d8187df0 */ /* 0x000fe60008000818 */
[----:B------:R-:W-:Y:S02]  /*d7b0*/  WARPGROUP.DEPBAR.LE gsb0, 0x0 ;  /* 0x00008000000079c5 */ /* 0x000fe40000010000 */
[----:B------:R1:W-:Y:S01]  /*d7c0*/  @!P1 SYNCS.ARRIVE.TRANS64.RED.A1T0 RZ, [R9+URZ], RZ ;  /* 0x000000ff09ff99a7 */ /* 0x0003e2000810043f */
        /* <DEDUP_REMOVED lines=64> */
[----:B-1----:R-:W-:-:S07]  /*dbd0*/  SEL R2, R10, RZ, P2 ;  /* 0x000000ff0a027207 */ /* 0x002fce0001000000 */
.L_x_172:
[----:B------:R-:W0:Y:S01]  /*dbe0*/  S2R R5, SR_CgaCtaId ;  /* 0x0000000000057919 */ /* 0x000e220000008800 */
[----:B------:R-:W-:Y:S01]  /*dbf0*/  MOV R18, 0x400 ;  /* 0x0000040000127802 */ /* 0x000fe20000000f00 */
[----:B------:R-:W-:Y:S01]  /*dc00*/  BSSY B0, `(.L_x_194) ;  /* 0x0000342000007945 */ /* 0x000fe20003800000 */
[----:B------:R-:W-:Y:S02]  /*dc10*/  BAR.SYNC.DEFER_BLOCKING 0x5, 0x180 ;  /* 0x0146000000007b1d */ /* 0x000fe40000010000 */
[----:B0-----:R-:W-:-:S05]  /*dc20*/  LEA R18, R5, R18, 0x18 ;  /* 0x0000001205127211 */ /* 0x001fca00078ec0ff */
[----:B------:R-:W0:Y:S02]  /*dc30*/  LDS.128 R4, [R18+0x348d0] ;  /* 0x0348d00012047984 */ /* 0x000e240000000c00 */
[----:B0-----:R-:W-:Y:S02]  /*dc40*/  R2UR UR6, R5 ;  /* 0x00000000050672ca */ /* 0x001fe400000e0000 */
[----:B------:R-:W-:Y:S01]  /*dc50*/  R2UR UR5, R6 ;  /* 0x00000000060572ca */ /* 0x000fe200000e0000 */
[----:B------:R-:W-:Y:S06]  /*dc60*/  BAR.ARV 0x4, 0x180 ;  /* 0x0106000000007b1d */ /* 0x000fec0000002000 */
[----:B------:R-:W-:Y:S08]  /*dc70*/  @P0 BRA `(.L_x_195) ;  /* 0x0000002400540947 */ /* 0x000ff00003800000 */
[----:B------:R-:W2:Y:S01]  /*dc80*/  LDL.LU R10, [R1+0xc] ;  /* 0x00000c00010a7983 */ /* 0x000ea20000300800 */
[----:B------:R-:W-:-:S03]  /*dc90*/  ULDC.64 UR10, c[0x0][0xc00] ;  /* 0x00030000000a7ab9 */ /* 0x000fc60000000a00 */
[----:B------:R-:W3:Y:S04]  /*dca0*/  LDL.LU R9, [R1+0x14] ;  /* 0x0000140001097983 */ /* 0x000ee80000300800 */
[----:B------:R-:W4:Y:S04]  /*dcb0*/  LDL R8, [R1+0x64] ;  /* 0x0000640001087983 */ /* 0x000f280000100800 */
[----:B------:R-:W4:Y:S01]  /*dcc0*/  LDL R104, [R1] ;  /* 0x0000000001687983 */ /* 0x000f220000100800 */
[----:B------:R-:W-:Y:S01]  /*dcd0*/  ULDC.64 UR20, c[0x0][0x208] ;  /* 0x0000820000147ab9 */ /* 0x000fe20000000a00 */
[----:B------:R-:W-:-:S02]  /*dce0*/  R2UR UR17, R220 ;  /* 0x00000000dc1172ca */ /* 0x000fc400000e0000 */
[----:B------:R-:W4:Y:S01]  /*dcf0*/  LDL R106, [R1+0x60] ;  /* 0x00006000016a7983 */ /* 0x000f220000100800 */
[----:B------:R-:W-:Y:S02]  /*dd00*/  R2UR UR15, R221 ;  /* 0x00000000dd0f72ca */ /* 0x000fe400000e0000 */
[----:B------:R-:W-:Y:S01]  /*dd10*/  R2UR UR19, R222 ;  /* 0x00000000de1372ca */ /* 0x000fe200000e0000 */
[----:B------:R-:W-:Y:S01]  /*dd20*/  BAR.SYNC.DEFER_BLOCKING 0x1, 0x100 ;  /* 0x0044000000007b1d */ /* 0x000fe20000010000 */
[----:B--2---:R-:W-:Y:S02]  /*dd30*/  R2UR UR14, R10 ;  /* 0x000000000a0e72ca */ /* 0x004fe400000e0000 */
[----:B---3--:R-:W-:-:S03]  /*dd40*/  R2UR UR13, R9 ;  /* 0x00000000090d72ca */ /* 0x008fc600000e0000 */
[----:B------:R-:W0:Y:S01]  /*dd50*/  S2R R9, SR_SWINHI ;  /* 0x0000000000097919 */ /* 0x000e220000002f00 */
[----:B------:R-:W-:Y:S01]  /*dd60*/  UMOV UR18, 0x9b8 ;  /* 0x000009b800127882 */ /* 0x000fe20000000000 */
[----:B----4-:R-:W-:Y:S02]  /*dd70*/  R2UR UR16, R104 ;  /* 0x00000000681072ca */ /* 0x010fe400000e0000 */
[----:B------:R-:W-:Y:S02]  /*dd80*/  MOV R4, R18 ;  /* 0x0000001200047202 */ /* 0x000fe40000000f00 */
[----:B0-----:R-:W-:-:S03]  /*dd90*/  MOV R5, R9 ;  /* 0x0000000900057202 */ /* 0x001fc60000000f00 */
[----:B------:R-:W-:-:S03]  /*dda0*/  IMAD.WIDE R8, R8, 0x2, R4 ;  /* 0x0000000208087825 */ /* 0x000fc600078e0204 */
[C---:B------:R-:W-:Y:S02]  /*ddb0*/  LOP3.LUT R11, R8.reuse, 0x380, RZ, 0xc0, !PT ;  /* 0x00000380080b7812 */ /* 0x040fe400078ec0ff */
[C---:B------:R-:W-:Y:S02]  /*ddc0*/  IADD3 R19, P6, R8.reuse, 0x20, RZ ;  /* 0x0000002008137810 */ /* 0x040fe40007fde0ff */
[----:B------:R-:W-:Y:S02]  /*ddd0*/  SHF.R.U64 R11, R11, 0x3, RZ ;  /* 0x000000030b0b7819 */ /* 0x000fe400000012ff */
[C---:B------:R-:W-:Y:S02]  /*dde0*/  IADD3 R12, P4, R8.reuse, 0x60, RZ ;  /* 0x00000060080c7810 */ /* 0x040fe40007f9e0ff */
[----:B------:R-:W-:Y:S02]  /*ddf0*/  LOP3.LUT R6, R19, 0x380, RZ, 0xc0, !PT ;  /* 0x0000038013067812 */ /* 0x000fe400078ec0ff */
[----:B------:R-:W-:-:S02]  /*de00*/  IADD3 R35, P5, R8, 0x40, RZ ;  /* 0x0000004008237810 */ /* 0x000fc40007fbe0ff */
[C---:B------:R-:W-:Y:S02]  /*de10*/  IADD3 R99, P3, R8.reuse, 0x4000, RZ ;  /* 0x0000400008637810 */ /* 0x040fe40007f7e0ff */
[C---:B------:R-:W-:Y:S02]  /*de20*/  IADD3 R101, P2, R8.reuse, 0x4020, RZ ;  /* 0x0000402008657810 */ /* 0x040fe40007f5e0ff */
[C---:B------:R-:W-:Y:S02]  /*de30*/  IADD3 R103, P1, R8.reuse, 0x4040, RZ ;  /* 0x0000404008677810 */ /* 0x040fe40007f3e0ff */
[----:B------:R-:W-:Y:S02]  /*de40*/  IADD3 R105, P0, R8, 0x4060, RZ ;  /* 0x0000406008697810 */ /* 0x000fe40007f1e0ff */
[----:B------:R-:W-:Y:S02]  /*de50*/  LOP3.LUT R8, R11, R8, RZ, 0x3c, !PT ;  /* 0x000000080b087212 */ /* 0x000fe400078e3cff */
[----:B------:R-:W-:-:S02]  /*de60*/  LOP3.LUT R11, R12, 0x380, RZ, 0xc0, !PT ;  /* 0x000003800c0b7812 */ /* 0x000fc400078ec0ff */
[----:B------:R-:W-:Y:S02]  /*de70*/  SHF.R.U64 R6, R6, 0x3, RZ ;  /* 0x0000000306067819 */ /* 0x000fe400000012ff */
[----:B------:R-:W-:Y:S02]  /*de80*/  SHF.R.U64 R11, R11, 0x3, RZ ;  /* 0x000000030b0b7819 */ /* 0x000fe400000012ff */
[----:B------:R-:W-:Y:S02]  /*de90*/  LOP3.LUT R32, R6, R19, RZ, 0x3c, !PT ;  /* 0x0000001306207212 */ /* 0x000fe400078e3cff */
[----:B------:R-:W-:Y:S02]  /*dea0*/  LOP3.LUT R14, R99, 0x380, RZ, 0xc0, !PT ;  /* 0x00000380630e7812 */ /* 0x000fe400078ec0ff */
[----:B------:R-:W-:Y:S02]  /*deb0*/  LOP3.LUT R6, R101, 0x380, RZ, 0xc0, !PT ;  /* 0x0000038065067812 */ /* 0x000fe400078ec0ff */
[----:B------:R-:W-:-:S02]  /*dec0*/  LOP3.LUT R10, R35, 0x380, RZ, 0xc0, !PT ;  /* 0x00000380230a7812 */ /* 0x000fc400078ec0ff */
[----:B------:R-:W-:Y:S02]  /*ded0*/  LOP3.LUT R28, R11, R12, RZ, 0x3c, !PT ;  /* 0x0000000c0b1c7212 */ /* 0x000fe400078e3cff */
[----:B------:R-:W-:Y:S02]  /*dee0*/  SHF.R.U64 R14, R14, 0x3, RZ ;  /* 0x000000030e0e7819 */ /* 0x000fe400000012ff */
[----:B------:R-:W-:Y:S02]  /*def0*/  LOP3.LUT R12, R103, 0x380, RZ, 0xc0, !PT ;  /* 0x00000380670c7812 */ /* 0x000fe400078ec0ff */
[----:B------:R-:W-:Y:S02]  /*df00*/  SHF.R.U64 R6, R6, 0x3, RZ ;  /* 0x0000000306067819 */ /* 0x000fe400000012ff */
[----:B------:R-:W-:Y:S02]  /*df10*/  SHF.R.U64 R10, R10, 0x3, RZ ;  /* 0x000000030a0a7819 */ /* 0x000fe400000012ff */
[----:B------:R-:W-:Y:S01]  /*df20*/  LOP3.LUT R34, R105, 0x380, RZ, 0xc0, !PT ;  /* 0x0000038069227812 */ /* 0x000fe200078ec0ff */
[--C-:B------:R-:W-:Y:S01]  /*df30*/  IMAD.X R27, RZ, RZ, R9.reuse, P3 ;  /* 0x000000ffff1b7224 */ /* 0x100fe200018e0609 */
[----:B------:R-:W-:Y:S01]  /*df40*/  LOP3.LUT R26, R14, R99, RZ, 0x3c, !PT ;  /* 0x000000630e1a7212 */ /* 0x000fe200078e3cff */
[--C-:B------:R-:W-:Y:S01]  /*df50*/  IMAD.X R25, RZ, RZ, R9.reuse, P2 ;  /* 0x000000ffff197224 */ /* 0x100fe200010e0609 */
[----:B------:R-:W-:Y:S01]  /*df60*/  SHF.R.U64 R12, R12, 0x3, RZ ;  /* 0x000000030c0c7819 */ /* 0x000fe200000012ff */
[--C-:B------:R-:W-:Y:S01]  /*df70*/  IMAD.X R33, RZ, RZ, R9.reuse, P6 ;  /* 0x000000ffff217224 */ /* 0x100fe200030e0609 */
[----:B------:R-:W-:Y:S01]  /*df80*/  LOP3.LUT R24, R6, R101, RZ, 0x3c, !PT ;  /* 0x0000006506187212 */ /* 0x000fe200078e3cff */
[--C-:B------:R-:W-:Y:S01]  /*df90*/  IMAD.X R31, RZ, RZ, R9.reuse, P5 ;  /* 0x000000ffff1f7224 */ /* 0x100fe200028e0609 */
[----:B------:R-:W-:Y:S01]  /*dfa0*/  LOP3.LUT R30, R10, R35, RZ, 0x3c, !PT ;  /* 0x000000230a1e7212 */ /* 0x000fe200078e3cff */
[--C-:B------:R-:W-:Y:S01]  /*dfb0*/  IMAD.X R29, RZ, RZ, R9.reuse, P4 ;  /* 0x000000ffff1d7224 */ /* 0x100fe200020e0609 */
[----:B------:R-:W-:Y:S01]  /*dfc0*/  SHF.R.U64 R34, R34, 0x3, RZ ;  /* 0x0000000322227819 */ /* 0x000fe200000012ff */
[--C-:B------:R-:W-:Y:S01]  /*dfd0*/  IMAD.X R15, RZ, RZ, R9.reuse, P1 ;  /* 0x000000ffff0f7224 */ /* 0x100fe200008e0609 */
[----:B------:R-:W-:Y:S01]  /*dfe0*/  MOV R19, R8 ;  /* 0x0000000800137202 */ /* 0x000fe20000000f00 */
[----:B------:R-:W-:Y:S01]  /*dff0*/  IMAD.X R13, RZ, RZ, R9, P0 ;  /* 0x000000ffff0d7224 */ /* 0x000fe200000e0609 */
[----:B------:R-:W-:-:S02]  /*e000*/  F2FP.F16.F32.PACK_AB R8, R21, R20 ;  /* 0x000000141508723e */ /* 0x000fc400000000ff */
[----:B------:R-:W-:Y:S02]  /*e010*/  F2FP.F16.F32.PACK_AB R9, R93, R92 ;  /* 0x0000005c5d09723e */ /* 0x000fe400000000ff */
[----:B------:R-:W-:Y:S02]  /*e020*/  F2FP.F16.F32.PACK_AB R10, R89, R88 ;  /* 0x00000058590a723e */ /* 0x000fe400000000ff */
[----:B------:R-:W-:Y:S02]  /*e030*/  F2FP.F16.F32.PACK_AB R11, R95, R94 ;  /* 0x0000005e5f0b723e */ /* 0x000fe400000000ff */
[----:B------:R-:W-:Y:S02]  /*e040*/  LOP3.LUT R14, R12, R103, RZ, 0x3c, !PT ;  /* 0x000000670c0e7212 */ /* 0x000fe400078e3cff */
[----:B------:R-:W-:Y:S02]  /*e050*/  MOV R99, R26 ;  /* 0x0000001a00637202 */ /* 0x000fe40000000f00 */
[----:B------:R-:W-:-:S02]  /*e060*/  MOV R98, R24 ;  /* 0x0000001800627202 */ /* 0x000fc40000000f00 */
[----:B------:R-:W-:Y:S02]  /*e070*/  LOP3.LUT R12, R34, R105, RZ, 0x3c, !PT ;  /* 0x00000069220c7212 */ /* 0x000fe400078e3cff */
[----:B------:R-:W-:Y:S02]  /*e080*/  MOV R102, R32 ;  /* 0x0000002000667202 */ /* 0x000fe40000000f00 */
[----:B------:R-:W-:Y:S02]  /*e090*/  MOV R101, R30 ;  /* 0x0000001e00657202 */ /* 0x000fe40000000f00 */
[----:B------:R-:W-:Y:S02]  /*e0a0*/  MOV R100, R28 ;  /* 0x0000001c00647202 */ /* 0x000fe40000000f00 */
[----:B------:R-:W-:Y:S02]  /*e0b0*/  F2FP.F16.F32.PACK_AB R24, R91, R90 ;  /* 0x0000005a5b18723e */ /* 0x000fe400000000ff */
[----:B------:R-:W-:-:S02]  /*e0c0*/  F2FP.F16.F32.PACK_AB R25, R97, R96 ;  /* 0x000000606119723e */ /* 0x000fc400000000ff */
[----:B------:R-:W-:Y:S02]  /*e0d0*/  F2FP.F16.F32.PACK_AB R26, R37, R36 ;  /* 0x00000024251a723e */ /* 0x000fe400000000ff */
[----:B------:R-:W-:Y:S02]  /*e0e0*/  F2FP.F16.F32.PACK_AB R27, R39, R38 ;  /* 0x00000026271b723e */ /* 0x000fe400000000ff */
[----:B------:R-:W-:Y:S02]  /*e0f0*/  F2FP.F16.F32.PACK_AB R28, R41, R40 ;  /* 0x00000028291c723e */ /* 0x000fe400000000ff */
[----:B------:R-:W-:Y:S02]  /*e100*/  F2FP.F16.F32.PACK_AB R29, R43, R42 ;  /* 0x0000002a2b1d723e */ /* 0x000fe400000000ff */
[----:B------:R-:W-:Y:S02]  /*e110*/  F2FP.F16.F32.PACK_AB R30, R45, R44 ;  /* 0x0000002c2d1e723e */ /* 0x000fe400000000ff */
[----:B------:R-:W-:Y:S01]  /*e120*/  F2FP.F16.F32.PACK_AB R31, R47, R46 ;  /* 0x0000002e2f1f723e */ /* 0x000fe200000000ff */
[----:B------:R0:W-:Y:S01]  /*e130*/  STSM.16.M88.4 [R19], R8 ;  /* 0x0000000813007844 */ /* 0x0001e20000000200 */
[----:B------:R-:W-:-:S02]  /*e140*/  F2FP.F16.F32.PACK_AB R32, R49, R48 ;  /* 0x000000303120723e */ /* 0x000fc400000000ff */
[----:B------:R-:W-:Y:S02]  /*e150*/  F2FP.F16.F32.PACK_AB R33, R51, R50 ;  /* 0x000000323321723e */ /* 0x000fe400000000ff */
[----:B------:R-:W-:Y:S02]  /*e160*/  F2FP.F16.F32.PACK_AB R34, R53, R52 ;  /* 0x000000343522723e */ /* 0x000fe400000000ff */
[----:B------:R-:W-:Y:S01]  /*e170*/  F2FP.F16.F32.PACK_AB R35, R55, R54 ;  /* 0x000000363723723e */ /* 0x000fe200000000ff */
[----:B------:R1:W-:Y:S01]  /*e180*/  STSM.16.M88.4 [R102], R24 ;  /* 0x0000001866007844 */ /* 0x0003e20000000200 */
[----:B------:R-:W-:Y:S02]  /*e190*/  MOV R6, R14 ;  /* 0x0000000e00067202 */ /* 0x000fe40000000f00 */
[----:B------:R-:W-:Y:S01]  /*e1a0*/  F2FP.F16.F32.PACK_AB R14, R69, R68 ;  /* 0x00000044450e723e */ /* 0x000fe200000000ff */
[----:B------:R2:W-:Y:S01]  /*e1b0*/  STSM.16.M88.4 [R101], R28 ;  /* 0x0000001c65007844 */ /* 0x0005e20000000200 */
[----:B------:R-:W-:-:S02]  /*e1c0*/  F2FP.F16.F32.PACK_AB R15, R71, R70 ;  /* 0x00000046470f723e */ /* 0x000fc400000000ff */
[----:B0-----:R-:W-:Y:S02]  /*e1d0*/  MOV R19, R12 ;  /* 0x0000000c00137202 */ /* 0x001fe40000000f00 */
[----:B------:R-:W-:Y:S02]  /*e1e0*/  F2FP.F16.F32.PACK_AB R8, R57, R56 ;  /* 0x000000383908723e */ /* 0x000fe400000000ff */
[----:B------:R-:W-:Y:S02]  /*e1f0*/  F2FP.F16.F32.PACK_AB R9, R59, R58 ;  /* 0x0000003a3b09723e */ /* 0x000fe400000000ff */
[----:B------:R-:W-:Y:S02]  /*e200*/  F2FP.F16.F32.PACK_AB R10, R61, R60 ;  /* 0x0000003c3d0a723e */ /* 0x000fe400000000ff */
[----:B------:R-:W-:Y:S02]  /*e210*/  F2FP.F16.F32.PACK_AB R11, R63, R62 ;  /* 0x0000003e3f0b723e */ /* 0x000fe400000000ff */
[----:B------:R-:W-:-:S02]  /*e220*/  F2FP.F16.F32.PACK_AB R12, R65, R64 ;  /* 0x00000040410c723e */ /* 0x000fc400000000ff */
[----:B------:R-:W-:Y:S02]  /*e230*/  F2FP.F16.F32.PACK_AB R13, R67, R66 ;  /* 0x00000042430d723e */ /* 0x000fe400000000ff */
[----:B-1----:R-:W-:Y:S02]  /*e240*/  F2FP.F16.F32.PACK_AB R24, R73, R72 ;  /* 0x000000484918723e */ /* 0x002fe400000000ff */
[----:B------:R-:W-:Y:S02]  /*e250*/  F2FP.F16.F32.PACK_AB R25, R75, R74 ;  /* 0x0000004a4b19723e */ /* 0x000fe400000000ff */
[----:B------:R-:W-:Y:S02]  /*e260*/  F2FP.F16.F32.PACK_AB R26, R77, R76 ;  /* 0x0000004c4d1a723e */ /* 0x000fe400000000ff */
[----:B------:R-:W-:Y:S01]  /*e270*/  F2FP.F16.F32.PACK_AB R27, R79, R78 ;  /* 0x0000004e4f1b723e */ /* 0x000fe200000000ff */
[----:B------:R0:W-:Y:S01]  /*e280*/  STSM.16.M88.4 [R100], R32 ;  /* 0x0000002064007844 */ /* 0x0001e20000000200 */
[----:B--2---:R-:W-:-:S02]  /*e290*/  F2FP.F16.F32.PACK_AB R28, R81, R80 ;  /* 0x00000050511c723e */ /* 0x004fc400000000ff */
[----:B------:R-:W-:Y:S02]  /*e2a0*/  F2FP.F16.F32.PACK_AB R29, R83, R82 ;  /* 0x00000052531d723e */ /* 0x000fe400000000ff */
[----:B------:R-:W-:Y:S02]  /*e2b0*/  F2FP.F16.F32.PACK_AB R30, R85, R84 ;  /* 0x00000054551e723e */ /* 0x000fe400000000ff */
[----:B------:R-:W-:Y:S01]  /*e2c0*/  F2FP.F16.F32.PACK_AB R31, R87, R86 ;  /* 0x00000056571f723e */ /* 0x000fe200000000ff */
[----:B------:R-:W-:Y:S04]  /*e2d0*/  STSM.16.M88.4 [R99], R8 ;  /* 0x0000000863007844 */ /* 0x000fe80000000200 */
[----:B------:R-:W-:Y:S04]  /*e2e0*/  STSM.16.M88.4 [R98], R12 ;  /* 0x0000000c62007844 */ /* 0x000fe80000000200 */
[----:B------:R-:W-:Y:S04]  /*e2f0*/  STSM.16.M88.4 [R6], R24 ;  /* 0x0000001806007844 */ /* 0x000fe80000000200 */
[----:B------:R1:W-:Y:S01]  /*e300*/  STSM.16.M88.4 [R19], R28 ;  /* 0x0000001c13007844 */ /* 0x0003e20000000200 */
[----:B------:R-:W-:Y:S01]  /*e310*/  USHF.L.U32 UR4, UR14, 0x2, URZ ;  /* 0x000000020e047899 */ /* 0x000fe2000800063f */
[----:B------:R-:W-:Y:S01]  /*e320*/  BAR.SYNC.DEFER_BLOCKING 0x1, 0x100 ;  /* 0x0044000000007b1d */ /* 0x000fe20000010000 */
[----:B------:R-:W-:Y:S01]  /*e330*/  ISETP.NE.U32.AND P0, PT, RZ, UR10, PT ;  /* 0x0000000aff007c0c */ /* 0x000fe2000bf05070 */
[----:B------:R-:W-:-:S02]  /*e340*/  USHF.L.U64.HI UR12, UR14, 0x2, UR13 ;  /* 0x000000020e0c7899 */ /* 0x000fc4000801020d */
[----:B------:R-:W-:Y:S01]  /*e350*/  UIADD3 UR7, UP0, UR4, UR10, URZ ;  /* 0x0000000a04077290 */ /* 0x000fe2000ff1e03f */
[----:B------:R-:W-:-:S03]  /*e360*/  ISETP.NE.AND.EX P0, PT, RZ, UR11, PT, P0 ;  /* 0x0000000bff007c0c */ /* 0x000fc6000bf05300 */
[----:B------:R-:W-:Y:S02]  /*e370*/  UIADD3.X UR8, UR12, UR11, URZ, UP0, !UPT ;  /* 0x0000000b0c087290 */ /* 0x000fe400087fe43f */
[----:B0-----:R-:W-:Y:S01]  /*e380*/  IMAD.U32 R32, RZ, RZ, UR7 ;  /* 0x00000007ff207e24 */ /* 0x001fe2000f8e00ff */
[----:B-1----:R-:W0:Y:S03]  /*e390*/  LDC R19, c[0x0][0xbe8] ;  /* 0x0002fa00ff137b82 */ /* 0x002e260000000800 */
[----:B------:R-:W-:Y:S01]  /*e3a0*/  IMAD.U32 R33, RZ, RZ, UR8 ;  /* 0x00000008ff217e24 */ /* 0x000fe2000f8e00ff */
[----:B------:R-:W-:-:S04]  /*e3b0*/  ULDC.64 UR8, c[0x0][0xc08] ;  /* 0x0003020000087ab9 */ /* 0x000fc80000000a00 */
[----:B------:R-:W2:Y:S01]  /*e3c0*/  @P0 LDG.E R34, desc[UR20][R32.64] ;  /* 0x0000001420220981 */ /* 0x000ea2000c1e1900 */
[----:B------:R-:W-:-:S04]  /*e3d0*/  UISETP.NE.U32.AND UP0, UPT, UR8, URZ, UPT ;  /* 0x0000003f0800728c */ /* 0x000fc8000bf05070 */
[----:B------:R-:W-:Y:S01]  /*e3e0*/  UISETP.NE.AND.EX UP0, UPT, UR9, URZ, UPT, UP0 ;  /* 0x0000003f0900728c */ /* 0x000fe2000bf05300 */
[----:B0-----:R-:W-:-:S10]  /*e3f0*/  ISETP.NE.AND P1, PT, R19, 0x1, PT ;  /* 0x000000011300780c */ /* 0x001fd40003f25270 */
[----:B------:R-:W-:Y:S01]  /*e400*/  @UP0 UIADD3 UR8, UP1, UR4, UR8, URZ ;  /* 0x0000000804080290 */ /* 0x000fe2000ff3e03f */
[----:B------:R-:W-:Y:S02]  /*e410*/  PLOP3.LUT P4, PT, PT, PT, UP0, 0x80, 0x0 ;  /* 0x000000000000781c */ /* 0x000fe40003f8f008 */
[----:B------:R-:W-:Y:S01]  /*e420*/  ULDC UR4, c[0x0][0xa88] ;  /* 0x0002a20000047ab9 */ /* 0x000fe20000000800 */
[----:B------:R-:W-:Y:S01]  /*e430*/  @UP0 UIADD3.X UR9, UR12, UR9, URZ, UP1, !UPT ;  /* 0x000000090c090290 */ /* 0x000fe20008ffe43f */
[----:B------:R-:W-:Y:S01]  /*e440*/  IMAD.U32 R6, RZ, RZ, UR4 ;  /* 0x00000004ff067e24 */ /* 0x000fe2000f8e00ff */
[----:B------:R-:W-:Y:S01]  /*e450*/  UISETP.NE.AND UP0, UPT, UR17, URZ, UPT ;  /* 0x0000003f1100728c */ /* 0x000fe2000bf05270 */
[----:B------:R-:W-:Y:S01]  /*e460*/  ULDC UR4, c[0x0][0xad4] ;  /* 0x0002b50000047ab9 */ /* 0x000fe20000000800 */
[----:B------:R-:W0:Y:S02]  /*e470*/  @P1 LDC R10, c[0x0][0xbec] ;  /* 0x0002fb00ff0a1b82 */ /* 0x000e240000000800 */
[----:B------:R-:W-:-:S04]  /*e480*/  USEL UR4, UR17, UR4, UP0 ;  /* 0x0000000411047287 */ /* 0x000fc80008000000 */
[----:B------:R-:W-:Y:S02]  /*e490*/  UISETP.GT.AND UP1, UPT, UR4, 0x1, UPT ;  /* 0x000000010400788c */ /* 0x000fe4000bf24270 */
[----:B------:R-:W1:Y:S02]  /*e4a0*/  @P1 LDC R13, c[0x0][0xbf0] ;  /* 0x0002fc00ff0d1b82 */ /* 0x000e640000000800 */
[----:B------:R-:W-:Y:S02]  /*e4b0*/  USEL UR18, UR18, 0x978, UP1 ;  /* 0x0000097812127887 */ /* 0x000fe40008800000 */
[----:B------:R-:W-:Y:S01]  /*e4c0*/  UISETP.NE.U32.AND UP0, UPT, UR10, URZ, UPT ;  /* 0x0000003f0a00728c */ /* 0x000fe2000bf05070 */
[----:B------:R-:W-:-:S03]  /*e4d0*/  IMAD.U32 R15, RZ, RZ, UR16 ;  /* 0x00000010ff0f7e24 */ /* 0x000fc6000f8e00ff */
[----:B------:R-:W-:Y:S01]  /*e4e0*/  UISETP.NE.AND.EX UP0, UPT, UR11, URZ, UPT, UP0 ;  /* 0x0000003f0b00728c */ /* 0x000fe2000bf05300 */
[----:B------:R-:W-:Y:S01]  /*e4f0*/  IMAD.U32 R8, RZ, RZ, UR8 ;  /* 0x00000008ff087e24 */ /* 0x000fe2000f8e00ff */
[----:B------:R-:W-:Y:S01]  /*e500*/  UMOV UR4, URZ ;  /* 0x0000003f00047c82 */ /* 0x000fe20008000000 */
[----:B------:R-:W-:Y:S01]  /*e510*/  IMAD.U32 R9, RZ, RZ, UR9 ;  /* 0x00000009ff097e24 */ /* 0x000fe2000f8e00ff */
[----:B------:R-:W-:Y:S01]  /*e520*/  USEL UR7, UR14, URZ, !UP0 ;  /* 0x0000003f0e077287 */ /* 0x000fe2000c000000 */
[----:B------:R-:W-:Y:S01]  /*e530*/  IMAD R15, R15, 0x80, R106 ;  /* 0x000000800f0f7824 */ /* 0x000fe200078e026a */
[----:B------:R-:W-:Y:S01]  /*e540*/  ULDC.64 UR10, c[0x0][UR18+0x220] ;  /* 0x00008800120a7abb */ /* 0x000fe20008000a00 */
[----:B------:R-:W-:Y:S01]  /*e550*/  USEL UR16, UR15, URZ, UP1 ;  /* 0x0000003f0f107287 */ /* 0x000fe20008800000 */
[----:B------:R0:W5:Y:S01]  /*e560*/  @P4 LDG.E R6, desc[UR20][R8.64] ;  /* 0x0000001408064981 */ /* 0x000162000c1e1900 */
[----:B------:R-:W-:Y:S01]  /*e570*/  USEL UR17, UR13, URZ, !UP0 ;  /* 0x0000003f0d117287 */ /* 0x000fe2000c000000 */
[----:B------:R-:W-:Y:S01]  /*e580*/  ULDC.64 UR8, c[0x0][UR18+0x218] ;  /* 0x0000860012087abb */ /* 0x000fe20008000a00 */
[----:B------:R-:W-:Y:S01]  /*e590*/  UIMAD UR11, UR11, UR7, URZ ;  /* 0x000000070b0b72a4 */ /* 0x000fe2000f8e023f */
[----:B------:R-:W-:Y:S01]  /*e5a0*/  ULDC.64 UR12, c[0x0][UR18+0x228] ;  /* 0x00008a00120c7abb */ /* 0x000fe20008000a00 */
[----:B------:R-:W-:Y:S01]  /*e5b0*/  UIMAD.WIDE.U32 UR14, UR8, UR19, URZ ;  /* 0x00000013080e72a5 */ /* 0x000fe2000f8e003f */
[----:B0-----:R-:W-:Y:S01]  /*e5c0*/  @P1 IMAD.HI.U32 R8, R15, R10, RZ ;  /* 0x0000000a0f081227 */ /* 0x001fe200078e00ff */
[----:B------:R-:W-:-:S02]  /*e5d0*/  UIMAD UR19, UR9, UR19, URZ ;  /* 0x00000013091372a4 */ /* 0x000fc4000f8e023f */
[----:B------:R-:W-:Y:S01]  /*e5e0*/  UIMAD.WIDE.U32 UR20, UR12, UR16, URZ ;  /* 0x000000100c1472a5 */ /* 0x000fe2000f8e003f */
[----:B------:R-:W-:Y:S01]  /*e5f0*/  IMAD.MOV.U32 R11, RZ, RZ, R15 ;  /* 0x000000ffff0b7224 */ /* 0x000fe200078e000f */
[----:B------:R-:W-:Y:S01]  /*e600*/  UIMAD.WIDE.U32 UR8, UR10, UR7, URZ ;  /* 0x000000070a0872a5 */ /* 0x000fe2000f8e003f */
[----:B-1----:R-:W-:Y:S01]  /*e610*/  @P1 SHF.R.U32.HI R11, RZ, R13, R8 ;  /* 0x0000000dff0b1219 */ /* 0x002fe20000011608 */
[----:B------:R-:W-:Y:S02]  /*e620*/  UIMAD UR12, UR13, UR16, URZ ;  /* 0x000000100d0c72a4 */ /* 0x000fe4000f8e023f */
[----:B------:R-:W-:Y:S02]  /*e630*/  UIMAD UR11, UR10, UR17, UR11 ;  /* 0x000000110a0b72a4 */ /* 0x000fe4000f8e020b */
[----:B------:R-:W-:Y:S02]  /*e640*/  UIADD3 UR12, UR21, UR12, URZ ;  /* 0x0000000c150c7290 */ /* 0x000fe4000fffe03f */
[----:B------:R-:W-:Y:S01]  /*e650*/  UIADD3 UR10, UR9, UR11, URZ ;  /* 0x0000000b090a7290 */ /* 0x000fe2000fffe03f */
[----:B------:R-:W-:Y:S01]  /*e660*/  IMAD.MOV R10, RZ, RZ, -R11 ;  /* 0x000000ffff0a7224 */ /* 0x000fe200078e0a0b */
[----:B------:R-:W-:Y:S01]  /*e670*/  UIADD3 UR19, UR15, UR19, URZ ;  /* 0x000000130f137290 */ /* 0x000fe2000fffe03f */
[----:B------:R-:W-:-:S02]  /*e680*/  IMAD.U32 R8, RZ, RZ, UR20 ;  /* 0x00000014ff087e24 */ /* 0x000fc4000f8e00ff */
[----:B------:R-:W-:Y:S01]  /*e690*/  IMAD.U32 R9, RZ, RZ, UR21 ;  /* 0x00000015ff097e24 */ /* 0x000fe2000f8e00ff */
[----:B------:R-:W-:Y:S01]  /*e6a0*/  SHF.R.S32.HI R9, RZ, 0x1f, R11 ;  /* 0x0000001fff097819 */ /* 0x000fe2000001140b */
[----:B------:R-:W-:Y:S02]  /*e6b0*/  IMAD R13, R19, R10, R15 ;  /* 0x0000000a130d7224 */ /* 0x000fe400078e020f */
[----:B------:R-:W-:Y:S01]  /*e6c0*/  IMAD.U32 R12, RZ, RZ, UR12 ;  /* 0x0000000cff0c7e24 */ /* 0x000fe2000f8e00ff */
[----:B------:R-:W-:Y:S01]  /*e6d0*/  ULDC.64 UR12, c[0x0][0xba8] ;  /* 0x0002ea00000c7ab9 */ /* 0x000fe20000000a00 */
[----:B------:R-:W-:Y:S01]  /*e6e0*/  @!UP1 ULDC UR12, c[0x0][0xb50] ;  /* 0x0002d400000c9ab9 */ /* 0x000fe20000000800 */
[----:B------:R-:W-:Y:S01]  /*e6f0*/  SHF.R.S32.HI R10, RZ, 0x1f, R13 ;  /* 0x0000001fff0a7819 */ /* 0x000fe2000001140d */
[----:B------:R-:W-:Y:S01]  /*e700*/  @!UP1 ULDC UR13, c[0x0][0xb54] ;  /* 0x0002d500000d9ab9 */ /* 0x000fe20000000800 */
[----:B--2---:R-:W-:-:S13]  /*e710*/  @P0 R2UR UR4, R34 ;  /* 0x00000000220402ca */ /* 0x004fda00000e0000 */
[----:B------:R-:W-:Y:S02]  /*e720*/  UIADD3 UR14, UP0, UP2, UR8, UR14, UR4 ;  /* 0x0000000e080e7290 */ /* 0x000fe4000fa1e004 */
[----:B------:R-:W-:-:S04]  /*e730*/  USHF.R.S32.HI UR11, URZ, 0x1f, UR4 ;  /* 0x0000001f3f0b7899 */ /* 0x000fc80008011404 */
[----:B------:R-:W-:Y:S01]  /*e740*/  UIADD3.X UR10, UR10, UR19, UR11, UP0, UP2 ;  /* 0x000000130a0a7290 */ /* 0x000fe200087e440b */
[----:B------:R-:W-:Y:S01]  /*e750*/  IADD3 R8, P2, P3, R11, UR14, R8 ;  /* 0x0000000e0b087c10 */ /* 0x000fe2000fb5e008 */
[----:B------:R-:W-:Y:S02]  /*e760*/  ULDC.64 UR8, c[0x0][UR18+0x210] ;  /* 0x0000840012087abb */ /* 0x000fe40008000a00 */
[----:B------:R-:W-:Y:S02]  /*e770*/  IMAD R11, R13, UR9, RZ ;  /* 0x000000090d0b7c24 */ /* 0x000fe4000f8e02ff */
[----:B------:R-:W-:Y:S02]  /*e780*/  IADD3.X R9, R9, UR10, R12, P2, P3 ;  /* 0x0000000a09097c10 */ /* 0x000fe400097e640c */
[----:B------:R-:W-:Y:S02]  /*e790*/  IMAD R11, R10, UR8, R11 ;  /* 0x000000080a0b7c24 */ /* 0x000fe4000f8e020b */
[----:B------:R-:W-:-:S04]  /*e7a0*/  IMAD.WIDE.U32 R8, R13, UR8, R8 ;  /* 0x000000080d087c25 */ /* 0x000fc8000f8e0008 */
[----:B------:R-:W-:Y:S01]  /*e7b0*/  IMAD.IADD R9, R9, 0x1, R11 ;  /* 0x0000000109097824 */ /* 0x000fe200078e020b */
[----:B------:R-:W-:-:S04]  /*e7c0*/  LEA R12, P2, R8, UR12, 0x2 ;  /* 0x0000000c080c7c11 */ /* 0x000fc8000f8410ff */
[----:B------:R-:W-:Y:S01]  /*e7d0*/  LEA.HI.X R13, R8, UR13, R9, 0x2, P2 ;  /* 0x0000000d080d7c11 */ /* 0x000fe200090f1409 */
[----:B------:R-:W-:Y:S08]  /*e7e0*/  @P4 BRA `(.L_x_196) ;  /* 0x0000000000144947 */ /* 0x000ff00003800000 */
[----:B------:R-:W-:Y:S05]  /*e7f0*/  @!P0 BRA `(.L_x_196) ;  /* 0x0000000000108947 */ /* 0x000fea0003800000 */
[----:B------:R-:W-:Y:S02]  /*e800*/  ULDC.64 UR8, c[0x0][0x208] ;  /* 0x0000820000087ab9 */ /* 0x000fe40000000a00 */
[----:B------:R-:W2:Y:S04]  /*e810*/  LDG.E R9, desc[UR8][R32.64] ;  /* 0x0000000820097981 */ /* 0x000ea8000c1e1900 */
[----:B-----5:R-:W2:Y:S02]  /*e820*/  LDG.E R6, desc[UR8][R32.64+0x4] ;  /* 0x0000040820067981 */ /* 0x020ea4000c1e1900 */
[----:B--2---:R-:W-:-:S07]  /*e830*/  IMAD.IADD R6, R6, 0x1, -R9 ;  /* 0x0000000106067824 */ /* 0x004fce00078e0a09 */
.L_x_196:
[----:B------:R-:W2:Y:S01]  /*e840*/  LDL R24, [R1+0x5c] ;  /* 0x00005c0001187983 */ /* 0x000ea20000100800 */
[----:B------:R-:W0:Y:S01]  /*e850*/  S2R R10, SR_TID.X ;  /* 0x00000000000a7919 */ /* 0x000e220000002100 */
[----:B------:R-:W-:Y:S02]  /*e860*/  R2UR UR8, R104 ;  /* 0x00000000680872ca */ /* 0x000fe400000e0000 */
[----:B------:R-:W-:Y:S04]  /*e870*/  SHFL.IDX PT, R8, R12, RZ, 0x1c1f ;  /* 0x001c1fff0c087589 */ /* 0x000fe800000e0000 */
[----:B------:R-:W1:Y:S01]  /*e880*/  SHFL.IDX PT, R9, R13, RZ, 0x1c1f ;  /* 0x001c1fff0d097589 */ /* 0x000e6200000e0000 */
[----:B0-----:R-:W-:-:S05]  /*e890*/  VIADD R25, R10, 0xffffff80 ;  /* 0xffffff800a197836 */ /* 0x001fca0000000000 */
[----:B------:R-:W-:-:S04]  /*e8a0*/  SHF.R.S32.HI R14, RZ, 0x1f, R25 ;  /* 0x0000001fff0e7819 */ /* 0x000fc80000011419 */
[----:B------:R-:W-:-:S04]  /*e8b0*/  LEA.HI R14, R14, R25, RZ, 0x7 ;  /* 0x000000190e0e7211 */ /* 0x000fc800078f38ff */
[----:B------:R-:W-:Y:S01]  /*e8c0*/  LOP3.LUT R14, R14, 0xffffff80, RZ, 0xc0, !PT ;  /* 0xffffff800e0e7812 */ /* 0x000fe200078ec0ff */
[----:B------:R-:W-:Y:S04]  /*e8d0*/  SHFL.IDX PT, R10, R12, 0x1, 0x1c1f ;  /* 0x003c1f000c0a7f89 */ /* 0x000fe800000e0000 */
[----:B------:R-:W-:Y:S02]  /*e8e0*/  IMAD.IADD R14, R25, 0x1, -R14 ;  /* 0x00000001190e7824 */ /* 0x000fe400078e0a0e */
[----:B------:R-:W-:Y:S01]  /*e8f0*/  IMAD.U32 R25, RZ, RZ, UR8 ;  /* 0x00000008ff197e24 */ /* 0x000fe2000f8e00ff */
[----:B------:R-:W0:Y:S01]  /*e900*/  SHFL.IDX PT, R11, R13, 0x1, 0x1c1f ;  /* 0x003c1f000d0b7f89 */ /* 0x000e2200000e0000 */
[----:B-----5:R-:W-:Y:S01]  /*e910*/  IMAD R6, R6, R19, RZ ;  /* 0x0000001306067224 */ /* 0x020fe200078e02ff */
[----:B------:R-:W-:Y:S01]  /*e920*/  LOP3.LUT P0, RZ, R14, 0x3, RZ, 0xc0, !PT ;  /* 0x000000030eff7812 */ /* 0x000fe2000780c0ff */
[----:B------:R-:W-:Y:S01]  /*e930*/  ULDC.64 UR8, c[0x0][0x208] ;  /* 0x0000820000087ab9 */ /* 0x000fe20000000a00 */
[----:B--2---:R-:W-:-:S04]  /*e940*/  IMAD R25, R25, 0x80, R24 ;  /* 0x0000008019197824 */ /* 0x004fc800078e0218 */
[C---:B------:R-:W-:Y:S01]  /*e950*/  VIADD R27, R25.reuse, 0x8 ;  /* 0x00000008191b7836 */ /* 0x040fe20000000000 */
[----:B------:R-:W-:-:S04]  /*e960*/  ISETP.GE.OR P2, PT, R25, R6, P0 ;  /* 0x000000061900720c */ /* 0x000fc80000746670 */
[----:B------:R-:W-:-:S09]  /*e970*/  ISETP.GE.OR P0, PT, R27, R6, P0 ;  /* 0x000000061b00720c */ /* 0x000fd20000706670 */
[----:B-1----:R1:W-:Y:S04]  /*e980*/  @!P2 ST.E desc[UR8][R8.64], R3 ;  /* 0x000000030800a985 */ /* 0x0023e8000c101908 */
[----:B0-----:R1:W-:Y:S01]  /*e990*/  @!P0 ST.E desc[UR8][R10.64], R0 ;  /* 0x000000000a008985 */ /* 0x0013e2000c101908 */
[----:B------:R-:W-:-:S13]  /*e9a0*/  PLOP3.LUT P0, PT, PT, PT, UP1, 0x80, 0x0 ;  /* 0x000000000000781c */ /* 0x000fda0003f0f018 */
[----:B-1----:R-:W-:Y:S05]  /*e9b0*/  @P0 BRA `(.L_x_197) ;  /* 0x0000000800cc0947 */ /* 0x002fea0003800000 */
[----:B------:R-:W0:Y:S01]  /*e9c0*/  S2R R14, SR_TID.X ;  /* 0x00000000000e7919 */ /* 0x000e220000002100 */
[----:B------:R-:W1:Y:S01]  /*e9d0*/  @P1 LDC R20, c[0x0][0xbec] ;  /* 0x0002fb00ff141b82 */ /* 0x000e620000000800 */
[----:B------:R-:W-:Y:S01]  /*e9e0*/  ULDC.64 UR8, c[0x0][0x208] ;  /* 0x0000820000087ab9 */ /* 0x000fe20000000a00 */
[----:B------:R-:W-:Y:S01]  /*e9f0*/  R2UR UR14, R104 ;  /* 0x00000000680e72ca */ /* 0x000fe200000e0000 */
[----:B------:R-:W-:Y:S01]  /*ea00*/  ULDC.64 UR12, c[0x0][0xaa0] ;  /* 0x0002a800000c7ab9 */ /* 0x000fe20000000a00 */
[----:B------:R-:W-:Y:S01]  /*ea10*/  R2UR UR15, R222 ;  /* 0x00000000de0f72ca */ /* 0x000fe200000e0000 */
[----:B0-----:R-:W-:-:S05]  /*ea20*/  VIADD R14, R14, 0xffffff80 ;  /* 0xffffff800e0e7836 */ /* 0x001fca0000000000 */
[----:B------:R-:W-:-:S04]  /*ea30*/  SHF.R.S32.HI R98, RZ, 0x1f, R14 ;  /* 0x0000001fff627819 */ /* 0x000fc8000001140e */
[----:B------:R-:W-:-:S04]  /*ea40*/  LEA.HI R98, R98, R14, RZ, 0x3 ;  /* 0x0000000e62627211 */ /* 0x000fc800078f18ff */
[----:B------:R-:W-:-:S05]  /*ea50*/  SHF.R.S32.HI R98, RZ, 0x3, R98 ;  /* 0x00000003ff627819 */ /* 0x000fca0000011462 */
[----:B------:R-:W-:-:S04]  /*ea60*/  IMAD R3, R98, 0x40, R17 ;  /* 0x0000004062037824 */ /* 0x000fc800078e0211 */
[----:B------:R-:W-:-:S03]  /*ea70*/  IMAD.WIDE R4, R3, 0x2, R4 ;  /* 0x0000000203047825 */ /* 0x000fc600078e0204 */
[C---:B------:R-:W-:Y:S02]  /*ea80*/  IADD3 R13, P6, R4.reuse, 0x1000, RZ ;  /* 0x00001000040d7810 */ /* 0x040fe40007fde0ff */
[C---:B------:R-:W-:Y:S02]  /*ea90*/  IADD3 R25, P5, R4.reuse, 0x2000, RZ ;  /* 0x0000200004197810 */ /* 0x040fe40007fbe0ff */
[----:B------:R-:W-:Y:S02]  /*eaa0*/  LOP3.LUT R12, R13, 0x380, RZ, 0xc0, !PT ;  /* 0x000003800d0c7812 */ /* 0x000fe400078ec0ff */
[----:B------:R-:W-:Y:S02]  /*eab0*/  IADD3 R29, P4, R4, 0x3000, RZ ;  /* 0x00003000041d7810 */ /* 0x000fe40007f9e0ff */
[----:B------:R-:W-:Y:S02]  /*eac0*/  SHF.R.U64 R12, R12, 0x3, RZ ;  /* 0x000000030c0c7819 */ /* 0x000fe400000012ff */
[----:B------:R-:W-:-:S02]  /*ead0*/  IADD3 R33, P3, R4, 0x4000, RZ ;  /* 0x0000400004217810 */ /* 0x000fc40007f7e0ff */
[C---:B------:R-:W-:Y:S02]  /*eae0*/  IADD3 R37, P2, R4.reuse, 0x5000, RZ ;  /* 0x0000500004257810 */ /* 0x040fe40007f5e0ff */
[C---:B------:R-:W-:Y:S02]  /*eaf0*/  IADD3 R41, P0, R4.reuse, 0x6000, RZ ;  /* 0x0000600004297810 */ /* 0x040fe40007f1e0ff */
[----:B------:R-:W-:Y:S02]  /*eb00*/  LOP3.LUT R9, R4, 0x380, RZ, 0xc0, !PT ;  /* 0x0000038004097812 */ /* 0x000fe400078ec0ff */
[----:B------:R-:W-:Y:S02]  /*eb10*/  LOP3.LUT R12, R12, R13, RZ, 0x3c, !PT ;  /* 0x0000000d0c0c7212 */ /* 0x000fe400078e3cff */
[----:B------:R-:W-:Y:S02]  /*eb20*/  IADD3.X R13, RZ, R5, RZ, P6, !PT ;  /* 0x00000005ff0d7210 */ /* 0x000fe400037fe4ff */
[----:B------:R-:W-:-:S02]  /*eb30*/  LOP3.LUT R24, R25, 0x380, RZ, 0xc0, !PT ;  /* 0x0000038019187812 */ /* 0x000fc400078ec0ff */
[----:B------:R-:W-:Y:S02]  /*eb40*/  LOP3.LUT R28, R29, 0x380, RZ, 0xc0, !PT ;  /* 0x000003801d1c7812 */ /* 0x000fe400078ec0ff */
[----:B------:R-:W-:Y:S01]  /*eb50*/  LOP3.LUT R32, R33, 0x380, RZ, 0xc0, !PT ;  /* 0x0000038021207812 */ /* 0x000fe200078ec0ff */
[----:B------:R-:W-:Y:S01]  /*eb60*/  UIMAD UR10, UR11, UR12, URZ ;  /* 0x0000000c0b0a72a4 */ /* 0x000fe2000f8e023f */
[----:B------:R-:W-:Y:S01]  /*eb70*/  LOP3.LUT R36, R37, 0x380, RZ, 0xc0, !PT ;  /* 0x0000038025247812 */ /* 0x000fe200078ec0ff */
[----:B------:R-:W5:Y:S01]  /*eb80*/  LD.E.128 R12, desc[UR8][R12.64] ;  /* 0x000000080c0c7980 */ /* 0x000f62000c101d00 */
[----:B------:R-:W-:Y:S02]  /*eb90*/  LOP3.LUT R40, R41, 0x380, RZ, 0xc0, !PT ;  /* 0x0000038029287812 */ /* 0x000fe400078ec0ff */
[----:B------:R-:W-:Y:S02]  /*eba0*/  IADD3 R3, P6, R4, 0x7000, RZ ;  /* 0x0000700004037810 */ /* 0x000fe40007fde0ff */
[----:B------:R-:W-:-:S02]  /*ebb0*/  SHF.R.U64 R9, R9, 0x3, RZ ;  /* 0x0000000309097819 */ /* 0x000fc400000012ff */
[----:B------:R-:W-:Y:S01]  /*ebc0*/  SHF.R.U64 R24, R24, 0x3, RZ ;  /* 0x0000000318187819 */ /* 0x000fe200000012ff */
[----:B------:R-:W-:Y:S01]  /*ebd0*/  IMAD.X R45, RZ, RZ, R5, P6 ;  /* 0x000000ffff2d7224 */ /* 0x000fe200030e0605 */
[----:B------:R-:W-:Y:S02]  /*ebe0*/  SHF.R.U64 R28, R28, 0x3, RZ ;  /* 0x000000031c1c7819 */ /* 0x000fe400000012ff */
[----:B------:R-:W-:Y:S02]  /*ebf0*/  SHF.R.U64 R32, R32, 0x3, RZ ;  /* 0x0000000320207819 */ /* 0x000fe400000012ff */
[----:B------:R-:W-:Y:S02]  /*ec00*/  SHF.R.U64 R36, R36, 0x3, RZ ;  /* 0x0000000324247819 */ /* 0x000fe400000012ff */
[----:B------:R-:W-:Y:S02]  /*ec10*/  SHF.R.U64 R40, R40, 0x3, RZ ;  /* 0x0000000328287819 */ /* 0x000fe400000012ff */
[----:B------:R-:W-:-:S02]  /*ec20*/  LOP3.LUT R0, R3, 0x380, RZ, 0xc0, !PT ;  /* 0x0000038003007812 */ /* 0x000fc400078ec0ff */
[----:B------:R-:W-:Y:S02]  /*ec30*/  LOP3.LUT R4, R9, R4, RZ, 0x3c, !PT ;  /* 0x0000000409047212 */ /* 0x000fe400078e3cff */
[----:B------:R-:W-:Y:S01]  /*ec40*/  LOP3.LUT R24, R24, R25, RZ, 0x3c, !PT ;  /* 0x0000001918187212 */ /* 0x000fe200078e3cff */
[--C-:B------:R-:W-:Y:S01]  /*ec50*/  IMAD.X R25, RZ, RZ, R5.reuse, P5 ;  /* 0x000000ffff197224 */ /* 0x100fe200028e0605 */
[----:B------:R-:W-:Y:S01]  /*ec60*/  LOP3.LUT R28, R28, R29, RZ, 0x3c, !PT ;  /* 0x0000001d1c1c7212 */ /* 0x000fe200078e3cff */
[--C-:B------:R-:W-:Y:S01]  /*ec70*/  IMAD.X R29, RZ, RZ, R5.reuse, P4 ;  /* 0x000000ffff1d7224 */ /* 0x100fe200020e0605 */
[----:B------:R-:W-:Y:S01]  /*ec80*/  LOP3.LUT R32, R32, R33, RZ, 0x3c, !PT ;  /* 0x0000002120207212 */ /* 0x000fe200078e3cff */
[--C-:B------:R-:W-:Y:S01]  /*ec90*/  IMAD.X R33, RZ, RZ, R5.reuse, P3 ;  /* 0x000000ffff217224 */ /* 0x100fe200018e0605 */
[----:B------:R-:W-:Y:S01]  /*eca0*/  LOP3.LUT R36, R36, R37, RZ, 0x3c, !PT ;  /* 0x0000002524247212 */ /* 0x000fe200078e3cff */
[--C-:B------:R-:W-:Y:S01]  /*ecb0*/  IMAD.X R37, RZ, RZ, R5.reuse, P2 ;  /* 0x000000ffff257224 */ /* 0x100fe200010e0605 */
[----:B------:R-:W-:Y:S01]  /*ecc0*/  LOP3.LUT R40, R40, R41, RZ, 0x3c, !PT ;  /* 0x0000002928287212 */ /* 0x000fe200078e3cff */
[----:B------:R-:W-:Y:S01]  /*ecd0*/  IMAD.X R41, RZ, RZ, R5, P0 ;  /* 0x000000ffff297224 */ /* 0x000fe200000e0605 */
[----:B------:R-:W-:Y:S01]  /*ece0*/  SHF.R.U64 R0, R0, 0x3, RZ ;  /* 0x0000000300007819 */ /* 0x000fe200000012ff */
[----:B------:R0:W5:Y:S03]  /*ecf0*/  LD.E.128 R8, desc[UR8][R4.64] ;  /* 0x0000000804087980 */ /* 0x000166000c101d00 */
[----:B------:R-:W-:Y:S01]  /*ed00*/  LOP3.LUT R44, R0, R3, RZ, 0x3c, !PT ;  /* 0x00000003002c7212 */ /* 0x000fe200078e3cff */
[----:B------:R-:W5:Y:S01]  /*ed10*/  LD.E.128 R24, desc[UR8][R24.64] ;  /* 0x0000000818187980 */ /* 0x000f62000c101d00 */
[----:B------:R-:W-:-:S03]  /*ed20*/  UIMAD UR10, UR4, UR13, UR10 ;  /* 0x0000000d040a72a4 */ /* 0x000fc6000f8e020a */
[----:B------:R-:W5:Y:S01]  /*ed30*/  LD.E.128 R28, desc[UR8][R28.64] ;  /* 0x000000081c1c7980 */ /* 0x000f62000c101d00 */
[----:B0-----:R-:W0:Y:S03]  /*ed40*/  @P1 LDC R5, c[0x0][0xbf0] ;  /* 0x0002fc00ff051b82 */ /* 0x001e260000000800 */
[----:B------:R-:W5:Y:S01]  /*ed50*/  LD.E.128 R32, desc[UR8][R32.64] ;  /* 0x0000000820207980 */ /* 0x000f62000c101d00 */
[----:B------:R-:W-:-:S03]  /*ed60*/  IMAD R0, R23, 0x20, R98 ;  /* 0x0000002017007824 */ /* 0x000fc600078e0262 */
[----:B------:R-:W5:Y:S01]  /*ed70*/  LD.E.128 R36, desc[UR8][R36.64] ;  /* 0x0000000824247980 */ /* 0x000f62000c101d00 */
[----:B------:R-:W-:-:S03]  /*ed80*/  IMAD.U32 R21, RZ, RZ, UR14 ;  /* 0x0000000eff157e24 */ /* 0x000fc6000f8e00ff */
[----:B------:R-:W5:Y:S04]  /*ed90*/  LD.E.128 R40, desc[UR8][R40.64] ;  /* 0x0000000828287980 */ /* 0x000f68000c101d00 */
[----:B------:R-:W5:Y:S01]  /*eda0*/  LD.E.128 R44, desc[UR8][R44.64] ;  /* 0x000000082c2c7980 */ /* 0x000f62000c101d00 */
[----:B------:R-:W-:Y:S01]  /*edb0*/  UIMAD.WIDE.U32 UR8, UR4, UR12, URZ ;  /* 0x0000000c040872a5 */ /* 0x000fe2000f8e003f */
[----:B------:R-:W-:Y:S01]  /*edc0*/  IMAD R21, R21, 0x80, R0 ;  /* 0x0000008015157824 */ /* 0x000fe200078e0200 */
[----:B------:R-:W-:Y:S01]  /*edd0*/  USHF.R.S32.HI UR4, URZ, 0x1f, UR7 ;  /* 0x0000001f3f047899 */ /* 0x000fe20008011407 */
[----:B------:R-:W-:Y:S01]  /*ede0*/  @!PT LDS RZ, [RZ] ;  /* 0x00000000fffff984 */ /* 0x000fe20000000800 */
[----:B------:R-:W-:Y:S01]  /*edf0*/  @!PT LDS RZ, [RZ] ;  /* 0x00000000fffff984 */ /* 0x000fe20000000800 */
[----:B------:R-:W-:Y:S01]  /*ee00*/  @!PT LDS RZ, [RZ] ;  /* 0x00000000fffff984 */ /* 0x000fe20000000800 */
[----:B------:R-:W-:Y:S01]  /*ee10*/  @!PT LDS RZ, [RZ] ;  /* 0x00000000fffff984 */ /* 0x000fe20000000800 */
[----:B------:R2:W-:Y:S06]  /*ee20*/  MEMBAR.ALL.CTA ;  /* 0x0000000000007992 */ /* 0x0005ec0000008000 */
[----:B--2---:R-:W2:Y:S01]  /*ee30*/  FENCE.VIEW.ASYNC.S ;  /* 0x00000000000073c6 */ /* 0x004ea20000000000 */
[----:B------:R-:W-:Y:S01]  /*ee40*/  UIADD3 UR9, UR9, UR10, URZ ;  /* 0x0000000a09097290 */ /* 0x000fe2000fffe03f */
[----:B------:R-:W-:-:S02]  /*ee50*/  ULDC.64 UR12, c[0x0][0xaf0] ;  /* 0x0002bc00000c7ab9 */ /* 0x000fc40000000a00 */
[----:B------:R-:W-:Y:S02]  /*ee60*/  ULDC.64 UR10, c[0x0][0xae8] ;  /* 0x0002ba00000a7ab9 */ /* 0x000fe40000000a00 */
[----:B------:R-:W-:Y:S01]  /*ee70*/  UIMAD.WIDE.U32 UR8, UR15, UR10, UR8 ;  /* 0x0000000a0f0872a5 */ /* 0x000fe2000f8e0008 */
[----:B-1----:R-:W-:Y:S01]  /*ee80*/  @P1 IMAD.HI.U32 R0, R21, R20, RZ ;  /* 0x0000001415001227 */ /* 0x002fe200078e00ff */
[----:B------:R-:W-:Y:S02]  /*ee90*/  UIMAD UR4, UR4, UR12, URZ ;  /* 0x0000000c040472a4 */ /* 0x000fe4000f8e023f */
[----:B------:R-:W-:Y:S01]  /*eea0*/  UIMAD UR9, UR15, UR11, UR9 ;  /* 0x0000000b0f0972a4 */ /* 0x000fe2000f8e0209 */
[----:B------:R-:W-:Y:S01]  /*eeb0*/  IMAD.MOV.U32 R3, RZ, RZ, R21 ;  /* 0x000000ffff037224 */ /* 0x000fe200078e0015 */
[----:B0-----:R-:W-:Y:S01]  /*eec0*/  @P1 SHF.R.U32.HI R3, RZ, R5, R0 ;  /* 0x00000005ff031219 */ /* 0x001fe20000011600 */
[----:B------:R-:W-:Y:S02]  /*eed0*/  UIMAD UR4, UR7, UR13, UR4 ;  /* 0x0000000d070472a4 */ /* 0x000fe4000f8e0204 */
[----:B------:R-:W-:Y:S01]  /*eee0*/  UIMAD.WIDE.U32 UR8, UR7, UR12, UR8 ;  /* 0x0000000c070872a5 */ /* 0x000fe2000f8e0008 */
[--C-:B------:R-:W-:Y:S01]  /*eef0*/  SHF.R.S32.HI R0, RZ, 0x1f, R3.reuse ;  /* 0x0000001fff007819 */ /* 0x100fe20000011403 */
[----:B------:R-:W-:Y:S01]  /*ef00*/  IMAD.MOV R20, RZ, RZ, -R3 ;  /* 0x000000ffff147224 */ /* 0x000fe200078e0a03 */
[----:B------:R-:W-:Y:S01]  /*ef10*/  ULDC.64 UR10, c[0x0][0xae0] ;  /* 0x0002b800000a7ab9 */ /* 0x000fe20000000a00 */
[----:B------:R-:W-:-:S02]  /*ef20*/  UIADD3 UR4, UR9, UR4, URZ ;  /* 0x0000000409047290 */ /* 0x000fc4000fffe03f */
[----:B------:R-:W-:Y:S02]  /*ef30*/  IMAD R0, R0, UR10, RZ ;  /* 0x0000000a00007c24 */ /* 0x000fe4000f8e02ff */
[----:B------:R-:W-:Y:S02]  /*ef40*/  IMAD R19, R19, R20, R21 ;  /* 0x0000001413137224 */ /* 0x000fe400078e0215 */
[----:B------:R-:W-:Y:S02]  /*ef50*/  IMAD.U32 R5, RZ, RZ, UR9 ;  /* 0x00000009ff057e24 */ /* 0x000fe4000f8e00ff */
[----:B------:R-:W-:Y:S01]  /*ef60*/  IMAD.U32 R4, RZ, RZ, UR8 ;  /* 0x00000008ff047e24 */ /* 0x000fe2000f8e00ff */
[----:B------:R-:W-:Y:S01]  /*ef70*/  ULDC.64 UR8, c[0x0][0xad8] ;  /* 0x0002b60000087ab9 */ /* 0x000fe20000000a00 */
[----:B------:R-:W-:Y:S02]  /*ef80*/  IMAD.U32 R5, RZ, RZ, UR4 ;  /* 0x00000004ff057e24 */ /* 0x000fe4000f8e00ff */
[C---:B------:R-:W-:Y:S01]  /*ef90*/  IMAD R21, R3.reuse, UR11, R0 ;  /* 0x0000000b03157c24 */ /* 0x040fe2000f8e0200 */
[----:B------:R-:W-:Y:S01]  /*efa0*/  SHF.R.S32.HI R0, RZ, 0x1f, R19 ;  /* 0x0000001fff007819 */ /* 0x000fe20000011413 */
[----:B------:R-:W-:-:S04]  /*efb0*/  IMAD.WIDE.U32 R4, R3, UR10, R4 ;  /* 0x0000000a03047c25 */ /* 0x000fc8000f8e0004 */
[----:B------:R-:W-:Y:S02]  /*efc0*/  IMAD.U32 R49, RZ, RZ, UR14 ;  /* 0x0000000eff317e24 */ /* 0x000fe4000f8e00ff */
[----:B------:R-:W-:Y:S02]  /*efd0*/  IMAD.IADD R5, R5, 0x1, R21 ;  /* 0x0000000105057824 */ /* 0x000fe400078e0215 */
[----:B------:R-:W-:Y:S02]  /*efe0*/  IMAD R0, R0, UR8, RZ ;  /* 0x0000000800007c24 */ /* 0x000fe4000f8e02ff */
[----:B------:R-:W-:Y:S02]  /*eff0*/  IMAD R49, R49, 0x80, R98 ;  /* 0x0000008031317824 */ /* 0x000fe400078e0262 */
[C---:B------:R-:W-:Y:S02]  /*f000*/  IMAD R21, R19.reuse, UR9, R0 ;  /* 0x0000000913157c24 */ /* 0x040fe4000f8e0200 */
[----:B------:R-:W-:Y:S01]  /*f010*/  IMAD.WIDE.U32 R4, R19, UR8, R4 ;  /* 0x0000000813047c25 */ /* 0x000fe2000f8e0004 */
[----:B------:R-:W-:Y:S01]  /*f020*/  ISETP.GE.AND P2, PT, R49, R6, PT ;  /* 0x000000063100720c */ /* 0x000fe20003f46270 */
[----:B------:R-:W-:-:S02]  /*f030*/  ULDC.64 UR8, c[0x0][0xa80] ;  /* 0x0002a00000087ab9 */ /* 0x000fc40000000a00 */
[----:B------:R-:W-:Y:S02]  /*f040*/  VIADD R3, R49, 0x20 ;  /* 0x0000002031037836 */ /* 0x000fe40000000000 */
[----:B------:R-:W-:Y:S01]  /*f050*/  VIADD R18, R18, 0x34820 ;  /* 0x0003482012127836 */ /* 0x000fe20000000000 */
[C---:B------:R-:W-:Y:S01]  /*f060*/  LEA R0, P3, R4.reuse, UR8, 0x1 ;  /* 0x0000000804007c11 */ /* 0x040fe2000f8608ff */
[----:B------:R-:W-:Y:S01]  /*f070*/  IMAD.IADD R5, R5, 0x1, R21 ;  /* 0x0000000105057824 */ /* 0x000fe200078e0215 */
[-C--:B------:R-:W-:Y:S01]  /*f080*/  ISETP.GE.AND P0, PT, R3, R6.reuse, PT ;  /* 0x000000060300720c */ /* 0x080fe20003f06270 */
[----:B------:R-:W-:Y:S01]  /*f090*/  VIADD R3, R49, 0x40 ;  /* 0x0000004031037836 */ /* 0x000fe20000000000 */
[----:B------:R-:W-:Y:S02]  /*f0a0*/  PRMT R18, RZ, 0x654, R18 ;  /* 0x00000654ff127816 */ /* 0x000fe40000000012 */
[----:B------:R-:W-:Y:S01]  /*f0b0*/  LEA.HI.X R20, R4, UR9, R5, 0x1, P3 ;  /* 0x0000000904147c11 */ /* 0x000fe200098f0c05 */
[----:B------:R-:W-:Y:S01]  /*f0c0*/  BSSY B1, `(.L_x_198) ;  /* 0x0000012000017945 */ /* 0x000fe20003800000 */
[----:B------:R-:W-:Y:S01]  /*f0d0*/  ISETP.GE.AND P1, PT, R3, R6, PT ;  /* 0x000000060300720c */ /* 0x000fe20003f26270 */
[----:B--2---:R0:W-:Y:S02]  /*f0e0*/  SYNCS.ARRIVE.TRANS64.RED.A1T0 RZ, [R18+URZ], RZ ;  /* 0x000000ff12ff79a7 */ /* 0x0041e4000810043f */
[----:B------:R1:W2:Y:S01]  /*f0f0*/  SHFL.IDX PT, R3, R20, RZ, 0x181f ;  /* 0x00181fff14037589 */ /* 0x0002a200000e0000 */
[----:B------:R-:W-:-:S02]  /*f100*/  SHF.R.S32.HI R48, RZ, 0x1f, R22 ;  /* 0x0000001fff307819 */ /* 0x000fc40000011416 */
[----:B------:R-:W-:Y:S01]  /*f110*/  SHF.R.S32.HI R50, RZ, 0x1f, R17 ;  /* 0x0000001fff327819 */ /* 0x000fe20000011411 */
[----:B0-----:R1:W0:Y:S01]  /*f120*/  SHFL.IDX PT, R18, R0, RZ, 0x181f ;  /* 0x00181fff00127589 */ /* 0x00122200000e0000 */
[----:B------:R-:W-:Y:S05]  /*f130*/  @P2 BRA `(.L_x_199) ;  /* 0x0000000000282947 */ /* 0x000fea0003800000 */
[----:B------:R-:W-:Y:S01]  /*f140*/  ULDC UR4, c[0x0][0xac8] ;  /* 0x0002b20000047ab9 */ /* 0x000fe20000000800 */
[----:B------:R-:W-:Y:S01]  /*f150*/  ULDC.64 UR8, c[0x0][0x208] ;  /* 0x0000820000087ab9 */ /* 0x000fe20000000a00 */
[----:B------:R-:W-:Y:S02]  /*f160*/  ISETP.GE.AND P2, PT, R17, UR4, PT ;  /* 0x0000000411007c0c */ /* 0x000fe4000bf46270 */
[----:B------:R-:W-:-:S11]  /*f170*/  ISETP.GE.AND P3, PT, R22, UR4, PT ;  /* 0x0000000416007c0c */ /* 0x000fd6000bf66270 */
[CC--:B0-----:R-:W-:Y:S02]  /*f180*/  @!P2 LEA R4, P4, R17.reuse, R18.reuse, 0x1 ;  /* 0x000000121104a211 */ /* 0x0c1fe400078808ff */
[C---:B------:R-:W-:Y:S02]  /*f190*/  @!P3 LEA R18, P5, R22.reuse, R18, 0x1 ;  /* 0x000000121612b211 */ /* 0x040fe400078a08ff */
[-C--:B--2---:R-:W-:Y:S02]  /*f1a0*/  @!P2 LEA.HI.X R5, R17, R3.reuse, R50, 0x1, P4 ;  /* 0x000000031105a211 */ /* 0x084fe400020f0c32 */
[----:B------:R-:W-:-:S03]  /*f1b0*/  @!P3 LEA.HI.X R19, R22, R3, R48, 0x1, P5 ;  /* 0x000000031613b211 */ /* 0x000fc600028f0c30 */
[----:B-----5:R3:W-:Y:S04]  /*f1c0*/  @!P2 ST.E.128 desc[UR8][R4.64], R8 ;  /* 0x000000080400a985 */ /* 0x0207e8000c101d08 */
[----:B------:R3:W-:Y:S02]  /*f1d0*/  @!P3 ST.E.128 desc[UR8][R18.64], R32 ;  /* 0x000000201200b985 */ /* 0x0007e4000c101d08 */
.L_x_199:
[----:B------:R-:W-:Y:S05]  /*f1e0*/  BSYNC B1 ;  /* 0x0000000000017941 */ /* 0x000fea0003800000 */
.L_x_198:
[----:B--2---:R2:W4:Y:S01]  /*f1f0*/  SHFL.IDX PT, R3, R20, 0x1, 0x181f ;  /* 0x00381f0014037f89 */ /* 0x00452200000e0000 */
[----:B------:R-:W-:Y:S03]  /*f200*/  BSSY B1, `(.L_x_200) ;  /* 0x000000d000017945 */ /* 0x000fe60003800000 */
[----:B---3-5:R2:W3:Y:S01]  /*f210*/  SHFL.IDX PT, R8, R0, 0x1, 0x181f ;  /* 0x00381f0000087f89 */ /* 0x0284e200000e0000 */
[----:B------:R-:W-:Y:S05]  /*f220*/  @P0 BRA `(.L_x_201) ;  /* 0x0000000000280947 */ /* 0x000fea0003800000 */
[----:B------:R-:W-:Y:S01]  /*f230*/  ULDC UR4, c[0x0][0xac8] ;  /* 0x0002b20000047ab9 */ /* 0x000fe20000000800 */
[----:B------:R-:W-:Y:S01]  /*f240*/  ULDC.64 UR8, c[0x0][0x208] ;  /* 0x0000820000087ab9 */ /* 0x000fe20000000a00 */
[----:B------:R-:W-:Y:S02]  /*f250*/  ISETP.GE.AND P3, PT, R17, UR4, PT ;  /* 0x0000000411007c0c */ /* 0x000fe4000bf66270 */
[----:B------:R-:W-:-:S11]  /*f260*/  ISETP.GE.AND P4, PT, R22, UR4, PT ;  /* 0x0000000416007c0c */ /* 0x000fd6000bf86270 */
[CC--:B---3--:R-:W-:Y:S02]  /*f270*/  @!P3 LEA R4, P0, R17.reuse, R8.reuse, 0x1 ;  /* 0x000000081104b211 */ /* 0x0c8fe400078008ff */
[C---:B------:R-:W-:Y:S02]  /*f280*/  @!P4 LEA R8, P2, R22.reuse, R8, 0x1 ;  /* 0x000000081608c211 */ /* 0x040fe400078408ff */
[-C--:B----4-:R-:W-:Y:S02]  /*f290*/  @!P3 LEA.HI.X R5, R17, R3.reuse, R50, 0x1, P0 ;  /* 0x000000031105b211 */ /* 0x090fe400000f0c32 */
[----:B------:R-:W-:-:S03]  /*f2a0*/  @!P4 LEA.HI.X R9, R22, R3, R48, 0x1, P2 ;  /* 0x000000031609c211 */ /* 0x000fc600010f0c30 */
[----:B------:R3:W-:Y:S04]  /*f2b0*/  @!P3 ST.E.128 desc[UR8][R4.64], R12 ;  /* 0x0000000c0400b985 */ /* 0x0007e8000c101d08 */
[----:B------:R3:W-:Y:S02]  /*f2c0*/  @!P4 ST.E.128 desc[UR8][R8.64], R36 ;  /* 0x000000240800c985 */ /* 0x0007e4000c101d08 */
.L_x_201:
[----:B------:R-:W-:Y:S05]  /*f2d0*/  BSYNC B1 ;  /* 0x0000000000017941 */ /* 0x000fea0003800000 */
.L_x_200:
[----:B----4-:R4:W0:Y:S01]  /*f2e0*/  SHFL.IDX PT, R3, R20, 0x2, 0x181f ;  /* 0x00581f0014037f89 */ /* 0x01082200000e0000 */
[----:B------:R-:W-:Y:S03]  /*f2f0*/  BSSY B1, `(.L_x_202) ;  /* 0x000000d000017945 */ /* 0x000fe60003800000 */
[----:B---3--:R4:W3:Y:S01]  /*f300*/  SHFL.IDX PT, R8, R0, 0x2, 0x181f ;  /* 0x00581f0000087f89 */ /* 0x0088e200000e0000 */
[----:B------:R-:W-:Y:S05]  /*f310*/  @P1 BRA `(.L_x_203) ;  /* 0x0000000000281947 */ /* 0x000fea0003800000 */
[----:B------:R-:W-:Y:S01]  /*f320*/  ULDC UR4, c[0x0][0xac8] ;  /* 0x0002b20000047ab9 */ /* 0x000fe20000000800 */
[----:B------:R-:W-:Y:S01]  /*f330*/  ULDC.64 UR8, c[0x0][0x208] ;  /* 0x0000820000087ab9 */ /* 0x000fe20000000a00 */
[----:B------:R-:W-:Y:S02]  /*f340*/  ISETP.GE.AND P2, PT, R17, UR4, PT ;  /* 0x0000000411007c0c */ /* 0x000fe4000bf46270 */
[----:B------:R-:W-:-:S11]  /*f350*/  ISETP.GE.AND P3, PT, R22, UR4, PT ;  /* 0x0000000416007c0c */ /* 0x000fd6000bf66270 */
[CC--:B---3--:R-:W-:Y:S02]  /*f360*/  @!P2 LEA R4, P0, R17.reuse, R8.reuse, 0x1 ;  /* 0x000000081104a211 */ /* 0x0c8fe400078008ff */
[C---:B------:R-:W-:Y:S02]  /*f370*/  @!P3 LEA R8, P1, R22.reuse, R8, 0x1 ;  /* 0x000000081608b211 */ /* 0x040fe400078208ff */
[-C--:B0-----:R-:W-:Y:S02]  /*f380*/  @!P2 LEA.HI.X R5, R17, R3.reuse, R50, 0x1, P0 ;  /* 0x000000031105a211 */ /* 0x081fe400000f0c32 */
[----:B------:R-:W-:-:S03]  /*f390*/  @!P3 LEA.HI.X R9, R22, R3, R48, 0x1, P1 ;  /* 0x000000031609b211 */ /* 0x000fc600008f0c30 */
[----:B------:R0:W-:Y:S04]  /*f3a0*/  @!P2 ST.E.128 desc[UR8][R4.64], R24 ;  /* 0x000000180400a985 */ /* 0x0001e8000c101d08 */
[----:B------:R0:W-:Y:S02]  /*f3b0*/  @!P3 ST.E.128 desc[UR8][R8.64], R40 ;  /* 0x000000280800b985 */ /* 0x0001e4000c101d08 */
.L_x_203:
[----:B------:R-:W-:Y:S05]  /*f3c0*/  BSYNC B1 ;  /* 0x0000000000017941 */ /* 0x000fea0003800000 */
.L_x_202:
[----:B0-----:R-:W-:Y:S01]  /*f3d0*/  VIADD R3, R49, 0x60 ;  /* 0x0000006031037836 */ /* 0x001fe20000000000 */
[----:B-12-4-:R-:W4:Y:S04]  /*f3e0*/  SHFL.IDX PT, R20, R20, 0x3, 0x181f ;  /* 0x00781f0014147f89 */ /* 0x016f2800000e0000 */
[----:B------:R-:W-:Y:S01]  /*f3f0*/  ISETP.GE.AND P0, PT, R3, R6, PT ;  /* 0x000000060300720c */ /* 0x000fe20003f06270 */
[----:B------:R-:W0:-:S12]  /*f400*/  SHFL.IDX PT, R0, R0, 0x3, 0x181f ;  /* 0x00781f0000007f89 */ /* 0x000e1800000e0000 */
[----:B------:R-:W-:Y:S05]  /*f410*/  @P0 BRA `(.L_x_204) ;  /* 0x0000001c00000947 */ /* 0x000fea0003800000 */
[----:B------:R-:W-:Y:S01]  /*f420*/  ULDC UR4, c[0x0][0xac8] ;  /* 0x0002b20000047ab9 */ /* 0x000fe20000000800 */
[----:B------:R-:W-:Y:S01]  /*f430*/  ULDC.64 UR8, c[0x0][0x208] ;  /* 0x0000820000087ab9 */ /* 0x000fe20000000a00 */
[----:B------:R-:W-:-:S13]  /*f440*/  ISETP.GE.AND P1, PT, R17, UR4, PT ;  /* 0x0000000411007c0c */ /* 0x000fda000bf26270 */
[----:B0-----:R-:W-:-:S04]  /*f450*/  @!P1 LEA R4, P0, R17, R0, 0x1 ;  /* 0x0000000011049211 */ /* 0x001fc800078008ff */
[----:B----4-:R-:W-:Y:S02]  /*f460*/  @!P1 LEA.HI.X R5, R17, R20, R50, 0x1, P0 ;  /* 0x0000001411059211 */ /* 0x010fe400000f0c32 */
[----:B------:R-:W-:-:S03]  /*f470*/  ISETP.GE.AND P0, PT, R22, UR4, PT ;  /* 0x0000000416007c0c */ /* 0x000fc6000bf06270 */
[----:B------:R0:W-:Y:S10]  /*f480*/  @!P1 ST.E.128 desc[UR8][R4.64], R28 ;  /* 0x0000001c04009985 */ /* 0x0001f4000c101d08 */
[----:B------:R-:W-:Y:S05]  /*f490*/  @P0 BRA `(.L_x_204) ;  /* 0x0000001800e00947 */ /* 0x000fea0003800000 */
[----:B0-----:R-:W-:Y:S01]  /*f4a0*/  LEA R4, P0, R22, R0, 0x1 ;  /* 0x0000000016047211 */ /* 0x001fe200078008ff */
[----:B------:R-:W-:-:S03]  /*f4b0*/  ULDC.64 UR8, c[0x0][0x208] ;  /* 0x0000820000087ab9 */ /* 0x000fc60000000a00 */
[----:B------:R-:W-:-:S05]  /*f4c0*/  LEA.HI.X R5, R22, R20, R48, 0x1, P0 ;  /* 0x0000001416057211 */ /* 0x000fca00000f0c30 */
[----:B------:R0:W-:Y:S01]  /*f4d0*/  ST.E.128 desc[UR8][R4.64], R44 ;  /* 0x0000002c04007985 */ /* 0x0001e2000c101d08 */
[----:B------:R-:W-:Y:S05]  /*f4e0*/  BRA `(.L_x_204) ;  /* 0x0000001800cc7947 */ /* 0x000fea0003800000 */
.L_x_197:
[----:B------:R0:W5:Y:S01]  /*f4f0*/  LDL R103, [R1+0x4] ;  /* 0x0000040001677983 */ /* 0x0001620000100800 */
[----:B------:R-:W-:Y:S01]  /*f500*/  ULDC.64 UR12, c[0x0][0xb08] ;  /* 0x0002c200000c7ab9 */ /* 0x000fe20000000a00 */
[----:B------:R-:W-:Y:S01]  /*f510*/  R2UR UR15, R222 ;  /* 0x00000000de0f72ca */ /* 0x000fe200000e0000 */
[----:B------:R-:W-:Y:S01]  /*f520*/  UIMAD UR10, UR11, UR12, URZ ;  /* 0x0000000c0b0a72a4 */ /* 0x000fe2000f8e023f */
[----:B------:R-:W1:Y:S01]  /*f530*/  @P1 LDC R0, c[0x0][0xbec] ;  /* 0x0002fb00ff001b82 */ /* 0x000e620000000800 */
[----:B------:R-:W-:Y:S01]  /*f540*/  UIMAD.WIDE.U32 UR8, UR4, UR12, URZ ;  /* 0x0000000c040872a5 */ /* 0x000fe2000f8e003f */
[----:B------:R-:W-:Y:S01]  /*f550*/  R2UR UR14, R221 ;  /* 0x00000000dd0e72ca */ /* 0x000fe200000e0000 */
[----:B------:R-:W-:Y:S01]  /*f560*/  UIMAD UR10, UR4, UR13, UR10 ;  /* 0x0000000d040a72a4 */ /* 0x000fe2000f8e020a */
[----:B------:R-:W-:Y:S01]  /*f570*/  IMAD.MOV.U32 R3, RZ, RZ, R15 ;  /* 0x000000ffff037224 */ /* 0x000fe200078e000f */
[----:B------:R-:W-:Y:S01]  /*f580*/  USHF.R.S32.HI UR4, URZ, 0x1f, UR7 ;  /* 0x0000001f3f047899 */ /* 0x000fe20008011407 */
[----:B------:R-:W-:Y:S01]  /*f590*/  ISETP.GE.AND P0, PT, R25, R6, PT ;  /* 0x000000061900720c */ /* 0x000fe20003f06270 */
[----:B------:R-:W-:Y:S01]  /*f5a0*/  UIADD3 UR9, UR9, UR10, URZ ;  /* 0x0000000a09097290 */ /* 0x000fe2000fffe03f */
[----:B------:R-:W2:Y:S01]  /*f5b0*/  @P1 LDC R5, c[0x0][0xbf0] ;  /* 0x0002fc00ff051b82 */ /* 0x000ea20000000800 */
[----:B------:R-:W-:Y:S01]  /*f5c0*/  VIADD R18, R18, 0x34820 ;  /* 0x0003482012127836 */ /* 0x000fe20000000000 */
[----:B------:R-:W-:Y:S01]  /*f5d0*/  ULDC.64 UR10, c[0x0][0xb38] ;  /* 0x0002ce00000a7ab9 */ /* 0x000fe20000000a00 */
[----:B------:R-:W-:Y:S01]  /*f5e0*/  BSSY B1, `(.L_x_205) ;  /* 0x0000076000017945 */ /* 0x000fe20003800000 */
[----:B------:R-:W-:Y:S01]  /*f5f0*/  UIMAD.WIDE.U32 UR8, UR15, UR10, UR8 ;  /* 0x0000000a0f0872a5 */ /* 0x000fe2000f8e0008 */
[----:B------:R-:W-:-:S02]  /*f600*/  SHF.R.S32.HI R24, RZ, 0x1f, R223 ;  /* 0x0000001fff187819 */ /* 0x000fc400000114df */
[----:B------:R-:W-:Y:S01]  /*f610*/  PRMT R18, RZ, 0x654, R18 ;  /* 0x00000654ff127816 */ /* 0x000fe20000000012 */
[----:B------:R-:W-:Y:S01]  /*f620*/  UIMAD UR9, UR15, UR11, UR9 ;  /* 0x0000000b0f0972a4 */ /* 0x000fe2000f8e0209 */
[----:B------:R-:W-:Y:S02]  /*f630*/  SHF.R.S32.HI R26, RZ, 0x1f, R224 ;  /* 0x0000001fff1a7819 */ /* 0x000fe400000114e0 */
[----:B------:R-:W-:Y:S01]  /*f640*/  ULDC.64 UR10, c[0x0][0xb40] ;  /* 0x0002d000000a7ab9 */ /* 0x000fe20000000a00 */
[----:B------:R0:W-:Y:S01]  /*f650*/  SYNCS.ARRIVE.TRANS64.RED.A1T0 RZ, [R18+URZ], RZ ;  /* 0x000000ff12ff79a7 */ /* 0x0001e2000810043f */
[----:B------:R-:W-:Y:S01]  /*f660*/  UIMAD UR4, UR4, UR10, URZ ;  /* 0x0000000a040472a4 */ /* 0x000fe2000f8e023f */
[----:B------:R-:W-:Y:S01]  /*f670*/  SHF.R.S32.HI R28, RZ, 0x1f, R225 ;  /* 0x0000001fff1c7819 */ /* 0x000fe200000114e1 */
[----:B------:R-:W-:Y:S01]  /*f680*/  UIMAD.WIDE.U32 UR8, UR7, UR10, UR8 ;  /* 0x0000000a070872a5 */ /* 0x000fe2000f8e0008 */
[----:B-1----:R-:W-:Y:S01]  /*f690*/  @P1 IMAD.HI.U32 R0, R15, R0, RZ ;  /* 0x000000000f001227 */ /* 0x002fe200078e00ff */
[----:B------:R-:W-:Y:S01]  /*f6a0*/  UIMAD UR4, UR7, UR11, UR4 ;  /* 0x0000000b070472a4 */ /* 0x000fe2000f8e0204 */
[----:B------:R-:W-:-:S02]  /*f6b0*/  SHF.R.S32.HI R29, RZ, 0x1f, R226 ;  /* 0x0000001fff1d7819 */ /* 0x000fc400000114e2 */
[----:B------:R-:W-:Y:S01]  /*f6c0*/  ULDC.64 UR10, c[0x0][0xb48] ;  /* 0x0002d200000a7ab9 */ /* 0x000fe20000000a00 */
[----:B------:R-:W-:Y:S01]  /*f6d0*/  UIADD3 UR9, UR9, UR4, URZ ;  /* 0x0000000409097290 */ /* 0x000fe2000fffe03f */
[----:B------:R-:W-:Y:S02]  /*f6e0*/  SHF.R.S32.HI R30, RZ, 0x1f, R227 ;  /* 0x0000001fff1e7819 */ /* 0x000fe400000114e3 */
[----:B--2---:R-:W-:Y:S01]  /*f6f0*/  @P1 SHF.R.U32.HI R3, RZ, R5, R0 ;  /* 0x00000005ff031219 */ /* 0x004fe20000011600 */
[----:B------:R-:W-:Y:S01]  /*f700*/  UIMAD.WIDE.U32 UR8, UR14, UR10, UR8 ;  /* 0x0000000a0e0872a5 */ /* 0x000fe2000f8e0008 */
[----:B------:R-:W-:Y:S02]  /*f710*/  SHF.R.S32.HI R31, RZ, 0x1f, R228 ;  /* 0x0000001fff1f7819 */ /* 0x000fe400000114e4 */
[--C-:B------:R-:W-:Y:S01]  /*f720*/  SHF.R.S32.HI R0, RZ, 0x1f, R3.reuse ;  /* 0x0000001fff007819 */ /* 0x100fe20000011403 */
[----:B------:R-:W-:Y:S01]  /*f730*/  IMAD.MOV R4, RZ, RZ, -R3 ;  /* 0x000000ffff047224 */ /* 0x000fe200078e0a03 */
[----:B------:R-:W-:-:S02]  /*f740*/  UIMAD UR4, UR14, UR11, UR9 ;  /* 0x0000000b0e0472a4 */ /* 0x000fc4000f8e0209 */
[----:B------:R-:W-:Y:S01]  /*f750*/  IMAD.U32 R5, RZ, RZ, UR9 ;  /* 0x00000009ff057e24 */ /* 0x000fe2000f8e00ff */
[----:B------:R-:W-:Y:S01]  /*f760*/  SHF.R.S32.HI R32, RZ, 0x1f, R229 ;  /* 0x0000001fff207819 */ /* 0x000fe200000114e5 */
[----:B------:R-:W-:Y:S01]  /*f770*/  ULDC.64 UR10, c[0x0][0xb30] ;  /* 0x0002cc00000a7ab9 */ /* 0x000fe20000000a00 */
[----:B------:R-:W-:Y:S01]  /*f780*/  IMAD R19, R19, R4, R15 ;  /* 0x0000000413137224 */ /* 0x000fe200078e020f */
[----:B------:R-:W-:Y:S01]  /*f790*/  SHF.R.S32.HI R33, RZ, 0x1f, R230 ;  /* 0x0000001fff217819 */ /* 0x000fe200000114e6 */
[----:B------:R-:W-:Y:S01]  /*f7a0*/  IMAD R0, R0, UR10, RZ ;  /* 0x0000000a00007c24 */ /* 0x000fe2000f8e02ff */
[----:B------:R-:W-:Y:S01]  /*f7b0*/  SHF.R.S32.HI R34, RZ, 0x1f, R231 ;  /* 0x0000001fff227819 */ /* 0x000fe200000114e7 */
[----:B------:R-:W-:Y:S01]  /*f7c0*/  IMAD.U32 R4, RZ, RZ, UR8 ;  /* 0x00000008ff047e24 */ /* 0x000fe2000f8e00ff */
[----:B------:R-:W-:Y:S01]  /*f7d0*/  ULDC.64 UR8, c[0x0][0xb28] ;  /* 0x0002ca0000087ab9 */ /* 0x000fe20000000a00 */
[----:B------:R-:W-:Y:S01]  /*f7e0*/  IMAD.U32 R5, RZ, RZ, UR4 ;  /* 0x00000004ff057e24 */ /* 0x000fe2000f8e00ff */
[----:B------:R-:W-:Y:S01]  /*f7f0*/  SHF.R.S32.HI R35, RZ, 0x1f, R232 ;  /* 0x0000001fff237819 */ /* 0x000fe200000114e8 */
[C---:B------:R-:W-:Y:S01]  /*f800*/  IMAD R9, R3.reuse, UR11, R0 ;  /* 0x0000000b03097c24 */ /* 0x040fe2000f8e0200 */
[----:B------:R-:W-:Y:S01]  /*f810*/  SHF.R.S32.HI R0, RZ, 0x1f, R19 ;  /* 0x0000001fff007819 */ /* 0x000fe20000011413 */
[----:B------:R-:W-:Y:S01]  /*f820*/  IMAD.WIDE.U32 R4, R3, UR10, R4 ;  /* 0x0000000a03047c25 */ /* 0x000fe2000f8e0004 */
[----:B------:R-:W-:-:S02]  /*f830*/  SHF.R.S32.HI R98, RZ, 0x1f, R233 ;  /* 0x0000001fff627819 */ /* 0x000fc400000114e9 */
[----:B------:R-:W-:Y:S01]  /*f840*/  SHF.R.S32.HI R99, RZ, 0x1f, R234 ;  /* 0x0000001fff637819 */ /* 0x000fe200000114ea */
[----:B------:R-:W-:Y:S01]  /*f850*/  IMAD R0, R0, UR8, RZ ;  /* 0x0000000800007c24 */ /* 0x000fe2000f8e02ff */
[----:B------:R-:W-:Y:S01]  /*f860*/  SHF.R.S32.HI R100, RZ, 0x1f, R235 ;  /* 0x0000001fff647819 */ /* 0x000fe200000114eb */
[----:B------:R-:W-:Y:S01]  /*f870*/  IMAD.IADD R5, R5, 0x1, R9 ;  /* 0x0000000105057824 */ /* 0x000fe200078e0209 */
[----:B------:R-:W-:Y:S01]  /*f880*/  SHF.R.S32.HI R101, RZ, 0x1f, R236 ;  /* 0x0000001fff657819 */ /* 0x000fe200000114ec */
[C---:B------:R-:W-:Y:S01]  /*f890*/  IMAD R3, R19.reuse, UR9, R0 ;  /* 0x0000000913037c24 */ /* 0x040fe2000f8e0200 */
[----:B------:R-:W-:Y:S01]  /*f8a0*/  SHF.R.S32.HI R102, RZ, 0x1f, R237 ;  /* 0x0000001fff667819 */ /* 0x000fe200000114ed */
[----:B------:R-:W-:Y:S01]  /*f8b0*/  IMAD.WIDE.U32 R4, R19, UR8, R4 ;  /* 0x0000000813047c25 */ /* 0x000fe2000f8e0004 */
[----:B------:R-:W-:-:S03]  /*f8c0*/  ULDC.64 UR8, c[0x0][0xb00] ;  /* 0x0002c00000087ab9 */ /* 0x000fc60000000a00 */
[----:B------:R-:W-:Y:S01]  /*f8d0*/  IMAD.IADD R3, R5, 0x1, R3 ;  /* 0x0000000105037824 */ /* 0x000fe200078e0203 */
[----:B------:R-:W-:-:S04]  /*f8e0*/  LEA R0, P1, R4, UR8, 0x2 ;  /* 0x0000000804007c11 */ /* 0x000fc8000f8210ff */
[----:B------:R-:W-:Y:S01]  /*f8f0*/  LEA.HI.X R3, R4, UR9, R3, 0x2, P1 ;  /* 0x0000000904037c11 */ /* 0x000fe200088f1403 */
[----:B------:R0:W1:Y:S04]  /*f900*/  SHFL.IDX PT, R8, R0, RZ, 0x1c1f ;  /* 0x001c1fff00087589 */ /* 0x00006800000e0000 */
[----:B------:R0:W2:Y:S01]  /*f910*/  SHFL.IDX PT, R9, R3, RZ, 0x1c1f ;  /* 0x001c1fff03097589 */ /* 0x0000a200000e0000 */
[----:B------:R-:W-:Y:S05]  /*f920*/  @P0 BRA `(.L_x_206) ;  /* 0x0000000400040947 */ /* 0x000fea0003800000 */
[----:B------:R-:W-:Y:S01]  /*f930*/  ULDC UR4, c[0x0][0xac8] ;  /* 0x0002b20000047ab9 */ /* 0x000fe20000000800 */
[----:B------:R-:W-:Y:S01]  /*f940*/  ULDC.64 UR8, c[0x0][0x208] ;  /* 0x0000820000087ab9 */ /* 0x000fe20000000a00 */
[----:B-----5:R-:W-:Y:S02]  /*f950*/  ISETP.GE.AND P3, PT, R103, UR4, PT ;  /* 0x0000000467007c0c */ /* 0x020fe4000bf66270 */
[----:B------:R-:W-:Y:S02]  /*f960*/  ISETP.GE.AND P2, PT, R237, UR4, PT ;  /* 0x00000004ed007c0c */ /* 0x000fe4000bf46270 */
[----:B------:R-:W-:Y:S02]  /*f970*/  ISETP.GE.AND P1, PT, R236, UR4, PT ;  /* 0x00000004ec007c0c */ /* 0x000fe4000bf26270 */
[----:B------:R-:W-:Y:S02]  /*f980*/  ISETP.GE.AND P0, PT, R235, UR4, PT ;  /* 0x00000004eb007c0c */ /* 0x000fe4000bf06270 */
[----:B------:R-:W-:-:S05]  /*f990*/  ISETP.GE.AND P4, PT, R233, UR4, PT ;  /* 0x00000004e9007c0c */ /* 0x000fca000bf86270 */
[----:B-12---:R-:W-:Y:S02]  /*f9a0*/  @!P3 IMAD.WIDE R4, R103, 0x4, R8 ;  /* 0x000000046704b825 */ /* 0x006fe400078e0208 */
[CC--:B------:R-:W-:Y:S02]  /*f9b0*/  @!P2 LEA R10, P6, R237.reuse, R8.reuse, 0x2 ;  /* 0x00000008ed0aa211 */ /* 0x0c0fe400078c10ff */
[-C--:B------:R-:W-:Y:S01]  /*f9c0*/  @!P1 LEA R12, P5, R236, R8.reuse, 0x2 ;  /* 0x00000008ec0c9211 */ /* 0x080fe200078a10ff */
[----:B------:R1:W-:Y:S01]  /*f9d0*/  @!P3 ST.E.64 desc[UR8][R4.64], R20 ;  /* 0x000000140400b985 */ /* 0x0003e2000c101b08 */
[----:B------:R-:W-:Y:S02]  /*f9e0*/  ISETP.GE.AND P3, PT, R234, UR4, PT ;  /* 0x00000004ea007c0c */ /* 0x000fe4000bf66270 */
[----:B------:R-:W-:Y:S02]  /*f9f0*/  @!P2 LEA.HI.X R11, R237, R9, R102, 0x2, P6 ;  /* 0x00000009ed0ba211 */ /* 0x000fe400030f1466 */
[----:B------:R-:W-:-:S02]  /*fa00*/  @!P0 LEA R14, P6, R235, R8, 0x2 ;  /* 0x00000008eb0e8211 */ /* 0x000fc400078c10ff */
[-C--:B------:R-:W-:Y:S01]  /*fa10*/  @!P1 LEA.HI.X R13, R236, R9.reuse, R101, 0x2, P5 ;  /* 0x00000009ec0d9211 */ /* 0x080fe200028f1465 */
[----:B------:R2:W-:Y:S01]  /*fa20*/  @!P2 ST.E.64 desc[UR8][R10.64], R88 ;  /* 0x000000580a00a985 */ /* 0x0005e2000c101b08 */
[----:B------:R-:W-:Y:S02]  /*fa30*/  ISETP.GE.AND P5, PT, R232, UR4, PT ;  /* 0x00000004e8007c0c */ /* 0x000fe4000bfa6270 */
[----:B------:R-:W-:Y:S01]  /*fa40*/  @!P0 LEA.HI.X R15, R235, R9, R100, 0x2, P6 ;  /* 0x00000009eb0f8211 */ /* 0x000fe200030f1464 */
[----:B------:R3:W-:Y:S01]  /*fa50*/  @!P1 ST.E.64 desc[UR8][R12.64], R90 ;  /* 0x0000005a0c009985 */ /* 0x0007e2000c101b08 */
[----:B------:R-:W-:Y:S02]  /*fa60*/  ISETP.GE.AND P2, PT, R231, UR4, PT ;  /* 0x00000004e7007c0c */ /* 0x000fe4000bf46270 */
[-C--:B-1----:R-:W-:Y:S01]  /*fa70*/  @!P3 LEA R4, P6, R234, R8.reuse, 0x2 ;  /* 0x00000008ea04b211 */ /* 0x082fe200078c10ff */
[----:B------:R1:W-:Y:S01]  /*fa80*/  @!P0 ST.E.64 desc[UR8][R14.64], R36 ;  /* 0x000000240e008985 */ /* 0x0003e2000c101b08 */
[----:B0-----:R-:W-:-:S02]  /*fa90*/  @!P4 LEA R18, P0, R233, R8, 0x2 ;  /* 0x00000008e912c211 */ /* 0x001fc400078010ff */
[----:B------:R-:W-:Y:S02]  /*faa0*/  ISETP.GE.AND P1, PT, R230, UR4, PT ;  /* 0x00000004e6007c0c */ /* 0x000fe4000bf26270 */
[-C--:B------:R-:W-:Y:S02]  /*fab0*/  @!P4 LEA.HI.X R19, R233, R9.reuse, R98, 0x2, P0 ;  /* 0x00000009e913c211 */ /* 0x080fe400000f1462 */
[----:B------:R-:W-:Y:S02]  /*fac0*/  @!P3 LEA.HI.X R5, R234, R9, R99, 0x2, P6 ;  /* 0x00000009ea05b211 */ /* 0x000fe400030f1463 */
[----:B------:R-:W-:Y:S02]  /*fad0*/  ISETP.GE.AND P0, PT, R229, UR4, PT ;  /* 0x00000004e5007c0c */ /* 0x000fe4000bf06270 */
[----:B------:R-:W-:Y:S01]  /*fae0*/  @!P5 LEA R20, P6, R232, R8, 0x2 ;  /* 0x00000008e814d211 */ /* 0x000fe200078c10ff */
[----:B------:R0:W-:Y:S01]  /*faf0*/  @!P3 ST.E.64 desc[UR8][R4.64], R40 ;  /* 0x000000280400b985 */ /* 0x0001e2000c101b08 */
[----:B------:R-:W-:-:S02]  /*fb00*/  ISETP.GE.AND P3, PT, R228, UR4, PT ;  /* 0x00000004e4007c0c */ /* 0x000fc4000bf66270 */
[----:B------:R-:W-:Y:S01]  /*fb10*/  @!P5 LEA.HI.X R21, R232, R9, R35, 0x2, P6 ;  /* 0x00000009e815d211 */ /* 0x000fe200030f1423 */
[----:B------:R4:W-:Y:S01]  /*fb20*/  @!P4 ST.E.64 desc[UR8][R18.64], R44 ;  /* 0x0000002c1200c985 */ /* 0x0009e2000c101b08 */
[----:B--2---:R-:W-:-:S03]  /*fb30*/  @!P2 LEA R10, P4, R231, R8, 0x2 ;  /* 0x00000008e70aa211 */ /* 0x004fc600078810ff */
[----:B------:R-:W-:Y:S01]  /*fb40*/  @!P5 ST.E.64 desc[UR8][R20.64], R48 ;  /* 0x000000301400d985 */ /* 0x000fe2000c101b08 */
[CC--:B---3--:R-:W-:Y:S02]  /*fb50*/  @!P1 LEA R12, P5, R230.reuse, R8.reuse, 0x2 ;  /* 0x00000008e60c9211 */ /* 0x0c8fe400078a10ff */
[-C--:B------:R-:W-:Y:S02]  /*fb60*/  @!P2 LEA.HI.X R11, R231, R9.reuse, R34, 0x2, P4 ;  /* 0x00000009e70ba211 */ /* 0x080fe400020f1422 */
[----:B-1----:R-:W-:Y:S02]  /*fb70*/  @!P0 LEA R14, P6, R229, R8, 0x2 ;  /* 0x00000008e50e8211 */ /* 0x002fe400078c10ff */
[----:B------:R-:W-:Y:S01]  /*fb80*/  ISETP.GE.AND P4, PT, R227, UR4, PT ;  /* 0x00000004e3007c0c */ /* 0x000fe2000bf86270 */
[----:B------:R1:W-:Y:S01]  /*fb90*/  @!P2 ST.E.64 desc[UR8][R10.64], R52 ;  /* 0x000000340a00a985 */ /* 0x0003e2000c101b08 */
[-C--:B------:R-:W-:Y:S02]  /*fba0*/  @!P1 LEA.HI.X R13, R230, R9.reuse, R33, 0x2, P5 ;  /* 0x00000009e60d9211 */ /* 0x080fe400028f1421 */
[----:B------:R-:W-:-:S02]  /*fbb0*/  @!P0 LEA.HI.X R15, R229, R9, R32, 0x2, P6 ;  /* 0x00000009e50f8211 */ /* 0x000fc400030f1420 */
[----:B------:R-:W-:Y:S01]  /*fbc0*/  ISETP.GE.AND P2, PT, R226, UR4, PT ;  /* 0x00000004e2007c0c */ /* 0x000fe2000bf46270 */
[----:B------:R2:W-:Y:S01]  /*fbd0*/  @!P1 ST.E.64 desc[UR8][R12.64], R56 ;  /* 0x000000380c009985 */ /* 0x0005e2000c101b08 */
[----:B0-----:R-:W-:Y:S02]  /*fbe0*/  @!P3 LEA R4, P5, R228, R8, 0x2 ;  /* 0x00000008e404b211 */ /* 0x001fe400078a10ff */
[----:B------:R-:W-:Y:S01]  /*fbf0*/  ISETP.GE.AND P1, PT, R225, UR4, PT ;  /* 0x00000004e1007c0c */ /* 0x000fe2000bf26270 */
[----:B------:R0:W-:Y:S01]  /*fc00*/  @!P0 ST.E.64 desc[UR8][R14.64], R60 ;  /* 0x0000003c0e008985 */ /* 0x0001e2000c101b08 */
[----:B------:R-:W-:Y:S02]  /*fc10*/  ISETP.GE.AND P0, PT, R224, UR4, PT ;  /* 0x00000004e0007c0c */ /* 0x000fe4000bf06270 */
[----:B------:R-:W-:Y:S02]  /*fc20*/  @!P3 LEA.HI.X R5, R228, R9, R31, 0x2, P5 ;  /* 0x00000009e405b211 */ /* 0x000fe400028f141f */
[----:B------:R-:W-:-:S02]  /*fc30*/  ISETP.GE.AND P5, PT, R223, UR4, PT ;  /* 0x00000004df007c0c */ /* 0x000fc4000bfa6270 */
[CC--:B----4-:R-:W-:Y:S01]  /*fc40*/  @!P4 LEA R18, P6, R227.reuse, R8.reuse, 0x2 ;  /* 0x00000008e312c211 */ /* 0x0d0fe200078c10ff */
[----:B------:R3:W-:Y:S01]  /*fc50*/  @!P3 ST.E.64 desc[UR8][R4.64], R64 ;  /* 0x000000400400b985 */ /* 0x0007e2000c101b08 */
[CC--:B-1----:R-:W-:Y:S02]  /*fc60*/  @!P2 LEA R10, P3, R226.reuse, R8.reuse, 0x2 ;  /* 0x00000008e20aa211 */ /* 0x0c2fe400078610ff */
[-C--:B------:R-:W-:Y:S02]  /*fc70*/  @!P4 LEA.HI.X R19, R227, R9.reuse, R30, 0x2, P6 ;  /* 0x00000009e313c211 */ /* 0x080fe400030f141e */
[-C--:B--2---:R-:W-:Y:S02]  /*fc80*/  @!P1 LEA R12, P6, R225, R8.reuse, 0x2 ;  /* 0x00000008e10c9211 */ /* 0x084fe400078c10ff */
[----:B------:R-:W-:Y:S01]  /*fc90*/  @!P2 LEA.HI.X R11, R226, R9, R29, 0x2, P3 ;  /* 0x00000009e20ba211 */ /* 0x000fe200018f141d */
[----:B------:R3:W-:Y:S01]  /*fca0*/  @!P4 ST.E.64 desc[UR8][R18.64], R68 ;  /* 0x000000441200c985 */ /* 0x0007e2000c101b08 */
[----:B0-----:R-:W-:-:S02]  /*fcb0*/  @!P0 LEA R14, P4, R224, R8, 0x2 ;  /* 0x00000008e00e8211 */ /* 0x001fc400078810ff */
[----:B------:R-:W-:Y:S01]  /*fcc0*/  @!P5 LEA R8, P3, R223, R8, 0x2 ;  /* 0x00000008df08d211 */ /* 0x000fe200078610ff */
[----:B------:R3:W-:Y:S01]  /*fcd0*/  @!P2 ST.E.64 desc[UR8][R10.64], R72 ;  /* 0x000000480a00a985 */ /* 0x0007e2000c101b08 */
[-C--:B------:R-:W-:Y:S02]  /*fce0*/  @!P1 LEA.HI.X R13, R225, R9.reuse, R28, 0x2, P6 ;  /* 0x00000009e10d9211 */ /* 0x080fe400030f141c */
[-C--:B------:R-:W-:Y:S02]  /*fcf0*/  @!P0 LEA.HI.X R15, R224, R9.reuse, R26, 0x2, P4 ;  /* 0x00000009e00f8211 */ /* 0x080fe400020f141a */
[----:B------:R-:W-:Y:S01]  /*fd00*/  @!P5 LEA.HI.X R9, R223, R9, R24, 0x2, P3 ;  /* 0x00000009df09d211 */ /* 0x000fe200018f1418 */
[----:B------:R3:W-:Y:S04]  /*fd10*/  @!P1 ST.E.64 desc[UR8][R12.64], R76 ;  /* 0x0000004c0c009985 */ /* 0x0007e8000c101b08 */
[----:B------:R3:W-:Y:S04]  /*fd20*/  @!P0 ST.E.64 desc[UR8][R14.64], R80 ;  /* 0x000000500e008985 */ /* 0x0007e8000c101b08 */
[----:B------:R3:W-:Y:S02]  /*fd30*/  @!P5 ST.E.64 desc[UR8][R8.64], R84 ;  /* 0x000000540800d985 */ /* 0x0007e4000c101b08 */
.L_x_206:
[----:B------:R-:W-:Y:S05]  /*fd40*/  BSYNC B1 ;  /* 0x0000000000017941 */ /* 0x000fea0003800000 */
.L_x_205:
[----:B------:R-:W-:Y:S01]  /*fd50*/  ISETP.GE.AND P0, PT, R27, R6, PT ;  /* 0x000000061b00720c */ /* 0x000fe20003f06270 */
[----:B--23--:R2:W3:Y:S04]  /*fd60*/  SHFL.IDX PT, R9, R3, 0x1, 0x1c1f ;  /* 0x003c1f0003097f89 */ /* 0x00c4e800000e0000 */
[----:B-1----:R2:W1:Y:S08]  /*fd70*/  SHFL.IDX PT, R8, R0, 0x1, 0x1c1f ;  /* 0x003c1f0000087f89 */ /* 0x00247000000e0000 */
[----:B--2---:R-:W-:Y:S05]  /*fd80*/  @P0 BRA `(.L_x_204) ;  /* 0x0000001000a40947 */ /* 0x004fea0003800000 */
[----:B------:R-:W-:Y:S01]  /*fd90*/  ULDC UR4, c[0x0][0xac8] ;  /* 0x0002b20000047ab9 */ /* 0x000fe20000000800 */
[----:B------:R-:W-:Y:S01]  /*fda0*/  ULDC.64 UR8, c[0x0][0x208] ;  /* 0x0000820000087ab9 */ /* 0x000fe20000000a00 */
[----:B------:R-:W-:Y:S02]  /*fdb0*/  ISETP.GE.AND P1, PT, R237, UR4, PT ;  /* 0x00000004ed007c0c */ /* 0x000fe4000bf26270 */
[----:B------:R-:W-:Y:S02]  /*fdc0*/  ISETP.GE.AND P0, PT, R236, UR4, PT ;  /* 0x00000004ec007c0c */ /* 0x000fe4000bf06270 */
[----:B-----5:R-:W-:Y:S02]  /*fdd0*/  ISETP.GE.AND P2, PT, R103, UR4, PT ;  /* 0x0000000467007c0c */ /* 0x020fe4000bf46270 */
[----:B------:R-:W-:Y:S02]  /*fde0*/  ISETP.GE.AND P4, PT, R234, UR4, PT ;  /* 0x00000004ea007c0c */ /* 0x000fe4000bf86270 */
[----:B------:R-:W-:-:S05]  /*fdf0*/  ISETP.GE.AND P3, PT, R235, UR4, PT ;  /* 0x00000004eb007c0c */ /* 0x000fca000bf66270 */
[CC--:B-1----:R-:W-:Y:S02]  /*fe00*/  @!P1 LEA R10, P5, R237.reuse, R8.reuse, 0x2 ;  /* 0x00000008ed0a9211 */ /* 0x0c2fe400078a10ff */
[CC--:B------:R-:W-:Y:S02]  /*fe10*/  @!P0 LEA R12, P6, R236.reuse, R8.reuse, 0x2 ;  /* 0x00000008ec0c8211 */ /* 0x0c0fe400078c10ff */
[-C--:B---3--:R-:W-:Y:S01]  /*fe20*/  @!P1 LEA.HI.X R11, R237, R9.reuse, R102, 0x2, P5 ;  /* 0x00000009ed0b9211 */ /* 0x088fe200028f1466 */
[----:B------:R-:W-:Y:S01]  /*fe30*/  @!P2 IMAD.WIDE R4, R103, 0x4, R8 ;  /* 0x000000046704a825 */ /* 0x000fe200078e0208 */
[----:B------:R-:W-:Y:S02]  /*fe40*/  ISETP.GE.AND P5, PT, R233, UR4, PT ;  /* 0x00000004e9007c0c */ /* 0x000fe4000bfa6270 */
[----:B------:R-:W-:Y:S02]  /*fe50*/  @!P0 LEA.HI.X R13, R236, R9, R101, 0x2, P6 ;  /* 0x00000009ec0d8211 */ /* 0x000fe400030f1465 */
[----:B------:R1:W-:Y:S01]  /*fe60*/  @!P2 ST.E.64 desc[UR8][R4.64], R92 ;  /* 0x0000005c0400a985 */ /* 0x0003e2000c101b08 */
[----:B0-----:R-:W-:-:S02]  /*fe70*/  @!P4 LEA R18, P2, R234, R8, 0x2 ;  /* 0x00000008ea12c211 */ /* 0x001fc400078410ff */
[----:B------:R-:W-:Y:S01]  /*fe80*/  @!P3 LEA R14, P6, R235, R8, 0x2 ;  /* 0x00000008eb0eb211 */ /* 0x000fe200078c10ff */
[----:B------:R-:W-:Y:S01]  /*fe90*/  @!P1 ST.E.64 desc[UR8][R10.64], R94 ;  /* 0x0000005e0a009985 */ /* 0x000fe2000c101b08 */
[----:B------:R-:W-:Y:S02]  /*fea0*/  ISETP.GE.AND P1, PT, R231, UR4, PT ;  /* 0x00000004e7007c0c */ /* 0x000fe4000bf26270 */
[-C--:B------:R-:W-:Y:S01]  /*feb0*/  @!P4 LEA.HI.X R19, R234, R9.reuse, R99, 0x2, P2 ;  /* 0x00000009ea13c211 */ /* 0x080fe200010f1463 */
[----:B------:R0:W-:Y:S01]  /*fec0*/  @!P0 ST.E.64 desc[UR8][R12.64], R96 ;  /* 0x000000600c008985 */ /* 0x0001e2000c101b08 */
[----:B------:R-:W-:Y:S02]  /*fed0*/  ISETP.GE.AND P0, PT, R232, UR4, PT ;  /* 0x00000004e8007c0c */ /* 0x000fe4000bf06270 */
[----:B------:R-:W-:Y:S02]  /*fee0*/  ISETP.GE.AND P2, PT, R230, UR4, PT ;  /* 0x00000004e6007c0c */ /* 0x000fe4000bf46270 */
[----:B------:R-:W-:-:S02]  /*fef0*/  @!P3 LEA.HI.X R15, R235, R9, R100, 0x2, P6 ;  /* 0x00000009eb0fb211 */ /* 0x000fc400030f1464 */
[----:B------:R-:W-:-:S03]  /*ff00*/  @!P5 LEA R20, P6, R233, R8, 0x2 ;  /* 0x00000008e914d211 */ /* 0x000fc600078c10ff */
[----:B------:R2:W-:Y:S01]  /*ff10*/  @!P3 ST.E.64 desc[UR8][R14.64], R38 ;  /* 0x000000260e00b985 */ /* 0x0005e2000c101b08 */
[-C--:B------:R-:W-:Y:S02]  /*ff20*/  @!P5 LEA.HI.X R21, R233, R9.reuse, R98, 0x2, P6 ;  /* 0x00000009e915d211 */ /* 0x080fe400030f1462 */
[----:B------:R-:W-:Y:S01]  /*ff30*/  ISETP.GE.AND P3, PT, R229, UR4, PT ;  /* 0x00000004e5007c0c */ /* 0x000fe2000bf66270 */
[----:B------:R3:W-:Y:S01]  /*ff40*/  @!P4 ST.E.64 desc[UR8][R18.64], R42 ;  /* 0x0000002a1200c985 */ /* 0x0007e2000c101b08 */
[-C--:B-1----:R-:W-:Y:S02]  /*ff50*/  @!P0 LEA R4, P4, R232, R8.reuse, 0x2 ;  /* 0x00000008e8048211 */ /* 0x082fe400078810ff */
[-C--:B0-----:R-:W-:Y:S01]  /*ff60*/  @!P2 LEA R12, P6, R230, R8.reuse, 0x2 ;  /* 0x00000008e60ca211 */ /* 0x081fe200078c10ff */
[----:B------:R-:W-:Y:S01]  /*ff70*/  @!P5 ST.E.64 desc[UR8][R20.64], R46 ;  /* 0x0000002e1400d985 */ /* 0x000fe2000c101b08 */
[----:B------:R-:W-:Y:S02]  /*ff80*/  @!P1 LEA R10, P5, R231, R8, 0x2 ;  /* 0x00000008e70a9211 */ /* 0x000fe400078a10ff */
[----:B------:R-:W-:-:S02]  /*ff90*/  @!P0 LEA.HI.X R5, R232, R9, R35, 0x2, P4 ;  /* 0x00000009e8058211 */ /* 0x000fc400020f1423 */
[----:B------:R-:W-:Y:S02]  /*ffa0*/  ISETP.GE.AND P4, PT, R228, UR4, PT ;  /* 0x00000004e4007c0c */ /* 0x000fe4000bf86270 */
[-C--:B------:R-:W-:Y:S01]  /*ffb0*/  @!P1 LEA.HI.X R11, R231, R9.reuse, R34, 0x2, P5 ;  /* 0x00000009e70b9211 */ /* 0x080fe200028f1422 */
[----:B------:R-:W-:Y:S01]  /*ffc0*/  @!P0 ST.E.64 desc[UR8][R4.64], R50 ;  /* 0x0000003204008985 */ /* 0x000fe2000c101b08 */
[----:B------:R-:W-:Y:S02]  /*ffd0*/  @!P2 LEA.HI.X R13, R230, R9, R33, 0x2, P6 ;  /* 0x00000009e60da211 */ /* 0x000fe400030f1421 */
[----:B------:R-:W-:Y:S01]  /*ffe0*/  ISETP.GE.AND P0, PT, R225, UR4, PT ;  /* 0x00000004e1007c0c */ /* 0x000fe2000bf06270 */
[----:B------:R0:W-:Y:S01]  /*fff0*/  @!P1 ST.E.64 desc[UR8][R10.64], R54 ;  /* 0x000000360a009985 */ /* 0x0001e2000c101b08 */
[----:B------:R-:W-:Y:S02]  /*10000*/  ISETP.GE.AND P1, PT, R226, UR4, PT ;  /* 0x00000004e2007c0c */ /* 0x000fe4000bf26270 */
[----:B--2---:R-:W-:Y:S01]  /*10010*/  @!P3 LEA R14, P5, R229, R8, 0x2 ;  /* 0x00000008e50eb211 */ /* 0x004fe200078a10ff */
[----:B------:R1:W-:Y:S01]  /*10020*/  @!P2 ST.E.64 desc[UR8][R12.64], R58 ;  /* 0x0000003a0c00a985 */ /* 0x0003e2000c101b08 */
[----:B------:R-:W-:-:S02]  /*10030*/  ISETP.GE.AND P2, PT, R227, UR4, PT ;  /* 0x00000004e3007c0c */ /* 0x000fc4000bf46270 */
[CC--:B---3--:R-:W-:Y:S02]  /*10040*/  @!P4 LEA R18, P6, R228.reuse, R8.reuse, 0x2 ;  /* 0x00000008e412c211 */ /* 0x0c8fe400078c10ff */
[-C--:B------:R-:W-:Y:S02]  /*10050*/  @!P3 LEA.HI.X R15, R229, R9.reuse, R32, 0x2, P5 ;  /* 0x00000009e50fb211 */ /* 0x080fe400028f1420 */
[----:B------:R-:W-:Y:S02]  /*10060*/  @!P4 LEA.HI.X R19, R228, R9, R31, 0x2, P6 ;  /* 0x00000009e413c211 */ /* 0x000fe400030f141f */
[----:B------:R-:W-:Y:S01]  /*10070*/  ISETP.GE.AND P5, PT, R224, UR4, PT ;  /* 0x00000004e0007c0c */ /* 0x000fe2000bfa6270 */
[----:B------:R2:W-:Y:S01]  /*10080*/  @!P3 ST.E.64 desc[UR8][R14.64], R62 ;  /* 0x0000003e0e00b985 */ /* 0x0005e2000c101b08 */
[----:B0-----:R-:W-:-:S03]  /*10090*/  @!P1 LEA R10, P6, R226, R8, 0x2 ;  /* 0x00000008e20a9211 */ /* 0x001fc600078c10ff */
[-C--:B------:R-:W-:Y:S01]  /*100a0*/  @!P2 LEA R4, P3, R227, R8.reuse, 0x2 ;  /* 0x00000008e304a211 */ /* 0x080fe200078610ff */
[----:B------:R2:W-:Y:S01]  /*100b0*/  @!P4 ST.E.64 desc[UR8][R18.64], R66 ;  /* 0x000000421200c985 */ /* 0x0005e2000c101b08 */
[-C--:B-1----:R-:W-:Y:S02]  /*100c0*/  @!P0 LEA R12, P4, R225, R8.reuse, 0x2 ;  /* 0x00000008e10c8211 */ /* 0x082fe400078810ff */
[-C--:B------:R-:W-:Y:S02]  /*100d0*/  @!P2 LEA.HI.X R5, R227, R9.reuse, R30, 0x2, P3 ;  /* 0x00000009e305a211 */ /* 0x080fe400018f141e */
[-C--:B------:R-:W-:Y:S02]  /*100e0*/  @!P1 LEA.HI.X R11, R226, R9.reuse, R29, 0x2, P6 ;  /* 0x00000009e20b9211 */ /* 0x080fe400030f141d */
[----:B------:R-:W-:Y:S01]  /*100f0*/  @!P0 LEA.HI.X R13, R225, R9, R28, 0x2, P4 ;  /* 0x00000009e10d8211 */ /* 0x000fe200020f141c */
[----:B------:R2:W-:Y:S01]  /*10100*/  @!P2 ST.E.64 desc[UR8][R4.64], R70 ;  /* 0x000000460400a985 */ /* 0x0005e2000c101b08 */
[----:B------:R-:W-:-:S03]  /*10110*/  @!P5 LEA R20, P3, R224, R8, 0x2 ;  /* 0x00000008e014d211 */ /* 0x000fc600078610ff */
[----:B------:R2:W-:Y:S01]  /*10120*/  @!P1 ST.E.64 desc[UR8][R10.64], R74 ;  /* 0x0000004a0a009985 */ /* 0x0005e2000c101b08 */
[----:B------:R-:W-:-:S03]  /*10130*/  @!P5 LEA.HI.X R21, R224, R9, R26, 0x2, P3 ;  /* 0x00000009e015d211 */ /* 0x000fc600018f141a */
[----:B------:R2:W-:Y:S01]  /*10140*/  @!P0 ST.E.64 desc[UR8][R12.64], R78 ;  /* 0x0000004e0c008985 */ /* 0x0005e2000c101b08 */
[----:B------:R-:W-:-:S03]  /*10150*/  ISETP.GE.AND P0, PT, R223, UR4, PT ;  /* 0x00000004df007c0c */ /* 0x000fc6000bf06270 */
[----:B------:R2:W-:Y:S10]  /*10160*/  @!P5 ST.E.64 desc[UR8][R20.64], R82 ;  /* 0x000000521400d985 */ /* 0x0005f4000c101b08 */
[----:B------:R-:W-:Y:S05]  /*10170*/  @P0 BRA `(.L_x_204) ;  /* 0x0000000c00a80947 */ /* 0x000fea0003800000 */
[----:B--2---:R-:W-:Y:S01]  /*10180*/  LEA R4, P0, R223, R8, 0x2 ;  /* 0x00000008df047211 */ /* 0x004fe200078010ff */
[----:B------:R-:W-:-:S03]  /*10190*/  ULDC.64 UR8, c[0x0][0x208] ;  /* 0x0000820000087ab9 */ /* 0x000fc60000000a00 */
[----:B------:R-:W-:-:S05]  /*101a0*/  LEA.HI.X R5, R223, R9, R24, 0x2, P0 ;  /* 0x00000009df057211 */ /* 0x000fca00000f1418 */
[----:B------:R0:W-:Y:S01]  /*101b0*/  ST.E.64 desc[UR8][R4.64], R86 ;  /* 0x0000005604007985 */ /* 0x0001e2000c101b08 */
[----:B------:R-:W-:Y:S05]  /*101c0*/  BRA `(.L_x_204) ;  /* 0x0000000c00947947 */ /* 0x000fea0003800000 */
.L_x_195:
[----:B------:R-:W2:Y:S01]  /*101d0*/  LDL R10, [R1+0xc] ;  /* 0x00000c00010a7983 */ /* 0x000ea20000100800 */
[----:B------:R-:W-:Y:S01]  /*101e0*/  ULDC.64 UR8, c[0x0][0xc00] ;  /* 0x0003000000087ab9 */ /* 0x000fe20000000a00 */
[----:B------:R-:W-:Y:S01]  /*101f0*/  ULDC.64 UR10, c[0x0][0x208] ;  /* 0x00008200000a7ab9 */ /* 0x000fe20000000a00 */
[----:B------:R-:W-:Y:S01]  /*10200*/  UISETP.NE.U32.AND UP0, UPT, UR8, URZ, UPT ;  /* 0x0000003f0800728c */ /* 0x000fe2000bf05070 */
[----:B------:R-:W-:-:S03]  /*10210*/  R2UR UR7, R220 ;  /* 0x00000000dc0772ca */ /* 0x000fc600000e0000 */
[----:B------:R-:W-:-:S03]  /*10220*/  UISETP.NE.AND.EX UP0, UPT, UR9, URZ, UPT, UP0 ;  /* 0x0000003f0900728c */ /* 0x000fc6000bf05300 */
[----:B------:R-:W-:-:S03]  /*10230*/  ULDC.64 UR8, c[0x0][0xc00] ;  /* 0x0003000000087ab9 */ /* 0x000fc60000000a00 */
[----:B------:R-:W-:Y:S02]  /*10240*/  PLOP3.LUT P1, PT, PT, PT, UP0, 0x80, 0x0 ;  /* 0x000000000000781c */ /* 0x000fe40003f2f008 */
[----:B--2---:R-:W-:-:S13]  /*10250*/  R2UR UR4, R10 ;  /* 0x000000000a0472ca */ /* 0x004fda00000e0000 */
[----:B------:R-:W-:-:S06]  /*10260*/  UIMAD.WIDE UR8, UR4, 0x4, UR8 ;  /* 0x00000004040878a5 */ /* 0x000fcc000f8e0208 */
[----:B------:R-:W-:Y:S02]  /*10270*/  IMAD.U32 R4, RZ, RZ, UR8 ;  /* 0x00000008ff047e24 */ /* 0x000fe4000f8e00ff */
[----:B------:R-:W-:Y:S01]  /*10280*/  IMAD.U32 R5, RZ, RZ, UR9 ;  /* 0x00000009ff057e24 */ /* 0x000fe2000f8e00ff */
[----:B------:R-:W-:-:S04]  /*10290*/  ULDC.64 UR8, c[0x0][0xc08] ;  /* 0x0003020000087ab9 */ /* 0x000fc80000000a00 */
[----:B------:R-:W2:Y:S01]  /*102a0*/  @P1 LDG.E R3, desc[UR10][R4.64] ;  /* 0x0000000a04031981 */ /* 0x000ea2000c1e1900 */
[----:B------:R-:W-:Y:S01]  /*102b0*/  UISETP.NE.U32.AND UP1, UPT, UR8, URZ, UPT ;  /* 0x0000003f0800728c */ /* 0x000fe2000bf25070 */
[----:B------:R-:W0:Y:S03]  /*102c0*/  S2R R6, SR_TID.X ;  /* 0x0000000000067919 */ /* 0x000e260000002100 */
[----:B------:R-:W-:-:S06]  /*102d0*/  UISETP.NE.AND.EX UP1, UPT, UR9, URZ, UPT, UP1 ;  /* 0x0000003f0900728c */ /* 0x000fcc000bf25310 */
[----:B------:R-:W-:-:S05]  /*102e0*/  PLOP3.LUT P2, PT, PT, PT, UP1, 0x80, 0x0 ;  /* 0x000000000000781c */ /* 0x000fca0003f4f018 */
[----:B------:R-:W-:Y:S02]  /*102f0*/  @UP1 ULDC.64 UR8, c[0x0][0xc08] ;  /* 0x0003020000081ab9 */ /* 0x000fe40000000a00 */
[----:B------:R-:W-:-:S03]  /*10300*/  @UP1 UIMAD.WIDE UR8, UR4, 0x4, UR8 ;  /* 0x00000004040818a5 */ /* 0x000fc6000f8e0208 */
[----:B------:R-:W-:Y:S02]  /*10310*/  ULDC UR4, c[0x0][0xa88] ;  /* 0x0002a20000047ab9 */ /* 0x000fe40000000800 */
[----:B------:R-:W-:Y:S01]  /*10320*/  IMAD.U32 R0, RZ, RZ, UR4 ;  /* 0x00000004ff007e24 */ /* 0x000fe2000f8e00ff */
[----:B------:R-:W-:Y:S01]  /*10330*/  UMOV UR4, URZ ;  /* 0x0000003f00047c82 */ /* 0x000fe20008000000 */
[----:B------:R-:W-:Y:S01]  /*10340*/  UISETP.NE.AND UP1, UPT, UR7, URZ, UPT ;  /* 0x0000003f0700728c */ /* 0x000fe2000bf25270 */
[----:B------:R-:W-:Y:S02]  /*10350*/  IMAD.U32 R8, RZ, RZ, UR8 ;  /* 0x00000008ff087e24 */ /* 0x000fe4000f8e00ff */
[----:B------:R-:W-:-:S05]  /*10360*/  IMAD.U32 R9, RZ, RZ, UR9 ;  /* 0x00000009ff097e24 */ /* 0x000fca000f8e00ff */
[----:B------:R1:W5:Y:S01]  /*10370*/  @P2 LDG.E R0, desc[UR10][R8.64] ;  /* 0x0000000a08002981 */ /* 0x000362000c1e1900 */
[----:B0-----:R-:W-:Y:S02]  /*10380*/  VIADD R12, R6, 0xffffff80 ;  /* 0xffffff80060c7836 */ /* 0x001fe40000000000 */
[----:B------:R-:W-:Y:S02]  /*10390*/  @!UP1 ULDC UR7, c[0x0][0xad4] ;  /* 0x0002b50000079ab9 */ /* 0x000fe40000000800 */
[----:B------:R-:W-:Y:S01]  /*103a0*/  IMAD.U32 R220, RZ, RZ, UR7 ;  /* 0x00000007ffdc7e24 */ /* 0x000fe2000f8e00ff */
[----:B------:R-:W-:Y:S02]  /*103b0*/  ISETP.GT.AND P0, PT, R12, 0x7f, PT ;  /* 0x0000007f0c00780c */ /* 0x000fe40003f04270 */
[----:B--2---:R-:W-:-:S13]  /*103c0*/  @P1 R2UR UR4, R3 ;  /* 0x00000000030412ca */ /* 0x004fda00000e0000 */
[----:B------:R-:W-:Y:S01]  /*103d0*/  USHF.R.S32.HI UR19, URZ, 0x1f, UR4 ;  /* 0x0000001f3f137899 */ /* 0x000fe20008011404 */
[----:B-1----:R-:W-:Y:S11]  /*103e0*/  @P2 BRA `(.L_x_207) ;  /* 0x0000000000142947 */ /* 0x002ff60003800000 */
[----:B------:R-:W-:Y:S05]  /*103f0*/  @!P1 BRA `(.L_x_207) ;  /* 0x0000000000109947 */ /* 0x000fea0003800000 */
[----:B------:R-:W-:Y:S02]  /*10400*/  ULDC.64 UR8, c[0x0][0x208] ;  /* 0x0000820000087ab9 */ /* 0x000fe40000000a00 */
[----:B------:R-:W2:Y:S04]  /*10410*/  LDG.E R3, desc[UR8][R4.64] ;  /* 0x0000000804037981 */ /* 0x000ea8000c1e1900 */
[----:B-----5:R-:W2:Y:S02]  /*10420*/  LDG.E R0, desc[UR8][R4.64+0x4] ;  /* 0x0000040804007981 */ /* 0x020ea4000c1e1900 */
[----:B--2---:R-:W-:-:S07]  /*10430*/  IMAD.IADD R0, R0, 0x1, -R3 ;  /* 0x0000000100007824 */ /* 0x004fce00078e0a03 */
.L_x_207:
[----:B------:R-:W2:Y:S01]  /*10440*/  LDL.LU R3, [R1+0x14] ;  /* 0x0000140001037983 */ /* 0x000ea20000300800 */
[----:B------:R-:W-:Y:S01]  /*10450*/  R2UR UR7, R10 ;  /* 0x000000000a0772ca */ /* 0x000fe200000e0000 */
[----:B------:R-:W-:-:S12]  /*10460*/  BSSY B1, `(.L_x_208) ;  /* 0x0000040000017945 */ /* 0x000fd80003800000 */
[----:B------:R-:W-:Y:S01]  /*10470*/  USEL UR7, UR7, URZ, !UP0 ;  /* 0x0000003f07077287 */ /* 0x000fe2000c000000 */
[----:B--2---:R-:W-:-:S13]  /*10480*/  R2UR UR8, R3 ;  /* 0x00000000030872ca */ /* 0x004fda00000e0000 */
[----:B------:R-:W-:Y:S01]  /*10490*/  USEL UR20, UR8, URZ, !UP0 ;  /* 0x0000003f08147287 */ /* 0x000fe2000c000000 */
[----:B------:R-:W-:Y:S11]  /*104a0*/  @P0 BRA `(.L_x_209) ;  /* 0x0000000000ec0947 */ /* 0x000ff60003800000 */
[----:B------:R-:W2:Y:S01]  /*104b0*/  LDL R3, [R1] ;  /* 0x0000000001037983 */ /* 0x000ea20000100800 */
[----:B------:R-:W0:Y:S02]  /*104c0*/  LDC R11, c[0x0][0xbe8] ;  /* 0x0002fa00ff0b7b82 */ /* 0x000e240000000800 */
[----:B0----5:R-:W-:Y:S01]  /*104d0*/  IMAD R4, R0, R11, RZ ;  /* 0x0000000b00047224 */ /* 0x021fe200078e02ff */
[----:B--2---:R-:W-:-:S13]  /*104e0*/  R2UR UR8, R3 ;  /* 0x00000000030872ca */ /* 0x004fda00000e0000 */
[----:B------:R-:W-:-:S04]  /*104f0*/  IMAD.U32 R3, RZ, RZ, UR8 ;  /* 0x00000008ff037e24 */ /* 0x000fc8000f8e00ff */
[----:B------:R-:W-:-:S04]  /*10500*/  IMAD R3, R3, 0x80, R6 ;  /* 0x0000008003037824 */ /* 0x000fc800078e0206 */
[----:B------:R-:W-:-:S05]  /*10510*/  VIADD R6, R3, 0xffffff80 ;  /* 0xffffff8003067836 */ /* 0x000fca0000000000 */
[----:B------:R-:W-:-:S13]  /*10520*/  ISETP.GE.AND P0, PT, R6, R4, PT ;  /* 0x000000040600720c */ /* 0x000fda0003f06270 */
[----:B------:R-:W-:Y:S05]  /*10530*/  @P0 BRA `(.L_x_209) ;  /* 0x0000000000c80947 */ /* 0x000fea0003800000 */
[----:B------:R-:W-:Y:S01]  /*10540*/  ISETP.NE.AND P0, PT, R11, 0x1, PT ;  /* 0x000000010b00780c */ /* 0x000fe20003f05270 */
[----:B------:R-:W-:Y:S01]  /*10550*/  UMOV UR17, 0x9b8 ;  /* 0x000009b800117882 */ /* 0x000fe20000000000 */
[----:B------:R-:W-:Y:S01]  /*10560*/  R2UR UR9, R220 ;  /* 0x00000000dc0972ca */ /* 0x000fe200000e0000 */
[----:B------:R-:W-:Y:S01]  /*10570*/  ULDC.64 UR24, c[0x0][0x208] ;  /* 0x0000820000187ab9 */ /* 0x000fe20000000a00 */
[----:B------:R-:W-:Y:S02]  /*10580*/  R2UR UR8, R221 ;  /* 0x00000000dd0872ca */ /* 0x000fe400000e0000 */
[----:B------:R-:W-:-:S07]  /*10590*/  R2UR UR18, R222 ;  /* 0x00000000de1272ca */ /* 0x000fce00000e0000 */
[----:B------:R-:W0:Y:S02]  /*105a0*/  @P0 LDC R3, c[0x0][0xbec] ;  /* 0x0002fb00ff030b82 */ /* 0x000e240000000800 */
[----:B------:R-:W-:-:S04]  /*105b0*/  UISETP.GT.AND UP0, UPT, UR9, 0x1, UPT ;  /* 0x000000010900788c */ /* 0x000fc8000bf04270 */
[----:B------:R-:W-:Y:S02]  /*105c0*/  USEL UR17, UR17, 0x978, UP0 ;  /* 0x0000097811117887 */ /* 0x000fe40008000000 */
[----:B------:R-:W1:Y:S01]  /*105d0*/  @P0 LDC R5, c[0x0][0xbf0] ;  /* 0x0002fc00ff050b82 */ /* 0x000e620000000800 */
[----:B------:R-:W-:-:S09]  /*105e0*/  USEL UR16, UR8, URZ, UP0 ;  /* 0x0000003f08107287 */ /* 0x000fd20008000000 */
[----:B------:R-:W-:Y:S01]  /*105f0*/  ULDC.64 UR10, c[0x0][UR17+0x220] ;  /* 0x00008800110a7abb */ /* 0x000fe20008000a00 */
[----:B------:R-:W-:Y:S01]  /*10600*/  ULDC.64 UR8, c[0x0][UR17+0x218] ;  /* 0x0000860011087abb */ /* 0x000fe20008000a00 */
[----:B------:R-:W-:Y:S01]  /*10610*/  ULDC.64 UR12, c[0x0][UR17+0x228] ;  /* 0x00008a00110c7abb */ /* 0x000fe20008000a00 */
[----:B------:R-:W-:Y:S02]  /*10620*/  UIMAD UR11, UR11, UR7, URZ ;  /* 0x000000070b0b72a4 */ /* 0x000fe4000f8e023f */
[----:B------:R-:W-:Y:S01]  /*10630*/  UIMAD.WIDE.U32 UR14, UR8, UR18, URZ ;  /* 0x00000012080e72a5 */ /* 0x000fe2000f8e003f */
[----:B0-----:R-:W-:Y:S01]  /*10640*/  @P0 IMAD.HI.U32 R4, R6, R3, RZ ;  /* 0x0000000306040227 */ /* 0x001fe200078e00ff */
[----:B------:R-:W-:Y:S02]  /*10650*/  UIMAD.WIDE.U32 UR22, UR12, UR16, URZ ;  /* 0x000000100c1672a5 */ /* 0x000fe4000f8e003f */
[----:B------:R-:W-:Y:S01]  /*10660*/  UIMAD UR18, UR9, UR18, URZ ;  /* 0x00000012091272a4 */ /* 0x000fe2000f8e023f */
[----:B------:R-:W-:Y:S01]  /*10670*/  IMAD.MOV.U32 R3, RZ, RZ, R6 ;  /* 0x000000ffff037224 */ /* 0x000fe200078e0006 */
[----:B------:R-:W-:-:S02]  /*10680*/  UIMAD UR12, UR13, UR16, URZ ;  /* 0x000000100d0c72a4 */ /* 0x000fc4000f8e023f */
[----:B------:R-:W-:Y:S01]  /*10690*/  UIMAD.WIDE.U32 UR8, UR10, UR7, URZ ;  /* 0x000000070a0872a5 */ /* 0x000fe2000f8e003f */
[----:B-1----:R-:W-:Y:S01]  /*106a0*/  @P0 SHF.R.U32.HI R3, RZ, R5, R4 ;  /* 0x00000005ff030219 */ /* 0x002fe20000011604 */
[----:B------:R-:W-:Y:S01]  /*106b0*/  UIMAD UR11, UR10, UR20, UR11 ;  /* 0x000000140a0b72a4 */ /* 0x000fe2000f8e020b */
[----:B------:R-:W-:Y:S01]  /*106c0*/  IMAD.U32 R4, RZ, RZ, UR22 ;  /* 0x00000016ff047e24 */ /* 0x000fe2000f8e00ff */
[----:B------:R-:W-:Y:S02]  /*106d0*/  UIADD3 UR12, UR23, UR12, URZ ;  /* 0x0000000c170c7290 */ /* 0x000fe4000fffe03f */
[----:B------:R-:W-:Y:S01]  /*106e0*/  MOV R5, UR23 ;  /* 0x0000001700057c02 */ /* 0x000fe20008000f00 */
[----:B------:R-:W-:Y:S01]  /*106f0*/  UIADD3 UR18, UR15, UR18, URZ ;  /* 0x000000120f127290 */ /* 0x000fe2000fffe03f */
[--C-:B------:R-:W-:Y:S01]  /*10700*/  IMAD.MOV R9, RZ, RZ, -R3.reuse ;  /* 0x000000ffff097224 */ /* 0x100fe200078e0a03 */
[----:B------:R-:W-:Y:S01]  /*10710*/  UIADD3 UR14, UP1, UP2, UR8, UR14, UR4 ;  /* 0x0000000e080e7290 */ /* 0x000fe2000fa3e004 */
[----:B------:R-:W-:Y:S01]  /*10720*/  SHF.R.S32.HI R5, RZ, 0x1f, R3 ;  /* 0x0000001fff057819 */ /* 0x000fe20000011403 */
[----:B------:R-:W-:Y:S01]  /*10730*/  UIADD3 UR10, UR9, UR11, URZ ;  /* 0x0000000b090a7290 */ /* 0x000fe2000fffe03f */
[----:B------:R-:W-:-:S02]  /*10740*/  IMAD R9, R11, R9, R6 ;  /* 0x000000090b097224 */ /* 0x000fc400078e0206 */
[----:B------:R-:W-:Y:S01]  /*10750*/  IMAD.U32 R8, RZ, RZ, UR12 ;  /* 0x0000000cff087e24 */ /* 0x000fe2000f8e00ff */
[----:B------:R-:W-:Y:S01]  /*10760*/  UIADD3.X UR10, UR10, UR18, UR19, UP1, UP2 ;  /* 0x000000120a0a7290 */ /* 0x000fe20008fe4413 */
[----:B------:R-:W-:Y:S01]  /*10770*/  IADD3 R4, P0, P1, R3, UR14, R4 ;  /* 0x0000000e03047c10 */ /* 0x000fe2000f91e004 */
[----:B------:R-:W-:Y:S01]  /*10780*/  ULDC.64 UR8, c[0x0][UR17+0x210] ;  /* 0x0000840011087abb */ /* 0x000fe20008000a00 */
[----:B------:R-:W-:Y:S01]  /*10790*/  SHF.R.S32.HI R3, RZ, 0x1f, R9 ;  /* 0x0000001fff037819 */ /* 0x000fe20000011409 */
[----:B------:R-:W-:Y:S02]  /*107a0*/  IMAD R6, R9, UR9, RZ ;  /* 0x0000000909067c24 */ /* 0x000fe4000f8e02ff */
[----:B------:R-:W-:Y:S01]  /*107b0*/  IADD3.X R5, R5, UR10, R8, P0, P1 ;  /* 0x0000000a05057c10 */ /* 0x000fe200087e2408 */
[----:B------:R-:W-:Y:S01]  /*107c0*/  ULDC.64 UR10, c[0x0][0xba8] ;  /* 0x0002ea00000a7ab9 */ /* 0x000fe20000000a00 */
[----:B------:R-:W-:Y:S01]  /*107d0*/  IMAD R3, R3, UR8, R6 ;  /* 0x0000000803037c24 */ /* 0x000fe2000f8e0206 */
[----:B------:R-:W-:Y:S01]  /*107e0*/  @!UP0 ULDC UR10, c[0x0][0xb50] ;  /* 0x0002d400000a8ab9 */ /* 0x000fe20000000800 */
[----:B------:R-:W-:Y:S01]  /*107f0*/  @!UP0 ULDC UR11, c[0x0][0xb54] ;  /* 0x0002d500000b8ab9 */ /* 0x000fe20000000800 */
[----:B------:R-:W-:-:S04]  /*10800*/  IMAD.WIDE.U32 R4, R9, UR8, R4 ;  /* 0x0000000809047c25 */ /* 0x000fc8000f8e0004 */
[----:B------:R-:W-:Y:S01]  /*10810*/  IMAD.IADD R3, R5, 0x1, R3 ;  /* 0x0000000105037824 */ /* 0x000fe200078e0203 */
[----:B------:R-:W-:-:S04]  /*10820*/  LEA R8, P0, R4, UR10, 0x2 ;  /* 0x0000000a04087c11 */ /* 0x000fc8000f8010ff */
[----:B------:R-:W-:Y:S01]  /*10830*/  LEA.HI.X R9, R4, UR11, R3, 0x2, P0 ;  /* 0x0000000b04097c11 */ /* 0x000fe200080f1403 */
[----:B------:R-:W-:-:S05]  /*10840*/  IMAD.MOV.U32 R3, RZ, RZ, -0x800000 ;  /* 0xff800000ff037424 */ /* 0x000fca00078e00ff */
[----:B------:R0:W-:Y:S03]  /*10850*/  STG.E desc[UR24][R8.64], R3 ;  /* 0x0000000308007986 */ /* 0x0001e6000c101918 */
.L_x_209:
[----:B------:R-:W-:Y:S05]  /*10860*/  BSYNC B1 ;  /* 0x0000000000017941 */ /* 0x000fea0003800000 */
.L_x_208:
[----:B------:R-:W-:-:S13]  /*10870*/  R2UR UR8, R220 ;  /* 0x00000000dc0872ca */ /* 0x000fda00000e0000 */
[----:B------:R-:W-:-:S06]  /*10880*/  UISETP.GT.AND UP0, UPT, UR8, 0x1, UPT ;  /* 0x000000010800788c */ /* 0x000fcc000bf04270 */
[----:B------:R-:W-:-:S13]  /*10890*/  PLOP3.LUT P0, PT, PT, PT, UP0, 0x80, 0x0 ;  /* 0x000000000000781c */ /* 0x000fda0003f0f008 */
[----:B------:R-:W-:Y:S05]  /*108a0*/  @P0 BRA `(.L_x_204) ;  /* 0x0000000400dc0947 */ /* 0x000fea0003800000 */
[----:B0-----:R-:W2:Y:S01]  /*108b0*/  LDL.LU R3, [R1] ;  /* 0x0000000001037983 */ /* 0x001ea20000300800 */
[----:B------:R-:W0:Y:S01]  /*108c0*/  LDC R13, c[0x0][0xbe8] ;  /* 0x0002fa00ff0d7b82 */ /* 0x000e220000000800 */
[----:B------:R-:W-:Y:S01]  /*108d0*/  ULDC.64 UR12, c[0x0][0xaa0] ;  /* 0x0002a800000c7ab9 */ /* 0x000fe20000000a00 */
[----:B------:R-:W-:Y:S01]  /*108e0*/  SHF.R.S32.HI R10, RZ, 0x1f, R12 ;  /* 0x0000001fff0a7819 */ /* 0x000fe2000001140c */
[----:B------:R-:W-:Y:S01]  /*108f0*/  UIMAD UR10, UR19, UR12, URZ ;  /* 0x0000000c130a72a4 */ /* 0x000fe2000f8e023f */
[----:B------:R-:W-:Y:S01]  /*10900*/  R2UR UR15, R222 ;  /* 0x00000000de0f72ca */ /* 0x000fe200000e0000 */
[----:B------:R-:W-:Y:S01]  /*10910*/  UIMAD.WIDE.U32 UR8, UR4, UR12, URZ ;  /* 0x0000000c040872a5 */ /* 0x000fe2000f8e003f */
[----:B------:R-:W-:Y:S01]  /*10920*/  LEA.HI R10, R10, R12, RZ, 0x3 ;  /* 0x0000000c0a0a7211 */ /* 0x000fe200078f18ff */
[----:B------:R-:W-:Y:S01]  /*10930*/  UIMAD UR10, UR4, UR13, UR10 ;  /* 0x0000000d040a72a4 */ /* 0x000fe2000f8e020a */
[----:B------:R-:W-:Y:S01]  /*10940*/  BSSY B1, `(.L_x_210) ;  /* 0x0000040000017945 */ /* 0x000fe20003800000 */
[----:B------:R-:W-:-:S02]  /*10950*/  SHF.R.S32.HI R12, RZ, 0x1f, R22 ;  /* 0x0000001fff0c7819 */ /* 0x000fc40000011416 */
[----:B------:R-:W-:Y:S01]  /*10960*/  SHF.R.S32.HI R10, RZ, 0x3, R10 ;  /* 0x00000003ff0a7819 */ /* 0x000fe2000001140a */
[----:B------:R-:W-:Y:S01]  /*10970*/  UIADD3 UR9, UR9, UR10, URZ ;  /* 0x0000000a09097290 */ /* 0x000fe2000fffe03f */
[----:B------:R-:W-:Y:S02]  /*10980*/  SHF.R.S32.HI R14, RZ, 0x1f, R17 ;  /* 0x0000001fff0e7819 */ /* 0x000fe40000011411 */
[----:B------:R-:W-:Y:S02]  /*10990*/  ULDC.64 UR10, c[0x0][0xae8] ;  /* 0x0002ba00000a7ab9 */ /* 0x000fe40000000a00 */
[----:B------:R-:W-:-:S04]  /*109a0*/  UIMAD.WIDE.U32 UR8, UR15, UR10, UR8 ;  /* 0x0000000a0f0872a5 */ /* 0x000fc8000f8e0008 */
[----:B------:R-:W-:Y:S01]  /*109b0*/  UIMAD UR9, UR15, UR11, UR9 ;  /* 0x0000000b0f0972a4 */ /* 0x000fe2000f8e0209 */
[----:B0-----:R-:W-:Y:S02]  /*109c0*/  ISETP.NE.AND P0, PT, R13, 0x1, PT ;  /* 0x000000010d00780c */ /* 0x001fe40003f05270 */
[----:B------:R-:W-:Y:S02]  /*109d0*/  ULDC.64 UR10, c[0x0][0xaf0] ;  /* 0x0002bc00000a7ab9 */ /* 0x000fe40000000a00 */
[----:B------:R-:W-:Y:S02]  /*109e0*/  UIMAD UR4, UR20, UR10, URZ ;  /* 0x0000000a140472a4 */ /* 0x000fe4000f8e023f */
[----:B------:R-:W-:Y:S02]  /*109f0*/  UIMAD.WIDE.U32 UR8, UR7, UR10, UR8 ;  /* 0x0000000a070872a5 */ /* 0x000fe4000f8e0008 */
[----:B------:R-:W-:-:S03]  /*10a00*/  UIMAD UR4, UR7, UR11, UR4 ;  /* 0x0000000b070472a4 */ /* 0x000fc6000f8e0204 */
[----:B------:R-:W-:Y:S01]  /*10a10*/  ULDC.64 UR10, c[0x0][0xae0] ;  /* 0x0002b800000a7ab9 */ /* 0x000fe20000000a00 */
[----:B------:R-:W-:Y:S01]  /*10a20*/  UIADD3 UR4, UR9, UR4, URZ ;  /* 0x0000000409047290 */ /* 0x000fe2000fffe03f */
[----:B------:R-:W0:Y:S08]  /*10a30*/  @P0 LDC R5, c[0x0][0xbec] ;  /* 0x0002fb00ff050b82 */ /* 0x000e300000000800 */
[----:B------:R-:W1:Y:S01]  /*10a40*/  @P0 LDC R9, c[0x0][0xbf0] ;  /* 0x0002fc00ff090b82 */ /* 0x000e620000000800 */
[----:B--2---:R-:W-:Y:S01]  /*10a50*/  R2UR UR14, R3 ;  /* 0x00000000030e72ca */ /* 0x004fe200000e0000 */
[----:B------:R-:W-:-:S12]  /*10a60*/  IMAD R3, R23, 0x20, R10 ;  /* 0x0000002017037824 */ /* 0x000fd800078e020a */
[----:B------:R-:W-:-:S04]  /*10a70*/  IMAD.U32 R8, RZ, RZ, UR14 ;  /* 0x0000000eff087e24 */ /* 0x000fc8000f8e00ff */
[----:B------:R-:W-:-:S04]  /*10a80*/  IMAD R8, R8, 0x80, R3 ;  /* 0x0000008008087824 */ /* 0x000fc800078e0203 */
[----:B0-----:R-:W-:-:S04]  /*10a90*/  @P0 IMAD.HI.U32 R4, R8, R5, RZ ;  /* 0x0000000508040227 */ /* 0x001fc800078e00ff */
[----:B------:R-:W-:Y:S01]  /*10aa0*/  IMAD.MOV.U32 R3, RZ, RZ, R8 ;  /* 0x000000ffff037224 */ /* 0x000fe200078e0008 */
[----:B-1----:R-:W-:Y:S01]  /*10ab0*/  @P0 SHF.R.U32.HI R3, RZ, R9, R4 ;  /* 0x00000009ff030219 */ /* 0x002fe20000011604 */
[----:B------:R-:W-:Y:S02]  /*10ac0*/  IMAD.U32 R5, RZ, RZ, UR9 ;  /* 0x00000009ff057e24 */ /* 0x000fe4000f8e00ff */
[----:B------:R-:W-:Y:S01]  /*10ad0*/  IMAD.U32 R5, RZ, RZ, UR4 ;  /* 0x00000004ff057e24 */ /* 0x000fe2000f8e00ff */
[--C-:B------:R-:W-:Y:S01]  /*10ae0*/  SHF.R.S32.HI R4, RZ, 0x1f, R3.reuse ;  /* 0x0000001fff047819 */ /* 0x100fe20000011403 */
[----:B------:R-:W-:-:S04]  /*10af0*/  IMAD.MOV R9, RZ, RZ, -R3 ;  /* 0x000000ffff097224 */ /* 0x000fc800078e0a03 */
[----:B------:R-:W-:Y:S02]  /*10b00*/  IMAD R6, R4, UR10, RZ ;  /* 0x0000000a04067c24 */ /* 0x000fe4000f8e02ff */
[----:B------:R-:W-:Y:S01]  /*10b10*/  IMAD.U32 R4, RZ, RZ, UR8 ;  /* 0x00000008ff047e24 */ /* 0x000fe2000f8e00ff */
[----:B------:R-:W-:Y:S01]  /*10b20*/  ULDC.64 UR8, c[0x0][0xad8] ;  /* 0x0002b60000087ab9 */ /* 0x000fe20000000a00 */
[----:B------:R-:W-:Y:S02]  /*10b30*/  IMAD R9, R13, R9, R8 ;  /* 0x000000090d097224 */ /* 0x000fe400078e0208 */
[C---:B------:R-:W-:Y:S02]  /*10b40*/  IMAD R11, R3.reuse, UR11, R6 ;  /* 0x0000000b030b7c24 */ /* 0x040fe4000f8e0206 */
[----:B------:R-:W-:Y:S01]  /*10b50*/  IMAD.WIDE.U32 R4, R3, UR10, R4 ;  /* 0x0000000a03047c25 */ /* 0x000fe2000f8e0004 */
[----:B------:R-:W-:-:S03]  /*10b60*/  SHF.R.S32.HI R3, RZ, 0x1f, R9 ;  /* 0x0000001fff037819 */ /* 0x000fc60000011409 */
[----:B------:R-:W-:Y:S02]  /*10b70*/  IMAD.U32 R8, RZ, RZ, UR14 ;  /* 0x0000000eff087e24 */ /* 0x000fe4000f8e00ff */
[----:B------:R-:W-:Y:S02]  /*10b80*/  IMAD.IADD R5, R5, 0x1, R11 ;  /* 0x0000000105057824 */ /* 0x000fe400078e020b */
[----:B------:R-:W-:Y:S02]  /*10b90*/  IMAD R6, R3, UR8, RZ ;  /* 0x0000000803067c24 */ /* 0x000fe4000f8e02ff */
[----:B------:R-:W-:Y:S02]  /*10ba0*/  IMAD R8, R8, 0x80, R10 ;  /* 0x0000008008087824 */ /* 0x000fe400078e020a */
[----:B-----5:R-:W-:Y:S02]  /*10bb0*/  IMAD R13, R0, R13, RZ ;  /* 0x0000000d000d7224 */ /* 0x020fe400078e02ff */
[----:B------:R-:W-:-:S02]  /*10bc0*/  IMAD R3, R9, UR9, R6 ;  /* 0x0000000909037c24 */ /* 0x000fc4000f8e0206 */
[----:B------:R-:W-:Y:S01]  /*10bd0*/  IMAD.WIDE.U32 R4, R9, UR8, R4 ;  /* 0x0000000809047c25 */ /* 0x000fe2000f8e0004 */
[C---:B------:R-:W-:Y:S01]  /*10be0*/  ISETP.GE.AND P2, PT, R8.reuse, R13, PT ;  /* 0x0000000d0800720c */ /* 0x040fe20003f46270 */
[----:B------:R-:W-:Y:S02]  /*10bf0*/  ULDC.64 UR8, c[0x0][0xa80] ;  /* 0x0002a00000087ab9 */ /* 0x000fe40000000a00 */
[----:B------:R-:W-:Y:S01]  /*10c00*/  VIADD R0, R8, 0x20 ;  /* 0x0000002008007836 */ /* 0x000fe20000000000 */
[----:B------:R-:W-:Y:S01]  /*10c10*/  LEA R6, P3, R4, UR8, 0x1 ;  /* 0x0000000804067c11 */ /* 0x000fe2000f8608ff */
[----:B------:R-:W-:-:S03]  /*10c20*/  IMAD.IADD R3, R5, 0x1, R3 ;  /* 0x0000000105037824 */ /* 0x000fc600078e0203 */
[-C--:B------:R-:W-:Y:S01]  /*10c30*/  ISETP.GE.AND P1, PT, R0, R13.reuse, PT ;  /* 0x0000000d0000720c */ /* 0x080fe20003f26270 */
[----:B------:R-:W-:Y:S01]  /*10c40*/  VIADD R0, R8, 0x40 ;  /* 0x0000004008007836 */ /* 0x000fe20000000000 */
[----:B------:R-:W-:Y:S02]  /*10c50*/  LEA.HI.X R3, R4, UR9, R3, 0x1, P3 ;  /* 0x0000000904037c11 */ /* 0x000fe400098f0c03 */
[----:B------:R0:W1:Y:S02]  /*10c60*/  SHFL.IDX PT, R4, R6, RZ, 0x181f ;  /* 0x00181fff06047589 */ /* 0x00006400000e0000 */
[----:B------:R-:W-:Y:S02]  /*10c70*/  ISETP.GE.AND P0, PT, R0, R13, PT ;  /* 0x0000000d0000720c */ /* 0x000fe40003f06270 */
[----:B------:R0:W2:Y:S01]  /*10c80*/  SHFL.IDX PT, R0, R3, RZ, 0x181f ;  /* 0x00181fff03007589 */ /* 0x0000a200000e0000 */
[----:B------:R-:W-:Y:S10]  /*10c90*/  @P2 BRA `(.L_x_211) ;  /* 0x0000000000282947 */ /* 0x000ff40003800000 */
[----:B------:R-:W-:Y:S01]  /*10ca0*/  ULDC UR4, c[0x0][0xac8] ;  /* 0x0002b20000047ab9 */ /* 0x000fe20000000800 */
[----:B------:R-:W-:Y:S01]  /*10cb0*/  ULDC.64 UR8, c[0x0][0x208] ;  /* 0x0000820000087ab9 */ /* 0x000fe20000000a00 */
[----:B------:R-:W-:Y:S02]  /*10cc0*/  ISETP.GE.AND P4, PT, R17, UR4, PT ;  /* 0x0000000411007c0c */ /* 0x000fe4000bf86270 */
[----:B------:R-:W-:-:S11]  /*10cd0*/  ISETP.GE.AND P5, PT, R22, UR4, PT ;  /* 0x0000000416007c0c */ /* 0x000fd6000bfa6270 */
[CC--:B-1----:R-:W-:Y:S02]  /*10ce0*/  @!P4 LEA R10, P2, R17.reuse, R4.reuse, 0x1 ;  /* 0x00000004110ac211 */ /* 0x0c2fe400078408ff */
[C---:B------:R-:W-:Y:S02]  /*10cf0*/  @!P5 LEA R4, P3, R22.reuse, R4, 0x1 ;  /* 0x000000041604d211 */ /* 0x040fe400078608ff */
[-C--:B--2---:R-:W-:Y:S02]  /*10d00*/  @!P4 LEA.HI.X R11, R17, R0.reuse, R14, 0x1, P2 ;  /* 0x00000000110bc211 */ /* 0x084fe400010f0c0e */
[----:B------:R-:W-:-:S03]  /*10d10*/  @!P5 LEA.HI.X R5, R22, R0, R12, 0x1, P3 ;  /* 0x000000001605d211 */ /* 0x000fc600018f0c0c */
[----:B------:R3:W-:Y:S04]  /*10d20*/  @!P4 ST.E.128 desc[UR8][R10.64], RZ ;  /* 0x000000ff0a00c985 */ /* 0x0007e8000c101d08 */
[----:B------:R3:W-:Y:S02]  /*10d30*/  @!P5 ST.E.128 desc[UR8][R4.64], RZ ;  /* 0x000000ff0400d985 */ /* 0x0007e4000c101d08 */
.L_x_211:
[----:B------:R-:W-:Y:S05]  /*10d40*/  BSYNC B1 ;  /* 0x0000000000017941 */ /* 0x000fea0003800000 */
.L_x_210:
[----:B--2---:R2:W4:Y:S01]  /*10d50*/  SHFL.IDX PT, R0, R3, 0x1, 0x181f ;  /* 0x00381f0003007f89 */ /* 0x00452200000e0000 */
[----:B------:R-:W-:Y:S03]  /*10d60*/  BSSY B1, `(.L_x_212) ;  /* 0x000000d000017945 */ /* 0x000fe60003800000 */
[----:B-1-3--:R2:W1:Y:S01]  /*10d70*/  SHFL.IDX PT, R4, R6, 0x1, 0x181f ;  /* 0x00381f0006047f89 */ /* 0x00a46200000e0000 */
[----:B------:R-:W-:Y:S05]  /*10d80*/  @P1 BRA `(.L_x_213) ;  /* 0x0000000000281947 */ /* 0x000fea0003800000 */
[----:B------:R-:W-:Y:S01]  /*10d90*/  ULDC UR4, c[0x0][0xac8] ;  /* 0x0002b20000047ab9 */ /* 0x000fe20000000800 */
[----:B------:R-:W-:Y:S01]  /*10da0*/  ULDC.64 UR8, c[0x0][0x208] ;  /* 0x0000820000087ab9 */ /* 0x000fe20000000a00 */
[----:B------:R-:W-:Y:S02]  /*10db0*/  ISETP.GE.AND P3, PT, R17, UR4, PT ;  /* 0x0000000411007c0c */ /* 0x000fe4000bf66270 */
[----:B------:R-:W-:-:S11]  /*10dc0*/  ISETP.GE.AND P4, PT, R22, UR4, PT ;  /* 0x0000000416007c0c */ /* 0x000fd6000bf86270 */
[CC--:B-1----:R-:W-:Y:S02]  /*10dd0*/  @!P3 LEA R10, P1, R17.reuse, R4.reuse, 0x1 ;  /* 0x00000004110ab211 */ /* 0x0c2fe400078208ff */
[C---:B------:R-:W-:Y:S02]  /*10de0*/  @!P4 LEA R4, P2, R22.reuse, R4, 0x1 ;  /* 0x000000041604c211 */ /* 0x040fe400078408ff */
[-C--:B----4-:R-:W-:Y:S02]  /*10df0*/  @!P3 LEA.HI.X R11, R17, R0.reuse, R14, 0x1, P1 ;  /* 0x00000000110bb211 */ /* 0x090fe400008f0c0e */
[----:B------:R-:W-:-:S03]  /*10e00*/  @!P4 LEA.HI.X R5, R22, R0, R12, 0x1, P2 ;  /* 0x000000001605c211 */ /* 0x000fc600010f0c0c */
[----:B------:R3:W-:Y:S04]  /*10e10*/  @!P3 ST.E.128 desc[UR8][R10.64], RZ ;  /* 0x000000ff0a00b985 */ /* 0x0007e8000c101d08 */
[----:B------:R3:W-:Y:S02]  /*10e20*/  @!P4 ST.E.128 desc[UR8][R4.64], RZ ;  /* 0x000000ff0400c985 */ /* 0x0007e4000c101d08 */
.L_x_213:
[----:B------:R-:W-:Y:S05]  /*10e30*/  BSYNC B1 ;  /* 0x0000000000017941 */ /* 0x000fea0003800000 */
.L_x_212:
[----:B----4-:R4:W0:Y:S01]  /*10e40*/  SHFL.IDX PT, R0, R3, 0x2, 0x181f ;  /* 0x00581f0003007f89 */ /* 0x01082200000e0000 */
        /* <DEDUP_REMOVED lines=9> */
[-C--:B0-----:R-:W-:Y:S02]  /*10ee0*/  @!P2 LEA.HI.X R11, R17, R0.reuse, R14, 0x1, P0 ;  /* 0x00000000110ba211 */ /* 0x081fe400000f0c0e */
[----:B------:R-:W-:-:S03]  /*10ef0*/  @!P3 LEA.HI.X R5, R22, R0, R12, 0x1, P1 ;  /* 0x000000001605b211 */ /* 0x000fc600008f0c0c */
[----:B------:R3:W-:Y:S04]  /*10f00*/  @!P2 ST.E.128 desc[UR8][R10.64], RZ ;  /* 0x000000ff0a00a985 */ /* 0x0007e8000c101d08 */
[----:B------:R3:W-:Y:S02]  /*10f10*/  @!P3 ST.E.128 desc[UR8][R4.64], RZ ;  /* 0x000000ff0400b985 */ /* 0x0007e4000c101d08 */
.L_x_215:
[----:B------:R-:W-:Y:S05]  /*10f20*/  BSYNC B1 ;  /* 0x0000000000017941 */ /* 0x000fea0003800000 */
.L_x_214:
[----:B0-----:R-:W-:Y:S01]  /*10f30*/  VIADD R0, R8, 0x60 ;  /* 0x0000006008007836 */ /* 0x001fe20000000000 */
[----:B--2-4-:R-:W2:Y:S04]  /*10f40*/  SHFL.IDX PT, R3, R3, 0x3, 0x181f ;  /* 0x00781f0003037f89 */ /* 0x014ea800000e0000 */
[----:B------:R-:W-:Y:S01]  /*10f50*/  ISETP.GE.AND P0, PT, R0, R13, PT ;  /* 0x0000000d0000720c */ /* 0x000fe20003f06270 */
[----:B-1-3--:R1:W3:-:S12]  /*10f60*/  SHFL.IDX PT, R4, R6, 0x3, 0x181f ;  /* 0x00781f0006047f89 */ /* 0x00a2d800000e0000 */
[----:B-1----:R-:W-:Y:S05]  /*10f70*/  @P0 BRA `(.L_x_204) ;  /* 0x0000000000280947 */ /* 0x002fea0003800000 */
[----:B------:R-:W-:Y:S01]  /*10f80*/  ULDC UR4, c[0x0][0xac8] ;  /* 0x0002b20000047ab9 */ /* 0x000fe20000000800 */
[----:B------:R-:W-:Y:S01]  /*10f90*/  ULDC.64 UR8, c[0x0][0x208] ;  /* 0x0000820000087ab9 */ /* 0x000fe20000000a00 */
[----:B------:R-:W-:Y:S02]  /*10fa0*/  ISETP.GE.AND P2, PT, R17, UR4, PT ;  /* 0x0000000411007c0c */ /* 0x000fe4000bf46270 */
[----:B------:R-:W-:-:S11]  /*10fb0*/  ISETP.GE.AND P3, PT, R22, UR4, PT ;  /* 0x0000000416007c0c */ /* 0x000fd6000bf66270 */
[CC--:B---3--:R-:W-:Y:S02]  /*10fc0*/  @!P2 LEA R8, P0, R17.reuse, R4.reuse, 0x1 ;  /* 0x000000041108a211 */ /* 0x0c8fe400078008ff */
[C---:B------:R-:W-:Y:S02]  /*10fd0*/  @!P3 LEA R4, P1, R22.reuse, R4, 0x1 ;  /* 0x000000041604b211 */ /* 0x040fe400078208ff */
[-C--:B--2---:R-:W-:Y:S02]  /*10fe0*/  @!P2 LEA.HI.X R9, R17, R3.reuse, R14, 0x1, P0 ;  /* 0x000000031109a211 */ /* 0x084fe400000f0c0e */
[----:B------:R-:W-:-:S03]  /*10ff0*/  @!P3 LEA.HI.X R5, R22, R3, R12, 0x1, P1 ;  /* 0x000000031605b211 */ /* 0x000fc600008f0c0c */
[----:B------:R1:W-:Y:S04]  /*11000*/  @!P2 ST.E.128 desc[UR8][R8.64], RZ ;  /* 0x000000ff0800a985 */ /* 0x0003e8000c101d08 */
[----:B------:R1:W-:Y:S02]  /*11010*/  @!P3 ST.E.128 desc[UR8][R4.64], RZ ;  /* 0x000000ff0400b985 */ /* 0x0003e4000c101d08 */
.L_x_204:
[----:B------:R-:W-:Y:S05]  /*11020*/  BSYNC B0 ;  /* 0x0000000000007941 */ /* 0x000fea0003800000 */
.L_x_194:
[----:B------:R-:W-:Y:S02]  /*11030*/  ULDC UR4, c[0x0][0xc3c] ;  /* 0x00030f0000047ab9 */ /* 0x000fe40000000800 */
[----:B------:R-:W-:-:S13]  /*11040*/  ISETP.GE.AND P0, PT, R7, UR4, PT ;  /* 0x0000000407007c0c */ /* 0x000fda000bf06270 */
[----:B------:R-:W-:Y:S05]  /*11050*/  @!P0 BRA `(.L_x_216) ;  /* 0xffffff00000c8947 */ /* 0x000fea000383ffff */
[----:B------:R-:W-:Y:S05]  /*11060*/  EXIT ;  /* 0x000000000000794d */ /* 0x000fea0003800000 */
.L_x_168:
[----:B------:R-:W-:-:S08]  /*11070*/  NOP ;  /* 0x0000000000007918 */ /* 0x000fd00000000000 */
[----:B0-----:R-:W0:-:S00]  /*11080*/  USETMAXREG.DEALLOC.CTAPOOL 0x18 ;  /* 0x00000018000079c8 */ /* 0x001e0000080e0500 */
[----:B0-----:R-:W-:Y:S01]  /*11090*/  LOP3.LUT R0, R0, 0x3, RZ, 0xc0, !PT ;  /* 0x0000000300007812 */ /* 0x001fe200078ec0ff */
[----:B------:R-:W-:-:S05]  /*110a0*/  IMAD.MOV.U32 R6, RZ, RZ, RZ ;  /* 0x000000ffff067224 */ /* 0x000fca00078e00ff */
[----:B------:R-:W0:Y:S02]  /*110b0*/  SHFL.IDX PT, R0, R0, RZ, 0x1f ;  /* 0x00001fff00007589 */ /* 0x000e2400000e0000 */
[----:B0-----:R-:W-:-:S04]  /*110c0*/  ISETP.NE.AND P0, PT, R0, RZ, PT ;  /* 0x000000ff0000720c */ /* 0x001fc80003f05270 */
[----:B------:R-:W-:-:S05]  /*110d0*/  P2R R0, PR, RZ, 0x1 ;  /* 0x00000001ff007803 */ /* 0x000fca0000000000 */
[----:B------:R0:W-:Y:S04]  /*110e0*/  STL [R1+0x64], R0 ;  /* 0x0000640001007387 */ /* 0x0001e80000100800 */
[----:B------:R-:W-:Y:S05]  /*110f0*/  @!P0 BRA `(.L_x_217) ;  /* 0x0000000000248947 */ /* 0x000fea0003800000 */
[----:B------:R-:W1:Y:S08]  /*11100*/  S2UR UR5, SR_CgaCtaId ;  /* 0x00000000000579c3 */ /* 0x000e700000008800 */
[----:B------:R-:W-:Y:S06]  /*11110*/  BAR.SYNC.DEFER_BLOCKING 0x5, 0x180 ;  /* 0x0146000000007b1d */ /* 0x000fec0000010000 */
[----:B------:R-:W-:-:S02]  /*11120*/  UMOV UR4, 0x400 ;  /* 0x0000040000047882 */ /* 0x000fc40000000000 */
[----:B-1----:R-:W-:-:S09]  /*11130*/  ULEA UR4, UR5, UR4, 0x18 ;  /* 0x0000000405047291 */ /* 0x002fd2000f8ec03f */
[----:B------:R-:W1:Y:S04]  /*11140*/  LDS.128 R4, [UR4+0x348d0] ;  /* 0x0348d004ff047984 */ /* 0x000e680008000c00 */
[----:B-1----:R2:W-:Y:S04]  /*11150*/  STL.64 [R1], R4 ;  /* 0x0000000401007387 */ /* 0x0025e80000100a00 */
[----:B------:R2:W-:Y:S01]  /*11160*/  STL.64 [R1+0x8], R6 ;  /* 0x0000080601007387 */ /* 0x0005e20000100a00 */
[----:B------:R-:W-:Y:S06]  /*11170*/  BAR.ARV 0x4, 0x180 ;  /* 0x0106000000007b1d */ /* 0x000fec0000002000 */
[----:B------:R-:W-:Y:S05]  /*11180*/  BRA `(.L_x_218) ;  /* 0x0000000800b07947 */ /* 0x000fea0003800000 */
.L_x_217:
[----:B0-----:R-:W0:Y:S01]  /*11190*/  S2R R0, SR_TID.X ;  /* 0x0000000000007919 */ /* 0x001e220000002100 */
[----:B------:R-:W-:Y:S01]  /*111a0*/  ULDC UR4, c[0x0][0xc3c] ;  /* 0x00030f0000047ab9 */ /* 0x000fe20000000800 */
[----:B------:R-:W-:Y:S01]  /*111b0*/  ULDC.64 UR6, c[0x0][0x208] ;  /* 0x0000820000067ab9 */ /* 0x000fe20000000a00 */
[----:B------:R-:W-:Y:S01]  /*111c0*/  IMAD.MOV.U32 R9, RZ, RZ, RZ ;  /* 0x000000ffff097224 */ /* 0x000fe200078e00ff */
[----:B------:R-:W-:Y:S01]  /*111d0*/  ULDC UR5, c[0x0][0xc38] ;  /* 0x00030e0000057ab9 */ /* 0x000fe20000000800 */
[----:B0-----:R-:W-:-:S04]  /*111e0*/  LOP3.LUT R0, R0, 0x1f, RZ, 0xc0, !PT ;  /* 0x0000001f00007812 */ /* 0x001fc800078ec0ff */
[----:B------:R-:W-:-:S04]  /*111f0*/  ISETP.NE.AND P0, PT, R0, 0x1f, PT ;  /* 0x0000001f0000780c */ /* 0x000fc80003f05270 */
[----:B------:R-:W-:-:S13]  /*11200*/  ISETP.GE.OR P1, PT, R0, UR4, !P0 ;  /* 0x0000000400007c0c */ /* 0x000fda000c726670 */
[----:B------:R-:W0:Y:S08]  /*11210*/  @!P1 LDC.64 R2, c[0x0][0xc80] ;  /* 0x00032000ff029b82 */ /* 0x000e300000000a00 */
[----:B------:R-:W1:Y:S01]  /*11220*/  @!P1 LDC.64 R4, c[0x0][0xc78] ;  /* 0x00031e00ff049b82 */ /* 0x000e620000000a00 */
[----:B0-----:R-:W-:-:S05]  /*11230*/  @!P1 IMAD.WIDE.U32 R2, R0, 0x4, R2 ;  /* 0x0000000400029825 */ /* 0x001fca00078e0002 */
[----:B------:R1:W2:Y:S02]  /*11240*/  @!P1 LDG.E R6, desc[UR6][R2.64] ;  /* 0x0000000602069981 */ /* 0x0002a4000c1e1900 */
[----:B-1----:R-:W-:-:S05]  /*11250*/  @!P1 IMAD.WIDE.U32 R2, R0, 0x4, R4 ;  /* 0x0000000400029825 */ /* 0x002fca00078e0004 */
[----:B------:R-:W2:Y:S01]  /*11260*/  @!P1 LDG.E R9, desc[UR6][R2.64] ;  /* 0x0000000602099981 */ /* 0x000ea2000c1e1900 */
[C---:B------:R-:W-:Y:S01]  /*11270*/  ISETP.NE.AND P1, PT, R0.reuse, RZ, PT ;  /* 0x000000ff0000720c */ /* 0x040fe20003f25270 */
[----:B------:R-:W0:Y:S01]  /*11280*/  S2UR UR6, SR_CTAID.X ;  /* 0x00000000000679c3 */ /* 0x000e220000002500 */
[C---:B------:R-:W-:Y:S01]  /*11290*/  ISETP.GE.U32.AND P2, PT, R0.reuse, 0x2, PT ;  /* 0x000000020000780c */ /* 0x040fe20003f46070 */
[----:B------:R-:W-:Y:S01]  /*112a0*/  UMOV UR4, URZ ;  /* 0x0000003f00047c82 */ /* 0x000fe20008000000 */
[C---:B------:R-:W-:Y:S02]  /*112b0*/  ISETP.GE.U32.AND P3, PT, R0.reuse, 0x4, PT ;  /* 0x000000040000780c */ /* 0x040fe40003f66070 */
[C---:B------:R-:W-:Y:S02]  /*112c0*/  ISETP.GE.U32.AND P4, PT, R0.reuse, 0x8, PT ;  /* 0x000000080000780c */ /* 0x040fe40003f86070 */
[----:B------:R-:W-:Y:S01]  /*112d0*/  ISETP.GE.U32.AND P5, PT, R0, 0x10, PT ;  /* 0x000000100000780c */ /* 0x000fe20003fa6070 */
[----:B--2---:R-:W-:-:S05]  /*112e0*/  IMAD R4, R6, R9, RZ ;  /* 0x0000000906047224 */ /* 0x004fca00078e02ff */
[----:B------:R-:W1:Y:S02]  /*112f0*/  SHFL.UP PT, R5, R4, 0x1, RZ ;  /* 0x0420000004057989 */ /* 0x000e6400000e00ff */
[----:B-1----:R-:W-:-:S05]  /*11300*/  SEL R5, R5, RZ, P1 ;  /* 0x000000ff05057207 */ /* 0x002fca0000800000 */
[----:B------:R-:W-:-:S05]  /*11310*/  IMAD.IADD R5, R4, 0x1, R5 ;  /* 0x0000000104057824 */ /* 0x000fca00078e0205 */
        /* <DEDUP_REMOVED lines=12> */
[----:B------:R-:W1:Y:S02]  /*113e0*/  SHFL.IDX PT, R4, R2, 0x1f, 0x1f ;  /* 0x03e01f0002047f89 */ /* 0x000e6400000e0000 */
[----:B-1----:R-:W-:-:S04]  /*113f0*/  IMAD R7, R4, UR5, RZ ;  /* 0x0000000504077c24 */ /* 0x002fc8000f8e02ff */
[----:B------:R-:W-:Y:S01]  /*11400*/  IMAD.MOV.U32 R4, RZ, RZ, R7 ;  /* 0x000000ffff047224 */ /* 0x000fe200078e0007 */
[----:B0-----:R-:W-:-:S13]  /*11410*/  ISETP.GT.AND P6, PT, R7, UR6, PT ;  /* 0x0000000607007c0c */ /* 0x001fda000bfc4270 */
[----:B------:R-:W-:Y:S05]  /*11420*/  @P6 BRA `(.L_x_219) ;  /* 0x0000000000a86947 */ /* 0x000fea0003800000 */
[----:B------:R-:W-:Y:S01]  /*11430*/  IMAD.MOV.U32 R7, RZ, RZ, R4 ;  /* 0x000000ffff077224 */ /* 0x000fe200078e0004 */
[----:B------:R-:W-:Y:S01]  /*11440*/  UMOV UR4, URZ ;  /* 0x0000003f00047c82 */ /* 0x000fe20008000000 */
[----:B------:R-:W-:-:S05]  /*11450*/  ULDC UR5, c[0x0][0xc38] ;  /* 0x00030e0000057ab9 */ /* 0x000fca0000000800 */
.L_x_221:
[----:B------:R-:W0:Y:S01]  /*11460*/  LDC R2, c[0x0][0xc3c] ;  /* 0x00030f00ff027b82 */ /* 0x000e220000000800 */
[----:B------:R-:W-:Y:S01]  /*11470*/  ULDC UR7, c[0x0][0xc3c] ;  /* 0x00030f0000077ab9 */ /* 0x000fe20000000800 */
[----:B------:R-:W-:Y:S01]  /*11480*/  UIADD3 UR4, UR4, 0x1f, URZ ;  /* 0x0000001f04047890 */ /* 0x000fe2000fffe03f */
[----:B------:R-:W-:-:S05]  /*11490*/  IMAD.U32 R3, RZ, RZ, UR7 ;  /* 0x00000007ff037e24 */ /* 0x000fca000f8e00ff */
[----:B------:R1:W-:Y:S01]  /*114a0*/  STL [R1+0xc], R3 ;  /* 0x00000c0301007387 */ /* 0x0003e20000100800 */
[----:B0-----:R-:W-:-:S13]  /*114b0*/  ISETP.LE.AND P6, PT, R2, UR4, PT ;  /* 0x0000000402007c0c */ /* 0x001fda000bfc3270 */
[----:B-1----:R-:W-:Y:S05]  /*114c0*/  @P6 BRA `(.L_x_220) ;  /* 0x0000000400a86947 */ /* 0x002fea0003800000 */
[----:B------:R-:W-:Y:S01]  /*114d0*/  VIADD R9, R0, UR4 ;  /* 0x0000000400097c36 */ /* 0x000fe20008000000 */
[----:B------:R-:W-:Y:S01]  /*114e0*/  ULDC.64 UR8, c[0x0][0x208] ;  /* 0x0000820000087ab9 */ /* 0x000fe20000000a00 */
[----:B------:R-:W-:-:S03]  /*114f0*/  IMAD.MOV.U32 R6, RZ, RZ, RZ ;  /* 0x000000ffff067224 */ /* 0x000fc600078e00ff */
[----:B------:R-:W-:-:S13]  /*11500*/  ISETP.GE.OR P6, PT, R9, R2, !P0 ;  /* 0x000000020900720c */ /* 0x000fda00047c6670 */
[----:B------:R-:W0:Y:S08]  /*11510*/  @!P6 LDC.64 R2, c[0x0][0xc80] ;  /* 0x00032000ff02eb82 */ /* 0x000e300000000a00 */
[----:B------:R-:W1:Y:S01]  /*11520*/  @!P6 LDC.64 R4, c[0x0][0xc78] ;  /* 0x00031e00ff04eb82 */ /* 0x000e620000000a00 */
[----:B0-----:R-:W-:-:S05]  /*11530*/  @!P6 IMAD.WIDE R2, R9, 0x4, R2 ;  /* 0x000000040902e825 */ /* 0x001fca00078e0202 */
[----:B------:R1:W2:Y:S02]  /*11540*/  @!P6 LDG.E R6, desc[UR8][R2.64] ;  /* 0x000000080206e981 */ /* 0x0002a4000c1e1900 */
[----:B-1----:R-:W-:-:S04]  /*11550*/  @!P6 IMAD.WIDE R2, R9, 0x4, R4 ;  /* 0x000000040902e825 */ /* 0x002fc800078e0204 */
[----:B------:R-:W-:-:S06]  /*11560*/  IMAD.MOV.U32 R9, RZ, RZ, RZ ;  /* 0x000000ffff097224 */ /* 0x000fcc00078e00ff */
[----:B------:R-:W2:Y:S02]  /*11570*/  @!P6 LDG.E R9, desc[UR8][R2.64] ;  /* 0x000000080209e981 */ /* 0x000ea4000c1e1900 */
[----:B--2---:R-:W-:-:S05]  /*11580*/  IMAD R11, R6, R9, RZ ;  /* 0x00000009060b7224 */ /* 0x004fca00078e02ff */
[----:B------:R-:W0:Y:S02]  /*11590*/  SHFL.UP PT, R4, R11, 0x1, RZ ;  /* 0x042000000b047989 */ /* 0x000e2400000e00ff */
[----:B0-----:R-:W-:-:S05]  /*115a0*/  SEL R4, R4, RZ, P1 ;  /* 0x000000ff04047207 */ /* 0x001fca0000800000 */
[----:B------:R-:W-:-:S05]  /*115b0*/  IMAD.IADD R4, R11, 0x1, R4 ;  /* 0x000000010b047824 */ /* 0x000fca00078e0204 */
        /* <DEDUP_REMOVED lines=12> */
[----:B------:R-:W0:Y:S02]  /*11680*/  SHFL.IDX PT, R4, R2, 0x1f, 0x1f ;  /* 0x03e01f0002047f89 */ /* 0x000e2400000e0000 */
[----:B0-----:R-:W-:-:S04]  /*11690*/  IMAD R4, R4, UR5, RZ ;  /* 0x0000000504047c24 */ /* 0x001fc8000f8e02ff */
[----:B------:R-:W-:-:S05]  /*116a0*/  IMAD.IADD R7, R4, 0x1, R7 ;  /* 0x0000000104077824 */ /* 0x000fca00078e0207 */
[----:B------:R-:W-:-:S13]  /*116b0*/  ISETP.GT.AND P6, PT, R7, UR6, PT ;  /* 0x0000000607007c0c */ /* 0x000fda000bfc4270 */
[----:B------:R-:W-:Y:S05]  /*116c0*/  @!P6 BRA `(.L_x_221) ;  /* 0xfffffffc0064e947 */ /* 0x000fea000383ffff */
.L_x_219:
[----:B------:R-:W-:Y:S02]  /*116d0*/  IMAD.IADD R11, R7, 0x1, -R4 ;  /* 0x00000001070b7824 */ /* 0x000fe400078e0a04 */
[----:B------:R-:W-:Y:S02]  /*116e0*/  IMAD.MOV.U32 R12, RZ, RZ, RZ ;  /* 0x000000ffff0c7224 */ /* 0x000fe400078e00ff */
[----:B------:R-:W-:-:S05]  /*116f0*/  IMAD R3, R2, UR5, R11 ;  /* 0x0000000502037c24 */ /* 0x000fca000f8e020b */
[----:B------:R-:W-:-:S13]  /*11700*/  ISETP.GT.AND P0, PT, R3, UR6, PT ;  /* 0x0000000603007c0c */ /* 0x000fda000bf04270 */
[----:B------:R-:W-:-:S04]  /*11710*/  VOTE.ANY R10, PT, !P0 ;  /* 0x00000000000a7806 */ /* 0x000fc800040e0100 */
[----:B------:R-:W0:Y:S01]  /*11720*/  POPC R5, R10 ;  /* 0x0000000a00057309 */ /* 0x000e220000000000 */
[----:B------:R-:W-:Y:S01]  /*11730*/  ISETP.NE.AND P0, PT, R10, RZ, PT ;  /* 0x000000ff0a00720c */ /* 0x000fe20003f05270 */
[----:B0-----:R-:W0:Y:S04]  /*11740*/  SHFL.IDX PT, R6, R6, R5, 0x1f ;  /* 0x00001f0506067589 */ /* 0x001e2800000e0000 */
[----:B------:R-:W1:Y:S01]  /*11750*/  SHFL.IDX PT, R8, R9, R5, 0x1f ;  /* 0x00001f0509087589 */ /* 0x000e6200000e0000 */
[----:B0-----:R-:W-:-:S04]  /*11760*/  IABS R4, R6 ;  /* 0x0000000600047213 */ /* 0x001fc80000000000 */
[----:B------:R-:W0:Y:S01]  /*11770*/  I2F.RP R13, R4 ;  /* 0x00000004000d7306 */ /* 0x000e220000209400 */
[----:B-1----:R-:W-:-:S07]  /*11780*/  IABS R7, R8 ;  /* 0x0000000800077213 */ /* 0x002fce0000000000 */
[----:B------:R-:W-:Y:S08]  /*11790*/  I2F.RP R10, R7 ;  /* 0x00000007000a7306 */ /* 0x000ff00000209400 */
[----:B0-----:R-:W0:Y:S02]  /*117a0*/  MUFU.RCP R13, R13 ;  /* 0x0000000d000d7308 */ /* 0x001e240000001000 */
[----:B0-----:R-:W-:-:S06]  /*117b0*/  VIADD R3, R13, 0xffffffe ;  /* 0x0ffffffe0d037836 */ /* 0x001fcc0000000000 */
[----:B------:R-:W0:Y:S02]  /*117c0*/  F2I.FTZ.U32.TRUNC.NTZ R3, R3 ;  /* 0x0000000300037305 */ /* 0x000e24000021f000 */
[----:B0-----:R-:W-:Y:S01]  /*117d0*/  IMAD.MOV R15, RZ, RZ, -R3 ;  /* 0x000000ffff0f7224 */ /* 0x001fe200078e0a03 */
[----:B------:R-:W-:Y:S06]  /*117e0*/  @!P0 BRA `(.L_x_222) ;  /* 0x0000000000088947 */ /* 0x000fec0003800000 */
[----:B------:R-:W-:-:S05]  /*117f0*/  VIADD R9, R5, 0xffffffff ;  /* 0xffffffff05097836 */ /* 0x000fca0000000000 */
[----:B------:R0:W1:Y:S02]  /*11800*/  SHFL.IDX PT, R12, R2, R9, 0x1f ;  /* 0x00001f09020c7589 */ /* 0x00006400000e0000 */
.L_x_222:
[----:B-1----:R-:W-:Y:S01]  /*11810*/  IMAD R11, R12, UR5, R11 ;  /* 0x000000050c0b7c24 */ /* 0x002fe2000f8e020b */
[----:B------:R-:W1:Y:S01]  /*11820*/  MUFU.RCP R10, R10 ;  /* 0x0000000a000a7308 */ /* 0x000e620000001000 */
[----:B0-----:R-:W-:Y:S02]  /*11830*/  IMAD R9, R15, R4, RZ ;  /* 0x000000040f097224 */ /* 0x001fe400078e02ff */
[----:B------:R-:W-:Y:S01]  /*11840*/  IMAD.MOV.U32 R2, RZ, RZ, RZ ;  /* 0x000000ffff027224 */ /* 0x000fe200078e00ff */
[----:B------:R0:W-:Y:S03]  /*11850*/  STL [R1], R11 ;  /* 0x0000000b01007387 */ /* 0x0001e60000100800 */
[----:B------:R-:W-:Y:S01]  /*11860*/  IMAD.HI.U32 R2, R3, R9, R2 ;  /* 0x0000000903027227 */ /* 0x000fe200078e0002 */
[----:B------:R-:W-:Y:S02]  /*11870*/  IADD3 R9, -R11, UR6, RZ ;  /* 0x000000060b097c10 */ /* 0x000fe4000fffe1ff */
[----:B------:R-:W-:-:S02]  /*11880*/  IABS R3, R6 ;  /* 0x0000000600037213 */ /* 0x000fc40000000000 */
[----:B------:R-:W-:-:S03]  /*11890*/  IABS R13, R9 ;  /* 0x00000009000d7213 */ /* 0x000fc60000000000 */
[----:B------:R-:W-:Y:S02]  /*118a0*/  IMAD.MOV R12, RZ, RZ, -R3 ;  /* 0x000000ffff0c7224 */ /* 0x000fe400078e0a03 */
[----:B0-----:R-:W-:Y:S01]  /*118b0*/  IMAD.HI.U32 R11, R2, R13, RZ ;  /* 0x0000000d020b7227 */ /* 0x001fe200078e00ff */
[----:B-1----:R-:W-:-:S03]  /*118c0*/  IADD3 R3, R10, 0xffffffe, RZ ;  /* 0x0ffffffe0a037810 */ /* 0x002fc60007ffe0ff */
[----:B------:R-:W-:-:S03]  /*118d0*/  IMAD R13, R11, R12, R13 ;  /* 0x0000000c0b0d7224 */ /* 0x000fc600078e020d */
[----:B------:R-:W0:Y:S02]  /*118e0*/  F2I.FTZ.U32.TRUNC.NTZ R3, R3 ;  /* 0x0000000300037305 */ /* 0x000e24000021f000 */
[----:B------:R-:W-:-:S13]  /*118f0*/  ISETP.GT.U32.AND P1, PT, R4, R13, PT ;  /* 0x0000000d0400720c */ /* 0x000fda0003f24070 */
[----:B------:R-:W-:Y:S02]  /*11900*/  @!P1 IMAD.IADD R13, R13, 0x1, -R4 ;  /* 0x000000010d0d9824 */ /* 0x000fe400078e0a04 */
[----:B0-----:R-:W-:Y:S02]  /*11910*/  IMAD.MOV R2, RZ, RZ, -R3 ;  /* 0x000000ffff027224 */ /* 0x001fe400078e0a03 */
[----:B------:R-:W-:Y:S01]  /*11920*/  @!P1 VIADD R11, R11, 0x1 ;  /* 0x000000010b0b9836 */ /* 0x000fe20000000000 */
[----:B------:R-:W-:Y:S01]  /*11930*/  ISETP.GE.U32.AND P0, PT, R13, R4, PT ;  /* 0x000000040d00720c */ /* 0x000fe20003f06070 */
[----:B------:R-:W-:Y:S01]  /*11940*/  IMAD R13, R2, R7, RZ ;  /* 0x00000007020d7224 */ /* 0x000fe200078e02ff */
[----:B------:R-:W-:Y:S01]  /*11950*/  ISETP.NE.AND P1, PT, R6, RZ, PT ;  /* 0x000000ff0600720c */ /* 0x000fe20003f25270 */
[----:B------:R-:W-:-:S04]  /*11960*/  IMAD.MOV.U32 R2, RZ, RZ, RZ ;  /* 0x000000ffff027224 */ /* 0x000fc800078e00ff */
[----:B------:R-:W-:Y:S01]  /*11970*/  IMAD.HI.U32 R4, R3, R13, R2 ;  /* 0x0000000d03047227 */ /* 0x000fe200078e0002 */
[----:B------:R-:W-:-:S04]  /*11980*/  LOP3.LUT R2, R9, R6, RZ, 0x3c, !PT ;  /* 0x0000000609027212 */ /* 0x000fc800078e3cff */
[----:B------:R-:W-:Y:S01]  /*11990*/  ISETP.GE.AND P2, PT, R2, RZ, PT ;  /* 0x000000ff0200720c */ /* 0x000fe20003f46270 */
[----:B------:R-:W-:Y:S01]  /*119a0*/  @P0 VIADD R11, R11, 0x1 ;  /* 0x000000010b0b0836 */ /* 0x000fe20000000000 */
[----:B------:R-:W-:-:S05]  /*119b0*/  IABS R2, R8 ;  /* 0x0000000800027213 */ /* 0x000fca0000000000 */
[----:B------:R-:W-:-:S06]  /*119c0*/  IMAD.MOV R2, RZ, RZ, -R2 ;  /* 0x000000ffff027224 */ /* 0x000fcc00078e0a02 */
[----:B------:R-:W-:Y:S01]  /*119d0*/  @!P2 IMAD.MOV R11, RZ, RZ, -R11 ;  /* 0x000000ffff0ba224 */ /* 0x000fe200078e0a0b */
[----:B------:R-:W-:-:S04]  /*119e0*/  @!P1 LOP3.LUT R11, RZ, R6, RZ, 0x33, !PT ;  /* 0x00000006ff0b9212 */ /* 0x000fc800078e33ff */
[-C--:B------:R-:W-:Y:S01]  /*119f0*/  IABS R3, R11.reuse ;  /* 0x0000000b00037213 */ /* 0x080fe20000000000 */
[----:B------:R-:W-:-:S04]  /*11a00*/  IMAD R6, R6, R11, RZ ;  /* 0x0000000b06067224 */ /* 0x000fc800078e02ff */
[----:B------:R-:W-:-:S04]  /*11a10*/  IMAD.HI.U32 R4, R4, R3, RZ ;  /* 0x0000000304047227 */ /* 0x000fc800078e00ff */
[----:B------:R-:W-:Y:S02]  /*11a20*/  IMAD R2, R4, R2, R3 ;  /* 0x0000000204027224 */ /* 0x000fe400078e0203 */
[----:B------:R-:W-:-:S03]  /*11a30*/  IMAD.IADD R6, R9, 0x1, -R6 ;  /* 0x0000000109067824 */ /* 0x000fc600078e0a06 */
[----:B------:R-:W-:Y:S02]  /*11a40*/  ISETP.GT.U32.AND P1, PT, R7, R2, PT ;  /* 0x000000020700720c */ /* 0x000fe40003f24070 */
[----:B------:R1:W-:Y:S11]  /*11a50*/  STL [R1+0x4], R6 ;  /* 0x0000040601007387 */ /* 0x0003f60000100800 */
[----:B------:R-:W-:-:S02]  /*11a60*/  @!P1 IMAD.IADD R2, R2, 0x1, -R7 ;  /* 0x0000000102029824 */ /* 0x000fc400078e0a07 */
[----:B------:R-:W-:Y:S01]  /*11a70*/  @!P1 VIADD R4, R4, 0x1 ;  /* 0x0000000104049836 */ /* 0x000fe20000000000 */
[----:B------:R-:W-:Y:S02]  /*11a80*/  ISETP.NE.AND P1, PT, R8, RZ, PT ;  /* 0x000000ff0800720c */ /* 0x000fe40003f25270 */
[----:B------:R-:W-:Y:S02]  /*11a90*/  ISETP.GE.U32.AND P0, PT, R2, R7, PT ;  /* 0x000000070200720c */ /* 0x000fe40003f06070 */
[----:B------:R-:W-:-:S04]  /*11aa0*/  LOP3.LUT R2, R11, R8, RZ, 0x3c, !PT ;  /* 0x000000080b027212 */ /* 0x000fc800078e3cff */
[----:B------:R-:W-:-:S07]  /*11ab0*/  ISETP.GE.AND P2, PT, R2, RZ, PT ;  /* 0x000000ff0200720c */ /* 0x000fce0003f46270 */
[----:B------:R-:W-:-:S06]  /*11ac0*/  @P0 VIADD R4, R4, 0x1 ;  /* 0x0000000104040836 */ /* 0x000fcc0000000000 */
[----:B------:R-:W-:Y:S01]  /*11ad0*/  @!P2 IMAD.MOV R4, RZ, RZ, -R4 ;  /* 0x000000ffff04a224 */ /* 0x000fe200078e0a04 */
[----:B------:R-:W-:-:S05]  /*11ae0*/  @!P1 LOP3.LUT R4, RZ, R8, RZ, 0x33, !PT ;  /* 0x00000008ff049212 */ /* 0x000fca00078e33ff */
[--C-:B------:R-:W-:Y:S02]  /*11af0*/  IMAD.MOV R2, RZ, RZ, -R4.reuse ;  /* 0x000000ffff027224 */ /* 0x100fe400078e0a04 */
[C---:B------:R-:W-:Y:S02]  /*11b00*/  IMAD R4, R8.reuse, 0x1000000, R4 ;  /* 0x0100000008047824 */ /* 0x040fe400078e0204 */
[----:B------:R-:W-:Y:S02]  /*11b10*/  IMAD R11, R8, R2, R11 ;  /* 0x00000002080b7224 */ /* 0x000fe400078e020b */
[----:B------:R-:W-:Y:S02]  /*11b20*/  VIADD R2, R5, UR4 ;  /* 0x0000000405027c36 */ /* 0x000fe40008000000 */
[----:B------:R-:W-:-:S03]  /*11b30*/  IMAD R3, R11, 0x10000, R4 ;  /* 0x000100000b037824 */ /* 0x000fc600078e0204 */
[----:B------:R1:W-:Y:S04]  /*11b40*/  STL [R1+0xc], R2 ;  /* 0x00000c0201007387 */ /* 0x0003e80000100800 */
[----:B------:R1:W-:Y:S01]  /*11b50*/  STL [R1+0x8], R3 ;  /* 0x0000080301007387 */ /* 0x0003e20000100800 */
[----:B------:R-:W-:Y:S05]  /*11b60*/  BRA `(.L_x_223) ;  /* 0x0000000000107947 */ /* 0x000fea0003800000 */
.L_x_220:
[----:B------:R-:W-:Y:S01]  /*11b70*/  IMAD.U32 R2, RZ, RZ, UR6 ;  /* 0x00000006ff027e24 */ /* 0x000fe2000f8e00ff */
[----:B------:R0:W-:Y:S04]  /*11b80*/  STL [R1+0x4], RZ ;  /* 0x000004ff01007387 */ /* 0x0001e80000100800 */
[----:B------:R0:W-:Y:S04]  /*11b90*/  STL [R1+0x8], RZ ;  /* 0x000008ff01007387 */ /* 0x0001e80000100800 */
[----:B------:R0:W-:Y:S02]  /*11ba0*/  STL [R1], R2 ;  /* 0x0000000201007387 */ /* 0x0001e40000100800 */
.L_x_223:
[----:B------:R-:W2:Y:S04]  /*11bb0*/  LDL R4, [R1] ;  /* 0x0000000001047983 */ /* 0x000ea80000100800 */
[----:B------:R-:W2:Y:S04]  /*11bc0*/  LDL R5, [R1+0x4] ;  /* 0x0000040001057983 */ /* 0x000ea80000100800 */
[----:B-1----:R-:W2:Y:S04]  /*11bd0*/  LDL R6, [R1+0x8] ;  /* 0x0000080001067983 */ /* 0x002ea80000100800 */
[----:B------:R-:W2:Y:S01]  /*11be0*/  LDL R7, [R1+0xc] ;  /* 0x00000c0001077983 */ /* 0x000ea20000100800 */
[----:B------:R-:W-:-:S13]  /*11bf0*/  ISETP.NE.AND P0, PT, R0, RZ, PT ;  /* 0x000000ff0000720c */ /* 0x000fda0003f05270 */
[----:B------:R-:W1:Y:S01]  /*11c00*/  @!P0 S2R R3, SR_CgaCtaId ;  /* 0x0000000000038919 */ /* 0x000e620000008800 */
[----:B------:R-:W-:-:S04]  /*11c10*/  @!P0 MOV R0, 0x400 ;  /* 0x0000040000008802 */ /* 0x000fc80000000f00 */
[----:B-1----:R-:W-:-:S05]  /*11c20*/  @!P0 LEA R0, R3, R0, 0x18 ;  /* 0x0000000003008211 */ /* 0x002fca00078ec0ff */
[----:B--2---:R1:W-:Y:S01]  /*11c30*/  @!P0 STS.128 [R0+0x348d0], R4 ;  /* 0x0348d00400008388 */ /* 0x0043e20000000c00 */
[----:B------:R-:W-:Y:S06]  /*11c40*/  BAR.ARV 0x5, 0x180 ;  /* 0x0146000000007b1d */ /* 0x000fec0000002000 */
.L_x_218:
[----:B01----:R-:W3:Y:S01]  /*11c50*/  LDL R0, [R1+0xc] ;  /* 0x00000c0001007983 */ /* 0x003ee20000100800 */
[----:B------:R-:W-:Y:S01]  /*11c60*/  ULDC UR4, c[0x0][0xc3c] ;  /* 0x00030f0000047ab9 */ /* 0x000fe20000000800 */
[----:B------:R-:W-:Y:S02]  /*11c70*/  IMAD.MOV.U32 R19, RZ, RZ, RZ ;  /* 0x000000ffff137224 */ /* 0x000fe400078e00ff */
[----:B------:R0:W-:Y:S01]  /*11c80*/  STL [R1+0x48], RZ ;  /* 0x000048ff01007387 */ /* 0x0001e20000100800 */
[----:B---3--:R-:W-:Y:S01]  /*11c90*/  ISETP.GE.AND P0, PT, R0, UR4, PT ;  /* 0x0000000400007c0c */ /* 0x008fe2000bf06270 */
[----:B------:R-:W-:-:S05]  /*11ca0*/  IMAD.MOV.U32 R0, RZ, RZ, 0x1 ;  /* 0x00000001ff007424 */ /* 0x000fca00078e00ff */
[----:B------:R0:W-:Y:S07]  /*11cb0*/  STL [R1+0x14], R0 ;  /* 0x0000140001007387 */ /* 0x0001ee0000100800 */
[----:B------:R-:W-:Y:S05]  /*11cc0*/  @P0 BRA `(.L_x_224) ;  /* 0x0000005400300947 */ /* 0x000fea0003800000 */
[----:B--2---:R-:W1:Y:S01]  /*11cd0*/  S2R R5, SR_TID.X ;  /* 0x0000000000057919 */ /* 0x004e620000002100 */
[----:B------:R-:W2:Y:S01]  /*11ce0*/  S2UR UR5, SR_CgaCtaId ;  /* 0x00000000000579c3 */ /* 0x000ea20000008800 */
[----:B------:R-:W-:Y:S01]  /*11cf0*/  UMOV UR4, 0x400 ;  /* 0x0000040000047882 */ /* 0x000fe20000000000 */
[----:B------:R-:W-:Y:S01]  /*11d00*/  BSSY B8, `(.L_x_224) ;  /* 0x0000548000087945 */ /* 0x000fe20003800000 */
[----:B------:R-:W-:Y:S01]  /*11d10*/  IMAD.MOV.U32 R19, RZ, RZ, RZ ;  /* 0x000000ffff137224 */ /* 0x000fe200078e00ff */
[----:B------:R-:W-:Y:S01]  /*11d20*/  ULDC UR38, c[0x0][0xc] ;  /* 0x0000030000267ab9 */ /* 0x000fe20000000800 */
[----:B------:R-:W-:Y:S01]  /*11d30*/  ULDC.64 UR36, c[0x0][0x198] ;  /* 0x0000660000247ab9 */ /* 0x000fe20000000a00 */
[----:B--2---:R-:W-:-:S06]  /*11d40*/  ULEA UR4, UR5, UR4, 0x18 ;  /* 0x0000000405047291 */ /* 0x004fcc000f8ec03f */
[----:B------:R-:W-:Y:S01]  /*11d50*/  IMAD.U32 R18, RZ, RZ, UR4 ;  /* 0x00000004ff127e24 */ /* 0x000fe2000f8e00ff */
[C---:B-1----:R-:W-:Y:S01]  /*11d60*/  LOP3.LUT R4, R5.reuse, 0x7f, RZ, 0xc0, !PT ;  /* 0x0000007f05047812 */ /* 0x042fe200078ec0ff */
[----:B0-----:R-:W-:-:S05]  /*11d70*/  IMAD.SHL.U32 R0, R5, 0x8, RZ ;  /* 0x0000000805007824 */ /* 0x001fca00078e00ff */
[C---:B------:R-:W-:Y:S02]  /*11d80*/  LOP3.LUT R2, R0.reuse, 0x1f8, RZ, 0xc0, !PT ;  /* 0x000001f800027812 */ /* 0x040fe400078ec0ff */
[----:B------:R-:W-:Y:S02]  /*11d90*/  LOP3.LUT R0, R0, 0x38, RZ, 0xc0, !PT ;  /* 0x0000003800007812 */ /* 0x000fe400078ec0ff */
[----:B------:R-:W-:Y:S01]  /*11da0*/  LOP3.LUT R3, R2, 0x38, R5, 0x78, !PT ;  /* 0x0000003802037812 */ /* 0x000fe200078e7805 */
[----:B------:R-:W-:Y:S01]  /*11db0*/  IMAD.SHL.U32 R2, R4, 0x8, RZ ;  /* 0x0000000804027824 */ /* 0x000fe200078e00ff */
[----:B------:R-:W-:Y:S02]  /*11dc0*/  SHF.R.U32.HI R4, RZ, 0x3, R4 ;  /* 0x00000003ff047819 */ /* 0x000fe40000011604 */
[----:B------:R-:W-:Y:S02]  /*11dd0*/  LOP3.LUT R0, R0, 0x40, RZ, 0xfc, !PT ;  /* 0x0000004000007812 */ /* 0x000fe400078efcff */
[----:B------:R-:W-:Y:S01]  /*11de0*/  LOP3.LUT R3, R3, 0x200, R2, 0xf8, !PT ;  /* 0x0000020003037812 */ /* 0x000fe200078ef802 */
[----:B------:R-:W-:-:S04]  /*11df0*/  IMAD.SHL.U32 R2, R5, 0x10, RZ ;  /* 0x0000001005027824 */ /* 0x000fc800078e00ff */
[----:B------:R-:W-:Y:S01]  /*11e00*/  IMAD R3, R3, 0x2, R18 ;  /* 0x0000000203037824 */ /* 0x000fe200078e0212 */
[----:B------:R-:W-:Y:S01]  /*11e10*/  LOP3.LUT R4, R4, 0x70, R2, 0xf8, !PT ;  /* 0x0000007004047812 */ /* 0x000fe200078ef802 */
[----:B------:R-:W-:-:S03]  /*11e20*/  IMAD.MOV.U32 R2, RZ, RZ, 0x1 ;  /* 0x00000001ff027424 */ /* 0x000fc600078e00ff */
[----:B------:R0:W-:Y:S04]  /*11e30*/  STL [R1+0x28], R3 ;  /* 0x0000280301007387 */ /* 0x0001e80000100800 */
[----:B------:R0:W-:Y:S04]  /*11e40*/  STL [R1+0x14], R2 ;  /* 0x0000140201007387 */ /* 0x0001e80000100800 */
[----:B------:R0:W-:Y:S02]  /*11e50*/  STL [R1+0x48], RZ ;  /* 0x000048ff01007387 */ /* 0x0001e40000100800 */
.L_x_323:
[----:B--2---:R-:W2:Y:S01]  /*11e60*/  LDL R0, [R1+0xc] ;  /* 0x00000c0001007983 */ /* 0x004ea20000100800 */
[----:B0-----:R-:W2:Y:S01]  /*11e70*/  LDC.64 R2, c[0x0][0xc88] ;  /* 0x00032200ff027b82 */ /* 0x001ea20000000a00 */
[----:B------:R-:W-:Y:S01]  /*11e80*/  ULDC.64 UR4, c[0x0][0x208] ;  /* 0x0000820000047ab9 */ /* 0x000fe20000000a00 */
[----:B--2---:R-:W-:-:S05]  /*11e90*/  IMAD.WIDE R2, R0, 0x4, R2 ;  /* 0x0000000400027825 */ /* 0x004fca00078e0202 */
[----:B------:R-:W2:Y:S01]  /*11ea0*/  LDG.E R10, desc[UR4][R2.64] ;  /* 0x00000004020a7981 */ /* 0x000ea2000c1e1900 */
[----:B------:R-:W-:Y:S05]  /*11eb0*/  YIELD ;  /* 0x0000000000007946 */ /* 0x000fea0003800000 */
[----:B------:R-:W-:Y:S01]  /*11ec0*/  ULDC.64 UR4, c[0x0][0xa28] ;  /* 0x00028a0000047ab9 */ /* 0x000fe20000000a00 */
[----:B------:R-:W-:Y:S01]  /*11ed0*/  IMAD.MOV.U32 R0, RZ, RZ, RZ ;  /* 0x000000ffff007224 */ /* 0x000fe200078e00ff */
[----:B------:R-:W-:Y:S01]  /*11ee0*/  ISETP.NE.U32.AND P0, PT, RZ, UR4, PT ;  /* 0x00000004ff007c0c */ /* 0x000fe2000bf05070 */
[----:B------:R-:W-:Y:S01]  /*11ef0*/  ULDC.64 UR10, c[0x0][0x208] ;  /* 0x00008200000a7ab9 */ /* 0x000fe20000000a00 */
[----:B-1----:R-:W-:Y:S01]  /*11f00*/  IMAD.MOV.U32 R6, RZ, RZ, RZ ;  /* 0x000000ffff067224 */ /* 0x002fe200078e00ff */
[----:B------:R-:W-:Y:S01]  /*11f10*/  ULDC.64 UR6, c[0x0][0xa18] ;  /* 0x0002860000067ab9 */ /* 0x000fe20000000a00 */
[----:B------:R-:W-:Y:S01]  /*11f20*/  ISETP.NE.AND.EX P0, PT, RZ, UR5, PT, P0 ;  /* 0x00000005ff007c0c */ /* 0x000fe2000bf05300 */
[----:B------:R-:W-:Y:S01]  /*11f30*/  ULDC.64 UR8, c[0x0][0xa08] ;  /* 0x0002820000087ab9 */ /* 0x000fe20000000a00 */
[----:B--2---:R-:W-:Y:S01]  /*11f40*/  SHF.R.S32.HI R4, RZ, 0x1f, R10 ;  /* 0x0000001fff047819 */ /* 0x004fe2000001140a */
[----:B------:R-:W-:-:S10]  /*11f50*/  IMAD.SHL.U32 R17, R10, 0x4, RZ ;  /* 0x000000040a117824 */ /* 0x000fd400078e00ff */
[C---:B------:R-:W-:Y:S01]  /*11f60*/  @P0 LEA R2, P1, R10.reuse, UR4, 0x2 ;  /* 0x000000040a020c11 */ /* 0x040fe2000f8210ff */
[----:B------:R-:W-:Y:S03]  /*11f70*/  STL [R1+0x2c], R10 ;  /* 0x00002c0a01007387 */ /* 0x000fe60000100800 */
[C-C-:B------:R-:W-:Y:S01]  /*11f80*/  @P0 LEA.HI.X R3, R10.reuse, UR5, R4.reuse, 0x2, P1 ;  /* 0x000000050a030c11 */ /* 0x140fe200088f1404 */
[----:B------:R-:W-:Y:S01]  /*11f90*/  ULDC.64 UR4, c[0x0][0xa00] ;  /* 0x0002800000047ab9 */ /* 0x000fe20000000a00 */
[----:B------:R-:W-:Y:S01]  /*11fa0*/  SHF.L.U64.HI R9, R10, 0x2, R4 ;  /* 0x000000020a097819 */ /* 0x000fe20000010204 */
[----:B------:R0:W-:Y:S01]  /*11fb0*/  STL [R1+0x3c], R4 ;  /* 0x00003c0401007387 */ /* 0x0001e20000100800 */
[----:B------:R-:W-:-:S03]  /*11fc0*/  ISETP.NE.U32.AND P1, PT, RZ, UR4, PT ;  /* 0x00000004ff007c0c */ /* 0x000fc6000bf25070 */
[----:B------:R1:W5:Y:S01]  /*11fd0*/  @P0 LDG.E R0, desc[UR10][R2.64] ;  /* 0x0000000a02000981 */ /* 0x000362000c1e1900 */
[----:B------:R-:W-:Y:S01]  /*11fe0*/  ISETP.NE.AND.EX P1, PT, RZ, UR5, PT, P1 ;  /* 0x00000005ff007c0c */ /* 0x000fe2000bf25310 */
[----:B------:R-:W-:Y:S01]  /*11ff0*/  IMAD.MOV.U32 R8, RZ, RZ, RZ ;  /* 0x000000ffff087224 */ /* 0x000fe200078e00ff */
[----:B------:R-:W-:Y:S01]  /*12000*/  ISETP.NE.U32.AND P2, PT, RZ, UR6, PT ;  /* 0x00000006ff007c0c */ /* 0x000fe2000bf45070 */
[----:B------:R-:W-:Y:S01]  /*12010*/  STL [R1+0x1c], R9 ;  /* 0x00001c0901007387 */ /* 0x000fe20000100800 */
[----:B------:R-:W-:Y:S02]  /*12020*/  ISETP.NE.U32.AND P0, PT, RZ, UR8, PT ;  /* 0x00000008ff007c0c */ /* 0x000fe4000bf05070 */
[C---:B0-----:R-:W-:Y:S02]  /*12030*/  IADD3 R4, P4, R17.reuse, UR8, RZ ;  /* 0x0000000811047c10 */ /* 0x041fe4000ff9e0ff */
[----:B-1----:R-:W-:Y:S02]  /*12040*/  IADD3 R2, P3, R17, UR4, RZ ;  /* 0x0000000411027c10 */ /* 0x002fe4000ff7e0ff */
[----:B------:R-:W-:-:S02]  /*12050*/  ISETP.NE.AND.EX P2, PT, RZ, UR7, PT, P2 ;  /* 0x00000007ff007c0c */ /* 0x000fc4000bf45320 */
[C---:B------:R-:W-:Y:S02]  /*12060*/  IADD3.X R3, R9.reuse, UR5, RZ, P3, !PT ;  /* 0x0000000509037c10 */ /* 0x040fe40009ffe4ff */
[----:B------:R-:W-:Y:S02]  /*12070*/  ISETP.NE.AND.EX P0, PT, RZ, UR9, PT, P0 ;  /* 0x00000009ff007c0c */ /* 0x000fe4000bf05300 */
[----:B------:R-:W-:Y:S01]  /*12080*/  IADD3.X R5, R9, UR9, RZ, P4, !PT ;  /* 0x0000000909057c10 */ /* 0x000fe2000a7fe4ff */
[----:B------:R-:W2:Y:S01]  /*12090*/  @P1 LDG.E R6, desc[UR10][R2.64] ;  /* 0x0000000a02061981 */ /* 0x000ea2000c1e1900 */
[----:B------:R-:W-:Y:S02]  /*120a0*/  ULDC UR4, c[0x0][0x288] ;  /* 0x0000a20000047ab9 */ /* 0x000fe40000000800 */
[----:B------:R-:W-:Y:S01]  /*120b0*/  IMAD.U32 R11, RZ, RZ, UR4 ;  /* 0x00000004ff0b7e24 */ /* 0x000fe2000f8e00ff */
[----:B------:R-:W-:-:S06]  /*120c0*/  ULDC.64 UR4, c[0x0][0x418] ;  /* 0x0001060000047ab9 */ /* 0x000fcc0000000a00 */
[----:B------:R-:W5:Y:S04]  /*120d0*/  @P0 LDG.E R8, desc[UR10][R4.64] ;  /* 0x0000000a04080981 */ /* 0x000f68000c1e1900 */
[----:B--2---:R0:W-:Y:S02]  /*120e0*/  STL [R1+0x34], R6 ;  /* 0x0000340601007387 */ /* 0x0041e40000100800 */
[----:B0-----:R-:W-:-:S04]  /*120f0*/  @P2 IADD3 R6, P3, R17, UR6, RZ ;  /* 0x0000000611062c10 */ /* 0x001fc8000ff7e0ff */
[----:B------:R-:W-:-:S05]  /*12100*/  @P2 IADD3.X R7, R9, UR7, RZ, P3, !PT ;  /* 0x0000000709072c10 */ /* 0x000fca0009ffe4ff */
[----:B------:R0:W2:Y:S01]  /*12110*/  @P2 LDG.E R11, desc[UR10][R6.64] ;  /* 0x0000000a060b2981 */ /* 0x0000a2000c1e1900 */
[----:B------:R-:W-:-:S03]  /*12120*/  UISETP.NE.U32.AND UP0, UPT, UR4, URZ, UPT ;  /* 0x0000003f0400728c */ /* 0x000fc6000bf05070 */
[----:B------:R-:W-:Y:S01]  /*12130*/  ULDC UR4, c[0x0][0x424] ;  /* 0x0001090000047ab9 */ /* 0x000fe20000000800 */
[----:B------:R-:W-:-:S03]  /*12140*/  UISETP.NE.AND.EX UP0, UPT, UR5, URZ, UPT, UP0 ;  /* 0x0000003f0500728c */ /* 0x000fc6000bf05300 */
[----:B------:R-:W-:Y:S01]  /*12150*/  ULDC UR5, c[0x0][0x2f0] ;  /* 0x0000bc0000057ab9 */ /* 0x000fe20000000800 */
[----:B------:R-:W-:-:S04]  /*12160*/  USEL UR4, UR4, 0x1, UP0 ;  /* 0x0000000104047887 */ /* 0x000fc80008000000 */
[----:B------:R-:W-:-:S06]  /*12170*/  UIMAD UR4, UR4, UR5, URZ ;  /* 0x00000005040472a4 */ /* 0x000fcc000f8e023f */
[----:B0-----:R-:W-:Y:S01]  /*12180*/  IMAD.U32 R6, RZ, RZ, UR4 ;  /* 0x00000004ff067e24 */ /* 0x001fe2000f8e00ff */
[----:B--2---:R0:W-:Y:S01]  /*12190*/  STL [R1+0x44], R11 ;  /* 0x0000440b01007387 */ /* 0x0041e20000100800 */
[----:B------:R-:W-:Y:S05]  /*121a0*/  @P2 BRA `(.L_x_225) ;  /* 0x0000000000182947 */ /* 0x000fea0003800000 */
[----:B------:R-:W-:Y:S05]  /*121b0*/  @!P1 BRA `(.L_x_225) ;  /* 0x0000000000149947 */ /* 0x000fea0003800000 */
[----:B------:R-:W-:Y:S02]  /*121c0*/  ULDC.64 UR4, c[0x0][0x208] ;  /* 0x0000820000047ab9 */ /* 0x000fe40000000a00 */
[----:B------:R-:W2:Y:S04]  /*121d0*/  LDG.E R7, desc[UR4][R2.64] ;  /* 0x0000000402077981 */ /* 0x000ea8000c1e1900 */
[----:B------:R-:W2:Y:S02]  /*121e0*/  LDG.E R2, desc[UR4][R2.64+0x4] ;  /* 0x0000040402027981 */ /* 0x000ea4000c1e1900 */
[----:B--2---:R-:W-:-:S05]  /*121f0*/  IMAD.IADD R2, R2, 0x1, -R7 ;  /* 0x0000000102027824 */ /* 0x004fca00078e0a07 */
[----:B------:R1:W-:Y:S02]  /*12200*/  STL [R1+0x44], R2 ;  /* 0x0000440201007387 */ /* 0x0003e40000100800 */
.L_x_225:
[----:B------:R-:W1:Y:S01]  /*12210*/  LDL.LU R7, [R1+0x8] ;  /* 0x0000080001077983 */ /* 0x000e620000300800 */
[----:B------:R-:W-:Y:S02]  /*12220*/  ULDC.64 UR4, c[0x0][0xa20] ;  /* 0x0002880000047ab9 */ /* 0x000fe40000000a00 */
[----:B------:R-:W-:-:S04]  /*12230*/  ISETP.NE.U32.AND P1, PT, RZ, UR4, PT ;  /* 0x00000004ff007c0c */ /* 0x000fc8000bf25070 */
[----:B------:R-:W-:Y:S02]  /*12240*/  ISETP.NE.AND.EX P1, PT, RZ, UR5, PT, P1 ;  /* 0x00000005ff007c0c */ /* 0x000fe4000bf25310 */
[C---:B-1----:R-:W-:Y:S02]  /*12250*/  LOP3.LUT R2, R7.reuse, 0xff000000, RZ, 0xc0, !PT ;  /* 0xff00000007027812 */ /* 0x042fe400078ec0ff */
[C---:B------:R-:W-:Y:S02]  /*12260*/  LOP3.LUT R3, R7.reuse, 0xff0000, RZ, 0xc0, !PT ;  /* 0x00ff000007037812 */ /* 0x040fe400078ec0ff */
[----:B------:R-:W-:Y:S02]  /*12270*/  SHF.R.U32.HI R2, RZ, 0x8, R2 ;  /* 0x00000008ff027819 */ /* 0x000fe40000011602 */
[----:B------:R-:W-:Y:S01]  /*12280*/  LOP3.LUT R16, R7, 0xffff, RZ, 0xc0, !PT ;  /* 0x0000ffff07107812 */ /* 0x000fe200078ec0ff */
[----:B-----5:R-:W-:Y:S01]  /*12290*/  IMAD.IADD R7, R8, 0x1, R0 ;  /* 0x0000000108077824 */ /* 0x020fe200078e0200 */
[----:B------:R-:W-:Y:S01]  /*122a0*/  LEA.HI R2, R3, R2, RZ, 0x10 ;  /* 0x0000000203027211 */ /* 0x000fe200078f80ff */
[----:B------:R-:W-:-:S05]  /*122b0*/  IMAD.MOV.U32 R3, RZ, RZ, R10 ;  /* 0x000000ffff037224 */ /* 0x000fca00078e000a */
[----:B------:R1:W-:Y:S04]  /*122c0*/  STL [R1+0x10], R3 ;  /* 0x0000100301007387 */ /* 0x0003e80000100800 */
[----:B------:R1:W-:Y:S01]  /*122d0*/  STL [R1+0x18], R7 ;  /* 0x0000180701007387 */ /* 0x0003e20000100800 */
[----:B------:R-:W-:Y:S05]  /*122e0*/  @!P1 BRA `(.L_x_226) ;  /* 0x0000000000149947 */ /* 0x000fea0003800000 */
[----:B------:R-:W-:Y:S01]  /*122f0*/  IADD3 R6, P0, R17, UR4, RZ ;  /* 0x0000000411067c10 */ /* 0x000fe2000ff1e0ff */
[----:B------:R-:W-:-:S03]  /*12300*/  ULDC.64 UR6, c[0x0][0x208] ;  /* 0x0000820000067ab9 */ /* 0x000fc60000000a00 */
[----:B-1----:R-:W-:-:S05]  /*12310*/  IADD3.X R7, R9, UR5, RZ, P0, !PT ;  /* 0x0000000509077c10 */ /* 0x002fca00087fe4ff */
[----:B------:R2:W5:Y:S01]  /*12320*/  LDG.E R6, desc[UR6][R6.64] ;  /* 0x0000000606067981 */ /* 0x000562000c1e1900 */
[----:B------:R-:W-:Y:S05]  /*12330*/  BRA `(.L_x_227) ;  /* 0x0000000000147947 */ /* 0x000fea0003800000 */
.L_x_226:
[----:B------:R-:W-:Y:S05]  /*12340*/  @!P0 BRA `(.L_x_227) ;  /* 0x0000000000108947 */ /* 0x000fea0003800000 */
[----:B------:R-:W-:Y:S02]  /*12350*/  ULDC.64 UR4, c[0x0][0x208] ;  /* 0x0000820000047ab9 */ /* 0x000fe40000000a00 */
[----:B------:R-:W2:Y:S04]  /*12360*/  LDG.E R6, desc[UR4][R4.64] ;  /* 0x0000000404067981 */ /* 0x000ea8000c1e1900 */
[----:B------:R-:W2:Y:S02]  /*12370*/  LDG.E R4, desc[UR4][R4.64+0x4] ;  /* 0x0000040404047981 */ /* 0x000ea4000c1e1900 */
[----:B--2---:R-:W-:-:S07]  /*12380*/  IMAD.IADD R6, R4, 0x1, -R6 ;  /* 0x0000000104067824 */ /* 0x004fce00078e0a06 */
.L_x_227:
[----:B-----5:R-:W-:Y:S01]  /*12390*/  IMAD.IADD R6, R6, 0x1, -R0 ;  /* 0x0000000106067824 */ /* 0x020fe200078e0a00 */
[----:B------:R-:W-:Y:S01]  /*123a0*/  LOP3.LUT R9, R2, 0xff, RZ, 0xc0, !PT ;  /* 0x000000ff02097812 */ /* 0x000fe200078ec0ff */
[----:B------:R-:W-:Y:S01]  /*123b0*/  IMAD.MOV.U32 R4, RZ, RZ, RZ ;  /* 0x000000ffff047224 */ /* 0x000fe200078e00ff */
[----:B------:R-:W-:Y:S01]  /*123c0*/  BSSY B0, `(.L_x_228) ;  /* 0x000002a000007945 */ /* 0x000fe20003800000 */
[C---:B------:R-:W-:Y:S01]  /*123d0*/  VIADD R0, R6.reuse, 0xaf ;  /* 0x000000af06007836 */ /* 0x040fe20000000000 */
[----:B------:R-:W-:Y:S01]  /*123e0*/  ISETP.GE.AND P0, PT, R6, 0x1, PT ;  /* 0x000000010600780c */ /* 0x000fe20003f06270 */
[----:B------:R-:W-:Y:S01]  /*123f0*/  IMAD.MOV.U32 R10, RZ, RZ, R4 ;  /* 0x000000ffff0a7224 */ /* 0x000fe200078e0004 */
[----:B------:R3:W-:Y:S01]  /*12400*/  STL [R1+0x38], R4 ;  /* 0x0000380401007387 */ /* 0x0007e20000100800 */
[----:B------:R-:W-:-:S05]  /*12410*/  IMAD.HI R0, R0, 0x2e8ba2e9, RZ ;  /* 0x2e8ba2e900007827 */ /* 0x000fca00078e02ff */
[----:B-1----:R-:W-:-:S04]  /*12420*/  SHF.R.U32.HI R3, RZ, 0x1f, R0 ;  /* 0x0000001fff037819 */ /* 0x002fc80000011600 */
[----:B------:R-:W-:-:S05]  /*12430*/  LEA.HI.SX32 R8, R0, R3, 0x1b ;  /* 0x0000000300087211 */ /* 0x000fca00078fdaff */
[----:B------:R3:W-:Y:S04]  /*12440*/  STL [R1+0x40], R8 ;  /* 0x0000400801007387 */ /* 0x0007e80000100800 */
[----:B------:R3:W-:Y:S01]  /*12450*/  STL [R1+0x58], R9 ;  /* 0x0000580901007387 */ /* 0x0007e20000100800 */
[----:B------:R-:W-:Y:S05]  /*12460*/  @!P0 BRA `(.L_x_229) ;  /* 0x00000000007c8947 */ /* 0x000fea0003800000 */
[----:B------:R-:W-:-:S04]  /*12470*/  SHF.R.U32.HI R0, RZ, 0x10, R2 ;  /* 0x00000010ff007819 */ /* 0x000fc80000011602 */
[----:B------:R-:W-:-:S13]  /*12480*/  ISETP.NE.AND P0, PT, R0, RZ, PT ;  /* 0x000000ff0000720c */ /* 0x000fda0003f05270 */
[----:B------:R-:W3:Y:S02]  /*12490*/  @!P0 LDC R0, c[0x0][0x9f0] ;  /* 0x00027c00ff008b82 */ /* 0x000ee40000000800 */
[----:B---3--:R-:W-:-:S04]  /*124a0*/  IABS R4, R0 ;  /* 0x0000000000047213 */ /* 0x008fc80000000000 */
[----:B------:R-:W1:Y:S08]  /*124b0*/  I2F.RP R2, R4 ;  /* 0x0000000400027306 */ /* 0x000e700000209400 */
[----:B-1----:R-:W1:Y:S02]  /*124c0*/  MUFU.RCP R2, R2 ;  /* 0x0000000200027308 */ /* 0x002e640000001000 */
[----:B-1----:R-:W-:-:S06]  /*124d0*/  VIADD R2, R2, 0xffffffe ;  /* 0x0ffffffe02027836 */ /* 0x002fcc0000000000 */
[----:B------:R-:W1:Y:S02]  /*124e0*/  F2I.FTZ.U32.TRUNC.NTZ R3, R2 ;  /* 0x0000000200037305 */ /* 0x000e64000021f000 */
[----:B-1----:R-:W-:-:S04]  /*124f0*/  IMAD.MOV R2, RZ, RZ, -R3 ;  /* 0x000000ffff027224 */ /* 0x002fc800078e0a03 */
[----:B------:R-:W-:Y:S02]  /*12500*/  IMAD R5, R2, R4, RZ ;  /* 0x0000000402057224 */ /* 0x000fe400078e02ff */
[----:B------:R-:W-:-:S04]  /*12510*/  IMAD.MOV.U32 R2, RZ, RZ, RZ ;  /* 0x000000ffff027224 */ /* 0x000fc800078e00ff */
[----:B--2---:R-:W-:Y:S01]  /*12520*/  IMAD.HI.U32 R7, R3, R5, R2 ;  /* 0x0000000503077227 */ /* 0x004fe200078e0002 */
[----:B------:R-:W-:Y:S02]  /*12530*/  IABS R2, R0 ;  /* 0x0000000000027213 */ /* 0x000fe40000000000 */
[----:B------:R-:W-:-:S03]  /*12540*/  IADD3 R3, R0, -0x1, R8 ;  /* 0xffffffff00037810 */ /* 0x000fc60007ffe008 */
[----:B------:R-:W-:Y:S01]  /*12550*/  IMAD.MOV R2, RZ, RZ, -R2 ;  /* 0x000000ffff027224 */ /* 0x000fe200078e0a02 */
[----:B------:R-:W-:Y:S02]  /*12560*/  IABS R5, R3 ;  /* 0x0000000300057213 */ /* 0x000fe40000000000 */
[----:B------:R-:W-:Y:S02]  /*12570*/  LOP3.LUT R3, R3, R0, RZ, 0x3c, !PT ;  /* 0x0000000003037212 */ /* 0x000fe400078e3cff */
[----:B------:R-:W-:Y:S01]  /*12580*/  MOV R6, R2 ;  /* 0x0000000200067202 */ /* 0x000fe20000000f00 */
[----:B------:R-:W-:Y:S01]  /*12590*/  IMAD.HI.U32 R2, R7, R5, RZ ;  /* 0x0000000507027227 */ /* 0x000fe200078e00ff */
[----:B------:R-:W-:-:S03]  /*125a0*/  ISETP.GE.AND P2, PT, R3, RZ, PT ;  /* 0x000000ff0300720c */ /* 0x000fc60003f46270 */
[----:B------:R-:W-:-:S05]  /*125b0*/  IMAD R5, R2, R6, R5 ;  /* 0x0000000602057224 */ /* 0x000fca00078e0205 */
[----:B------:R-:W-:-:S13]  /*125c0*/  ISETP.GT.U32.AND P1, PT, R4, R5, PT ;  /* 0x000000050400720c */ /* 0x000fda0003f24070 */
[----:B------:R-:W-:Y:S02]  /*125d0*/  @!P1 IMAD.IADD R5, R5, 0x1, -R4 ;  /* 0x0000000105059824 */ /* 0x000fe400078e0a04 */
[----:B------:R-:W-:Y:S01]  /*125e0*/  @!P1 VIADD R2, R2, 0x1 ;  /* 0x0000000102029836 */ /* 0x000fe20000000000 */
[----:B------:R-:W-:Y:S02]  /*125f0*/  ISETP.NE.AND P1, PT, R0, RZ, PT ;  /* 0x000000ff0000720c */ /* 0x000fe40003f25270 */
[----:B------:R-:W-:-:S13]  /*12600*/  ISETP.GE.U32.AND P0, PT, R5, R4, PT ;  /* 0x000000040500720c */ /* 0x000fda0003f06070 */
[----:B------:R-:W-:-:S04]  /*12610*/  @P0 VIADD R2, R2, 0x1 ;  /* 0x0000000102020836 */ /* 0x000fc80000000000 */
[----:B------:R-:W-:Y:S01]  /*12620*/  @!P2 IMAD.MOV R2, RZ, RZ, -R2 ;  /* 0x000000ffff02a224 */ /* 0x000fe200078e0a02 */
[----:B------:R-:W-:-:S05]  /*12630*/  @!P1 LOP3.LUT R2, RZ, R0, RZ, 0x33, !PT ;  /* 0x00000000ff029212 */ /* 0x000fca00078e33ff */
[----:B------:R-:W-:-:S05]  /*12640*/  IMAD.MOV.U32 R10, RZ, RZ, R2 ;  /* 0x000000ffff0a7224 */ /* 0x000fca00078e0002 */
[----:B------:R1:W-:Y:S02]  /*12650*/  STL [R1+0x38], R10 ;  /* 0x0000380a01007387 */ /* 0x0003e40000100800 */
.L_x_229:
[----:B------:R-:W-:Y:S05]  /*12660*/  BSYNC B0 ;  /* 0x0000000000007941 */ /* 0x000fea0003800000 */
.L_x_228:
[----:B------:R-:W-:Y:S01]  /*12670*/  IMAD.MOV.U32 R0, RZ, RZ, R10 ;  /* 0x000000ffff007224 */ /* 0x000fe200078e000a */
[----:B------:R-:W-:Y:S03]  /*12680*/  BSSY B7, `(.L_x_230) ;  /* 0x00003d3000077945 */ /* 0x000fe60003800000 */
[----:B------:R-:W-:-:S05]  /*12690*/  IMAD R2, R9, R0, RZ ;  /* 0x0000000009027224 */ /* 0x000fca00078e02ff */
[----:B------:R-:W-:Y:S01]  /*126a0*/  VIADDMNMX R0, R2, R0, R8, PT ;  /* 0x0000000002007246 */ /* 0x000fe20003800108 */
[----:B------:R4:W-:Y:S03]  /*126b0*/  STL [R1+0x24], R2 ;  /* 0x0000240201007387 */ /* 0x0009e60000100800 */
[----:B------:R-:W-:Y:S01]  /*126c0*/  ISETP.GT.AND P0, PT, R0, R2, PT ;  /* 0x000000020000720c */ /* 0x000fe20003f04270 */
[----:B------:R4:W-:-:S12]  /*126d0*/  STL [R1+0x30], R0 ;  /* 0x0000300001007387 */ /* 0x0009d80000100800 */
[----:B----4-:R-:W-:Y:S05]  /*126e0*/  @P0 BRA `(.L_x_231) ;  /* 0x00000000004c0947 */ /* 0x010fea0003800000 */
[----:B------:R-:W4:Y:S02]  /*126f0*/  S2R R0, SR_TID.X ;  /* 0x0000000000007919 */ /* 0x000f240000002100 */
[----:B----4-:R-:W-:-:S04]  /*12700*/  LOP3.LUT R0, R0, 0x7f, RZ, 0xc0, !PT ;  /* 0x0000007f00007812 */ /* 0x010fc800078ec0ff */
[----:B------:R-:W-:-:S13]  /*12710*/  ISETP.NE.AND P0, PT, R0, RZ, PT ;  /* 0x000000ff0000720c */ /* 0x000fda0003f05270 */
[----:B------:R-:W-:Y:S05]  /*12720*/  @P0 BRA `(.L_x_232) ;  /* 0x0000003c00200947 */ /* 0x000fea0003800000 */
[----:B------:R-:W4:Y:S01]  /*12730*/  S2R R5, SR_LANEID ;  /* 0x0000000000057919 */ /* 0x000f220000000000 */
[----:B------:R-:W-:Y:S01]  /*12740*/  VOTEU.ANY UR4, UPT, PT ;  /* 0x0000000000047886 */ /* 0x000fe200038e0100 */
[----:B------:R-:W5:Y:S01]  /*12750*/  LDC.64 R2, c[0x0][0xc60] ;  /* 0x00031800ff027b82 */ /* 0x000f620000000a00 */
[----:B------:R-:W4:Y:S01]  /*12760*/  FLO.U32 R0, UR4 ;  /* 0x0000000400007d00 */ /* 0x000f2200080e0000 */
[----:B------:R-:W-:Y:S01]  /*12770*/  ULDC.64 UR6, c[0x0][0x208] ;  /* 0x0000820000067ab9 */ /* 0x000fe20000000a00 */
[----:B----4-:R-:W-:-:S06]  /*12780*/  ISETP.EQ.U32.AND P0, PT, R0, R5, PT ;  /* 0x000000050000720c */ /* 0x010fcc0003f02070 */
[----:B------:R-:W5:Y:S07]  /*12790*/  POPC R5, UR4 ;  /* 0x0000000400057d09 */ /* 0x000f6e0008000000 */
[----:B-----5:R-:W4:Y:S01]  /*127a0*/  @P0 ATOMG.E.ADD.STRONG.GPU PT, R3, desc[UR6][R2.64], R5 ;  /* 0x00000005020309a8 */ /* 0x020f2200081ee1c6 */
[----:B---3--:R-:W3:Y:S02]  /*127b0*/  S2R R4, SR_LTMASK ;  /* 0x0000000000047919 */ /* 0x008ee40000003900 */
[----:B---3--:R-:W-:-:S04]  /*127c0*/  LOP3.LUT R4, R4, UR4, RZ, 0xc0, !PT ;  /* 0x0000000404047c12 */ /* 0x008fc8000f8ec0ff */
[----:B--2---:R-:W2:Y:S01]  /*127d0*/  POPC R7, R4 ;  /* 0x0000000400077309 */ /* 0x004ea20000000000 */
[----:B----4-:R-:W2:Y:S02]  /*127e0*/  SHFL.IDX PT, R0, R3, R0, 0x1f ;  /* 0x00001f0003007589 */ /* 0x010ea400000e0000 */
[----:B--2---:R-:W-:-:S05]  /*127f0*/  IADD3 R0, R0, UR38, R7 ;  /* 0x0000002600007c10 */ /* 0x004fca000fffe007 */
[----:B------:R4:W-:Y:S01]  /*12800*/  STL [R1], R0 ;  /* 0x0000000001007387 */ /* 0x0009e20000100800 */
[----:B------:R-:W-:Y:S05]  /*12810*/  BRA `(.L_x_232) ;  /* 0x0000003800e47947 */ /* 0x000fea0003800000 */
.L_x_231:
[----:B------:R-:W-:Y:S01]  /*12820*/  VIADD R0, R18, 0x1e400 ;  /* 0x0001e40012007836 */ /* 0x000fe20000000000 */
[----:B------:R-:W-:Y:S04]  /*12830*/  BSSY B6, `(.L_x_233) ;  /* 0x0000013000067945 */ /* 0x000fe80003800000 */
[----:B------:R-:W-:-:S13]  /*12840*/  LOP3.LUT P0, RZ, R0, 0x3ff, RZ, 0xc0, !PT ;  /* 0x000003ff00ff7812 */ /* 0x000fda000780c0ff */
[----:B------:R-:W-:Y:S05]  /*12850*/  @!P0 BRA `(.L_x_234) ;  /* 0x0000000000408947 */ /* 0x000fea0003800000 */
[----:B------:R-:W-:Y:S01]  /*12860*/  MOV R2, 0x0 ;  /* 0x0000000000027802 */ /* 0x000fe20000000f00 */
[----:B------:R-:W-:Y:S01]  /*12870*/  ULDC.64 UR6, c[0x4][0xa0] ;  /* 0x0100280000067ab9 */ /* 0x000fe20000000a00 */
[----:B------:R-:W-:Y:S01]  /*12880*/  ULDC.64 UR8, c[0x4][0xa8] ;  /* 0x01002a0000087ab9 */ /* 0x000fe20000000a00 */
[----:B------:R-:W-:Y:S01]  /*12890*/  ULDC.64 UR4, c[0x4][0x28] ;  /* 0x01000a0000047ab9 */ /* 0x000fe20000000a00 */
[----:B---3--:R-:W-:Y:S02]  /*128a0*/  IMAD.U32 R4, RZ, RZ, UR6 ;  /* 0x00000006ff047e24 */ /* 0x008fe4000f8e00ff */
[----:B------:R-:W3:Y:S01]  /*128b0*/  LDC.64 R2, c[0x4][R2] ;  /* 0x0100000002027b82 */ /* 0x000ee20000000a00 */
[----:B------:R-:W-:Y:S02]  /*128c0*/  IMAD.U32 R5, RZ, RZ, UR7 ;  /* 0x00000007ff057e24 */ /* 0x000fe4000f8e00ff */
[----:B------:R-:W-:Y:S02]  /*128d0*/  IMAD.U32 R6, RZ, RZ, UR8 ;  /* 0x00000008ff067e24 */ /* 0x000fe4000f8e00ff */
[----:B--2---:R-:W-:-:S02]  /*128e0*/  IMAD.U32 R7, RZ, RZ, UR9 ;  /* 0x00000009ff077e24 */ /* 0x004fc4000f8e00ff */
[----:B-1----:R-:W-:Y:S02]  /*128f0*/  IMAD.U32 R10, RZ, RZ, UR4 ;  /* 0x00000004ff0a7e24 */ /* 0x002fe4000f8e00ff */
[----:B0-----:R-:W-:Y:S02]  /*12900*/  IMAD.U32 R11, RZ, RZ, UR5 ;  /* 0x00000005ff0b7e24 */ /* 0x001fe4000f8e00ff */
[----:B------:R-:W-:Y:S02]  /*12910*/  IMAD.MOV.U32 R8, RZ, RZ, 0x70 ;  /* 0x00000070ff087424 */ /* 0x000fe400078e00ff */
[----:B------:R-:W-:Y:S02]  /*12920*/  IMAD.MOV.U32 R12, RZ, RZ, 0x1 ;  /* 0x00000001ff0c7424 */ /* 0x000fe400078e00ff */
[----:B------:R-:W-:-:S07]  /*12930*/  IMAD.MOV.U32 R13, RZ, RZ, RZ ;  /* 0x000000ffff0d7224 */ /* 0x000fce00078e00ff */
[----:B------:R-:W-:-:S07]  /*12940*/  LEPC R20, `(.L_x_234) ;  /* 0x000000001014794e */ /* 0x000fce0000000000 */
[----:B---3--:R-:W-:Y:S05]  /*12950*/  CALL.ABS.NOINC R2 ;  /* 0x0000000002007343 */ /* 0x008fea0003c00000 */
.L_x_234:
[----:B------:R-:W-:Y:S05]  /*12960*/  BSYNC B6 ;  /* 0x0000000000067941 */ /* 0x000fea0003800000 */
.L_x_233:
        /* <DEDUP_REMOVED lines=8> */
[----:B------:R4:W4:Y:S01]  /*129f0*/  LDC.64 R2, c[0x4][R0] ;  /* 0x0100000000027b82 */ /* 0x0009220000000a00 */
[----:B---3--:R-:W-:Y:S02]  /*12a00*/  IMAD.U32 R4, RZ, RZ, UR6 ;  /* 0x00000006ff047e24 */ /* 0x008fe4000f8e00ff */
        /* <DEDUP_REMOVED lines=9> */
[----:B----4-:R-:W-:Y:S05]  /*12aa0*/  CALL.ABS.NOINC R2 ;  /* 0x0000000002007343 */ /* 0x010fea0003c00000 */
.L_x_237:
[----:B------:R-:W-:Y:S01]  /*12ab0*/  MOV R2, 0x0 ;  /* 0x0000000000027802 */ /* 0x000fe20000000f00 */
[----:B------:R-:W-:Y:S01]  /*12ac0*/  ULDC.64 UR6, c[0x4][0xa0] ;  /* 0x0100280000067ab9 */ /* 0x000fe20000000a00 */
[----:B------:R-:W-:Y:S01]  /*12ad0*/  ULDC.64 UR8, c[0x4][0xa8] ;  /* 0x01002a0000087ab9 */ /* 0x000fe20000000a00 */
[----:B------:R-:W-:Y:S01]  /*12ae0*/  ULDC.64 UR4, c[0x4][0x38] ;  /* 0x01000e0000047ab9 */ /* 0x000fe20000000a00 */
[----:B------:R-:W-:Y:S02]  /*12af0*/  IMAD.U32 R4, RZ, RZ, UR6 ;  /* 0x00000006ff047e24 */ /* 0x000fe4000f8e00ff */
[----:B------:R-:W0:Y:S01]  /*12b00*/  LDC.64 R2, c[0x4][R2] ;  /* 0x0100000002027b82 */ /* 0x000e220000000a00 */
[----:B------:R-:W-:Y:S02]  /*12b10*/  IMAD.U32 R5, RZ, RZ, UR7 ;  /* 0x00000007ff057e24 */ /* 0x000fe4000f8e00ff */
[----:B------:R-:W-:Y:S02]  /*12b20*/  IMAD.U32 R6, RZ, RZ, UR8 ;  /* 0x00000008ff067e24 */ /* 0x000fe4000f8e00ff */
[----:B------:R-:W-:-:S02]  /*12b30*/  IMAD.U32 R7, RZ, RZ, UR9 ;  /* 0x00000009ff077e24 */ /* 0x000fc4000f8e00ff */
[----:B------:R-:W-:Y:S02]  /*12b40*/  IMAD.U32 R10, RZ, RZ, UR4 ;  /* 0x00000004ff0a7e24 */ /* 0x000fe4000f8e00ff */
[----:B------:R-:W-:Y:S02]  /*12b50*/  IMAD.U32 R11, RZ, RZ, UR5 ;  /* 0x00000005ff0b7e24 */ /* 0x000fe4000f8e00ff */
[----:B------:R-:W-:Y:S02]  /*12b60*/  IMAD.MOV.U32 R8, RZ, RZ, 0x70 ;  /* 0x00000070ff087424 */ /* 0x000fe400078e00ff */
[----:B------:R-:W-:Y:S02]  /*12b70*/  IMAD.MOV.U32 R12, RZ, RZ, 0x1 ;  /* 0x00000001ff0c7424 */ /* 0x000fe400078e00ff */
[----:B------:R-:W-:-:S07]  /*12b80*/  IMAD.MOV.U32 R13, RZ, RZ, RZ ;  /* 0x000000ffff0d7224 */ /* 0x000fce00078e00ff */
[----:B------:R-:W-:-:S07]  /*12b90*/  LEPC R20, `(.L_x_236) ;  /* 0x000000001014794e */ /* 0x000fce0000000000 */
[----:B0-----:R-:W-:Y:S05]  /*12ba0*/  CALL.ABS.NOINC R2 ;  /* 0x0000000002007343 */ /* 0x001fea0003c00000 */
.L_x_236:
[----:B------:R-:W-:Y:S05]  /*12bb0*/  BSYNC B6 ;  /* 0x0000000000067941 */ /* 0x000fea0003800000 */
.L_x_235:
[----:B---3--:R-:W3:Y:S01]  /*12bc0*/  LDL.LU R4, [R1+0x1c] ;  /* 0x00001c0001047983 */ /* 0x008ee20000300800 */
[----:B------:R-:W-:-:S03]  /*12bd0*/  ULDC.64 UR4, c[0x0][0x9f8] ;  /* 0x00027e0000047ab9 */ /* 0x000fc60000000a00 */
[----:B--2---:R-:W2:Y:S01]  /*12be0*/  LDL R7, [R1+0x10] ;  /* 0x0000100001077983 */ /* 0x004ea20000100800 */
[----:B------:R-:W-:Y:S01]  /*12bf0*/  ISETP.NE.U32.AND P0, PT, RZ, UR4, PT ;  /* 0x00000004ff007c0c */ /* 0x000fe2000bf05070 */
[----:B------:R-:W-:Y:S02]  /*12c00*/  ULDC.64 UR6, c[0x0][0x208] ;  /* 0x0000820000067ab9 */ /* 0x000fe40000000a00 */
[----:B------:R-:W4:Y:S01]  /*12c10*/  LDL R0, [R1+0x30] ;  /* 0x0000300001007983 */ /* 0x000f220000100800 */
[----:B------:R-:W-:-:S13]  /*12c20*/  ISETP.NE.AND.EX P0, PT, RZ, UR5, PT, P0 ;  /* 0x00000005ff007c0c */ /* 0x000fda000bf05300 */
[----:B------:R-:W-:-:S04]  /*12c30*/  @P0 IADD3 R2, P1, R17, UR4, RZ ;  /* 0x0000000411020c10 */ /* 0x000fc8000ff3e0ff */
[----:B---3--:R-:W-:Y:S01]  /*12c40*/  @P0 IADD3.X R3, R4, UR5, RZ, P1, !PT ;  /* 0x0000000504030c10 */ /* 0x008fe20008ffe4ff */
[----:B------:R-:W-:-:S04]  /*12c50*/  ULDC.64 UR4, c[0x0][0xa08] ;  /* 0x0002820000047ab9 */ /* 0x000fc80000000a00 */
[----:B--2---:R2:W3:Y:S02]  /*12c60*/  @P0 LDG.E R7, desc[UR6][R2.64] ;  /* 0x0000000602070981 */ /* 0x0044e4000c1e1900 */
[----:B--2---:R-:W2:Y:S01]  /*12c70*/  LDC.64 R2, c[0x0][0x418] ;  /* 0x00010600ff027b82 */ /* 0x004ea20000000a00 */
[----:B----4-:R-:W-:Y:S01]  /*12c80*/  VIADD R0, R0, 0xffffffff ;  /* 0xffffffff00007836 */ /* 0x010fe20000000000 */
[----:B---3--:R-:W-:Y:S01]  /*12c90*/  SHF.R.S32.HI R8, RZ, 0x1f, R7 ;  /* 0x0000001fff087819 */ /* 0x008fe20000011407 */
[----:B------:R3:W-:Y:S04]  /*12ca0*/  @P0 STL [R1+0x10], R7 ;  /* 0x0000100701000387 */ /* 0x0007e80000100800 */
[----:B------:R3:W-:Y:S01]  /*12cb0*/  STL [R1+0x1c], R8 ;  /* 0x00001c0801007387 */ /* 0x0007e20000100800 */
[----:B--2---:R-:W-:Y:S01]  /*12cc0*/  LOP3.LUT P0, RZ, R2, UR4, RZ, 0xfc, !PT ;  /* 0x0000000402ff7c12 */ /* 0x004fe2000f80fcff */
[----:B------:R-:W-:-:S03]  /*12cd0*/  UMOV UR4, 0xffffffff ;  /* 0xffffffff00047882 */ /* 0x000fc60000000000 */
[----:B------:R-:W-:-:S04]  /*12ce0*/  LOP3.LUT P0, RZ, R3, UR5, RZ, 0xfc, P0 ;  /* 0x0000000503ff7c12 */ /* 0x000fc8000800fcff */
[----:B------:R-:W-:Y:S01]  /*12cf0*/  SEL R17, R7, RZ, !P0 ;  /* 0x000000ff07117207 */ /* 0x000fe20004000000 */
[----:B---3--:R-:W-:Y:S08]  /*12d00*/  BRA.DIV UR4, `(.L_x_238) ;  /* 0x0000004a047c7947 */ /* 0x008ff0000b800000 */
[----:B------:R-:W2:Y:S02]  /*12d10*/  S2R R4, SR_TID.X ;  /* 0x0000000000047919 */ /* 0x000ea40000002100 */
[----:B--2---:R-:W-:-:S04]  /*12d20*/  SHF.R.U32.HI R4, RZ, 0x5, R4 ;  /* 0x00000005ff047819 */ /* 0x004fc80000011604 */
[----:B------:R-:W-:-:S05]  /*12d30*/  LOP3.LUT R4, R4, 0x3, RZ, 0xc0, !PT ;  /* 0x0000000304047812 */ /* 0x000fca00078ec0ff */
[----:B------:R2:W3:Y:S02]  /*12d40*/  SHFL.IDX PT, R14, R4, RZ, 0x1f ;  /* 0x00001fff040e7589 */ /* 0x0004e400000e0000 */
.L_x_339:
[----:B------:R-:W-:Y:S01]  /*12d50*/  PLOP3.LUT P1, PT, PT, PT, PT, 0x8, 0x0 ;  /* 0x000000000000781c */ /* 0x000fe20003f2e170 */
[----:B------:R4:W-:Y:S01]  /*12d60*/  STL [R1+0x8], R0 ;  /* 0x0000080001007387 */ /* 0x0009e20000100800 */
[----:B---3--:R-:W-:Y:S02]  /*12d70*/  ISETP.NE.AND P0, PT, R14, RZ, PT ;  /* 0x000000ff0e00720c */ /* 0x008fe40003f05270 */
[----:B--2---:R-:W-:-:S05]  /*12d80*/  P2R R4, PR, RZ, 0x2 ;  /* 0x00000002ff047803 */ /* 0x004fca0000000000 */
[----:B------:R4:W-:Y:S06]  /*12d90*/  STL [R1+0x20], R4 ;  /* 0x0000200401007387 */ /* 0x0009ec0000100800 */
[----:B------:R-:W-:Y:S05]  /*12da0*/  @P0 BRA `(.L_x_239) ;  /* 0x00000004001c0947 */ /* 0x000fea0003800000 */
[----:B------:R-:W-:-:S03]  /*12db0*/  UMOV UR4, 0xffffffff ;  /* 0xffffffff00047882 */ /* 0x000fc60000000000 */
[----:B------:R-:W-:Y:S05]  /*12dc0*/  BRA.DIV UR4, `(.L_x_240) ;  /* 0x0000004a04807947 */ /* 0x000fea000b800000 */
[----:B------:R-:W-:-:S13]  /*12dd0*/  ELECT P6, URZ, PT ;  /* 0x00000000003f782f */ /* 0x000fda00038c0000 */
.L_x_342:
[----:B------:R-:W-:Y:S05]  /*12de0*/  @!P6 BRA `(.L_x_239) ;  /* 0x00000004000ce947 */ /* 0x000fea0003800000 */
[----:B------:R-:W-:-:S04]  /*12df0*/  ISETP.NE.U32.AND P0, PT, R2, RZ, PT ;  /* 0x000000ff0200720c */ /* 0x000fc80003f05070 */
[----:B------:R-:W-:-:S13]  /*12e00*/  ISETP.NE.AND.EX P0, PT, R3, RZ, PT, P0 ;  /* 0x000000ff0300720c */ /* 0x000fda0003f05300 */
[----:B------:R-:W-:Y:S05]  /*12e10*/  @!P0 BRA `(.L_x_241) ;  /* 0x0000000000548947 */ /* 0x000fea0003800000 */
[----:B------:R-:W2:Y:S01]  /*12e20*/  LDC R6, c[0x0][0x43c] ;  /* 0x00010f00ff067b82 */ /* 0x000ea20000000800 */
[----:B------:R-:W-:Y:S01]  /*12e30*/  IMAD.MOV.U32 R9, RZ, RZ, R0 ;  /* 0x000000ffff097224 */ /* 0x000fe200078e0000 */
[----:B------:R-:W-:Y:S01]  /*12e40*/  ULDC.64 UR4, c[0x0][0x428] ;  /* 0x00010a0000047ab9 */ /* 0x000fe20000000a00 */
[----:B------:R-:W-:Y:S02]  /*12e50*/  ULDC.64 UR6, c[0x0][0x208] ;  /* 0x0000820000067ab9 */ /* 0x000fe40000000a00 */
[----:B----4-:R-:W-:Y:S01]  /*12e60*/  IMAD.MOV.U32 R0, RZ, RZ, R9 ;  /* 0x000000ffff007224 */ /* 0x010fe200078e0009 */
[----:B--2---:R-:W-:-:S13]  /*12e70*/  ISETP.NE.AND P0, PT, R6, 0x1, PT ;  /* 0x000000010600780c */ /* 0x004fda0003f05270 */
[----:B------:R-:W2:Y:S02]  /*12e80*/  @P0 LDC.64 R4, c[0x0][0x440] ;  /* 0x00011000ff040b82 */ /* 0x000ea40000000a00 */
[----:B--2---:R-:W-:-:S05]  /*12e90*/  @P0 IMAD.HI.U32 R4, R9, R4, RZ ;  /* 0x0000000409040227 */ /* 0x004fca00078e00ff */
[----:B------:R-:W-:-:S04]  /*12ea0*/  @P0 SHF.R.U32.HI R0, RZ, R5, R4 ;  /* 0x00000005ff000219 */ /* 0x000fc80000011604 */
[--C-:B------:R-:W-:Y:S01]  /*12eb0*/  SHF.R.S32.HI R5, RZ, 0x1f, R0.reuse ;  /* 0x0000001fff057819 */ /* 0x100fe20000011400 */
[----:B------:R-:W-:-:S04]  /*12ec0*/  IMAD.MOV R4, RZ, RZ, -R0 ;  /* 0x000000ffff047224 */ /* 0x000fc800078e0a00 */
[----:B------:R-:W-:Y:S02]  /*12ed0*/  IMAD R9, R6, R4, R9 ;  /* 0x0000000406097224 */ /* 0x000fe400078e0209 */
[----:B------:R-:W-:Y:S02]  /*12ee0*/  IMAD R6, R8, UR4, RZ ;  /* 0x0000000408067c24 */ /* 0x000fe4000f8e02ff */
[----:B------:R-:W-:Y:S01]  /*12ef0*/  IMAD.MOV.U32 R4, RZ, RZ, R0 ;  /* 0x000000ffff047224 */ /* 0x000fe200078e0000 */
[----:B------:R2:W-:Y:S01]  /*12f00*/  STL [R1+0x8], R9 ;  /* 0x0000080901007387 */ /* 0x0005e20000100800 */
[C---:B------:R-:W-:Y:S02]  /*12f10*/  IMAD R0, R7.reuse, UR5, R6 ;  /* 0x0000000507007c24 */ /* 0x040fe4000f8e0206 */
[----:B------:R-:W-:-:S04]  /*12f20*/  IMAD.WIDE.U32 R4, R7, UR4, R4 ;  /* 0x0000000407047c25 */ /* 0x000fc8000f8e0004 */
[----:B------:R-:W-:Y:S01]  /*12f30*/  IMAD.IADD R0, R5, 0x1, R0 ;  /* 0x0000000105007824 */ /* 0x000fe200078e0200 */
[----:B------:R-:W-:-:S04]  /*12f40*/  LEA R2, P0, R4, R2, 0x2 ;  /* 0x0000000204027211 */ /* 0x000fc800078010ff */
[----:B------:R-:W-:-:S05]  /*12f50*/  LEA.HI.X R3, R4, R3, R0, 0x2, P0 ;  /* 0x0000000304037211 */ /* 0x000fca00000f1400 */
[----:B------:R2:W5:Y:S04]  /*12f60*/  LDG.E R17, desc[UR6][R2.64] ;  /* 0x0000000602117981 */ /* 0x000568000c1e1900 */
.L_x_241:
[----:B--2---:R-:W2:Y:S01]  /*12f70*/  LDL R2, [R1+0x14] ;  /* 0x0000140001027983 */ /* 0x004ea20000100800 */
[----:B----4-:R-:W-:Y:S01]  /*12f80*/  IMAD R0, R19, 0x8, R18 ;  /* 0x0000000813007824 */ /* 0x010fe200078e0212 */
[----:B--2---:R-:W-:-:S04]  /*12f90*/  SHF.L.U32 R2, R2, 0x1f, RZ ;  /* 0x0000001f02027819 */ /* 0x004fc800000006ff */
[----:B------:R-:W2:Y:S02]  /*12fa0*/  SYNCS.PHASECHK.TRANS64.TRYWAIT P0, [R0+URZ+0x34840], R2 ;  /* 0x03484002000075a7 */ /* 0x000ea4000800017f */
[----:B--2---:R-:W-:Y:S05]  /*12fb0*/  @!P0 BRA `(.L_x_242) ;  /* 0x0000004800248947 */ /* 0x004fea0003800000 */
.L_x_343:
[----:B------:R-:W3:Y:S02]  /*12fc0*/  S2R R3, SR_TID.X ;  /* 0x0000000000037919 */ /* 0x000ee40000002100 */
[----:B---3--:R-:W-:-:S04]  /*12fd0*/  LOP3.LUT R3, R3, 0x7f, RZ, 0xc0, !PT ;  /* 0x0000007f03037812 */ /* 0x008fc800078ec0ff */
[----:B------:R-:W-:-:S13]  /*12fe0*/  ISETP.NE.AND P0, PT, R3, RZ, PT ;  /* 0x000000ff0300720c */ /* 0x000fda0003f05270 */
[----:B------:R-:W-:Y:S05]  /*12ff0*/  @P0 BRA `(.L_x_243) ;  /* 0x00000000001c0947 */ /* 0x000fea0003800000 */
[----:B------:R-:W3:Y:S01]  /*13000*/  S2R R3, SR_TID.X ;  /* 0x0000000000037919 */ /* 0x000ee20000002100 */
[----:B--2---:R-:W-:-:S04]  /*13010*/  IMAD.MOV.U32 R2, RZ, RZ, 0xb000 ;  /* 0x0000b000ff027424 */ /* 0x004fc800078e00ff */
[----:B------:R4:W-:Y:S01]  /*13020*/  SYNCS.ARRIVE.TRANS64 RZ, [R0+URZ+0x34830], R2 ;  /* 0x0348300200ff79a7 */ /* 0x0009e2000800003f */
[----:B---3--:R-:W-:-:S04]  /*13030*/  LOP3.LUT R3, R3, 0x1f, RZ, 0xc0, !PT ;  /* 0x0000001f03037812 */ /* 0x008fc800078ec0ff */
[----:B------:R-:W-:-:S13]  /*13040*/  ISETP.NE.AND P0, PT, R3, RZ, PT ;  /* 0x000000ff0300720c */ /* 0x000fda0003f05270 */
[----:B----4-:R-:W-:Y:S05]  /*13050*/  @!P0 BRA `(.L_x_243) ;  /* 0x0000000000048947 */ /* 0x010fea0003800000 */
[----:B------:R-:W-:Y:S01]  /*13060*/  BPT.TRAP 0x1 ;  /* 0x000000040000795c */ /* 0x000fe20000300000 */
.L_x_243:
[----:B------:R-:W3:Y:S04]  /*13070*/  LDL R3, [R1+0x8] ;  /* 0x0000080001037983 */ /* 0x000ee80000100800 */
[----:B--2---:R-:W2:Y:S01]  /*13080*/  LDL R2, [R1+0x18] ;  /* 0x0000180001027983 */ /* 0x004ea20000100800 */
[----:B------:R-:W-:Y:S01]  /*13090*/  R2UR UR9, R0 ;  /* 0x00000000000972ca */ /* 0x000fe200000e0000 */
[----:B------:R-:W-:Y:S01]  /*130a0*/  IMAD R0, R19, 0xb000, R18 ;  /* 0x0000b00013007824 */ /* 0x000fe200078e0212 */
[----:B------:R-:W-:Y:S01]  /*130b0*/  UIADD3 UR4, UP0, UR36, 0x370, URZ ;  /* 0x0000037024047890 */ /* 0x000fe2000ff1e03f */
[----:B------:R-:W-:Y:S01]  /*130c0*/  R2UR UR12, R16 ;  /* 0x00000000100c72ca */ /* 0x000fe200000e0000 */
[----:B------:R-:W-:Y:S01]  /*130d0*/  UMOV UR10, URZ ;  /* 0x0000003f000a7c82 */ /* 0x000fe20008000000 */
[----:B-----5:R-:W-:Y:S01]  /*130e0*/  R2UR UR13, R17 ;  /* 0x00000000110d72ca */ /* 0x020fe200000e0000 */
[----:B------:R-:W-:Y:S01]  /*130f0*/  UMOV UR7, 0x14f00000 ;  /* 0x14f0000000077882 */ /* 0x000fe20000000000 */
[----:B------:R-:W-:Y:S01]  /*13100*/  R2UR UR6, R0 ;  /* 0x00000000000672ca */ /* 0x000fe200000e0000 */
[----:B------:R-:W-:Y:S01]  /*13110*/  UMOV UR15, 0x40 ;  /* 0x00000040000f7882 */ /* 0x000fe20000000000 */
[----:B------:R-:W-:-:S04]  /*13120*/  PLOP3.LUT P0, PT, PT, PT, PT, 0x80, 0x0 ;  /* 0x000000000000781c */ /* 0x000fc80003f0f070 */
[----:B------:R-:W-:Y:S01]  /*13130*/  UIADD3 UR9, UR9, 0x34830, URZ ;  /* 0x0003483009097890 */ /* 0x000fe2000fffe03f */
[----:B------:R-:W-:-:S05]  /*13140*/  P2R R0, PR, RZ, 0x1 ;  /* 0x00000001ff007803 */ /* 0x000fca0000000000 */
[----:B------:R4:W-:Y:S01]  /*13150*/  STL [R1+0x20], R0 ;  /* 0x0000200001007387 */ /* 0x0009e20000100800 */
[----:B------:R-:W-:Y:S02]  /*13160*/  UIADD3 UR8, UR6, 0x1e400, URZ ;  /* 0x0001e40006087890 */ /* 0x000fe4000fffe03f */
[----:B------:R-:W-:-:S03]  /*13170*/  UIADD3 UR14, UR6, 0x23c00, URZ ;  /* 0x00023c00060e7890 */ /* 0x000fc6000fffe03f */
[----:B------:R-:W-:Y:S01]  /*13180*/  UMOV UR6, 0x0 ;  /* 0x0000000000067882 */ /* 0x000fe20000000000 */
[----:B---3--:R-:W-:Y:S02]  /*13190*/  R2UR UR11, R3 ;  /* 0x00000000030b72ca */ /* 0x008fe400000e0000 */
[----:B--2---:R-:W-:-:S13]  /*131a0*/  R2UR UR5, R2 ;  /* 0x00000000020572ca */ /* 0x004fda00000e0000 */
[----:B------:R-:W-:Y:S02]  /*131b0*/  UIMAD UR11, UR11, 0xb0, UR5 ;  /* 0x000000b00b0b78a4 */ /* 0x000fe4000f8e0205 */
[----:B------:R-:W-:-:S09]  /*131c0*/  UIADD3.X UR5, URZ, UR37, URZ, UP0, !UPT ;  /* 0x000000253f057290 */ /* 0x000fd200087fe43f */
[----:B------:R2:W-:Y:S02]  /*131d0*/  UTMALDG.4D [UR8], [UR4], desc[UR6] ;  /* 0x00000608040075b4 */ /* 0x0005e40008019000 */
[----:B--2---:R-:W-:Y:S01]  /*131e0*/  UMOV UR8, UR14 ;  /* 0x0000000e00087c82 */ /* 0x004fe20008000000 */
[----:B------:R-:W-:Y:S02]  /*131f0*/  UMOV UR10, UR15 ;  /* 0x0000000f000a7c82 */ /* 0x000fe40008000000 */
[----:B------:R4:W-:Y:S02]  /*13200*/  UTMALDG.4D [UR8], [UR4], desc[UR6] ;  /* 0x00000608040075b4 */ /* 0x0009e40008019000 */
[----:B----4-:R-:W-:Y:S01]  /*13210*/  NOP ;  /* 0x0000000000007918 */ /* 0x010fe20000000000 */
.L_x_239:
[----:B------:R-:W2:Y:S04]  /*13220*/  LDL.LU R3, [R1+0x34] ;  /* 0x0000340001037983 */ /* 0x000ea80000300800 */
[----:B------:R-:W3:Y:S04]  /*13230*/  LDL.LU R5, [R1+0x2c] ;  /* 0x00002c0001057983 */ /* 0x000ee80000300800 */
[----:B----4-:R-:W4:Y:S01]  /*13240*/  LDL.LU R4, [R1+0x3c] ;  /* 0x00003c0001047983 */ /* 0x010f220000300800 */
[----:B------:R-:W-:Y:S05]  /*13250*/  WARPSYNC.ALL ;  /* 0x0000000000007948 */ /* 0x000fea0003800000 */
[----:B------:R-:W-:Y:S01]  /*13260*/  ULDC.64 UR4, c[0x0][0x298] ;  /* 0x0000a60000047ab9 */ /* 0x000fe20000000a00 */
[----:B------:R-:W-:Y:S01]  /*13270*/  ULDC.64 UR6, c[0x0][0xa00] ;  /* 0x0002800000067ab9 */ /* 0x000fe20000000a00 */
[----:B------:R-:W-:Y:S01]  /*13280*/  VIADD R2, R18, 0x16400 ;  /* 0x0001640012027836 */ /* 0x000fe20000000000 */
[----:B------:R-:W-:Y:S01]  /*13290*/  BAR.SYNC.DEFER_BLOCKING 0x8, 0x180 ;  /* 0x0206000000007b1d */ /* 0x000fe20000010000 */
[----:B------:R-:W-:-:S03]  /*132a0*/  ISETP.NE.U32.AND P0, PT, RZ, UR6, PT ;  /* 0x00000006ff007c0c */ /* 0x000fc6000bf05070 */
[----:B------:R-:W-:Y:S02]  /*132b0*/  LOP3.LUT P1, RZ, R2, 0x3ff, RZ, 0xc0, !PT ;  /* 0x000003ff02ff7812 */ /* 0x000fe4000782c0ff */
[----:B------:R-:W-:Y:S01]  /*132c0*/  ISETP.NE.AND.EX P0, PT, RZ, UR7, PT, P0 ;  /* 0x00000007ff007c0c */ /* 0x000fe2000bf05300 */
[----:B------:R-:W-:Y:S01]  /*132d0*/  BSSY B6, `(.L_x_244) ;  /* 0x000001d000067945 */ /* 0x000fe20003800000 */
[----:B--2---:R-:W-:Y:S02]  /*132e0*/  SHF.R.S32.HI R0, RZ, 0x1f, R3 ;  /* 0x0000001fff007819 */ /* 0x004fe40000011403 */
[----:B---3--:R-:W-:-:S03]  /*132f0*/  SEL R5, R5, RZ, !P0 ;  /* 0x000000ff05057207 */ /* 0x008fc60004000000 */
[----:B------:R-:W-:Y:S01]  /*13300*/  IMAD R0, R0, UR4, RZ ;  /* 0x0000000400007c24 */ /* 0x000fe2000f8e02ff */
[----:B----4-:R-:W-:-:S03]  /*13310*/  SEL R4, R4, RZ, !P0 ;  /* 0x000000ff04047207 */ /* 0x010fc60004000000 */
[C---:B------:R-:W-:Y:S02]  /*13320*/  IMAD R0, R3.reuse, UR5, R0 ;  /* 0x0000000503007c24 */ /* 0x040fe4000f8e0200 */
[----:B------:R-:W-:-:S05]  /*13330*/  IMAD.WIDE.U32 R2, R3, UR4, RZ ;  /* 0x0000000403027c25 */ /* 0x000fca000f8e00ff */
[----:B------:R-:W-:Y:S01]  /*13340*/  IADD3 R0, R3, R0, RZ ;  /* 0x0000000003007210 */ /* 0x000fe20007ffe0ff */
[----:B------:R2:W-:Y:S04]  /*13350*/  STL.64 [R1+0x50], R2 ;  /* 0x0000500201007387 */ /* 0x0005e80000100a00 */
[----:B------:R2:W-:Y:S04]  /*13360*/  STL [R1+0x2c], R5 ;  /* 0x00002c0501007387 */ /* 0x0005e80000100800 */
[----:B------:R2:W-:Y:S04]  /*13370*/  STL [R1+0x3c], R4 ;  /* 0x00003c0401007387 */ /* 0x0005e80000100800 */
[----:B------:R2:W-:Y:S01]  /*13380*/  STL [R1+0x34], R0 ;  /* 0x0000340001007387 */ /* 0x0005e20000100800 */
[----:B------:R-:W-:Y:S05]  /*13390*/  @!P1 BRA `(.L_x_245) ;  /* 0x0000000000409947 */ /* 0x000fea0003800000 */
[----:B--2---:R-:W-:Y:S01]  /*133a0*/  MOV R2, 0x0 ;  /* 0x0000000000027802 */ /* 0x004fe20000000f00 */
[----:B------:R-:W-:Y:S01]  /*133b0*/  ULDC.64 UR6, c[0x4][0xa0] ;  /* 0x0100280000067ab9 */ /* 0x000fe20000000a00 */
[----:B------:R-:W-:Y:S01]  /*133c0*/  ULDC.64 UR8, c[0x4][0xa8] ;  /* 0x01002a0000087ab9 */ /* 0x000fe20000000a00 */
[----:B------:R-:W-:Y:S01]  /*133d0*/  ULDC.64 UR4, c[0x4][0x20] ;  /* 0x0100080000047ab9 */ /* 0x000fe20000000a00 */
[----:B------:R-:W-:Y:S02]  /*133e0*/  IMAD.U32 R4, RZ, RZ, UR6 ;  /* 0x00000006ff047e24 */ /* 0x000fe4000f8e00ff */
[----:B------:R-:W2:Y:S01]  /*133f0*/  LDC.64 R2, c[0x4][R2] ;  /* 0x0100000002027b82 */ /* 0x000ea20000000a00 */
[----:B------:R-:W-:Y:S02]  /*13400*/  IMAD.U32 R5, RZ, RZ, UR7 ;  /* 0x00000007ff057e24 */ /* 0x000fe4000f8e00ff */
[----:B------:R-:W-:Y:S02]  /*13410*/  IMAD.U32 R6, RZ, RZ, UR8 ;  /* 0x00000008ff067e24 */ /* 0x000fe4000f8e00ff */
[----:B------:R-:W-:-:S02]  /*13420*/  IMAD.U32 R7, RZ, RZ, UR9 ;  /* 0x00000009ff077e24 */ /* 0x000fc4000f8e00ff */
[----:B-1----:R-:W-:Y:S02]  /*13430*/  IMAD.U32 R10, RZ, RZ, UR4 ;  /* 0x00000004ff0a7e24 */ /* 0x002fe4000f8e00ff */
[----:B0-----:R-:W-:Y:S02]  /*13440*/  IMAD.U32 R11, RZ, RZ, UR5 ;  /* 0x00000005ff0b7e24 */ /* 0x001fe4000f8e00ff */
[----:B------:R-:W-:Y:S02]  /*13450*/  IMAD.MOV.U32 R8, RZ, RZ, 0x70 ;  /* 0x00000070ff087424 */ /* 0x000fe400078e00ff */
[----:B------:R-:W-:Y:S02]  /*13460*/  IMAD.MOV.U32 R12, RZ, RZ, 0x1 ;  /* 0x00000001ff0c7424 */ /* 0x000fe400078e00ff */
[----:B------:R-:W-:-:S07]  /*13470*/  IMAD.MOV.U32 R13, RZ, RZ, RZ ;  /* 0x000000ffff0d7224 */ /* 0x000fce00078e00ff */
[----:B------:R-:W-:-:S07]  /*13480*/  LEPC R20, `(.L_x_245) ;  /* 0x000000001014794e */ /* 0x000fce0000000000 */
[----:B--2---:R-:W-:Y:S05]  /*13490*/  CALL.ABS.NOINC R2 ;  /* 0x0000000002007343 */ /* 0x004fea0003c00000 */
.L_x_245:
[----:B------:R-:W-:Y:S05]  /*134a0*/  BSYNC B6 ;  /* 0x0000000000067941 */ /* 0x000fea0003800000 */
.L_x_244:
[----:B--2---:R-:W2:Y:S01]  /*134b0*/  LDL.LU R0, [R1+0x3c] ;  /* 0x00003c0001007983 */ /* 0x004ea20000300800 */
[----:B------:R-:W3:Y:S01]  /*134c0*/  LDC R8, c[0x0][0x448] ;  /* 0x00011200ff087b82 */ /* 0x000ee20000000800 */
[----:B------:R-:W-:Y:S01]  /*134d0*/  ULDC.64 UR4, c[0x0][0x2d8] ;  /* 0x0000b60000047ab9 */ /* 0x000fe20000000a00 */
[----:B------:R-:W-:Y:S01]  /*134e0*/  ULDC.64 UR6, c[0x0][0x280] ;  /* 0x0000a00000067ab9 */ /* 0x000fe20000000a00 */
[----:B------:R-:W4:Y:S04]  /*134f0*/  LDL.LU R4, [R1+0x34] ;  /* 0x0000340001047983 */ /* 0x000f280000300800 */
[----:B------:R-:W4:Y:S04]  /*13500*/  LDL.LU.64 R2, [R1+0x50] ;  /* 0x0000500001027983 */ /* 0x000f280000300a00 */
[----:B------:R-:W2:Y:S04]  /*13510*/  LDL.LU R6, [R1+0x2c] ;  /* 0x00002c0001067983 */ /* 0x000ea80000300800 */
[----:B------:R-:W2:Y:S01]  /*13520*/  LDL.LU R5, [R1+0x4] ;  /* 0x0000040001057983 */ /* 0x000ea20000300800 */
[----:B---3--:R-:W-:Y:S01]  /*13530*/  ISETP.NE.AND P0, PT, R8, 0x1, PT ;  /* 0x000000010800780c */ /* 0x008fe20003f05270 */
[----:B------:R-:W3:-:S12]  /*13540*/  S2R R9, SR_TID.X ;  /* 0x0000000000097919 */ /* 0x000ed80000002100 */
[----:B------:R-:W0:Y:S01]  /*13550*/  @P0 LDC R7, c[0x0][0x450] ;  /* 0x00011400ff070b82 */ /* 0x000e220000000800 */
[----:B---3--:R-:W-:-:S05]  /*13560*/  IMAD.SHL.U32 R9, R9, 0x8, RZ ;  /* 0x0000000809097824 */ /* 0x008fca00078e00ff */
[----:B------:R-:W-:-:S04]  /*13570*/  LOP3.LUT R9, R9, 0x38, RZ, 0xc0, !PT ;  /* 0x0000003809097812 */ /* 0x000fc800078ec0ff */
[----:B------:R-:W-:Y:S01]  /*13580*/  LOP3.LUT R9, R9, 0x40, RZ, 0xfc, !PT ;  /* 0x0000004009097812 */ /* 0x000fe200078efcff */
[----:B----4-:R-:W-:Y:S02]  /*13590*/  IMAD.MOV.U32 R3, RZ, RZ, R4 ;  /* 0x000000ffff037224 */ /* 0x010fe400078e0004 */
[----:B------:R-:W3:Y:S01]  /*135a0*/  S2R R4, SR_TID.X ;  /* 0x0000000000047919 */ /* 0x000ee20000002100 */
[----:B------:R-:W-:-:S04]  /*135b0*/  IMAD.WIDE.U32 R2, R16, UR4, R2 ;  /* 0x0000000410027c25 */ /* 0x000fc8000f8e0002 */
[----:B------:R-:W-:Y:S01]  /*135c0*/  IMAD R3, R16, UR5, R3 ;  /* 0x0000000510037c24 */ /* 0x000fe2000f8e0203 */
[----:B------:R-:W-:Y:S02]  /*135d0*/  ULDC.64 UR4, c[0x0][0x2e0] ;  /* 0x0000b80000047ab9 */ /* 0x000fe40000000a00 */
[----:B--2---:R-:W-:Y:S02]  /*135e0*/  IMAD R0, R0, UR4, RZ ;  /* 0x0000000400007c24 */ /* 0x004fe4000f8e02ff */
[----:B------:R-:W-:-:S04]  /*135f0*/  IMAD.WIDE.U32 R2, R6, UR4, R2 ;  /* 0x0000000406027c25 */ /* 0x000fc8000f8e0002 */
[----:B------:R-:W-:Y:S01]  /*13600*/  IMAD R0, R6, UR5, R0 ;  /* 0x0000000506007c24 */ /* 0x000fe2000f8e0200 */
[----:B------:R-:W-:Y:S01]  /*13610*/  ULDC.64 UR4, c[0x0][0x2d0] ;  /* 0x0000b40000047ab9 */ /* 0x000fe20000000a00 */
[C---:B---3--:R-:W-:Y:S01]  /*13620*/  LOP3.LUT R6, R4.reuse, 0x7f, RZ, 0xc0, !PT ;  /* 0x0000007f04067812 */ /* 0x048fe200078ec0ff */
[----:B------:R-:W-:-:S03]  /*13630*/  IMAD.SHL.U32 R4, R4, 0x10, RZ ;  /* 0x0000001004047824 */ /* 0x000fc600078e00ff */
[----:B------:R-:W-:-:S04]  /*13640*/  SHF.R.U32.HI R6, RZ, 0x3, R6 ;  /* 0x00000003ff067819 */ /* 0x000fc80000011606 */
[----:B------:R-:W-:Y:S02]  /*13650*/  LOP3.LUT R4, R6, 0x70, R4, 0xf8, !PT ;  /* 0x0000007006047812 */ /* 0x000fe400078ef804 */
[----:B------:R-:W2:Y:S01]  /*13660*/  @P0 LDC R6, c[0x0][0x44c] ;  /* 0x00011300ff060b82 */ /* 0x000ea20000000800 */
[----:B------:R-:W-:Y:S02]  /*13670*/  IMAD.SHL.U32 R5, R5, 0x80, RZ ;  /* 0x0000008005057824 */ /* 0x000fe400078e00ff */
[----:B------:R-:W-:-:S03]  /*13680*/  IMAD.IADD R3, R3, 0x1, R0 ;  /* 0x0000000103037824 */ /* 0x000fc600078e0200 */
[----:B------:R-:W-:-:S05]  /*13690*/  LOP3.LUT R0, R4, R5, RZ, 0xfc, !PT ;  /* 0x0000000504007212 */ /* 0x000fca00078efcff */
[----:B------:R-:W-:Y:S02]  /*136a0*/  IMAD.MOV.U32 R4, RZ, RZ, R0 ;  /* 0x000000ffff047224 */ /* 0x000fe400078e0000 */
[----:B--2---:R-:W-:-:S05]  /*136b0*/  @P0 IMAD.HI.U32 R6, R0, R6, RZ ;  /* 0x0000000600060227 */ /* 0x004fca00078e00ff */
[----:B0-----:R-:W-:-:S05]  /*136c0*/  @P0 SHF.R.U32.HI R4, RZ, R7, R6 ;  /* 0x00000007ff040219 */ /* 0x001fca0000011606 */
[----:B------:R-:W-:-:S04]  /*136d0*/  IMAD.MOV R6, RZ, RZ, -R4 ;  /* 0x000000ffff067224 */ /* 0x000fc800078e0a04 */
[----:B------:R-:W-:Y:S01]  /*136e0*/  IMAD R0, R8, R6, R0 ;  /* 0x0000000608007224 */ /* 0x000fe200078e0200 */
[----:B------:R-:W-:Y:S01]  /*136f0*/  SHF.R.S32.HI R6, RZ, 0x1f, R4 ;  /* 0x0000001fff067819 */ /* 0x000fe20000011404 */
[----:B------:R-:W-:-:S04]  /*13700*/  IMAD.WIDE.U32 R2, R4, UR4, R2 ;  /* 0x0000000404027c25 */ /* 0x000fc8000f8e0002 */
[----:B------:R-:W-:-:S04]  /*13710*/  IMAD R6, R6, UR4, RZ ;  /* 0x0000000406067c24 */ /* 0x000fc8000f8e02ff */
[----:B------:R-:W-:Y:S01]  /*13720*/  IMAD R4, R4, UR5, R6 ;  /* 0x0000000504047c24 */ /* 0x000fe2000f8e0206 */
[----:B------:R-:W-:-:S03]  /*13730*/  ULDC.64 UR4, c[0x0][0x2c8] ;  /* 0x0000b20000047ab9 */ /* 0x000fc60000000a00 */
[----:B------:R-:W-:Y:S01]  /*13740*/  IMAD.IADD R3, R3, 0x1, R4 ;  /* 0x0000000103037824 */ /* 0x000fe200078e0204 */
[----:B------:R-:W-:Y:S01]  /*13750*/  SHF.R.S32.HI R4, RZ, 0x1f, R0 ;  /* 0x0000001fff047819 */ /* 0x000fe20000011400 */
[----:B------:R-:W-:-:S04]  /*13760*/  IMAD.WIDE.U32 R2, R0, UR4, R2 ;  /* 0x0000000400027c25 */ /* 0x000fc8000f8e0002 */
[----:B------:R-:W-:Y:S01]  /*13770*/  IMAD R4, R4, UR4, RZ ;  /* 0x0000000404047c24 */ /* 0x000fe2000f8e02ff */
[----:B------:R-:W-:Y:S02]  /*13780*/  ULDC UR4, c[0x0][0x2b8] ;  /* 0x0000ae0000047ab9 */ /* 0x000fe40000000800 */
[----:B------:R-:W-:Y:S02]  /*13790*/  ISETP.GE.AND P1, PT, R9, UR4, PT ;  /* 0x0000000409007c0c */ /* 0x000fe4000bf26270 */
[----:B------:R0:W5:Y:S01]  /*137a0*/  LDL R9, [R1+0x28] ;  /* 0x0000280001097983 */ /* 0x0001620000100800 */
[----:B------:R-:W1:Y:S01]  /*137b0*/  S2R R7, SR_TID.X ;  /* 0x0000000000077919 */ /* 0x000e620000002100 */
[----:B------:R-:W-:Y:S01]  /*137c0*/  IMAD R0, R0, UR5, R4 ;  /* 0x0000000500007c24 */ /* 0x000fe2000f8e0204 */
[----:B------:R-:W-:-:S03]  /*137d0*/  LEA R4, P2, R2, UR6, 0x1 ;  /* 0x0000000602047c11 */ /* 0x000fc6000f8408ff */
[----:B------:R-:W-:-:S05]  /*137e0*/  IMAD.IADD R0, R3, 0x1, R0 ;  /* 0x0000000103007824 */ /* 0x000fca00078e0200 */
[----:B------:R-:W-:Y:S01]  /*137f0*/  LEA.HI.X R3, R2, UR7, R0, 0x1, P2 ;  /* 0x0000000702037c11 */ /* 0x000fe200090f0c00 */
[----:B-1----:R-:W-:-:S05]  /*13800*/  IMAD.SHL.U32 R10, R7, 0x8, RZ ;  /* 0x00000008070a7824 */ /* 0x002fca00078e00ff */
[----:B------:R-:W-:-:S04]  /*13810*/  LOP3.LUT R10, R10, 0x38, RZ, 0xc0, !PT ;  /* 0x000000380a0a7812 */ /* 0x000fc800078ec0ff */
[----:B------:R-:W-:Y:S01]  /*13820*/  ISETP.GE.AND P0, PT, R10, UR4, PT ;  /* 0x000000040a007c0c */ /* 0x000fe2000bf06270 */
[----:B------:R-:W-:-:S03]  /*13830*/  UMOV UR4, 0xffffffff ;  /* 0xffffffff00047882 */ /* 0x000fc60000000000 */
[----:B0-----:R-:W-:Y:S09]  /*13840*/  BRA.DIV UR4, `(.L_x_246) ;  /* 0x0000004204147947 */ /* 0x001ff2000b800000 */
[----:B------:R-:W0:Y:S02]  /*13850*/  S2R R6, SR_TID.X ;  /* 0x0000000000067919 */ /* 0x000e240000002100 */
[----:B0-----:R-:W-:-:S04]  /*13860*/  LOP3.LUT R6, R6, 0x7f, RZ, 0xc0, !PT ;  /* 0x0000007f06067812 */ /* 0x001fc800078ec0ff */
[----:B------:R-:W-:Y:S02]  /*13870*/  SHF.R.U32.HI R7, RZ, 0x3, R6 ;  /* 0x00000003ff077819 */ /* 0x000fe40000011606 */
[----:B------:R-:W2:Y:S01]  /*13880*/  LDL.LU R6, [R1+0x44] ;  /* 0x0000440001067983 */ /* 0x000ea20000300800 */
[----:B------:R-:W-:Y:S02]  /*13890*/  ULDC.64 UR4, c[0x0][0x208] ;  /* 0x0000820000047ab9 */ /* 0x000fe40000000a00 */
[----:B------:R-:W-:Y:S02]  /*138a0*/  IMAD.IADD R0, R7, 0x1, R5 ;  /* 0x0000000107007824 */ /* 0x000fe400078e0205 */
[----:B------:R-:W0:Y:S02]  /*138b0*/  SHFL.IDX PT, R7, R4, RZ, 0x181f ;  /* 0x00181fff04077589 */ /* 0x000e2400000e0000 */
[----:B------:R-:W-:Y:S02]  /*138c0*/  VIADD R5, R0, 0x10 ;  /* 0x0000001000057836 */ /* 0x000fe40000000000 */
[----:B--2---:R-:W-:-:S02]  /*138d0*/  IMAD R2, R6, R8, RZ ;  /* 0x0000000806027224 */ /* 0x004fc400078e02ff */
[----:B------:R-:W1:Y:S03]  /*138e0*/  SHFL.IDX PT, R6, R3, RZ, 0x181f ;  /* 0x00181fff03067589 */ /* 0x000e6600000e0000 */
[-C--:B------:R-:W-:Y:S01]  /*138f0*/  ISETP.GE.AND P4, PT, R0, R2.reuse, PT ;  /* 0x000000020000720c */ /* 0x080fe20003f86270 */
[----:B------:R-:W-:Y:S01]  /*13900*/  SHFL.IDX PT, R8, R3, 0x1, 0x181f ;  /* 0x00381f0003087f89 */ /* 0x000fe200000e0000 */
[----:B------:R-:W-:-:S03]  /*13910*/  ISETP.GE.AND P2, PT, R5, R2, PT ;  /* 0x000000020500720c */ /* 0x000fc60003f46270 */
[----:B------:R-:W2:Y:S08]  /*13920*/  SHFL.IDX PT, R5, R4, 0x1, 0x181f ;  /* 0x00381f0004057f89 */ /* 0x000eb000000e0000 */
[----:B0-----:R-:W-:-:S05]  /*13930*/  @!P4 LEA R7, P3, R10, R7, 0x1 ;  /* 0x000000070a07c211 */ /* 0x001fca00078608ff */
[----:B-1----:R-:W-:-:S05]  /*13940*/  @!P4 IMAD.X R6, RZ, RZ, R6, P3 ;  /* 0x000000ffff06c224 */ /* 0x002fca00018e0606 */
[----:B------:R-:W-:-:S04]  /*13950*/  @!P4 LOP3.LUT R7, R7, R6, RZ, 0x3c, !PT ;  /* 0x000000060707c212 */ /* 0x000fc800078e3cff */
[----:B------:R-:W-:-:S04]  /*13960*/  @!P4 LOP3.LUT R6, R7, R6, RZ, 0x3c, !PT ;  /* 0x000000060706c212 */ /* 0x000fc800078e3cff */
[----:B------:R-:W-:-:S05]  /*13970*/  @!P4 LOP3.LUT R7, R7, R6, RZ, 0x3c, !PT ;  /* 0x000000060707c212 */ /* 0x000fca00078e3cff */
[----:B-----5:R-:W-:Y:S04]  /*13980*/  @!P4 LDGSTS.E.BYPASS.LTC128B.128 [R9+0x16400], desc[UR4][R6.64], !P0 ;  /* 0x164000000609cfae */ /* 0x020fe8000c101d44 */
[----:B------:R2:W-:Y:S02]  /*13990*/  @!P4 LDGSTS.E.BYPASS.LTC128B.128 [R9+0x1a400], desc[UR4][R6.64+0x80], !P1 ;  /* 0x1a4000800609cfae */ /* 0x0005e4000c901d44 */
[----:B--2---:R-:W-:Y:S01]  /*139a0*/  @!P2 LEA R7, P3, R10, R5, 0x1 ;  /* 0x000000050a07a211 */ /* 0x004fe200078608ff */
[----:B------:R-:W-:-:S04]  /*139b0*/  VIADD R5, R0, 0x20 ;  /* 0x0000002000057836 */ /* 0x000fc80000000000 */
[----:B------:R-:W-:-:S05]  /*139c0*/  @!P2 IMAD.X R6, RZ, RZ, R8, P3 ;  /* 0x000000ffff06a224 */ /* 0x000fca00018e0608 */
[----:B------:R-:W-:-:S04]  /*139d0*/  @!P2 LOP3.LUT R7, R7, R6, RZ, 0x3c, !PT ;  /* 0x000000060707a212 */ /* 0x000fc800078e3cff */
[----:B------:R-:W-:-:S04]  /*139e0*/  @!P2 LOP3.LUT R6, R7, R6, RZ, 0x3c, !PT ;  /* 0x000000060706a212 */ /* 0x000fc800078e3cff */
[----:B------:R-:W-:-:S05]  /*139f0*/  @!P2 LOP3.LUT R7, R7, R6, RZ, 0x3c, !PT ;  /* 0x000000060707a212 */ /* 0x000fca00078e3cff */
[----:B------:R-:W-:Y:S04]  /*13a00*/  @!P2 LDGSTS.E.BYPASS.LTC128B.128 [R9+0x16c00], desc[UR4][R6.64], !P0 ;  /* 0x16c000000609afae */ /* 0x000fe8000c101d44 */
[----:B------:R0:W-:Y:S01]  /*13a10*/  @!P2 LDGSTS.E.BYPASS.LTC128B.128 [R9+0x1ac00], desc[UR4][R6.64+0x80], !P1 ;  /* 0x1ac000800609afae */ /* 0x0001e2000c901d44 */
[----:B------:R-:W-:-:S03]  /*13a20*/  ISETP.GE.AND P2, PT, R5, R2, PT ;  /* 0x000000020500720c */ /* 0x000fc60003f46270 */
[----:B------:R-:W1:Y:S04]  /*13a30*/  SHFL.IDX PT, R5, R4, 0x2, 0x181f ;  /* 0x00581f0004057f89 */ /* 0x000e6800000e0000 */
[----:B0-----:R-:W0:Y:S06]  /*13a40*/  SHFL.IDX PT, R6, R3, 0x2, 0x181f ;  /* 0x00581f0003067f89 */ /* 0x001e2c00000e0000 */
[----:B-1----:R-:W-:-:S05]  /*13a50*/  @!P2 LEA R5, P3, R10, R5, 0x1 ;  /* 0x000000050a05a211 */ /* 0x002fca00078608ff */
[----:B0-----:R-:W-:-:S04]  /*13a60*/  @!P2 IMAD.X R6, RZ, RZ, R6, P3 ;  /* 0x000000ffff06a224 */ /* 0x001fc800018e0606 */
[----:B------:R-:W-:Y:S02]  /*13a70*/  @!P2 IMAD.MOV.U32 R7, RZ, RZ, R6 ;  /* 0x000000ffff07a224 */ /* 0x000fe400078e0006 */
[----:B------:R-:W-:Y:S02]  /*13a80*/  @!P2 IMAD.MOV.U32 R6, RZ, RZ, R5 ;  /* 0x000000ffff06a224 */ /* 0x000fe400078e0005 */
[----:B------:R-:W-:-:S03]  /*13a90*/  VIADD R5, R0, 0x30 ;  /* 0x0000003000057836 */ /* 0x000fc60000000000 */
        /* <DEDUP_REMOVED lines=39> */
[----:B------:R0:W1:Y:S04]  /*13d10*/  SHFL.IDX PT, R5, R3, 0x7, 0x181f ;  /* 0x00f81f0003057f89 */ /* 0x00006800000e0000 */
[----:B------:R0:W-:Y:S04]  /*13d20*/  @!P2 LDGSTS.E.BYPASS.LTC128B.128 [R9+0x19400], desc[UR4][R6.64], !P0 ;  /* 0x194000000609afae */ /* 0x0001e8000c101d44 */
[----:B------:R0:W-:Y:S04]  /*13d30*/  @!P2 LDGSTS.E.BYPASS.LTC128B.128 [R9+0x1d400], desc[UR4][R6.64+0x80], !P1 ;  /* 0x1d4000800609afae */ /* 0x0001e8000c901d44 */
[----:B------:R0:W2:Y:S02]  /*13d40*/  SHFL.IDX PT, R3, R4, 0x7, 0x181f ;  /* 0x00f81f0004037f89 */ /* 0x0000a400000e0000 */
.L_x_360:
[----:B------:R-:W-:Y:S01]  /*13d50*/  VIADD R0, R0, 0x70 ;  /* 0x0000007000007836 */ /* 0x000fe20000000000 */
[----:B------:R-:W-:Y:S04]  /*13d60*/  BSSY B0, `(.L_x_247) ;  /* 0x000000b000007945 */ /* 0x000fe80003800000 */
[----:B------:R-:W-:-:S13]  /*13d70*/  ISETP.GE.AND P2, PT, R0, R2, PT ;  /* 0x000000020000720c */ /* 0x000fda0003f46270 */
[----:B------:R-:W-:Y:S05]  /*13d80*/  @P2 BRA `(.L_x_248) ;  /* 0x0000000000202947 */ /* 0x000fea0003800000 */
[----:B--2---:R-:W-:Y:S01]  /*13d90*/  LEA R2, P2, R10, R3, 0x1 ;  /* 0x000000030a027211 */ /* 0x004fe200078408ff */
[----:B------:R-:W-:-:S03]  /*13da0*/  ULDC.64 UR4, c[0x0][0x208] ;  /* 0x0000820000047ab9 */ /* 0x000fc60000000a00 */
[----:B01----:R-:W-:-:S05]  /*13db0*/  IADD3.X R3, RZ, R5, RZ, P2, !PT ;  /* 0x00000005ff037210 */ /* 0x003fca00017fe4ff */
[----:B------:R-:W-:Y:S01]  /*13dc0*/  @!PT LDS RZ, [RZ] ;  /* 0x00000000fffff984 */ /* 0x000fe20000000800 */
[----:B------:R-:W-:Y:S01]  /*13dd0*/  @!PT LDS RZ, [RZ] ;  /* 0x00000000fffff984 */ /* 0x000fe20000000800 */
[----:B------:R-:W-:Y:S01]  /*13de0*/  @!PT LDS RZ, [RZ] ;  /* 0x00000000fffff984 */ /* 0x000fe20000000800 */
[----:B------:R3:W-:Y:S04]  /*13df0*/  LDGSTS.E.BYPASS.LTC128B.128 [R9+0x19c00], desc[UR4][R2.64], !P0 ;  /* 0x19c0000002097fae */ /* 0x0007e8000c101d44 */
[----:B------:R3:W-:Y:S02]  /*13e00*/  LDGSTS.E.BYPASS.LTC128B.128 [R9+0x1dc00], desc[UR4][R2.64+0x80], !P1 ;  /* 0x1dc0008002097fae */ /* 0x0007e4000c901d44 */
.L_x_248:
[----:B------:R-:W-:Y:S05]  /*13e10*/  BSYNC B0 ;  /* 0x0000000000007941 */ /* 0x000fea0003800000 */
.L_x_247:
[----:B------:R-:W-:Y:S01]  /*13e20*/  NOP ;  /* 0x0000000000007918 */ /* 0x000fe20000000000 */
[----:B------:R-:W-:Y:S01]  /*13e30*/  PLOP3.LUT P0, PT, PT, PT, PT, 0x80, 0x0 ;  /* 0x000000000000781c */ /* 0x000fe20003f0f070 */
[----:B0-----:R-:W-:-:S12]  /*13e40*/  VIADD R6, R18, 0x34800 ;  /* 0x0003480012067836 */ /* 0x001fd80000000000 */
.L_x_249:
[----:B------:R-:W-:Y:S02]  /*13e50*/  PLOP3.LUT P1, PT, P1, P0, PT, 0xa2, 0x0 ;  /* 0x000000000000781c */ /* 0x000fe40000f21472 */
[----:B------:R-:W-:-:S08]  /*13e60*/  @P0 R2UR P1, UR4, R18 ;  /* 0x00000000120402ca */ /* 0x000fd00000020000 */
[----:B------:R-:W-:-:S05]  /*13e70*/  @P0 PLOP3.LUT P0, PT, P1, PT, PT, 0x80, 0x0 ;  /* 0x000000000000081c */ /* 0x000fca0000f0f070 */
[----:B------:R-:W-:Y:S01]  /*13e80*/  @!P1 SYNCS.ARRIVE.TRANS64.RED.A0T1 RZ, [UR4+0x34800], RZ ;  /* 0x034800ffffff99a7 */ /* 0x000fe20008200404 */
[----:B------:R-:W-:Y:S07]  /*13e90*/  @!P1 ARRIVES.LDGSTSBAR.64.TRANSCNT [UR4+0x34800] ;  /* 0x03480000ff0099b0 */ /* 0x000fee0008000a84 */
[----:B------:R-:W-:Y:S05]  /*13ea0*/  @P0 BRA.U.ANY `(.L_x_249) ;  /* 0xfffffffd00e80947 */ /* 0x000fea000393ffff */
[----:B---3--:R-:W3:Y:S02]  /*13eb0*/  LDL.LU R2, [R1+0x48] ;  /* 0x0000480001027983 */ /* 0x008ee40000300800 */
[----:B---3--:R-:W-:-:S05]  /*13ec0*/  VIADD R2, R2, 0x1 ;  /* 0x0000000102027836 */ /* 0x008fca0000000000 */
[----:B------:R0:W-:Y:S01]  /*13ed0*/  STL [R1+0x48], R2 ;  /* 0x0000480201007387 */ /* 0x0001e20000100800 */
[----:B------:R-:W-:-:S04]  /*13ee0*/  LEA.HI R0, R2, R2, RZ, 0x1 ;  /* 0x0000000202007211 */ /* 0x000fc800078f08ff */
[----:B------:R-:W-:-:S05]  /*13ef0*/  LOP3.LUT R0, R0, 0xfffffffe, RZ, 0xc0, !PT ;  /* 0xfffffffe00007812 */ /* 0x000fca00078ec0ff */
[----:B------:R-:W-:-:S05]  /*13f00*/  IMAD.IADD R0, R2, 0x1, -R0 ;  /* 0x0000000102007824 */ /* 0x000fca00078e0a00 */
[----:B------:R-:W-:Y:S01]  /*13f10*/  SHF.L.U32 R0, R0, 0x1f, RZ ;  /* 0x0000001f00007819 */ /* 0x000fe200000006ff */
[----:B------:R-:W-:Y:S01]  /*13f20*/  NOP ;  /* 0x0000000000007918 */ /* 0x000fe20000000000 */
[----:B------:R0:W-:Y:S01]  /*13f30*/  SYNCS.ARRIVE.TRANS64.A1T0 RZ, [R18+URZ+0x34800], RZ ;  /* 0x034800ff12ff79a7 */ /* 0x0001e2000810003f */
[----:B------:R-:W-:Y:S01]  /*13f40*/  BSSY B0, `(.L_x_250) ;  /* 0x0000003000007945 */ /* 0x000fe20003800000 */
[----:B------:R-:W3:Y:S03]  /*13f50*/  SYNCS.PHASECHK.TRANS64.TRYWAIT P0, [R18+URZ+0x34820], R0 ;  /* 0x03482000120075a7 */ /* 0x000ee6000800017f */
[----:B0--3--:R-:W-:Y:S05]  /*13f60*/  @!P0 BRA `(.L_x_251) ;  /* 0x0000004400208947 */ /* 0x009fea0003800000 */
.L_x_361:
[----:B------:R-:W-:Y:S05]  /*13f70*/  BSYNC B0 ;  /* 0x0000000000007941 */ /* 0x000fea0003800000 */
.L_x_250:
[----:B------:R-:W0:Y:S04]  /*13f80*/  LDL R2, [R1+0x30] ;  /* 0x0000300001027983 */ /* 0x000e280000100800 */
[----:B--2---:R-:W2:Y:S01]  /*13f90*/  LDL R3, [R1+0x24] ;  /* 0x0000240001037983 */ /* 0x004ea20000100800 */
[----:B------:R-:W-:Y:S01]  /*13fa0*/  BSSY B0, `(.L_x_252) ;  /* 0x00001e9000007945 */ /* 0x000fe20003800000 */
[----:B0-----:R-:W-:-:S05]  /*13fb0*/  VIADD R0, R2, 0xfffffffe ;  /* 0xfffffffe02007836 */ /* 0x001fca0000000000 */
[----:B--2---:R-:W-:-:S13]  /*13fc0*/  ISETP.GE.AND P0, PT, R0, R3, PT ;  /* 0x000000030000720c */ /* 0x004fda0003f06270 */
[----:B------:R-:W-:Y:S05]  /*13fd0*/  @!P0 BRA `(.L_x_253) ;  /* 0x0000001c00948947 */ /* 0x000fea0003800000 */
[----:B------:R-:W2:Y:S04]  /*13fe0*/  LDL.LU R2, [R1+0x58] ;  /* 0x0000580001027983 */ /* 0x000ea80000300800 */
[----:B-1----:R-:W3:Y:S04]  /*13ff0*/  LDL.LU R5, [R1+0x38] ;  /* 0x0000380001057983 */ /* 0x002ee80000300800 */
[----:B------:R-:W4:Y:S01]  /*14000*/  LDL.LU R4, [R1+0x40] ;  /* 0x0000400001047983 */ /* 0x000f220000300800 */
[----:B------:R-:W-:Y:S01]  /*14010*/  LOP3.LUT R10, RZ, R3, RZ, 0x33, !PT ;  /* 0x00000003ff0a7212 */ /* 0x000fe200078e33ff */
[----:B------:R-:W-:Y:S01]  /*14020*/  BSSY B2, `(.L_x_254) ;  /* 0x00000a7000027945 */ /* 0x000fe20003800000 */
[----:B--2---:R-:W-:-:S04]  /*14030*/  VIADD R2, R2, 0x1 ;  /* 0x0000000102027836 */ /* 0x004fc80000000000 */
[----:B---3--:R-:W-:-:S05]  /*14040*/  IMAD R2, R2, R5, RZ ;  /* 0x0000000502027224 */ /* 0x008fca00078e02ff */
[----:B----4-:R-:W-:-:S05]  /*14050*/  VIMNMX R7, R4, R2, PT ;  /* 0x0000000204077248 */ /* 0x010fca0003fe0100 */
[----:B------:R-:W-:-:S05]  /*14060*/  IMAD.MOV R2, RZ, RZ, -R7 ;  /* 0x000000ffff027224 */ /* 0x000fca00078e0a07 */
[----:B------:R-:W-:-:S05]  /*14070*/  VIADDMNMX R10, R2, 0x1, R10, !PT ;  /* 0x00000001020a7846 */ /* 0x000fca000780010a */
[----:B------:R-:W-:-:S05]  /*14080*/  IMAD.IADD R2, R7, 0x1, R10 ;  /* 0x0000000107027824 */ /* 0x000fca00078e020a */
[----:B------:R-:W-:-:S04]  /*14090*/  LOP3.LUT R2, R2, 0x1, RZ, 0xc0, !PT ;  /* 0x0000000102027812 */ /* 0x000fc800078ec0ff */
[----:B------:R-:W-:-:S13]  /*140a0*/  ISETP.NE.U32.AND P0, PT, R2, 0x1, PT ;  /* 0x000000010200780c */ /* 0x000fda0003f05070 */
[----:B------:R-:W-:Y:S05]  /*140b0*/  @P0 BRA `(.L_x_255) ;  /* 0x0000000800740947 */ /* 0x000fea0003800000 */
[----:B------:R-:W2:Y:S04]  /*140c0*/  LDL R4, [R1+0x20] ;  /* 0x0000200001047983 */ /* 0x000ea80000100800 */
[----:B------:R-:W3:Y:S01]  /*140d0*/  LDL R3, [R1+0x14] ;  /* 0x0000140001037983 */ /* 0x000ee20000100800 */
[----:B------:R-:W-:Y:S01]  /*140e0*/  VIADD R8, R19, 0x1 ;  /* 0x0000000113087836 */ /* 0x000fe20000000000 */
[----:B------:R-:W-:Y:S04]  /*140f0*/  BSSY B1, `(.L_x_256) ;  /* 0x0000095000017945 */ /* 0x000fe80003800000 */
[----:B------:R-:W-:-:S04]  /*14100*/  ISETP.NE.AND P0, PT, R8, 0x2, PT ;  /* 0x000000020800780c */ /* 0x000fc80003f05270 */
[----:B------:R-:W-:Y:S02]  /*14110*/  SEL R11, RZ, 0x1, P0 ;  /* 0x00000001ff0b7807 */ /* 0x000fe40000000000 */
[----:B------:R-:W-:Y:S02]  /*14120*/  SEL R8, R8, RZ, P0 ;  /* 0x000000ff08087207 */ /* 0x000fe40000000000 */
[----:B--2---:R-:W-:Y:S02]  /*14130*/  ISETP.NE.AND P1, PT, R4, RZ, PT ;  /* 0x000000ff0400720c */ /* 0x004fe40003f25270 */
[----:B---3--:R-:W-:-:S11]  /*14140*/  LOP3.LUT R11, R3, R11, RZ, 0x3c, !PT ;  /* 0x0000000b030b7212 */ /* 0x008fd600078e3cff */
[----:B------:R-:W-:Y:S05]  /*14150*/  @!P1 BRA `(.L_x_257) ;  /* 0x0000000800389947 */ /* 0x000fea0003800000 */
[----:B------:R-:W-:Y:S01]  /*14160*/  ULDC.64 UR4, c[0x0][0x418] ;  /* 0x0001060000047ab9 */ /* 0x000fe20000000a00 */
[----:B------:R-:W-:Y:S01]  /*14170*/  IMAD.MOV.U32 R4, RZ, RZ, R17 ;  /* 0x000000ffff047224 */ /* 0x000fe200078e0011 */
[----:B------:R-:W-:-:S04]  /*14180*/  ISETP.NE.U32.AND P0, PT, RZ, UR4, PT ;  /* 0x00000004ff007c0c */ /* 0x000fc8000bf05070 */
[----:B------:R-:W-:-:S13]  /*14190*/  ISETP.NE.AND.EX P0, PT, RZ, UR5, PT, P0 ;  /* 0x00000005ff007c0c */ /* 0x000fda000bf05300 */
[----:B------:R-:W-:Y:S05]  /*141a0*/  @!P0 BRA `(.L_x_258) ;  /* 0x0000000000508947 */ /* 0x000fea0003800000 */
[----:B------:R-:W2:Y:S01]  /*141b0*/  LDL R12, [R1+0x1c] ;  /* 0x00001c00010c7983 */ /* 0x000ea20000100800 */
[----:B------:R-:W0:Y:S01]  /*141c0*/  LDC R5, c[0x0][0x43c] ;  /* 0x00010f00ff057b82 */ /* 0x000e220000000800 */
[----:B------:R-:W-:Y:S02]  /*141d0*/  ULDC.64 UR6, c[0x0][0x428] ;  /* 0x00010a0000067ab9 */ /* 0x000fe40000000a00 */
[----:B------:R-:W3:Y:S01]  /*141e0*/  LDL R9, [R1+0x10] ;  /* 0x0000100001097983 */ /* 0x000ee20000100800 */
        /* <DEDUP_REMOVED lines=9> */
[----:B--2---:R-:W-:-:S04]  /*14280*/  IMAD R4, R12, UR6, RZ ;  /* 0x000000060c047c24 */ /* 0x004fc8000f8e02ff */
[C---:B---3--:R-:W-:Y:S02]  /*14290*/  IMAD R4, R9.reuse, UR7, R4 ;  /* 0x0000000709047c24 */ /* 0x048fe4000f8e0204 */
[----:B------:R-:W-:-:S04]  /*142a0*/  IMAD.WIDE.U32 R2, R9, UR6, R2 ;  /* 0x0000000609027c25 */ /* 0x000fc8000f8e0002 */
[----:B------:R-:W-:Y:S01]  /*142b0*/  IMAD.IADD R3, R4, 0x1, R3 ;  /* 0x0000000104037824 */ /* 0x000fe200078e0203 */
[----:B------:R-:W-:-:S04]  /*142c0*/  LEA R4, P0, R2, UR4, 0x2 ;  /* 0x0000000402047c11 */ /* 0x000fc8000f8010ff */
[----:B------:R-:W-:-:S05]  /*142d0*/  LEA.HI.X R5, R2, UR5, R3, 0x2, P0 ;  /* 0x0000000502057c11 */ /* 0x000fca00080f1403 */
[----:B------:R0:W5:Y:S04]  /*142e0*/  LDG.E R4, desc[UR8][R4.64] ;  /* 0x0000000804047981 */ /* 0x000168000c1e1900 */
.L_x_258:
[----:B------:R-:W-:Y:S01]  /*142f0*/  IMAD R3, R8, 0x8, R18 ;  /* 0x0000000808037824 */ /* 0x000fe200078e0212 */
[----:B------:R-:W-:Y:S01]  /*14300*/  SHF.L.U32 R2, R11, 0x1f, RZ ;  /* 0x0000001f0b027819 */ /* 0x000fe200000006ff */
[----:B------:R-:W-:Y:S03]  /*14310*/  BSSY B3, `(.L_x_259) ;  /* 0x0000003000037945 */ /* 0x000fe60003800000 */
[----:B------:R-:W1:Y:S02]  /*14320*/  SYNCS.PHASECHK.TRANS64.TRYWAIT P0, [R3+URZ+0x34840], R2 ;  /* 0x03484002030075a7 */ /* 0x000e64000800017f */
[----:B-1----:R-:W-:Y:S05]  /*14330*/  @!P0 BRA `(.L_x_260) ;  /* 0x0000004000408947 */ /* 0x002fea0003800000 */
.L_x_362:
[----:B------:R-:W-:Y:S05]  /*14340*/  BSYNC B3 ;  /* 0x0000000000037941 */ /* 0x000fea0003800000 */
.L_x_259:
[----:B0-----:R-:W0:Y:S01]  /*14350*/  S2R R5, SR_TID.X ;  /* 0x0000000000057919 */ /* 0x001e220000002100 */
[----:B------:R-:W-:Y:S01]  /*14360*/  BSSY B3, `(.L_x_261) ;  /* 0x000000b000037945 */ /* 0x000fe20003800000 */
[----:B0-----:R-:W-:-:S04]  /*14370*/  LOP3.LUT R5, R5, 0x7f, RZ, 0xc0, !PT ;  /* 0x0000007f05057812 */ /* 0x001fc800078ec0ff */
[----:B------:R-:W-:-:S13]  /*14380*/  ISETP.NE.AND P1, PT, R5, RZ, PT ;  /* 0x000000ff0500720c */ /* 0x000fda0003f25270 */
[----:B------:R-:W-:Y:S05]  /*14390*/  @P1 BRA `(.L_x_262) ;  /* 0x00000000001c1947 */ /* 0x000fea0003800000 */
[----:B------:R-:W0:Y:S01]  /*143a0*/  S2R R5, SR_TID.X ;  /* 0x0000000000057919 */ /* 0x000e220000002100 */
[----:B-1----:R-:W-:-:S04]  /*143b0*/  IMAD.MOV.U32 R2, RZ, RZ, 0xb000 ;  /* 0x0000b000ff027424 */ /* 0x002fc800078e00ff */
[----:B------:R2:W-:Y:S01]  /*143c0*/  SYNCS.ARRIVE.TRANS64 RZ, [R3+URZ+0x34830], R2 ;  /* 0x0348300203ff79a7 */ /* 0x0005e2000800003f */
[----:B0-----:R-:W-:-:S04]  /*143d0*/  LOP3.LUT R5, R5, 0x1f, RZ, 0xc0, !PT ;  /* 0x0000001f05057812 */ /* 0x001fc800078ec0ff */
[----:B------:R-:W-:-:S13]  /*143e0*/  ISETP.NE.AND P0, PT, R5, RZ, PT ;  /* 0x000000ff0500720c */ /* 0x000fda0003f05270 */
[----:B--2---:R-:W-:Y:S05]  /*143f0*/  @!P0 BRA `(.L_x_262) ;  /* 0x0000000000048947 */ /* 0x004fea0003800000 */
[----:B------:R-:W-:Y:S01]  /*14400*/  BPT.TRAP 0x1 ;  /* 0x000000040000795c */ /* 0x000fe20000300000 */
.L_x_262:
[----:B------:R-:W-:Y:S05]  /*14410*/  BSYNC B3 ;  /* 0x0000000000037941 */ /* 0x000fea0003800000 */
.L_x_261:
[----:B-1----:R-:W2:Y:S01]  /*14420*/  LDL R2, [R1+0x18] ;  /* 0x0000180001027983 */ /* 0x002ea20000100800 */
[----:B------:R-:W-:Y:S01]  /*14430*/  IMAD.MOV.U32 R14, RZ, RZ, RZ ;  /* 0x000000ffff0e7224 */ /* 0x000fe200078e00ff */
[----:B------:R-:W-:Y:S01]  /*14440*/  UIADD3 UR4, UP0, UR36, 0x370, URZ ;  /* 0x0000037024047890 */ /* 0x000fe2000ff1e03f */
[----:B------:R-:W-:Y:S01]  /*14450*/  IMAD R9, R8, 0xb000, R18 ;  /* 0x0000b00008097824 */ /* 0x000fe200078e0212 */
[----:B------:R-:W-:Y:S01]  /*14460*/  PLOP3.LUT P0, PT, PT, PT, PT, 0x80, 0x0 ;  /* 0x000000000000781c */ /* 0x000fe20003f0f070 */
[----:B------:R-:W-:Y:S01]  /*14470*/  VIADD R3, R3, 0x34830 ;  /* 0x0003483003037836 */ /* 0x000fe20000000000 */
[----:B------:R-:W-:Y:S01]  /*14480*/  R2UR UR10, R14 ;  /* 0x000000000e0a72ca */ /* 0x000fe200000e0000 */
[----:B------:R-:W-:Y:S01]  /*14490*/  VIADD R5, R9, 0x1e400 ;  /* 0x0001e40009057836 */ /* 0x000fe20000000000 */
[----:B------:R-:W-:Y:S01]  /*144a0*/  UIADD3.X UR5, URZ, UR37, URZ, UP0, !UPT ;  /* 0x000000253f057290 */ /* 0x000fe200087fe43f */
[----:B------:R-:W-:Y:S01]  /*144b0*/  UMOV UR6, 0x0 ;  /* 0x0000000000067882 */ /* 0x000fe20000000000 */
[----:B------:R-:W-:Y:S01]  /*144c0*/  UMOV UR7, 0x14f00000 ;  /* 0x14f0000000077882 */ /* 0x000fe20000000000 */
[----:B--2---:R-:W-:-:S10]  /*144d0*/  IMAD R2, R0, 0xb0, R2 ;  /* 0x000000b000027824 */ /* 0x004fd400078e0202 */
.L_x_263:
[----:B------:R-:W-:-:S13]  /*144e0*/  @P0 ELECT P2, URZ, PT ;  /* 0x00000000003f082f */ /* 0x000fda0003840000 */
[----:B-----5:R-:W-:Y:S02]  /*144f0*/  @P2 R2UR UR13, R4 ;  /* 0x00000000040d22ca */ /* 0x020fe400000e0000 */
[----:B------:R-:W-:Y:S02]  /*14500*/  @P2 R2UR UR12, R16 ;  /* 0x00000000100c22ca */ /* 0x000fe400000e0000 */
[----:B------:R-:W-:Y:S02]  /*14510*/  @P2 R2UR UR11, R2 ;  /* 0x00000000020b22ca */ /* 0x000fe400000e0000 */
[----:B------:R-:W-:Y:S02]  /*14520*/  @P2 R2UR UR9, R3 ;  /* 0x00000000030922ca */ /* 0x000fe400000e0000 */
[----:B------:R-:W-:Y:S02]  /*14530*/  @P2 R2UR UR8, R5 ;  /* 0x00000000050822ca */ /* 0x000fe400000e0000 */
[----:B------:R-:W-:-:S02]  /*14540*/  @P2 PLOP3.LUT P0, PT, P2, PT, PT, 0x8, 0x0 ;  /* 0x000000000000281c */ /* 0x000fc4000170e170 */
[----:B------:R-:W-:-:S09]  /*14550*/  PLOP3.LUT P2, PT, PT, PT, PT, 0x8, 0x0 ;  /* 0x000000000000781c */ /* 0x000fd20003f4e170 */
[----:B------:R0:W-:Y:S02]  /*14560*/  UTMALDG.4D [UR8], [UR4], desc[UR6] ;  /* 0x00000608040075b4 */ /* 0x0001e40008019000 */
[----:B0-----:R-:W-:Y:S05]  /*14570*/  @P0 BRA.U.ANY `(.L_x_263) ;  /* 0xfffffffd00d80947 */ /* 0x001fea000393ffff */
[----:B------:R-:W-:Y:S01]  /*14580*/  IMAD.MOV.U32 R15, RZ, RZ, 0x40 ;  /* 0x00000040ff0f7424 */ /* 0x000fe200078e00ff */
[----:B------:R-:W-:Y:S01]  /*14590*/  PLOP3.LUT P0, PT, PT, PT, PT, 0x80, 0x0 ;  /* 0x000000000000781c */ /* 0x000fe20003f0f070 */
[----:B------:R-:W-:Y:S01]  /*145a0*/  VIADD R5, R9, 0x23c00 ;  /* 0x00023c0009057836 */ /* 0x000fe20000000000 */
[----:B------:R-:W-:Y:S01]  /*145b0*/  UMOV UR6, 0x0 ;  /* 0x0000000000067882 */ /* 0x000fe20000000000 */
[----:B------:R-:W-:Y:S01]  /*145c0*/  UMOV UR7, 0x14f00000 ;  /* 0x14f0000000077882 */ /* 0x000fe20000000000 */
[----:B------:R-:W-:-:S15]  /*145d0*/  R2UR UR10, R15 ;  /* 0x000000000f0a72ca */ /* 0x000fde00000e0000 */
.L_x_264:
[----:B------:R-:W-:-:S13]  /*145e0*/  @P0 ELECT P2, URZ, PT ;  /* 0x00000000003f082f */ /* 0x000fda0003840000 */
[----:B------:R-:W-:Y:S02]  /*145f0*/  @P2 R2UR UR13, R4 ;  /* 0x00000000040d22ca */ /* 0x000fe400000e0000 */
        /* <DEDUP_REMOVED lines=8> */
[----:B------:R-:W2:Y:S01]  /*14680*/  LDL.LU R9, [R1+0x14] ;  /* 0x0000140001097983 */ /* 0x000ea20000300800 */
[----:B------:R-:W-:Y:S01]  /*14690*/  IMAD R3, R19, 0x8, R6 ;  /* 0x0000000813037824 */ /* 0x000fe200078e0206 */
[----:B------:R-:W-:Y:S01]  /*146a0*/  BSSY B3, `(.L_x_265) ;  /* 0x0000004000037945 */ /* 0x000fe20003800000 */
[----:B--2---:R-:W-:-:S04]  /*146b0*/  SHF.L.U32 R2, R9, 0x1f, RZ ;  /* 0x0000001f09027819 */ /* 0x004fc800000006ff */
[----:B------:R-:W0:Y:S02]  /*146c0*/  SYNCS.PHASECHK.TRANS64.TRYWAIT P0, [R3+URZ+0x60], R2 ;  /* 0x00006002030075a7 */ /* 0x000e24000800017f */
[----:B0-----:R-:W-:Y:S05]  /*146d0*/  @!P0 BRA `(.L_x_266) ;  /* 0x0000003c006c8947 */ /* 0x001fea0003800000 */
.L_x_363:
[----:B------:R-:W-:Y:S05]  /*146e0*/  BSYNC B3 ;  /* 0x0000000000037941 */ /* 0x000fea0003800000 */
.L_x_265:
[----:B------:R-:W-:Y:S01]  /*146f0*/  BSSY B3, `(.L_x_267) ;  /* 0x000000c000037945 */ /* 0x000fe20003800000 */
[----:B------:R-:W-:Y:S02]  /*14700*/  IMAD.MOV.U32 R12, RZ, RZ, 0x0 ;  /* 0x00000000ff0c7424 */ /* 0x000fe400078e00ff */
[----:B------:R-:W-:Y:S01]  /*14710*/  IMAD.MOV.U32 R13, RZ, RZ, 0x14f00000 ;  /* 0x14f00000ff0d7424 */ /* 0x000fe200078e00ff */
[----:B------:R-:W-:Y:S06]  /*14720*/  @P1 BRA `(.L_x_268) ;  /* 0x0000000000201947 */ /* 0x000fec0003800000 */
[----:B------:R-:W1:Y:S01]  /*14730*/  S2R R5, SR_TID.X ;  /* 0x0000000000057919 */ /* 0x000e620000002100 */
[----:B0-----:R-:W-:Y:S02]  /*14740*/  IMAD R2, R19, 0x8, R18 ;  /* 0x0000000813027824 */ /* 0x001fe400078e0212 */
[----:B------:R-:W-:-:S04]  /*14750*/  IMAD.MOV.U32 R3, RZ, RZ, 0xb000 ;  /* 0x0000b000ff037424 */ /* 0x000fc800078e00ff */
[----:B------:R2:W-:Y:S01]  /*14760*/  SYNCS.ARRIVE.TRANS64 RZ, [R2+URZ+0x34850], R3 ;  /* 0x0348500302ff79a7 */ /* 0x0005e2000800003f */
[----:B-1----:R-:W-:-:S04]  /*14770*/  LOP3.LUT R5, R5, 0x1f, RZ, 0xc0, !PT ;  /* 0x0000001f05057812 */ /* 0x002fc800078ec0ff */
[----:B------:R-:W-:-:S13]  /*14780*/  ISETP.NE.AND P0, PT, R5, RZ, PT ;  /* 0x000000ff0500720c */ /* 0x000fda0003f05270 */
[----:B--2---:R-:W-:Y:S05]  /*14790*/  @!P0 BRA `(.L_x_268) ;  /* 0x0000000000048947 */ /* 0x004fea0003800000 */
[----:B------:R-:W-:Y:S01]  /*147a0*/  BPT.TRAP 0x1 ;  /* 0x000000040000795c */ /* 0x000fe20000300000 */
.L_x_268:
[----:B------:R-:W-:Y:S05]  /*147b0*/  BSYNC B3 ;  /* 0x0000000000037941 */ /* 0x000fea0003800000 */
.L_x_267:
[----:B------:R-:W2:Y:S04]  /*147c0*/  LDL R5, [R1+0x18] ;  /* 0x0000180001057983 */ /* 0x000ea80000100800 */
[----:B0-----:R-:W2:Y:S01]  /*147d0*/  LDL.LU R2, [R1+0x8] ;  /* 0x0000080001027983 */ /* 0x001ea20000300800 */
[----:B------:R-:W-:Y:S01]  /*147e0*/  R2UR UR10, R14 ;  /* 0x000000000e0a72ca */ /* 0x000fe200000e0000 */
[C-C-:B------:R-:W-:Y:S01]  /*147f0*/  IMAD R3, R19.reuse, 0x8, R18.reuse ;  /* 0x0000000813037824 */ /* 0x140fe200078e0212 */
[----:B------:R-:W-:Y:S01]  /*14800*/  R2UR UR6, R12 ;  /* 0x000000000c0672ca */ /* 0x000fe200000e0000 */
[----:B------:R-:W-:Y:S01]  /*14810*/  IMAD R9, R19, 0xb000, R18 ;  /* 0x0000b00013097824 */ /* 0x000fe200078e0212 */
[----:B------:R-:W-:Y:S01]  /*14820*/  R2UR UR7, R13 ;  /* 0x000000000d0772ca */ /* 0x000fe200000e0000 */
[----:B------:R-:W-:Y:S01]  /*14830*/  UIADD3 UR4, UP0, UR36, 0x470, URZ ;  /* 0x0000047024047890 */ /* 0x000fe2000ff1e03f */
[----:B------:R-:W-:Y:S01]  /*14840*/  PLOP3.LUT P0, PT, PT, PT, PT, 0x80, 0x0 ;  /* 0x000000000000781c */ /* 0x000fe20003f0f070 */
[----:B------:R-:W-:-:S02]  /*14850*/  VIADD R3, R3, 0x34850 ;  /* 0x0003485003037836 */ /* 0x000fc40000000000 */
[----:B------:R-:W-:Y:S01]  /*14860*/  UIADD3.X UR5, URZ, UR37, URZ, UP0, !UPT ;  /* 0x000000253f057290 */ /* 0x000fe200087fe43f */
[----:B--2---:R-:W-:Y:S02]  /*14870*/  IMAD R2, R2, 0xb0, R5 ;  /* 0x000000b002027824 */ /* 0x004fe400078e0205 */
[----:B------:R-:W-:-:S09]  /*14880*/  VIADD R5, R9, 0x400 ;  /* 0x0000040009057836 */ /* 0x000fd20000000000 */
.L_x_269:
        /* <DEDUP_REMOVED lines=10> */
[----:B------:R-:W-:Y:S01]  /*14930*/  R2UR UR10, R15 ;  /* 0x000000000f0a72ca */ /* 0x000fe200000e0000 */
[----:B------:R-:W-:Y:S01]  /*14940*/  VIADD R9, R9, 0x5c00 ;  /* 0x00005c0009097836 */ /* 0x000fe20000000000 */
[----:B------:R-:W-:Y:S02]  /*14950*/  R2UR UR6, R12 ;  /* 0x000000000c0672ca */ /* 0x000fe400000e0000 */
[----:B------:R-:W-:Y:S02]  /*14960*/  R2UR UR7, R13 ;  /* 0x000000000d0772ca */ /* 0x000fe400000e0000 */
[----:B------:R-:W-:-:S13]  /*14970*/  PLOP3.LUT P0, PT, PT, PT, PT, 0x80, 0x0 ;  /* 0x000000000000781c */ /* 0x000fda0003f0f070 */
.L_x_270:
        /* <DEDUP_REMOVED lines=10> */
[----:B------:R0:W-:Y:S01]  /*14a20*/  STL [R1+0x8], R0 ;  /* 0x0000080001007387 */ /* 0x0001e20000100800 */
[----:B------:R-:W-:-:S07]  /*14a30*/  IMAD.MOV.U32 R17, RZ, RZ, R4 ;  /* 0x000000ffff117224 */ /* 0x000fce00078e0004 */
.L_x_257:
[----:B------:R-:W-:Y:S05]  /*14a40*/  BSYNC B1 ;  /* 0x0000000000017941 */ /* 0x000fea0003800000 */
.L_x_256:
[----:B0-----:R-:W2:Y:S01]  /*14a50*/  LDL.LU R0, [R1+0x30] ;  /* 0x0000300001007983 */ /* 0x001ea20000300800 */
[----:B------:R-:W-:-:S03]  /*14a60*/  IMAD.MOV.U32 R19, RZ, RZ, R8 ;  /* 0x000000ffff137224 */ /* 0x000fc600078e0008 */
[----:B------:R0:W-:Y:S02]  /*14a70*/  STL [R1+0x14], R11 ;  /* 0x0000140b01007387 */ /* 0x0001e40000100800 */
[----:B0-2---:R-:W-:-:S07]  /*14a80*/  VIADD R0, R0, 0xfffffffd ;  /* 0xfffffffd00007836 */ /* 0x005fce0000000000 */
.L_x_255:
[----:B------:R-:W-:Y:S05]  /*14a90*/  BSYNC B2 ;  /* 0x0000000000027941 */ /* 0x000fea0003800000 */
.L_x_254:
[----:B------:R-:W-:Y:S01]  /*14aa0*/  VIADD R10, R10, 0xfffffffe ;  /* 0xfffffffe0a0a7836 */ /* 0x000fe20000000000 */
[----:B------:R-:W-:-:S04]  /*14ab0*/  LOP3.LUT R7, RZ, R7, RZ, 0x33, !PT ;  /* 0x00000007ff077212 */ /* 0x000fc800078e33ff */
[----:B------:R-:W-:-:S13]  /*14ac0*/  ISETP.NE.AND P0, PT, R10, R7, PT ;  /* 0x000000070a00720c */ /* 0x000fda0003f05270 */
[----:B------:R-:W-:Y:S05]  /*14ad0*/  @!P0 BRA `(.L_x_253) ;  /* 0x0000001000d48947 */ /* 0x000fea0003800000 */
[----:B------:R-:W-:-:S07]  /*14ae0*/  IMAD.MOV.U32 R9, RZ, RZ, R17 ;  /* 0x000000ffff097224 */ /* 0x000fce00078e0011 */
.L_x_301:
[----:B------:R-:W2:Y:S04]  /*14af0*/  LDL R3, [R1+0x20] ;  /* 0x0000200001037983 */ /* 0x000ea80000100800 */
[----:B------:R-:W3:Y:S01]  /*14b00*/  LDL R2, [R1+0x14] ;  /* 0x0000140001027983 */ /* 0x000ee20000100800 */
[----:B------:R-:W-:Y:S01]  /*14b10*/  VIADD R4, R19, 0x1 ;  /* 0x0000000113047836 */ /* 0x000fe20000000000 */
[----:B------:R-:W-:Y:S05]  /*14b20*/  YIELD ;  /* 0x0000000000007946 */ /* 0x000fea0003800000 */
[----:B------:R-:W-:Y:S01]  /*14b30*/  ISETP.NE.AND P0, PT, R4, 0x2, PT ;  /* 0x000000020400780c */ /* 0x000fe20003f05270 */
[----:B------:R-:W-:Y:S03]  /*14b40*/  BSSY B1, `(.L_x_271) ;  /* 0x0000092000017945 */ /* 0x000fe60003800000 */
[----:B------:R-:W-:-:S02]  /*14b50*/  SEL R5, RZ, 0x1, P0 ;  /* 0x00000001ff057807 */ /* 0x000fc40000000000 */
[----:B------:R-:W-:Y:S02]  /*14b60*/  SEL R4, R4, RZ, P0 ;  /* 0x000000ff04047207 */ /* 0x000fe40000000000 */
[----:B--2---:R-:W-:Y:S02]  /*14b70*/  ISETP.NE.AND P1, PT, R3, RZ, PT ;  /* 0x000000ff0300720c */ /* 0x004fe40003f25270 */
[----:B---3--:R-:W-:-:S11]  /*14b80*/  LOP3.LUT R5, R2, R5, RZ, 0x3c, !PT ;  /* 0x0000000502057212 */ /* 0x008fd600078e3cff */
[----:B01----:R-:W-:Y:S05]  /*14b90*/  @!P1 BRA `(.L_x_272) ;  /* 0x0000000800309947 */ /* 0x003fea0003800000 */
        /* <DEDUP_REMOVED lines=14> */
[----:B------:R-:W-:-:S04]  /*14c80*/  @P0 SHF.R.U32.HI R2, RZ, R3, R7 ;  /* 0x00000003ff020219 */ /* 0x000fc80000011607 */
[--C-:B------:R-:W-:Y:S01]  /*14c90*/  SHF.R.S32.HI R3, RZ, 0x1f, R2.reuse ;  /* 0x0000001fff037819 */ /* 0x100fe20000011402 */
[----:B------:R-:W-:-:S04]  /*14ca0*/  IMAD.MOV R7, RZ, RZ, -R2 ;  /* 0x000000ffff077224 */ /* 0x000fc800078e0a02 */
[----:B------:R-:W-:Y:S02]  /*14cb0*/  IMAD R7, R8, R7, R0 ;  /* 0x0000000708077224 */ /* 0x000fe400078e0200 */
[----:B--2---:R-:W-:-:S04]  /*14cc0*/  IMAD R8, R11, UR6, RZ ;  /* 0x000000060b087c24 */ /* 0x004fc8000f8e02ff */
[C---:B---3--:R-:W-:Y:S02]  /*14cd0*/  IMAD R8, R10.reuse, UR7, R8 ;  /* 0x000000070a087c24 */ /* 0x048fe4000f8e0208 */
[----:B------:R-:W-:-:S04]  /*14ce0*/  IMAD.WIDE.U32 R2, R10, UR6, R2 ;  /* 0x000000060a027c25 */ /* 0x000fc8000f8e0002 */
[----:B------:R-:W-:Y:S01]  /*14cf0*/  IMAD.IADD R3, R8, 0x1, R3 ;  /* 0x0000000108037824 */ /* 0x000fe200078e0203 */
[----:B------:R-:W-:-:S04]  /*14d00*/  LEA R8, P0, R2, UR4, 0x2 ;  /* 0x0000000402087c11 */ /* 0x000fc8000f8010ff */
[----:B------:R-:W-:-:S06]  /*14d10*/  LEA.HI.X R9, R2, UR5, R3, 0x2, P0 ;  /* 0x0000000502097c11 */ /* 0x000fcc00080f1403 */
[----:B------:R0:W5:Y:S03]  /*14d20*/  LDG.E R9, desc[UR8][R8.64] ;  /* 0x0000000808097981 */ /* 0x000166000c1e1900 */
.L_x_273:
[----:B------:R-:W-:Y:S01]  /*14d30*/  IMAD R3, R4, 0x8, R18 ;  /* 0x0000000804037824 */ /* 0x000fe200078e0212 */
[----:B------:R-:W-:Y:S01]  /*14d40*/  SHF.L.U32 R2, R5, 0x1f, RZ ;  /* 0x0000001f05027819 */ /* 0x000fe200000006ff */
[----:B------:R-:W-:Y:S03]  /*14d50*/  BSSY B2, `(.L_x_274) ;  /* 0x0000003000027945 */ /* 0x000fe60003800000 */
[----:B------:R-:W1:Y:S02]  /*14d60*/  SYNCS.PHASECHK.TRANS64.TRYWAIT P0, [R3+URZ+0x34840], R2 ;  /* 0x03484002030075a7 */ /* 0x000e64000800017f */
[----:B-1----:R-:W-:Y:S05]  /*14d70*/  @!P0 BRA `(.L_x_275) ;  /* 0x0000003400d88947 */ /* 0x002fea0003800000 */
.L_x_364:
[----:B------:R-:W-:Y:S05]  /*14d80*/  BSYNC B2 ;  /* 0x0000000000027941 */ /* 0x000fea0003800000 */
.L_x_274:
        /* <DEDUP_REMOVED lines=12> */
.L_x_277:
[----:B------:R-:W-:Y:S05]  /*14e50*/  BSYNC B2 ;  /* 0x0000000000027941 */ /* 0x000fea0003800000 */
.L_x_276:
[----:B------:R-:W2:Y:S01]  /*14e60*/  LDL R8, [R1+0x18] ;  /* 0x0000180001087983 */ /* 0x000ea20000100800 */
[----:B------:R-:W-:Y:S01]  /*14e70*/  IMAD.MOV.U32 R12, RZ, RZ, RZ ;  /* 0x000000ffff0c7224 */ /* 0x000fe200078e00ff */
[----:B------:R-:W-:Y:S01]  /*14e80*/  UIADD3 UR4, UP0, UR36, 0x370, URZ ;  /* 0x0000037024047890 */ /* 0x000fe2000ff1e03f */
[----:B-1----:R-:W-:Y:S01]  /*14e90*/  IMAD R2, R4, 0xb000, R18 ;  /* 0x0000b00004027824 */ /* 0x002fe200078e0212 */
        /* <DEDUP_REMOVED lines=8> */
.L_x_278:
        /* <DEDUP_REMOVED lines=10> */
[----:B------:R-:W-:Y:S01]  /*14fc0*/  MOV R13, 0x40 ;  /* 0x00000040000d7802 */ /* 0x000fe20000000f00 */
[----:B------:R-:W-:Y:S01]  /*14fd0*/  VIADD R2, R2, 0x23c00 ;  /* 0x00023c0002027836 */ /* 0x000fe20000000000 */
[----:B------:R-:W-:Y:S01]  /*14fe0*/  PLOP3.LUT P0, PT, PT, PT, PT, 0x80, 0x0 ;  /* 0x000000000000781c */ /* 0x000fe20003f0f070 */
[----:B------:R-:W-:Y:S01]  /*14ff0*/  UMOV UR6, 0x0 ;  /* 0x0000000000067882 */ /* 0x000fe20000000000 */
[----:B------:R-:W-:Y:S01]  /*15000*/  R2UR UR10, R13 ;  /* 0x000000000d0a72ca */ /* 0x000fe200000e0000 */
[----:B------:R-:W-:-:S14]  /*15010*/  UMOV UR7, 0x14f00000 ;  /* 0x14f0000000077882 */ /* 0x000fdc0000000000 */
.L_x_279:
        /* <DEDUP_REMOVED lines=16> */
.L_x_365:
[----:B------:R-:W-:Y:S05]  /*15120*/  BSYNC B2 ;  /* 0x0000000000027941 */ /* 0x000fea0003800000 */
.L_x_280:
[----:B------:R-:W-:Y:S01]  /*15130*/  BSSY B2, `(.L_x_282) ;  /* 0x000000b000027945 */ /* 0x000fe20003800000 */
[----:B------:R-:W-:Y:S02]  /*15140*/  IMAD.MOV.U32 R10, RZ, RZ, 0x0 ;  /* 0x00000000ff0a7424 */ /* 0x000fe400078e00ff */
[----:B------:R-:W-:Y:S01]  /*15150*/  IMAD.MOV.U32 R11, RZ, RZ, 0x14f00000 ;  /* 0x14f00000ff0b7424 */ /* 0x000fe200078e00ff */
[----:B------:R-:W-:Y:S06]  /*15160*/  @P1 BRA `(.L_x_283) ;  /* 0x00000000001c1947 */ /* 0x000fec0003800000 */
[----:B------:R-:W1:Y:S01]  /*15170*/  S2R R8, SR_TID.X ;  /* 0x0000000000087919 */ /* 0x000e620000002100 */
[----:B0-----:R-:W-:-:S04]  /*15180*/  IMAD.MOV.U32 R3, RZ, RZ, 0xb000 ;  /* 0x0000b000ff037424 */ /* 0x001fc800078e00ff */
[----:B------:R2:W-:Y:S01]  /*15190*/  SYNCS.ARRIVE.TRANS64 RZ, [R2+URZ+0x50], R3 ;  /* 0x0000500302ff79a7 */ /* 0x0005e2000800003f */
[----:B-1----:R-:W-:-:S04]  /*151a0*/  LOP3.LUT R8, R8, 0x1f, RZ, 0xc0, !PT ;  /* 0x0000001f08087812 */ /* 0x002fc800078ec0ff */
[----:B------:R-:W-:-:S13]  /*151b0*/  ISETP.NE.AND P0, PT, R8, RZ, PT ;  /* 0x000000ff0800720c */ /* 0x000fda0003f05270 */
[----:B--2---:R-:W-:Y:S05]  /*151c0*/  @!P0 BRA `(.L_x_283) ;  /* 0x0000000000048947 */ /* 0x004fea0003800000 */
[----:B------:R-:W-:Y:S01]  /*151d0*/  BPT.TRAP 0x1 ;  /* 0x000000040000795c */ /* 0x000fe20000300000 */
.L_x_283:
[----:B------:R-:W-:Y:S05]  /*151e0*/  BSYNC B2 ;  /* 0x0000000000027941 */ /* 0x000fea0003800000 */
.L_x_282:
[----:B------:R-:W2:Y:S04]  /*151f0*/  LDL R8, [R1+0x18] ;  /* 0x0000180001087983 */ /* 0x000ea80000100800 */
[----:B0-----:R-:W2:Y:S01]  /*15200*/  LDL.LU R3, [R1+0x8] ;  /* 0x0000080001037983 */ /* 0x001ea20000300800 */
[----:B------:R-:W-:Y:S01]  /*15210*/  R2UR UR10, R12 ;  /* 0x000000000c0a72ca */ /* 0x000fe200000e0000 */
[----:B------:R-:W-:Y:S01]  /*15220*/  IMAD R19, R19, 0xb000, R18 ;  /* 0x0000b00013137824 */ /* 0x000fe200078e0212 */
[----:B------:R-:W-:Y:S01]  /*15230*/  R2UR UR6, R10 ;  /* 0x000000000a0672ca */ /* 0x000fe200000e0000 */
[----:B------:R-:W-:Y:S01]  /*15240*/  UIADD3 UR4, UP0, UR36, 0x470, URZ ;  /* 0x0000047024047890 */ /* 0x000fe2000ff1e03f */
[----:B------:R-:W-:Y:S01]  /*15250*/  R2UR UR7, R11 ;  /* 0x000000000b0772ca */ /* 0x000fe200000e0000 */
[----:B------:R-:W-:Y:S01]  /*15260*/  VIADD R2, R2, 0x50 ;  /* 0x0000005002027836 */ /* 0x000fe20000000000 */
[----:B------:R-:W-:Y:S01]  /*15270*/  PLOP3.LUT P0, PT, PT, PT, PT, 0x80, 0x0 ;  /* 0x000000000000781c */ /* 0x000fe20003f0f070 */
[----:B------:R-:W-:Y:S01]  /*15280*/  UIADD3.X UR5, URZ, UR37, URZ, UP0, !UPT ;  /* 0x000000253f057290 */ /* 0x000fe200087fe43f */
[----:B--2---:R-:W-:-:S02]  /*15290*/  IMAD R3, R3, 0xb0, R8 ;  /* 0x000000b003037824 */ /* 0x004fc400078e0208 */
[----:B------:R-:W-:-:S09]  /*152a0*/  VIADD R8, R19, 0x400 ;  /* 0x0000040013087836 */ /* 0x000fd20000000000 */
.L_x_284:
        /* <DEDUP_REMOVED lines=15> */
.L_x_285:
        /* <DEDUP_REMOVED lines=12> */
.L_x_272:
[----:B------:R-:W-:Y:S05]  /*15460*/  BSYNC B1 ;  /* 0x0000000000017941 */ /* 0x000fea0003800000 */
.L_x_271:
[----:B------:R-:W2:Y:S01]  /*15470*/  LDL R2, [R1+0x20] ;  /* 0x0000200001027983 */ /* 0x000ea20000100800 */
[----:B------:R-:W-:Y:S01]  /*15480*/  VIADD R19, R4, 0x1 ;  /* 0x0000000104137836 */ /* 0x000fe20000000000 */
[----:B------:R-:W-:Y:S01]  /*15490*/  BSSY B1, `(.L_x_286) ;  /* 0x0000095000017945 */ /* 0x000fe20003800000 */
[----:B0-----:R-:W-:-:S03]  /*154a0*/  VIADD R7, R0, 0xffffffff ;  /* 0xffffffff00077836 */ /* 0x001fc60000000000 */
[----:B------:R-:W-:-:S04]  /*154b0*/  ISETP.NE.AND P0, PT, R19, 0x2, PT ;  /* 0x000000021300780c */ /* 0x000fc80003f05270 */
[----:B------:R-:W-:Y:S02]  /*154c0*/  SEL R19, R19, RZ, P0 ;  /* 0x000000ff13137207 */ /* 0x000fe40000000000 */
[----:B--2---:R-:W-:Y:S02]  /*154d0*/  ISETP.NE.AND P1, PT, R2, RZ, PT ;  /* 0x000000ff0200720c */ /* 0x004fe40003f25270 */
[----:B------:R-:W-:-:S04]  /*154e0*/  SEL R2, RZ, 0x1, P0 ;  /* 0x00000001ff027807 */ /* 0x000fc80000000000 */
[----:B------:R-:W-:-:S05]  /*154f0*/  LOP3.LUT R12, R5, R2, RZ, 0x3c, !PT ;  /* 0x00000002050c7212 */ /* 0x000fca00078e3cff */
[----:B------:R0:W-:Y:S02]  /*15500*/  STL [R1+0x14], R12 ;  /* 0x0000140c01007387 */ /* 0x0001e40000100800 */
[----:B------:R-:W-:Y:S05]  /*15510*/  @!P1 BRA `(.L_x_287) ;  /* 0x0000000800309947 */ /* 0x000fea0003800000 */
[----:B------:R-:W-:Y:S01]  /*15520*/  ULDC.64 UR4, c[0x0][0x418] ;  /* 0x0001060000047ab9 */ /* 0x000fe20000000a00 */
[----:B------:R-:W-:Y:S01]  /*15530*/  IMAD.MOV.U32 R8, RZ, RZ, R7 ;  /* 0x000000ffff087224 */ /* 0x000fe200078e0007 */
[----:B------:R-:W-:-:S04]  /*15540*/  ISETP.NE.U32.AND P0, PT, RZ, UR4, PT ;  /* 0x00000004ff007c0c */ /* 0x000fc8000bf05070 */
[----:B------:R-:W-:-:S13]  /*15550*/  ISETP.NE.AND.EX P0, PT, RZ, UR5, PT, P0 ;  /* 0x00000005ff007c0c */ /* 0x000fda000bf05300 */
[----:B------:R-:W-:Y:S05]  /*15560*/  @!P0 BRA `(.L_x_288) ;  /* 0x0000000000508947 */ /* 0x000fea0003800000 */
[----:B------:R-:W2:Y:S01]  /*15570*/  LDL R11, [R1+0x1c] ;  /* 0x00001c00010b7983 */ /* 0x000ea20000100800 */
[----:B------:R-:W1:Y:S01]  /*15580*/  LDC R9, c[0x0][0x43c] ;  /* 0x00010f00ff097b82 */ /* 0x000e620000000800 */
[----:B------:R-:W-:Y:S02]  /*15590*/  ULDC.64 UR6, c[0x0][0x428] ;  /* 0x00010a0000067ab9 */ /* 0x000fe40000000a00 */
[----:B------:R-:W3:Y:S01]  /*155a0*/  LDL R10, [R1+0x10] ;  /* 0x00001000010a7983 */ /* 0x000ee20000100800 */
[----:B------:R-:W-:Y:S01]  /*155b0*/  ULDC.64 UR8, c[0x0][0x208] ;  /* 0x0000820000087ab9 */ /* 0x000fe20000000a00 */
[----:B-1----:R-:W-:-:S13]  /*155c0*/  ISETP.NE.AND P0, PT, R9, 0x1, PT ;  /* 0x000000010900780c */ /* 0x002fda0003f05270 */
[----:B------:R-:W1:Y:S02]  /*155d0*/  @P0 LDC.64 R2, c[0x0][0x440] ;  /* 0x00011000ff020b82 */ /* 0x000e640000000a00 */
[----:B-1----:R-:W-:-:S04]  /*155e0*/  @P0 IMAD.HI.U32 R8, R7, R2, RZ ;  /* 0x0000000207080227 */ /* 0x002fc800078e00ff */
        /* <DEDUP_REMOVED lines=10> */
[----:B------:R-:W-:-:S05]  /*15690*/  LEA.HI.X R11, R2, UR5, R9, 0x2, P0 ;  /* 0x00000005020b7c11 */ /* 0x000fca00080f1409 */
[----:B------:R1:W5:Y:S04]  /*156a0*/  LDG.E R9, desc[UR8][R10.64] ;  /* 0x000000080a097981 */ /* 0x000368000c1e1900 */
.L_x_288:
[----:B------:R-:W-:Y:S01]  /*156b0*/  IMAD R2, R19, 0x8, R18 ;  /* 0x0000000813027824 */ /* 0x000fe200078e0212 */
[----:B------:R-:W-:Y:S01]  /*156c0*/  SHF.L.U32 R3, R12, 0x1f, RZ ;  /* 0x0000001f0c037819 */ /* 0x000fe200000006ff */
[----:B------:R-:W-:Y:S03]  /*156d0*/  BSSY B2, `(.L_x_289) ;  /* 0x0000003000027945 */ /* 0x000fe60003800000 */
[----:B------:R-:W2:Y:S02]  /*156e0*/  SYNCS.PHASECHK.TRANS64.TRYWAIT P0, [R2+URZ+0x34840], R3 ;  /* 0x03484003020075a7 */ /* 0x000ea4000800017f */
[----:B--2---:R-:W-:Y:S05]  /*156f0*/  @!P0 BRA `(.L_x_290) ;  /* 0x0000002c00a08947 */ /* 0x004fea0003800000 */
.L_x_366:
[----:B------:R-:W-:Y:S05]  /*15700*/  BSYNC B2 ;  /* 0x0000000000027941 */ /* 0x000fea0003800000 */
.L_x_289:
[----:B-1----:R-:W1:Y:S01]  /*15710*/  S2R R10, SR_TID.X ;  /* 0x00000000000a7919 */ /* 0x002e620000002100 */
[----:B------:R-:W-:Y:S01]  /*15720*/  BSSY B2, `(.L_x_291) ;  /* 0x000000b000027945 */ /* 0x000fe20003800000 */
[----:B-1----:R-:W-:-:S04]  /*15730*/  LOP3.LUT R10, R10, 0x7f, RZ, 0xc0, !PT ;  /* 0x0000007f0a0a7812 */ /* 0x002fc800078ec0ff */
[----:B------:R-:W-:-:S13]  /*15740*/  ISETP.NE.AND P1, PT, R10, RZ, PT ;  /* 0x000000ff0a00720c */ /* 0x000fda0003f25270 */
[----:B------:R-:W-:Y:S05]  /*15750*/  @P1 BRA `(.L_x_292) ;  /* 0x00000000001c1947 */ /* 0x000fea0003800000 */
[----:B------:R-:W1:Y:S01]  /*15760*/  S2R R10, SR_TID.X ;  /* 0x00000000000a7919 */ /* 0x000e620000002100 */
[----:B--2---:R-:W-:-:S04]  /*15770*/  IMAD.MOV.U32 R3, RZ, RZ, 0xb000 ;  /* 0x0000b000ff037424 */ /* 0x004fc800078e00ff */
[----:B------:R3:W-:Y:S01]  /*15780*/  SYNCS.ARRIVE.TRANS64 RZ, [R2+URZ+0x34830], R3 ;  /* 0x0348300302ff79a7 */ /* 0x0007e2000800003f */
[----:B-1----:R-:W-:-:S04]  /*15790*/  LOP3.LUT R10, R10, 0x1f, RZ, 0xc0, !PT ;  /* 0x0000001f0a0a7812 */ /* 0x002fc800078ec0ff */
[----:B------:R-:W-:-:S13]  /*157a0*/  ISETP.NE.AND P0, PT, R10, RZ, PT ;  /* 0x000000ff0a00720c */ /* 0x000fda0003f05270 */
[----:B---3--:R-:W-:Y:S05]  /*157b0*/  @!P0 BRA `(.L_x_292) ;  /* 0x0000000000048947 */ /* 0x008fea0003800000 */
[----:B------:R-:W-:Y:S01]  /*157c0*/  BPT.TRAP 0x1 ;  /* 0x000000040000795c */ /* 0x000fe20000300000 */
.L_x_292:
[----:B------:R-:W-:Y:S05]  /*157d0*/  BSYNC B2 ;  /* 0x0000000000027941 */ /* 0x000fea0003800000 */
.L_x_291:
[----:B------:R-:W3:Y:S01]  /*157e0*/  LDL R10, [R1+0x18] ;  /* 0x00001800010a7983 */ /* 0x000ee20000100800 */
[----:B0-----:R-:W-:Y:S01]  /*157f0*/  IMAD.MOV.U32 R12, RZ, RZ, RZ ;  /* 0x000000ffff0c7224 */ /* 0x001fe200078e00ff */
[----:B------:R-:W-:Y:S01]  /*15800*/  UIADD3 UR4, UP0, UR36, 0x370, URZ ;  /* 0x0000037024047890 */ /* 0x000fe2000ff1e03f */
[C---:B--2---:R-:W-:Y:S01]  /*15810*/  IMAD R3, R19.reuse, 0x8, R6 ;  /* 0x0000000813037824 */ /* 0x044fe200078e0206 */
[----:B------:R-:W-:Y:S01]  /*15820*/  PLOP3.LUT P0, PT, PT, PT, PT, 0x80, 0x0 ;  /* 0x000000000000781c */ /* 0x000fe20003f0f070 */
[----:B------:R-:W-:Y:S01]  /*15830*/  IMAD R2, R19, 0xb000, R18 ;  /* 0x0000b00013027824 */ /* 0x000fe200078e0212 */
[----:B------:R-:W-:Y:S01]  /*15840*/  R2UR UR10, R12 ;  /* 0x000000000c0a72ca */ /* 0x000fe200000e0000 */
[----:B------:R-:W-:Y:S01]  /*15850*/  VIADD R3, R3, 0x30 ;  /* 0x0000003003037836 */ /* 0x000fe20000000000 */
[----:B------:R-:W-:Y:S01]  /*15860*/  UIADD3.X UR5, URZ, UR37, URZ, UP0, !UPT ;  /* 0x000000253f057290 */ /* 0x000fe200087fe43f */
[----:B------:R-:W-:Y:S01]  /*15870*/  VIADD R11, R2, 0x1e400 ;  /* 0x0001e400020b7836 */ /* 0x000fe20000000000 */
[----:B------:R-:W-:Y:S01]  /*15880*/  UMOV UR6, 0x0 ;  /* 0x0000000000067882 */ /* 0x000fe20000000000 */
[----:B------:R-:W-:Y:S01]  /*15890*/  UMOV UR7, 0x14f00000 ;  /* 0x14f0000000077882 */ /* 0x000fe20000000000 */
[----:B---3--:R-:W-:-:S09]  /*158a0*/  IMAD R10, R8, 0xb0, R10 ;  /* 0x000000b0080a7824 */ /* 0x008fd200078e020a */
.L_x_293:
        /* <DEDUP_REMOVED lines=16> */
.L_x_294:
        /* <DEDUP_REMOVED lines=10> */
[----:B------:R-:W-:Y:S01]  /*15a50*/  SHF.L.U32 R5, R5, 0x1f, RZ ;  /* 0x0000001f05057819 */ /* 0x000fe200000006ff */
[----:B------:R-:W-:Y:S01]  /*15a60*/  IMAD R2, R4, 0x8, R6 ;  /* 0x0000000804027824 */ /* 0x000fe200078e0206 */
[----:B------:R-:W-:Y:S03]  /*15a70*/  BSSY B2, `(.L_x_295) ;  /* 0x0000003000027945 */ /* 0x000fe60003800000 */
[----:B------:R-:W0:Y:S02]  /*15a80*/  SYNCS.PHASECHK.TRANS64.TRYWAIT P0, [R2+URZ+0x60], R5 ;  /* 0x00006005020075a7 */ /* 0x000e24000800017f */
[----:B0-----:R-:W-:Y:S05]  /*15a90*/  @!P0 BRA `(.L_x_296) ;  /* 0x0000002800cc8947 */ /* 0x001fea0003800000 */
.L_x_367:
[----:B------:R-:W-:Y:S05]  /*15aa0*/  BSYNC B2 ;  /* 0x0000000000027941 */ /* 0x000fea0003800000 */
.L_x_295:
[----:B------:R-:W-:Y:S01]  /*15ab0*/  BSSY B2, `(.L_x_297) ;  /* 0x000000b000027945 */ /* 0x000fe20003800000 */
[----:B------:R-:W-:Y:S02]  /*15ac0*/  IMAD.MOV.U32 R10, RZ, RZ, 0x0 ;  /* 0x00000000ff0a7424 */ /* 0x000fe400078e00ff */
[----:B------:R-:W-:Y:S01]  /*15ad0*/  IMAD.MOV.U32 R11, RZ, RZ, 0x14f00000 ;  /* 0x14f00000ff0b7424 */ /* 0x000fe200078e00ff */
[----:B------:R-:W-:Y:S06]  /*15ae0*/  @P1 BRA `(.L_x_298) ;  /* 0x00000000001c1947 */ /* 0x000fec0003800000 */
[----:B------:R-:W1:Y:S02]  /*15af0*/  S2R R3, SR_TID.X ;  /* 0x0000000000037919 */ /* 0x000e640000002100 */
[----:B-1----:R-:W-:Y:S01]  /*15b00*/  LOP3.LUT R14, R3, 0x1f, RZ, 0xc0, !PT ;  /* 0x0000001f030e7812 */ /* 0x002fe200078ec0ff */
[----:B------:R-:W-:-:S03]  /*15b10*/  IMAD.MOV.U32 R3, RZ, RZ, 0xb000 ;  /* 0x0000b000ff037424 */ /* 0x000fc600078e00ff */
[----:B------:R-:W-:Y:S01]  /*15b20*/  ISETP.NE.AND P0, PT, R14, RZ, PT ;  /* 0x000000ff0e00720c */ /* 0x000fe20003f05270 */
[----:B------:R1:W-:-:S12]  /*15b30*/  SYNCS.ARRIVE.TRANS64 RZ, [R2+URZ+0x50], R3 ;  /* 0x0000500302ff79a7 */ /* 0x0003d8000800003f */
[----:B-1----:R-:W-:Y:S05]  /*15b40*/  @!P0 BRA `(.L_x_298) ;  /* 0x0000000000048947 */ /* 0x002fea0003800000 */
[----:B------:R-:W-:Y:S01]  /*15b50*/  BPT.TRAP 0x1 ;  /* 0x000000040000795c */ /* 0x000fe20000300000 */
.L_x_298:
[----:B------:R-:W-:Y:S05]  /*15b60*/  BSYNC B2 ;  /* 0x0000000000027941 */ /* 0x000fea0003800000 */
.L_x_297:
[----:B0-----:R-:W2:Y:S04]  /*15b70*/  LDL R5, [R1+0x18] ;  /* 0x0000180001057983 */ /* 0x001ea80000100800 */
[----:B------:R-:W2:Y:S01]  /*15b80*/  LDL.LU R3, [R1+0x8] ;  /* 0x0000080001037983 */ /* 0x000ea20000300800 */
        /* <DEDUP_REMOVED lines=10> */
.L_x_299:
        /* <DEDUP_REMOVED lines=15> */
.L_x_300:
        /* <DEDUP_REMOVED lines=12> */
.L_x_287:
[----:B------:R-:W-:Y:S05]  /*15de0*/  BSYNC B1 ;  /* 0x0000000000017941 */ /* 0x000fea0003800000 */
.L_x_286:
[----:B------:R-:W2:Y:S01]  /*15df0*/  LDL R2, [R1+0x24] ;  /* 0x0000240001027983 */ /* 0x000ea20000100800 */
[----:B------:R-:W-:Y:S01]  /*15e00*/  VIADD R0, R0, 0xfffffffe ;  /* 0xfffffffe00007836 */ /* 0x000fe20000000000 */
[----:B--2---:R-:W-:-:S13]  /*15e10*/  ISETP.GT.AND P0, PT, R7, R2, PT ;  /* 0x000000020700720c */ /* 0x004fda0003f04270 */
[----:B------:R-:W-:Y:S05]  /*15e20*/  @P0 BRA `(.L_x_301) ;  /* 0xffffffec00300947 */ /* 0x000fea000383ffff */
.L_x_253:
[----:B------:R-:W-:Y:S05]  /*15e30*/  BSYNC B0 ;  /* 0x0000000000007941 */ /* 0x000fea0003800000 */
.L_x_252:
[----:B------:R-:W2:Y:S01]  /*15e40*/  S2R R2, SR_TID.X ;  /* 0x0000000000027919 */ /* 0x000ea20000002100 */
[----:B------:R-:W-:Y:S01]  /*15e50*/  BSSY B0, `(.L_x_302) ;  /* 0x0000012000007945 */ /* 0x000fe20003800000 */
[----:B--2---:R-:W-:-:S04]  /*15e60*/  LOP3.LUT R3, R2, 0x7f, RZ, 0xc0, !PT ;  /* 0x0000007f02037812 */ /* 0x004fc800078ec0ff */
[----:B------:R-:W-:-:S13]  /*15e70*/  ISETP.NE.AND P0, PT, R3, RZ, PT ;  /* 0x000000ff0300720c */ /* 0x000fda0003f05270 */
[----:B------:R-:W-:Y:S05]  /*15e80*/  @P0 BRA `(.L_x_303) ;  /* 0x0000000000380947 */ /* 0x000fea0003800000 */
[----:B------:R-:W2:Y:S01]  /*15e90*/  S2R R2, SR_LANEID ;  /* 0x0000000000027919 */ /* 0x000ea20000000000 */
[----:B------:R-:W-:Y:S01]  /*15ea0*/  VOTEU.ANY UR4, UPT, PT ;  /* 0x0000000000047886 */ /* 0x000fe200038e0100 */
[----:B-1----:R-:W1:Y:S01]  /*15eb0*/  LDC.64 R4, c[0x0][0xc60] ;  /* 0x00031800ff047b82 */ /* 0x002e620000000a00 */
[----:B------:R-:W2:Y:S01]  /*15ec0*/  FLO.U32 R0, UR4 ;  /* 0x0000000400007d00 */ /* 0x000ea200080e0000 */
[----:B------:R-:W-:Y:S01]  /*15ed0*/  ULDC.64 UR6, c[0x0][0x208] ;  /* 0x0000820000067ab9 */ /* 0x000fe20000000a00 */
[----:B--2---:R-:W-:-:S06]  /*15ee0*/  ISETP.EQ.U32.AND P0, PT, R0, R2, PT ;  /* 0x000000020000720c */ /* 0x004fcc0003f02070 */
[----:B------:R-:W1:Y:S07]  /*15ef0*/  POPC R2, UR4 ;  /* 0x0000000400027d09 */ /* 0x000e6e0008000000 */
[----:B-1----:R-:W2:Y:S04]  /*15f00*/  @P0 ATOMG.E.ADD.STRONG.GPU PT, R2, desc[UR6][R4.64], R2 ;  /* 0x00000002040209a8 */ /* 0x002ea800081ee1c6 */
[----:B--2---:R1:W2:Y:S02]  /*15f10*/  SHFL.IDX PT, R2, R2, R0, 0x1f ;  /* 0x00001f0002027589 */ /* 0x0042a400000e0000 */
[----:B-1----:R-:W1:Y:S02]  /*15f20*/  S2R R0, SR_LTMASK ;  /* 0x0000000000007919 */ /* 0x002e640000003900 */
[----:B-1----:R-:W-:-:S06]  /*15f30*/  LOP3.LUT R0, R0, UR4, RZ, 0xc0, !PT ;  /* 0x0000000400007c12 */ /* 0x002fcc000f8ec0ff */
[----:B------:R-:W2:Y:S02]  /*15f40*/  POPC R0, R0 ;  /* 0x0000000000007309 */ /* 0x000ea40000000000 */
[----:B--2---:R-:W-:-:S05]  /*15f50*/  IADD3 R0, R2, UR38, R0 ;  /* 0x0000002602007c10 */ /* 0x004fca000fffe000 */
[----:B------:R2:W-:Y:S02]  /*15f60*/  STL [R1], R0 ;  /* 0x0000000001007387 */ /* 0x0005e40000100800 */
.L_x_303:
[----:B------:R-:W-:Y:S05]  /*15f70*/  BSYNC B0 ;  /* 0x0000000000007941 */ /* 0x000fea0003800000 */
.L_x_302:
[----:B--2---:R-:W2:Y:S01]  /*15f80*/  LDL.LU R0, [R1+0x20] ;  /* 0x0000200001007983 */ /* 0x004ea20000300800 */
[----:B------:R-:W-:Y:S01]  /*15f90*/  BSSY B0, `(.L_x_304) ;  /* 0x000003a000007945 */ /* 0x000fe20003800000 */
[----:B--2---:R-:W-:-:S13]  /*15fa0*/  ISETP.NE.AND P0, PT, R0, RZ, PT ;  /* 0x000000ff0000720c */ /* 0x004fda0003f05270 */
[----:B------:R-:W-:Y:S05]  /*15fb0*/  @!P0 BRA `(.L_x_305) ;  /* 0x0000000000dc8947 */ /* 0x000fea0003800000 */
[----:B------:R-:W2:Y:S01]  /*15fc0*/  LDL R2, [R1+0x14] ;  /* 0x0000140001027983 */ /* 0x000ea20000100800 */
[----:B------:R-:W-:Y:S01]  /*15fd0*/  IMAD R0, R19, 0x8, R18 ;  /* 0x0000000813007824 */ /* 0x000fe200078e0212 */
[----:B------:R-:W-:Y:S01]  /*15fe0*/  BSSY B1, `(.L_x_306) ;  /* 0x0000005000017945 */ /* 0x000fe20003800000 */
[----:B------:R-:W-:Y:S02]  /*15ff0*/  ISETP.NE.AND P1, PT, R3, RZ, PT ;  /* 0x000000ff0300720c */ /* 0x000fe40003f25270 */
[----:B--2---:R-:W-:-:S04]  /*16000*/  SHF.L.U32 R2, R2, 0x1f, RZ ;  /* 0x0000001f02027819 */ /* 0x004fc800000006ff */
[----:B------:R-:W2:Y:S02]  /*16010*/  SYNCS.PHASECHK.TRANS64.TRYWAIT P0, [R0+URZ+0x34860], R2 ;  /* 0x03486002000075a7 */ /* 0x000ea4000800017f */
[----:B--2---:R-:W-:Y:S05]  /*16020*/  @!P0 BRA `(.L_x_307) ;  /* 0x00000024007c8947 */ /* 0x004fea0003800000 */
.L_x_368:
[----:B------:R-:W-:Y:S05]  /*16030*/  BSYNC B1 ;  /* 0x0000000000017941 */ /* 0x000fea0003800000 */
.L_x_306:
[----:B------:R-:W-:Y:S04]  /*16040*/  BSSY B1, `(.L_x_308) ;  /* 0x0000009000017945 */ /* 0x000fe80003800000 */
        /* <DEDUP_REMOVED lines=8> */
.L_x_309:
[----:B------:R-:W-:Y:S05]  /*160d0*/  BSYNC B1 ;  /* 0x0000000000017941 */ /* 0x000fea0003800000 */
.L_x_308:
[----:B------:R-:W3:Y:S04]  /*160e0*/  LDL.LU R3, [R1+0x18] ;  /* 0x0000180001037983 */ /* 0x000ee80000300800 */
[----:B--2---:R-:W3:Y:S01]  /*160f0*/  LDL.LU R2, [R1+0x8] ;  /* 0x0000080001027983 */ /* 0x004ee20000300800 */
[----:B------:R-:W-:Y:S01]  /*16100*/  UIADD3 UR4, UP0, UR36, 0x470, URZ ;  /* 0x0000047024047890 */ /* 0x000fe2000ff1e03f */
[----:B------:R-:W-:Y:S01]  /*16110*/  PLOP3.LUT P0, PT, PT, PT, PT, 0x80, 0x0 ;  /* 0x000000000000781c */ /* 0x000fe20003f0f070 */
[----:B------:R-:W-:Y:S01]  /*16120*/  VIADD R0, R0, 0x34850 ;  /* 0x0003485000007836 */ /* 0x000fe20000000000 */
[----:B------:R-:W-:Y:S01]  /*16130*/  UMOV UR6, 0x0 ;  /* 0x0000000000067882 */ /* 0x000fe20000000000 */
[----:B------:R-:W-:Y:S01]  /*16140*/  UIADD3.X UR5, URZ, UR37, URZ, UP0, !UPT ;  /* 0x000000253f057290 */ /* 0x000fe200087fe43f */
[----:B------:R-:W-:Y:S01]  /*16150*/  UMOV UR7, 0x14f00000 ;  /* 0x14f0000000077882 */ /* 0x000fe20000000000 */
[----:B------:R-:W-:Y:S01]  /*16160*/  UMOV UR10, URZ ;  /* 0x0000003f000a7c82 */ /* 0x000fe20008000000 */
[----:B---3--:R-:W-:-:S02]  /*16170*/  IMAD R3, R2, 0xb0, R3 ;  /* 0x000000b002037824 */ /* 0x008fc400078e0203 */
[----:B------:R-:W-:-:S04]  /*16180*/  IMAD R2, R19, 0xb000, R18 ;  /* 0x0000b00013027824 */ /* 0x000fc800078e0212 */
[----:B------:R-:W-:-:S07]  /*16190*/  VIADD R4, R2, 0x400 ;  /* 0x0000040002047836 */ /* 0x000fce0000000000 */
.L_x_310:
        /* <DEDUP_REMOVED lines=9> */
[----:B--2---:R-:W-:Y:S05]  /*16230*/  @P0 BRA.U.ANY `(.L_x_310) ;  /* 0xfffffffd00d80947 */ /* 0x004fea000393ffff */
[----:B------:R-:W-:Y:S01]  /*16240*/  PLOP3.LUT P0, PT, PT, PT, PT, 0x80, 0x0 ;  /* 0x000000000000781c */ /* 0x000fe20003f0f070 */
[----:B------:R-:W-:Y:S01]  /*16250*/  VIADD R2, R2, 0x5c00 ;  /* 0x00005c0002027836 */ /* 0x000fe20000000000 */
[----:B------:R-:W-:Y:S01]  /*16260*/  UMOV UR6, 0x0 ;  /* 0x0000000000067882 */ /* 0x000fe20000000000 */
[----:B------:R-:W-:Y:S01]  /*16270*/  UMOV UR7, 0x14f00000 ;  /* 0x14f0000000077882 */ /* 0x000fe20000000000 */
[----:B------:R-:W-:-:S09]  /*16280*/  UMOV UR10, 0x40 ;  /* 0x00000040000a7882 */ /* 0x000fd20000000000 */
.L_x_311:
        /* <DEDUP_REMOVED lines=10> */
.L_x_305:
[----:B------:R-:W-:Y:S05]  /*16330*/  BSYNC B0 ;  /* 0x0000000000007941 */ /* 0x000fea0003800000 */
.L_x_304:
[----:B------:R-:W2:Y:S01]  /*16340*/  LDL.LU R4, [R1+0x14] ;  /* 0x0000140001047983 */ /* 0x000ea20000300800 */
[----:B------:R-:W-:-:S05]  /*16350*/  VIADD R19, R19, 0x1 ;  /* 0x0000000113137836 */ /* 0x000fca0000000000 */
[----:B------:R-:W-:-:S04]  /*16360*/  ISETP.NE.AND P0, PT, R19, 0x2, PT ;  /* 0x000000021300780c */ /* 0x000fc80003f05270 */
[----:B------:R-:W-:Y:S02]  /*16370*/  SEL R0, RZ, 0x1, P0 ;  /* 0x00000001ff007807 */ /* 0x000fe40000000000 */
[----:B------:R-:W-:Y:S02]  /*16380*/  SEL R19, R19, RZ, P0 ;  /* 0x000000ff13137207 */ /* 0x000fe40000000000 */
[----:B--2---:R-:W-:-:S05]  /*16390*/  LOP3.LUT R4, R4, R0, RZ, 0x3c, !PT ;  /* 0x0000000004047212 */ /* 0x004fca00078e3cff */
[----:B------:R2:W-:Y:S02]  /*163a0*/  STL [R1+0x14], R4 ;  /* 0x0000140401007387 */ /* 0x0005e40000100800 */
.L_x_232:
[----:B------:R-:W-:Y:S05]  /*163b0*/  BSYNC B7 ;  /* 0x0000000000077941 */ /* 0x000fea0003800000 */
.L_x_230:
[----:B----4-:R-:W4:Y:S02]  /*163c0*/  LDL R0, [R1+0x64] ;  /* 0x0000640001007983 */ /* 0x010f240000100800 */
[----:B----4-:R-:W-:-:S13]  /*163d0*/  ISETP.NE.AND P0, PT, R0, RZ, PT ;  /* 0x000000ff0000720c */ /* 0x010fda0003f05270 */
[----:B------:R-:W-:Y:S05]  /*163e0*/  @!P0 BRA `(.L_x_312) ;  /* 0x00000000002c8947 */ /* 0x000fea0003800000 */
[----:B------:R-:W-:Y:S05]  /*163f0*/  WARPSYNC.ALL ;  /* 0x0000000000007948 */ /* 0x000fea0003800000 */
[----:B------:R-:W4:Y:S08]  /*16400*/  S2UR UR5, SR_CgaCtaId ;  /* 0x00000000000579c3 */ /* 0x000f300000008800 */
[----:B------:R-:W-:Y:S06]  /*16410*/  BAR.SYNC.DEFER_BLOCKING 0x5, 0x180 ;  /* 0x0146000000007b1d */ /* 0x000fec0000010000 */
[----:B------:R-:W-:-:S02]  /*16420*/  UMOV UR4, 0x400 ;  /* 0x0000040000047882 */ /* 0x000fc40000000000 */
[----:B----4-:R-:W-:-:S06]  /*16430*/  ULEA UR4, UR5, UR4, 0x18 ;  /* 0x0000000405047291 */ /* 0x010fcc000f8ec03f */
[----:B------:R-:W-:-:S05]  /*16440*/  IMAD.U32 R18, RZ, RZ, UR4 ;  /* 0x00000004ff127e24 */ /* 0x000fca000f8e00ff */
[----:B-123--:R-:W1:Y:S04]  /*16450*/  LDS.128 R4, [R18+0x348d0] ;  /* 0x0348d00012047984 */ /* 0x00ee680000000c00 */
[----:B-1----:R1:W-:Y:S04]  /*16460*/  STL.64 [R1], R4 ;  /* 0x0000000401007387 */ /* 0x0023e80000100a00 */
[----:B------:R1:W-:Y:S01]  /*16470*/  STL.64 [R1+0x8], R6 ;  /* 0x0000080601007387 */ /* 0x0003e20000100a00 */
[----:B------:R-:W-:Y:S06]  /*16480*/  BAR.ARV 0x4, 0x180 ;  /* 0x0106000000007b1d */ /* 0x000fec0000002000 */
[----:B------:R-:W-:Y:S05]  /*16490*/  BRA `(.L_x_313) ;  /* 0x0000000c00287947 */ /* 0x000fea0003800000 */
.L_x_312:
[----:B------:R-:W4:Y:S01]  /*164a0*/  S2R R0, SR_TID.X ;  /* 0x0000000000007919 */ /* 0x000f220000002100 */
[----:B------:R-:W-:Y:S01]  /*164b0*/  UMOV UR4, 0xffffffff ;  /* 0xffffffff00047882 */ /* 0x000fe20000000000 */
[----:B----4-:R-:W-:-:S04]  /*164c0*/  LOP3.LUT R16, R0, 0x1f, RZ, 0xc0, !PT ;  /* 0x0000001f00107812 */ /* 0x010fc800078ec0ff */
[----:B------:R-:W-:Y:S01]  /*164d0*/  ISETP.NE.AND P0, PT, R16, 0x1f, PT ;  /* 0x0000001f1000780c */ /* 0x000fe20003f05270 */
[----:B------:R-:W-:-:S12]  /*164e0*/  BRA.DIV UR4, `(.L_x_314) ;  /* 0x0000002204607947 */ /* 0x000fd8000b800000 */
[----:B------:R-:W4:Y:S01]  /*164f0*/  LDL.LU R3, [R1] ;  /* 0x0000000001037983 */ /* 0x000f220000300800 */
[----:B------:R-:W-:-:S03]  /*16500*/  ULDC UR4, c[0x0][0xc3c] ;  /* 0x00030f0000047ab9 */ /* 0x000fc60000000800 */
[----:B-1----:R-:W5:Y:S01]  /*16510*/  LDL R5, [R1+0xc] ;  /* 0x00000c0001057983 */ /* 0x002f620000100800 */
[----:B------:R-:W-:Y:S01]  /*16520*/  ULDC.64 UR6, c[0x0][0x208] ;  /* 0x0000820000067ab9 */ /* 0x000fe20000000a00 */
[----:B----4-:R-:W-:Y:S02]  /*16530*/  IMAD.MOV.U32 R10, RZ, RZ, R3 ;  /* 0x000000ffff0a7224 */ /* 0x010fe400078e0003 */
[----:B-----5:R-:W-:-:S05]  /*16540*/  IMAD.IADD R0, R5, 0x1, R16 ;  /* 0x0000000105007824 */ /* 0x020fca00078e0210 */
[----:B------:R-:W-:-:S13]  /*16550*/  ISETP.GE.OR P1, PT, R0, UR4, !P0 ;  /* 0x0000000400007c0c */ /* 0x000fda000c726670 */
[----:B------:R-:W1:Y:S08]  /*16560*/  @!P1 LDC.64 R2, c[0x0][0xc80] ;  /* 0x00032000ff029b82 */ /* 0x000e700000000a00 */
[----:B--23--:R-:W2:Y:S01]  /*16570*/  @!P1 LDC.64 R4, c[0x0][0xc78] ;  /* 0x00031e00ff049b82 */ /* 0x00cea20000000a00 */
[----:B-1----:R-:W-:-:S05]  /*16580*/  @!P1 IMAD.WIDE R2, R0, 0x4, R2 ;  /* 0x0000000400029825 */ /* 0x002fca00078e0202 */
[----:B------:R2:W3:Y:S02]  /*16590*/  @!P1 LDG.E R7, desc[UR6][R2.64] ;  /* 0x0000000602079981 */ /* 0x0004e4000c1e1900 */
[----:B--2---:R-:W-:-:S06]  /*165a0*/  @!P1 IMAD.WIDE R2, R0, 0x4, R4 ;  /* 0x0000000400029825 */ /* 0x004fcc00078e0204 */
[----:B------:R-:W2:Y:S01]  /*165b0*/  @!P1 LDG.E R2, desc[UR6][R2.64] ;  /* 0x0000000602029981 */ /* 0x000ea2000c1e1900 */
[----:B------:R-:W-:Y:S01]  /*165c0*/  IMAD.MOV.U32 R6, RZ, RZ, RZ ;  /* 0x000000ffff067224 */ /* 0x000fe200078e00ff */
[C---:B------:R-:W-:Y:S01]  /*165d0*/  ISETP.GE.U32.AND P2, PT, R16.reuse, 0x2, PT ;  /* 0x000000021000780c */ /* 0x040fe20003f46070 */
[----:B------:R-:W-:Y:S01]  /*165e0*/  IMAD.MOV.U32 R4, RZ, RZ, RZ ;  /* 0x000000ffff047224 */ /* 0x000fe200078e00ff */
[C---:B------:R-:W-:Y:S01]  /*165f0*/  ISETP.GE.U32.AND P3, PT, R16.reuse, 0x4, PT ;  /* 0x000000041000780c */ /* 0x040fe20003f66070 */
[----:B------:R-:W-:Y:S01]  /*16600*/  SHFL.IDX PT, R0, R10, RZ, 0x1f ;  /* 0x00001fff0a007589 */ /* 0x000fe200000e0000 */
[C---:B------:R-:W-:Y:S02]  /*16610*/  ISETP.GE.U32.AND P4, PT, R16.reuse, 0x8, PT ;  /* 0x000000081000780c */ /* 0x040fe40003f86070 */
[C---:B------:R-:W-:Y:S01]  /*16620*/  ISETP.GE.U32.AND P5, PT, R16.reuse, 0x10, PT ;  /* 0x000000101000780c */ /* 0x040fe20003fa6070 */
[----:B------:R-:W-:Y:S01]  /*16630*/  SHFL.IDX PT, R8, R10, 0x1, 0x1f ;  /* 0x00201f000a087f89 */ /* 0x000fe200000e0000 */
[----:B---3--:R-:W-:Y:S01]  /*16640*/  @!P1 IMAD.MOV.U32 R6, RZ, RZ, R7 ;  /* 0x000000ffff069224 */ /* 0x008fe200078e0007 */
[----:B------:R-:W-:Y:S01]  /*16650*/  MOV R7, RZ ;  /* 0x000000ff00077202 */ /* 0x000fe20000000f00 */
[----:B--2---:R-:W-:Y:S01]  /*16660*/  @!P1 IMAD.MOV.U32 R7, RZ, RZ, R2 ;  /* 0x000000ffff079224 */ /* 0x004fe200078e0002 */
[----:B------:R-:W-:-:S03]  /*16670*/  ISETP.NE.AND P1, PT, R16, RZ, PT ;  /* 0x000000ff1000720c */ /* 0x000fc60003f25270 */
[----:B------:R-:W-:-:S05]  /*16680*/  IMAD R2, R7, R6, RZ ;  /* 0x0000000607027224 */ /* 0x000fca00078e02ff */
        /* <DEDUP_REMOVED lines=15> */
[----:B------:R1:W2:Y:S02]  /*16780*/  SHFL.IDX PT, R9, R2, 0x1f, 0x1f ;  /* 0x03e01f0002097f89 */ /* 0x0002a400000e0000 */
.L_x_378:
[----:B------:R-:W-:Y:S02]  /*16790*/  ULDC UR4, c[0x0][0xc38] ;  /* 0x00030e0000047ab9 */ /* 0x000fe40000000800 */
[----:B------:R-:W-:-:S04]  /*167a0*/  IMAD.U32 R3, RZ, RZ, UR4 ;  /* 0x00000004ff037e24 */ /* 0x000fc8000f8e00ff */
[----:B--2---:R-:W-:-:S04]  /*167b0*/  IMAD R9, R9, R3, RZ ;  /* 0x0000000309097224 */ /* 0x004fc800078e02ff */
[----:B------:R-:W-:-:S05]  /*167c0*/  IMAD.IADD R5, R8, 0x1, R9 ;  /* 0x0000000108057824 */ /* 0x000fca00078e0209 */
[----:B------:R-:W-:-:S13]  /*167d0*/  ISETP.GT.AND P6, PT, R5, R0, PT ;  /* 0x000000000500720c */ /* 0x000fda0003fc4270 */
[----:B------:R-:W-:Y:S05]  /*167e0*/  @P6 BRA `(.L_x_315) ;  /* 0x0000000000b06947 */ /* 0x000fea0003800000 */
.L_x_318:
[----:B-1----:R-:W2:Y:S01]  /*167f0*/  LDL.LU R2, [R1+0xc] ;  /* 0x00000c0001027983 */ /* 0x002ea20000300800 */
[----:B------:R-:W1:Y:S01]  /*16800*/  LDC R3, c[0x0][0xc3c] ;  /* 0x00030f00ff037b82 */ /* 0x000e620000000800 */
[----:B--2---:R-:W-:-:S05]  /*16810*/  VIADD R2, R2, 0x1f ;  /* 0x0000001f02027836 */ /* 0x004fca0000000000 */
[----:B-1----:R-:W-:-:S13]  /*16820*/  ISETP.GE.AND P6, PT, R2, R3, PT ;  /* 0x000000030200720c */ /* 0x002fda0003fc6270 */
[----:B------:R-:W-:Y:S05]  /*16830*/  @P6 BRA `(.L_x_316) ;  /* 0x0000000400d86947 */ /* 0x000fea0003800000 */
[----:B------:R-:W1:Y:S01]  /*16840*/  S2R R6, SR_TID.X ;  /* 0x0000000000067919 */ /* 0x000e620000002100 */
[----:B------:R-:W-:Y:S01]  /*16850*/  ULDC.64 UR4, c[0x0][0x208] ;  /* 0x0000820000047ab9 */ /* 0x000fe20000000a00 */
[----:B------:R2:W-:Y:S01]  /*16860*/  STL [R1+0xc], R2 ;  /* 0x00000c0201007387 */ /* 0x0005e20000100800 */
[----:B-1----:R-:W-:-:S05]  /*16870*/  LOP3.LUT R6, R6, 0x1f, RZ, 0xc0, !PT ;  /* 0x0000001f06067812 */ /* 0x002fca00078ec0ff */
[----:B------:R-:W-:Y:S02]  /*16880*/  IMAD.IADD R7, R2, 0x1, R6 ;  /* 0x0000000102077824 */ /* 0x000fe400078e0206 */
[----:B------:R-:W-:-:S03]  /*16890*/  IMAD.MOV.U32 R6, RZ, RZ, RZ ;  /* 0x000000ffff067224 */ /* 0x000fc600078e00ff */
[----:B------:R-:W-:-:S13]  /*168a0*/  ISETP.GE.OR P6, PT, R7, R3, !P0 ;  /* 0x000000030700720c */ /* 0x000fda00047c6670 */
[----:B--2---:R-:W1:Y:S02]  /*168b0*/  @!P6 LDC.64 R2, c[0x0][0xc80] ;  /* 0x00032000ff02eb82 */ /* 0x004e640000000a00 */
[----:B-1----:R-:W-:-:S05]  /*168c0*/  @!P6 IMAD.WIDE R2, R7, 0x4, R2 ;  /* 0x000000040702e825 */ /* 0x002fca00078e0202 */
[----:B------:R1:W2:Y:S02]  /*168d0*/  @!P6 LDG.E R6, desc[UR4][R2.64] ;  /* 0x000000040206e981 */ /* 0x0002a4000c1e1900 */
[----:B-1----:R-:W1:Y:S02]  /*168e0*/  @!P6 LDC.64 R2, c[0x0][0xc78] ;  /* 0x00031e00ff02eb82 */ /* 0x002e640000000a00 */
[----:B-1----:R-:W-:-:S04]  /*168f0*/  @!P6 IMAD.WIDE R2, R7, 0x4, R2 ;  /* 0x000000040702e825 */ /* 0x002fc800078e0202 */
[----:B------:R-:W-:-:S06]  /*16900*/  IMAD.MOV.U32 R7, RZ, RZ, RZ ;  /* 0x000000ffff077224 */ /* 0x000fcc00078e00ff */
[----:B------:R-:W2:Y:S01]  /*16910*/  @!P6 LDG.E R7, desc[UR4][R2.64] ;  /* 0x000000040207e981 */ /* 0x000ea2000c1e1900 */
[----:B------:R-:W-:Y:S01]  /*16920*/  UMOV UR4, 0xffffffff ;  /* 0xffffffff00047882 */ /* 0x000fe20000000000 */
[----:B--2---:R-:W-:Y:S02]  /*16930*/  IMAD R2, R7, R6, RZ ;  /* 0x0000000607027224 */ /* 0x004fe400078e02ff */
[----:B------:R-:W-:Y:S05]  /*16940*/  BRA.DIV UR4, `(.L_x_317) ;  /* 0x0000002204ac7947 */ /* 0x000fea000b800000 */
        /* <DEDUP_REMOVED lines=16> */
.L_x_386:
[----:B------:R-:W-:Y:S02]  /*16a50*/  ULDC UR4, c[0x0][0xc38] ;  /* 0x00030e0000047ab9 */ /* 0x000fe40000000800 */
[----:B------:R-:W-:-:S04]  /*16a60*/  IMAD.U32 R3, RZ, RZ, UR4 ;  /* 0x00000004ff037e24 */ /* 0x000fc8000f8e00ff */
[----:B--2---:R-:W-:-:S04]  /*16a70*/  IMAD R9, R9, R3, RZ ;  /* 0x0000000309097224 */ /* 0x004fc800078e02ff */
[----:B------:R-:W-:-:S05]  /*16a80*/  IMAD.IADD R5, R9, 0x1, R5 ;  /* 0x0000000109057824 */ /* 0x000fca00078e0205 */
[----:B------:R-:W-:-:S13]  /*16a90*/  ISETP.GT.AND P6, PT, R5, R0, PT ;  /* 0x000000000500720c */ /* 0x000fda0003fc4270 */
[----:B------:R-:W-:Y:S05]  /*16aa0*/  @!P6 BRA `(.L_x_318) ;  /* 0xfffffffc0050e947 */ /* 0x000fea000383ffff */
.L_x_315:
[----:B------:R-:W-:Y:S01]  /*16ab0*/  IMAD.IADD R9, R5, 0x1, -R9 ;  /* 0x0000000105097824 */ /* 0x000fe200078e0a09 */
[----:B------:R-:W-:-:S03]  /*16ac0*/  UMOV UR4, 0xffffffff ;  /* 0xffffffff00047882 */ /* 0x000fc60000000000 */
[----:B------:R-:W-:-:S05]  /*16ad0*/  IMAD R5, R2, R3, R9 ;  /* 0x0000000302057224 */ /* 0x000fca00078e0209 */
[----:B------:R-:W-:Y:S01]  /*16ae0*/  ISETP.GT.AND P6, PT, R5, R0, PT ;  /* 0x000000000500720c */ /* 0x000fe20003fc4270 */
[----:B------:R-:W-:-:S12]  /*16af0*/  BRA.DIV UR4, `(.L_x_319) ;  /* 0x0000002604187947 */ /* 0x000fd8000b800000 */
[----:B------:R-:W-:-:S04]  /*16b00*/  VOTE.ANY R8, PT, !P6 ;  /* 0x0000000000087806 */ /* 0x000fc800070e0100 */
[----:B------:R-:W2:Y:S02]  /*16b10*/  POPC R5, R8 ;  /* 0x0000000800057309 */ /* 0x000ea40000000000 */
[----:B--2---:R2:W3:Y:S04]  /*16b20*/  SHFL.IDX PT, R6, R6, R5, 0x1f ;  /* 0x00001f0506067589 */ /* 0x0044e800000e0000 */
[----:B------:R2:W4:Y:S02]  /*16b30*/  SHFL.IDX PT, R7, R7, R5, 0x1f ;  /* 0x00001f0507077589 */ /* 0x00052400000e0000 */
.L_x_391:
[----:B------:R-:W-:-:S13]  /*16b40*/  ISETP.NE.AND P0, PT, R8, RZ, PT ;  /* 0x000000ff0800720c */ /* 0x000fda0003f05270 */
[----:B------:R-:W-:Y:S05]  /*16b50*/  @!P0 BRA `(.L_x_320) ;  /* 0x0000000000148947 */ /* 0x000fea0003800000 */
[----:B------:R-:W-:Y:S01]  /*16b60*/  UMOV UR4, 0xffffffff ;  /* 0xffffffff00047882 */ /* 0x000fe20000000000 */
[----:B0-----:R-:W-:Y:S02]  /*16b70*/  VIADD R12, R5, 0xffffffff ;  /* 0xffffffff050c7836 */ /* 0x001fe40000000000 */
[----:B------:R-:W-:Y:S05]  /*16b80*/  BRA.DIV UR4, `(.L_x_321) ;  /* 0x0000002604507947 */ /* 0x000fea000b800000 */
[----:B-1----:R0:W1:Y:S02]  /*16b90*/  SHFL.IDX PT, R2, R2, R12, 0x1f ;  /* 0x00001f0c02027589 */ /* 0x00206400000e0000 */
.L_x_394:
[----:B-1----:R-:W-:-:S07]  /*16ba0*/  IMAD.MOV.U32 R4, RZ, RZ, R2 ;  /* 0x000000ffff047224 */ /* 0x002fce00078e0002 */
.L_x_320:
[----:B------:R-:W5:Y:S01]  /*16bb0*/  LDL.LU R10, [R1+0xc] ;  /* 0x00000c00010a7983 */ /* 0x000f620000300800 */
[----:B------:R-:W-:Y:S01]  /*16bc0*/  IMAD R9, R4, R3, R9 ;  /* 0x0000000304097224 */ /* 0x000fe200078e0209 */
[----:B---3--:R-:W-:-:S03]  /*16bd0*/  IABS R4, R6 ;  /* 0x0000000600047213 */ /* 0x008fc60000000000 */
[----:B------:R-:W-:Y:S01]  /*16be0*/  IMAD.IADD R0, R0, 0x1, -R9 ;  /* 0x0000000100007824 */ /* 0x000fe200078e0a09 */
[----:B-1----:R-:W1:Y:S01]  /*16bf0*/  I2F.RP R2, R4 ;  /* 0x0000000400027306 */ /* 0x002e620000209400 */
[----:B------:R3:W-:Y:S02]  /*16c00*/  STL [R1], R9 ;  /* 0x0000000901007387 */ /* 0x0007e40000100800 */
[----:B---3--:R-:W-:-:S05]  /*16c10*/  IABS R9, R6 ;  /* 0x0000000600097213 */ /* 0x008fca0000000000 */
[----:B-1----:R-:W1:Y:S01]  /*16c20*/  MUFU.RCP R2, R2 ;  /* 0x0000000200027308 */ /* 0x002e620000001000 */
[----:B------:R-:W-:Y:S02]  /*16c30*/  IMAD.MOV R9, RZ, RZ, -R9 ;  /* 0x000000ffff097224 */ /* 0x000fe400078e0a09 */
[----:B-1----:R-:W-:-:S05]  /*16c40*/  VIADD R2, R2, 0xffffffe ;  /* 0x0ffffffe02027836 */ /* 0x002fca0000000000 */
[----:B------:R-:W1:Y:S02]  /*16c50*/  F2I.FTZ.U32.TRUNC.NTZ R3, R2 ;  /* 0x0000000200037305 */ /* 0x000e64000021f000 */
[----:B-1----:R-:W-:-:S04]  /*16c60*/  IMAD.MOV R2, RZ, RZ, -R3 ;  /* 0x000000ffff027224 */ /* 0x002fc800078e0a03 */
[----:B------:R-:W-:Y:S02]  /*16c70*/  IMAD R8, R2, R4, RZ ;  /* 0x0000000402087224 */ /* 0x000fe400078e02ff */
[----:B------:R-:W-:-:S04]  /*16c80*/  IMAD.MOV.U32 R2, RZ, RZ, RZ ;  /* 0x000000ffff027224 */ /* 0x000fc800078e00ff */
[----:B------:R-:W-:Y:S01]  /*16c90*/  IMAD.HI.U32 R2, R3, R8, R2 ;  /* 0x0000000803027227 */ /* 0x000fe200078e0002 */
[----:B------:R-:W-:-:S05]  /*16ca0*/  IABS R3, R0 ;  /* 0x0000000000037213 */ /* 0x000fca0000000000 */
[----:B------:R-:W-:-:S04]  /*16cb0*/  IMAD.HI.U32 R8, R2, R3, RZ ;  /* 0x0000000302087227 */ /* 0x000fc800078e00ff */
[----:B------:R-:W-:-:S05]  /*16cc0*/  IMAD R3, R8, R9, R3 ;  /* 0x0000000908037224 */ /* 0x000fca00078e0203 */
[----:B------:R-:W-:-:S13]  /*16cd0*/  ISETP.GT.U32.AND P1, PT, R4, R3, PT ;  /* 0x000000030400720c */ /* 0x000fda0003f24070 */
[----:B------:R-:W-:Y:S02]  /*16ce0*/  @!P1 IMAD.IADD R3, R3, 0x1, -R4 ;  /* 0x0000000103039824 */ /* 0x000fe400078e0a04 */
[----:B------:R-:W-:Y:S01]  /*16cf0*/  @!P1 VIADD R8, R8, 0x1 ;  /* 0x0000000108089836 */ /* 0x000fe20000000000 */
[----:B------:R-:W-:Y:S02]  /*16d00*/  ISETP.NE.AND P1, PT, R6, RZ, PT ;  /* 0x000000ff0600720c */ /* 0x000fe40003f25270 */
[----:B------:R-:W-:Y:S02]  /*16d10*/  ISETP.GE.U32.AND P0, PT, R3, R4, PT ;  /* 0x000000040300720c */ /* 0x000fe40003f06070 */
[----:B----4-:R-:W-:-:S04]  /*16d20*/  IABS R4, R7 ;  /* 0x0000000700047213 */ /* 0x010fc80000000000 */
[----:B------:R-:W1:Y:S07]  /*16d30*/  I2F.RP R2, R4 ;  /* 0x0000000400027306 */ /* 0x000e6e0000209400 */
[----:B------:R-:W-:Y:S01]  /*16d40*/  @P0 VIADD R8, R8, 0x1 ;  /* 0x0000000108080836 */ /* 0x000fe20000000000 */
[----:B-1----:R-:W1:Y:S02]  /*16d50*/  MUFU.RCP R2, R2 ;  /* 0x0000000200027308 */ /* 0x002e640000001000 */
[----:B-1----:R-:W-:-:S06]  /*16d60*/  VIADD R2, R2, 0xffffffe ;  /* 0x0ffffffe02027836 */ /* 0x002fcc0000000000 */
[----:B------:R-:W1:Y:S02]  /*16d70*/  F2I.FTZ.U32.TRUNC.NTZ R3, R2 ;  /* 0x0000000200037305 */ /* 0x000e64000021f000 */
[----:B-1----:R-:W-:-:S04]  /*16d80*/  IMAD.MOV R2, RZ, RZ, -R3 ;  /* 0x000000ffff027224 */ /* 0x002fc800078e0a03 */
[----:B------:R-:W-:Y:S02]  /*16d90*/  IMAD R9, R2, R4, RZ ;  /* 0x0000000402097224 */ /* 0x000fe400078e02ff */
[----:B------:R-:W-:-:S04]  /*16da0*/  IMAD.MOV.U32 R2, RZ, RZ, RZ ;  /* 0x000000ffff027224 */ /* 0x000fc800078e00ff */
[----:B------:R-:W-:Y:S01]  /*16db0*/  IMAD.HI.U32 R2, R3, R9, R2 ;  /* 0x0000000903027227 */ /* 0x000fe200078e0002 */
[----:B------:R-:W-:Y:S02]  /*16dc0*/  LOP3.LUT R3, R0, R6, RZ, 0x3c, !PT ;  /* 0x0000000600037212 */ /* 0x000fe400078e3cff */
[----:B------:R-:W-:Y:S02]  /*16dd0*/  IABS R9, R7 ;  /* 0x0000000700097213 */ /* 0x000fe40000000000 */
[----:B------:R-:W-:-:S03]  /*16de0*/  ISETP.GE.AND P2, PT, R3, RZ, PT ;  /* 0x000000ff0300720c */ /* 0x000fc60003f46270 */
[----:B------:R-:W-:-:S10]  /*16df0*/  IMAD.MOV R9, RZ, RZ, -R9 ;  /* 0x000000ffff097224 */ /* 0x000fd400078e0a09 */
[----:B------:R-:W-:Y:S01]  /*16e00*/  @!P2 IMAD.MOV R8, RZ, RZ, -R8 ;  /* 0x000000ffff08a224 */ /* 0x000fe200078e0a08 */
[----:B------:R-:W-:-:S04]  /*16e10*/  @!P1 LOP3.LUT R8, RZ, R6, RZ, 0x33, !PT ;  /* 0x00000006ff089212 */ /* 0x000fc800078e33ff */
[-C--:B------:R-:W-:Y:S01]  /*16e20*/  IABS R3, R8.reuse ;  /* 0x0000000800037213 */ /* 0x080fe20000000000 */
[----:B------:R-:W-:-:S04]  /*16e30*/  IMAD R6, R6, R8, RZ ;  /* 0x0000000806067224 */ /* 0x000fc800078e02ff */
[----:B------:R-:W-:-:S04]  /*16e40*/  IMAD.HI.U32 R2, R2, R3, RZ ;  /* 0x0000000302027227 */ /* 0x000fc800078e00ff */
[----:B------:R-:W-:-:S05]  /*16e50*/  IMAD R3, R2, R9, R3 ;  /* 0x0000000902037224 */ /* 0x000fca00078e0203 */
[----:B------:R-:W-:-:S13]  /*16e60*/  ISETP.GT.U32.AND P1, PT, R4, R3, PT ;  /* 0x000000030400720c */ /* 0x000fda0003f24070 */
[----:B------:R-:W-:Y:S02]  /*16e70*/  @!P1 IMAD.IADD R3, R3, 0x1, -R4 ;  /* 0x0000000103039824 */ /* 0x000fe400078e0a04 */
[----:B------:R-:W-:Y:S01]  /*16e80*/  @!P1 VIADD R2, R2, 0x1 ;  /* 0x0000000102029836 */ /* 0x000fe20000000000 */
[----:B------:R-:W-:Y:S02]  /*16e90*/  ISETP.NE.AND P1, PT, R7, RZ, PT ;  /* 0x000000ff0700720c */ /* 0x000fe40003f25270 */
[----:B------:R-:W-:Y:S02]  /*16ea0*/  ISETP.GE.U32.AND P0, PT, R3, R4, PT ;  /* 0x000000040300720c */ /* 0x000fe40003f06070 */
[----:B------:R-:W-:Y:S02]  /*16eb0*/  LOP3.LUT R3, R8, R7, RZ, 0x3c, !PT ;  /* 0x0000000708037212 */ /* 0x000fe400078e3cff */
[----:B------:R-:W-:Y:S02]  /*16ec0*/  IADD3 R4, R0, -R6, RZ ;  /* 0x8000000600047210 */ /* 0x000fe40007ffe0ff */
[----:B------:R-:W-:-:S07]  /*16ed0*/  ISETP.GE.AND P2, PT, R3, RZ, PT ;  /* 0x000000ff0300720c */ /* 0x000fce0003f46270 */
[----:B------:R-:W-:-:S06]  /*16ee0*/  @P0 VIADD R2, R2, 0x1 ;  /* 0x0000000102020836 */ /* 0x000fcc0000000000 */
[----:B------:R-:W-:Y:S01]  /*16ef0*/  @!P2 IMAD.MOV R2, RZ, RZ, -R2 ;  /* 0x000000ffff02a224 */ /* 0x000fe200078e0a02 */
[----:B------:R-:W-:-:S05]  /*16f00*/  @!P1 LOP3.LUT R2, RZ, R7, RZ, 0x33, !PT ;  /* 0x00000007ff029212 */ /* 0x000fca00078e33ff */
[--C-:B------:R-:W-:Y:S02]  /*16f10*/  IMAD.MOV R3, RZ, RZ, -R2.reuse ;  /* 0x000000ffff037224 */ /* 0x100fe400078e0a02 */
[C---:B------:R-:W-:Y:S02]  /*16f20*/  IMAD R2, R7.reuse, 0x1000000, R2 ;  /* 0x0100000007027824 */ /* 0x040fe400078e0202 */
[----:B------:R-:W-:-:S04]  /*16f30*/  IMAD R3, R7, R3, R8 ;  /* 0x0000000307037224 */ /* 0x000fc800078e0208 */
[----:B------:R-:W-:-:S05]  /*16f40*/  IMAD R0, R3, 0x10000, R2 ;  /* 0x0001000003007824 */ /* 0x000fca00078e0202 */
[----:B------:R1:W-:Y:S01]  /*16f50*/  STL [R1+0x8], R0 ;  /* 0x0000080001007387 */ /* 0x0003e20000100800 */
[----:B-----5:R-:W-:-:S05]  /*16f60*/  IMAD.IADD R10, R5, 0x1, R10 ;  /* 0x00000001050a7824 */ /* 0x020fca00078e020a */
[----:B------:R1:W-:Y:S04]  /*16f70*/  STL [R1+0xc], R10 ;  /* 0x00000c0a01007387 */ /* 0x0003e80000100800 */
[----:B------:R1:W-:Y:S01]  /*16f80*/  STL [R1+0x4], R4 ;  /* 0x0000040401007387 */ /* 0x0003e20000100800 */
[----:B------:R-:W-:Y:S05]  /*16f90*/  BRA `(.L_x_322) ;  /* 0x0000000000287947 */ /* 0x000fea0003800000 */
.L_x_316:
[----:B------:R-:W-:Y:S01]  /*16fa0*/  UMOV UR4, URZ ;  /* 0x0000003f00047c82 */ /* 0x000fe20008000000 */
[----:B------:R-:W-:Y:S01]  /*16fb0*/  ULDC UR6, c[0x0][0xc3c] ;  /* 0x00030f0000067ab9 */ /* 0x000fe20000000800 */
[----:B------:R-:W-:Y:S01]  /*16fc0*/  UMOV UR5, URZ ;  /* 0x0000003f00057c82 */ /* 0x000fe20008000000 */
[----:B------:R1:W-:Y:S01]  /*16fd0*/  STL [R1], R0 ;  /* 0x0000000001007387 */ /* 0x0003e20000100800 */
[----:B------:R-:W-:Y:S02]  /*16fe0*/  IMAD.U32 R3, RZ, RZ, UR4 ;  /* 0x00000004ff037e24 */ /* 0x000fe4000f8e00ff */
[----:B------:R-:W-:-:S03]  /*16ff0*/  IMAD.U32 R2, RZ, RZ, UR5 ;  /* 0x00000005ff027e24 */ /* 0x000fc6000f8e00ff */
[----:B------:R3:W-:Y:S01]  /*17000*/  STL [R1+0x4], R3 ;  /* 0x0000040301007387 */ /* 0x0007e20000100800 */
[----:B-1----:R-:W-:-:S05]  /*17010*/  IMAD.U32 R0, RZ, RZ, UR6 ;  /* 0x00000006ff007e24 */ /* 0x002fca000f8e00ff */
[----:B------:R3:W-:Y:S04]  /*17020*/  STL [R1+0xc], R0 ;  /* 0x00000c0001007387 */ /* 0x0007e80000100800 */
[----:B------:R3:W-:Y:S02]  /*17030*/  STL [R1+0x8], R2 ;  /* 0x0000080201007387 */ /* 0x0007e40000100800 */
.L_x_322:
[----:B---3--:R-:W3:Y:S04]  /*17040*/  LDL R3, [R1+0x8] ;  /* 0x0000080001037983 */ /* 0x008ee80000100800 */
[----:B------:R-:W4:Y:S04]  /*17050*/  LDL R2, [R1+0xc] ;  /* 0x00000c0001027983 */ /* 0x000f280000100800 */
[----:B-1----:R-:W5:Y:S04]  /*17060*/  LDL R4, [R1] ;  /* 0x0000000001047983 */ /* 0x002f680000100800 */
[----:B--2---:R-:W5:Y:S01]  /*17070*/  LDL R5, [R1+0x4] ;  /* 0x0000040001057983 */ /* 0x004f620000100800 */
[----:B------:R-:W-:Y:S05]  /*17080*/  WARPSYNC.ALL ;  /* 0x0000000000007948 */ /* 0x000fea0003800000 */
[----:B------:R-:W1:Y:S02]  /*17090*/  S2R R0, SR_TID.X ;  /* 0x0000000000007919 */ /* 0x000e640000002100 */
[----:B-1----:R-:W-:Y:S01]  /*170a0*/  LOP3.LUT R0, R0, 0x1f, RZ, 0xc0, !PT ;  /* 0x0000001f00007812 */ /* 0x002fe200078ec0ff */
[----:B------:R-:W-:Y:S03]  /*170b0*/  BAR.SYNC.DEFER_BLOCKING 0x4, 0x180 ;  /* 0x0106000000007b1d */ /* 0x000fe60000010000 */
[----:B------:R-:W-:-:S13]  /*170c0*/  ISETP.NE.AND P0, PT, R0, RZ, PT ;  /* 0x000000ff0000720c */ /* 0x000fda0003f05270 */
[----:B------:R-:W-:Y:S01]  /*170d0*/  @!P0 MOV R0, 0x400 ;  /* 0x0000040000008802 */ /* 0x000fe20000000f00 */
[----:B---3--:R-:W-:Y:S02]  /*170e0*/  IMAD.MOV.U32 R6, RZ, RZ, R3 ;  /* 0x000000ffff067224 */ /* 0x008fe400078e0003 */
[----:B------:R-:W1:Y:S01]  /*170f0*/  @!P0 S2R R3, SR_CgaCtaId ;  /* 0x0000000000038919 */ /* 0x000e620000008800 */
[----:B----4-:R-:W-:Y:S01]  /*17100*/  IMAD.MOV.U32 R7, RZ, RZ, R2 ;  /* 0x000000ffff077224 */ /* 0x010fe200078e0002 */
[----:B-1----:R-:W-:-:S05]  /*17110*/  @!P0 LEA R18, R3, R0, 0x18 ;  /* 0x0000000003128211 */ /* 0x002fca00078ec0ff */
[----:B-----5:R2:W-:Y:S01]  /*17120*/  @!P0 STS.128 [R18+0x348d0], R4 ;  /* 0x0348d00412008388 */ /* 0x0205e20000000c00 */
[----:B------:R-:W-:Y:S06]  /*17130*/  BAR.ARV 0x5, 0x180 ;  /* 0x0146000000007b1d */ /* 0x000fec0000002000 */
.L_x_313:
[----:B------:R-:W3:Y:S01]  /*17140*/  LDL R0, [R1+0xc] ;  /* 0x00000c0001007983 */ /* 0x000ee20000100800 */
[----:B------:R-:W-:Y:S02]  /*17150*/  ULDC UR4, c[0x0][0xc3c] ;  /* 0x00030f0000047ab9 */ /* 0x000fe40000000800 */
[----:B---3--:R-:W-:-:S13]  /*17160*/  ISETP.GE.AND P0, PT, R0, UR4, PT ;  /* 0x0000000400007c0c */ /* 0x008fda000bf06270 */
[----:B------:R-:W-:Y:S05]  /*17170*/  @!P0 BRA `(.L_x_323) ;  /* 0xffffffac00388947 */ /* 0x000fea000383ffff */
[----:B------:R-:W-:Y:S05]  /*17180*/  BSYNC B8 ;  /* 0x0000000000087941 */ /* 0x000fea0003800000 */
.L_x_224:
[----:B0-----:R-:W3:Y:S01]  /*17190*/  LDL.LU R0, [R1+0x48] ;  /* 0x0000480001007983 */ /* 0x001ee20000300800 */
[----:B------:R-:W-:Y:S01]  /*171a0*/  BSSY B0, `(.L_x_324) ;  /* 0x000000b000007945 */ /* 0x000fe20003800000 */
[----:B-12---:R-:W0:Y:S01]  /*171b0*/  S2R R5, SR_CgaCtaId ;  /* 0x0000000000057919 */ /* 0x006e220000008800 */
[----:B---3--:R-:W-:-:S05]  /*171c0*/  VIADD R0, R0, 0x1 ;  /* 0x0000000100007836 */ /* 0x008fca0000000000 */
[----:B------:R-:W-:-:S04]  /*171d0*/  LEA.HI R2, R0, R0, RZ, 0x1 ;  /* 0x0000000000027211 */ /* 0x000fc800078f08ff */
[----:B------:R-:W-:-:S05]  /*171e0*/  LOP3.LUT R3, R2, 0xfffffffe, RZ, 0xc0, !PT ;  /* 0xfffffffe02037812 */ /* 0x000fca00078ec0ff */
[----:B------:R-:W-:Y:S01]  /*171f0*/  IMAD.IADD R3, R0, 0x1, -R3 ;  /* 0x0000000100037824 */ /* 0x000fe200078e0a03 */
[----:B------:R-:W-:-:S04]  /*17200*/  MOV R0, 0x400 ;  /* 0x0000040000007802 */ /* 0x000fc80000000f00 */
[----:B0-----:R-:W-:Y:S02]  /*17210*/  LEA R0, R5, R0, 0x18 ;  /* 0x0000000005007211 */ /* 0x001fe400078ec0ff */
[----:B------:R-:W-:-:S04]  /*17220*/  SHF.L.U32 R3, R3, 0x1f, RZ ;  /* 0x0000001f03037819 */ /* 0x000fc800000006ff */
[----:B------:R-:W0:Y:S02]  /*17230*/  SYNCS.PHASECHK.TRANS64.TRYWAIT P0, [R0+URZ+0x34820], R3 ;  /* 0x03482003000075a7 */ /* 0x000e24000800017f */
[----:B0-----:R-:W-:Y:S05]  /*17240*/  @!P0 BRA `(.L_x_325) ;  /* 0x0000001c00c88947 */ /* 0x001fea0003800000 */
.L_x_395:
[----:B------:R-:W-:Y:S05]  /*17250*/  BSYNC B0 ;  /* 0x0000000000007941 */ /* 0x000fea0003800000 */
.L_x_324:
[----:B------:R-:W-:-:S03]  /*17260*/  UMOV UR4, 0xffffffff ;  /* 0xffffffff00047882 */ /* 0x000fc60000000000 */
[----:B------:R-:W-:Y:S05]  /*17270*/  BRA.DIV UR4, `(.L_x_326) ;  /* 0x0000001e04d07947 */ /* 0x000fea000b800000 */
[----:B------:R-:W1:Y:S02]  /*17280*/  S2R R2, SR_TID.X ;  /* 0x0000000000027919 */ /* 0x000e640000002100 */
[----:B-1----:R-:W-:-:S04]  /*17290*/  SHF.R.U32.HI R2, RZ, 0x5, R2 ;  /* 0x00000005ff027819 */ /* 0x002fc80000011602 */
[----:B------:R-:W-:-:S05]  /*172a0*/  LOP3.LUT R2, R2, 0x3, RZ, 0xc0, !PT ;  /* 0x0000000302027812 */ /* 0x000fca00078ec0ff */
[----:B------:R1:W2:Y:S02]  /*172b0*/  SHFL.IDX PT, R14, R2, RZ, 0x1f ;  /* 0x00001fff020e7589 */ /* 0x0002a400000e0000 */
.L_x_398:
[----:B--2---:R-:W-:Y:S01]  /*172c0*/  ISETP.NE.AND P0, PT, R14, RZ, PT ;  /* 0x000000ff0e00720c */ /* 0x004fe20003f05270 */
[----:B------:R-:W-:-:S12]  /*172d0*/  BSSY B0, `(.L_x_327) ;  /* 0x0000027000007945 */ /* 0x000fd80003800000 */
[----:B------:R-:W-:Y:S05]  /*172e0*/  @P0 BRA `(.L_x_328) ;  /* 0x0000000000940947 */ /* 0x000fea0003800000 */
[----:B------:R-:W-:-:S03]  /*172f0*/  UMOV UR4, 0xffffffff ;  /* 0xffffffff00047882 */ /* 0x000fc60000000000 */
[----:B------:R-:W-:Y:S05]  /*17300*/  BRA.DIV UR4, `(.L_x_329) ;  /* 0x0000001e04e07947 */ /* 0x000fea000b800000 */
[----:B------:R-:W-:-:S13]  /*17310*/  ELECT P6, URZ, PT ;  /* 0x00000000003f782f */ /* 0x000fda00038c0000 */
.L_x_401:
[----:B------:R-:W-:Y:S05]  /*17320*/  @!P6 BRA `(.L_x_328) ;  /* 0x000000000084e947 */ /* 0x000fea0003800000 */
[----:B-1----:R-:W2:Y:S02]  /*17330*/  LDL R2, [R1+0x6c] ;  /* 0x00006c0001027983 */ /* 0x002ea40000100800 */
[----:B--2---:R-:W-:-:S13]  /*17340*/  R2UR UR4, R2 ;  /* 0x00000000020472ca */ /* 0x004fda00000e0000 */
[----:B------:R-:W-:-:S06]  /*17350*/  ULOP3.LUT UR4, UR4, 0x2, URZ, 0xfc, !UPT ;  /* 0x0000000204047892 */ /* 0x000fcc000f8efc3f */
[----:B------:R-:W-:-:S05]  /*17360*/  IMAD.U32 R2, RZ, RZ, UR4 ;  /* 0x00000004ff027e24 */ /* 0x000fca000f8e00ff */
[----:B------:R-:W-:-:S13]  /*17370*/  ISETP.NE.AND P2, PT, R2, 0x3, PT ;  /* 0x000000030200780c */ /* 0x000fda0003f45270 */
[----:B------:R-:W-:Y:S05]  /*17380*/  @!P2 BRA `(.L_x_330) ;  /* 0x000000000004a947 */ /* 0x000fea0003800000 */
[----:B------:R-:W-:Y:S01]  /*17390*/  BPT.TRAP 0x1 ;  /* 0x000000040000795c */ /* 0x000fe20000300000 */
.L_x_330:
[----:B------:R-:W2:Y:S01]  /*173a0*/  LDL.LU R7, [R1+0x14] ;  /* 0x0000140001077983 */ /* 0x000ea20000300800 */
[----:B------:R-:W-:Y:S02]  /*173b0*/  VIADD R2, R0, 0x34840 ;  /* 0x0003484000027836 */ /* 0x000fe40000000000 */
[C---:B0-----:R-:W-:Y:S02]  /*173c0*/  VIADD R3, R19.reuse, 0x1 ;  /* 0x0000000113037836 */ /* 0x041fe40000000000 */
[----:B------:R-:W-:-:S03]  /*173d0*/  IMAD R6, R19, 0x8, R2 ;  /* 0x0000000813067824 */ /* 0x000fc600078e0202 */
[----:B------:R-:W-:-:S04]  /*173e0*/  ISETP.NE.AND P1, PT, R3, 0x2, PT ;  /* 0x000000020300780c */ /* 0x000fc80003f25270 */
[----:B------:R-:W-:Y:S02]  /*173f0*/  SEL R4, RZ, 0x1, P1 ;  /* 0x00000001ff047807 */ /* 0x000fe40000800000 */
[----:B------:R-:W-:Y:S02]  /*17400*/  SEL R3, R3, RZ, P1 ;  /* 0x000000ff03037207 */ /* 0x000fe40000800000 */
[C---:B--2---:R-:W-:Y:S02]  /*17410*/  SHF.L.U32 R5, R7.reuse, 0x1f, RZ ;  /* 0x0000001f07057819 */ /* 0x044fe400000006ff */
[----:B------:R-:W-:Y:S01]  /*17420*/  LOP3.LUT R4, R7, R4, RZ, 0x3c, !PT ;  /* 0x0000000407047212 */ /* 0x000fe200078e3cff */
[----:B------:R-:W-:Y:S01]  /*17430*/  IMAD R7, R3, 0x8, R2 ;  /* 0x0000000803077824 */ /* 0x000fe200078e0202 */
[----:B------:R-:W0:Y:S02]  /*17440*/  SYNCS.PHASECHK.TRANS64.TRYWAIT P0, [R6+URZ], R5 ;  /* 0x00000005060075a7 */ /* 0x000e24000800017f */
[----:B------:R-:W-:Y:S01]  /*17450*/  SHF.L.U32 R2, R4, 0x1f, RZ ;  /* 0x0000001f04027819 */ /* 0x000fe200000006ff */
[----:B0-----:R-:W-:Y:S06]  /*17460*/  @!P0 BRA `(.L_x_331) ;  /* 0x0000001c00a88947 */ /* 0x001fec0003800000 */
.L_x_402:
[----:B------:R-:W1:Y:S02]  /*17470*/  SYNCS.PHASECHK.TRANS64.TRYWAIT P0, [R7+URZ], R2 ;  /* 0x00000002070075a7 */ /* 0x000e64000800017f */
[----:B-1----:R-:W-:Y:S05]  /*17480*/  @!P0 BRA `(.L_x_332) ;  /* 0x0000001c00b48947 */ /* 0x002fea0003800000 */
.L_x_403:
[----:B------:R-:W-:Y:S05]  /*17490*/  @!P2 BRA `(.L_x_333) ;  /* 0x000000000004a947 */ /* 0x000fea0003800000 */
[----:B------:R-:W-:Y:S01]  /*174a0*/  BPT.TRAP 0x1 ;  /* 0x000000040000795c */ /* 0x000fe20000300000 */
.L_x_333:
[----:B------:R-:W-:-:S04]  /*174b0*/  VIADD R0, R0, 0x34860 ;  /* 0x0003486000007836 */ /* 0x000fc80000000000 */
[----:B------:R-:W-:-:S04]  /*174c0*/  IMAD R4, R19, 0x8, R0 ;  /* 0x0000000813047824 */ /* 0x000fc800078e0200 */
[----:B------:R-:W2:Y:S02]  /*174d0*/  SYNCS.PHASECHK.TRANS64.TRYWAIT P0, [R4+URZ], R5 ;  /* 0x00000005040075a7 */ /* 0x000ea4000800017f */
[----:B--2---:R-:W-:Y:S05]  /*174e0*/  @!P0 BRA `(.L_x_334) ;  /* 0x0000001c00b08947 */ /* 0x004fea0003800000 */
.L_x_404:
[----:B------:R-:W-:-:S07]  /*174f0*/  IMAD R3, R3, 0x8, R0 ;  /* 0x0000000803037824 */ /* 0x000fce00078e0200 */
.L_x_335:
[----:B---3--:R3:W4:Y:S02]  /*17500*/  SYNCS.PHASECHK.TRANS64.TRYWAIT P0, [R3+URZ], R2 ;  /* 0x00000002030075a7 */ /* 0x008724000800017f */
[----:B----4-:R-:W-:Y:S05]  /*17510*/  @!P0 NANOSLEEP.SYNCS 0x989680 ;  /* 0x009896800000895d */ /* 0x010fea0003900000 */
[----:B------:R-:W4:Y:S02]  /*17520*/  @!P0 SYNCS.PHASECHK.TRANS64 P0, [R3+URZ], R2 ;  /* 0x00000002030085a7 */ /* 0x000f24000800007f */
[----:B----4-:R-:W-:Y:S05]  /*17530*/  @!P0 BRA `(.L_x_335) ;  /* 0xfffffffc00f08947 */ /* 0x010fea000383ffff */
.L_x_328:
[----:B------:R-:W-:Y:S05]  /*17540*/  BSYNC B0 ;  /* 0x0000000000007941 */ /* 0x000fea0003800000 */
.L_x_327:
[----:B------:R-:W-:Y:S05]  /*17550*/  EXIT ;  /* 0x000000000000794d */ /* 0x000fea0003800000 */
.L_x_175:
[----:B0-----:R0:W1:Y:S02]  /*17560*/  SYNCS.PHASECHK.TRANS64.TRYWAIT P1, [R0+URZ+0x34800], R3 ;  /* 0x03480003000075a7 */ /* 0x001064000802017f */
[----:B-1----:R-:W-:Y:S05]  /*17570*/  @!P1 NANOSLEEP.SYNCS 0x989680 ;  /* 0x009896800000995d */ /* 0x002fea0003900000 */
[----:B------:R-:W1:Y:S02]  /*17580*/  @!P1 SYNCS.PHASECHK.TRANS64 P1, [R0+URZ+0x34800], R3 ;  /* 0x03480003000095a7 */ /* 0x000e64000802007f */
[----:B-1----:R-:W-:Y:S05]  /*17590*/  @!P1 BRA `(.L_x_175) ;  /* 0xfffffffc00f09947 */ /* 0x002fea000383ffff */
[----:B------:R-:W-:Y:S05]  /*175a0*/  BRA `(.L_x_336) ;  /* 0xfffffea800007947 */ /* 0x000fea000383ffff */
.L_x_179:
[----:B-1----:R1:W2:Y:S02]  /*175b0*/  SYNCS.PHASECHK.TRANS64.TRYWAIT P2, [R10+URZ+0x34830], R3 ;  /* 0x034830030a0075a7 */ /* 0x0022a4000804017f */
[----:B--2---:R-:W-:Y:S05]  /*175c0*/  @!P2 NANOSLEEP.SYNCS 0x989680 ;  /* 0x009896800000a95d */ /* 0x004fea0003900000 */
[----:B------:R-:W2:Y:S02]  /*175d0*/  @!P2 SYNCS.PHASECHK.TRANS64 P2, [R10+URZ+0x34830], R3 ;  /* 0x034830030a00a5a7 */ /* 0x000ea4000804007f */
[----:B--2---:R-:W-:Y:S05]  /*175e0*/  @!P2 BRA `(.L_x_179) ;  /* 0xfffffffc00f0a947 */ /* 0x004fea000383ffff */
[----:B------:R-:W-:Y:S05]  /*175f0*/  BRA `(.L_x_178) ;  /* 0xfffffea800247947 */ /* 0x000fea000383ffff */
.L_x_184:
[----:B-1----:R1:W2:Y:S02]  /*17600*/  SYNCS.PHASECHK.TRANS64.TRYWAIT P2, [R0+URZ+0x34830], R21 ;  /* 0x03483015000075a7 */ /* 0x0022a4000804017f */
[----:B--2---:R-:W-:Y:S05]  /*17610*/  @!P2 NANOSLEEP.SYNCS 0x989680 ;  /* 0x009896800000a95d */ /* 0x004fea0003900000 */
[----:B------:R-:W2:Y:S02]  /*17620*/  @!P2 SYNCS.PHASECHK.TRANS64 P2, [R0+URZ+0x34830], R21 ;  /* 0x034830150000a5a7 */ /* 0x000ea4000804007f */
[----:B--2---:R-:W-:Y:S05]  /*17630*/  @!P2 BRA `(.L_x_184) ;  /* 0xfffffffc00f0a947 */ /* 0x004fea000383ffff */
[----:B------:R-:W-:Y:S05]  /*17640*/  BRA `(.L_x_181) ;  /* 0xffffff0000fc7947 */ /* 0x000fea000383ffff */
.L_x_188:
[----:B-1----:R-:W-:-:S04]  /*17650*/  IMAD.U32 R15, RZ, RZ, UR6 ;  /* 0x00000006ff0f7e24 */ /* 0x002fc8000f8e00ff */
[----:B------:R1:W2:Y:S03]  /*17660*/  SYNCS.PHASECHK.TRANS64.TRYWAIT P2, [R15+URZ+0x34850], R0 ;  /* 0x034850000f0075a7 */ /* 0x0002a6000804017f */
[----:B--2---:R-:W-:Y:S05]  /*17670*/  @!P2 NANOSLEEP.SYNCS 0x989680 ;  /* 0x009896800000a95d */ /* 0x004fea0003900000 */
[----:B------:R-:W2:Y:S02]  /*17680*/  @!P2 SYNCS.PHASECHK.TRANS64 P2, [R15+URZ+0x34850], R0 ;  /* 0x034850000f00a5a7 */ /* 0x000ea4000804007f */
[----:B--2---:R-:W-:Y:S05]  /*17690*/  @!P2 BRA `(.L_x_188) ;  /* 0xfffffffc00eca947 */ /* 0x004fea000383ffff */
[----:B------:R-:W-:Y:S05]  /*176a0*/  BRA `(.L_x_185) ;  /* 0xffffff2800a87947 */ /* 0x000fea000383ffff */
.L_x_193:
[----:B-1----:R1:W2:Y:S02]  /*176b0*/  SYNCS.PHASECHK.TRANS64.TRYWAIT P0, [R8+URZ+0x34850], R3 ;  /* 0x03485003080075a7 */ /* 0x0022a4000800017f */
[----:B--2---:R-:W-:Y:S05]  /*176c0*/  @!P0 NANOSLEEP.SYNCS 0x989680 ;  /* 0x009896800000895d */ /* 0x004fea0003900000 */
[----:B------:R-:W2:Y:S02]  /*176d0*/  @!P0 SYNCS.PHASECHK.TRANS64 P0, [R8+URZ+0x34850], R3 ;  /* 0x03485003080085a7 */ /* 0x000ea4000800007f */
[----:B--2---:R-:W-:Y:S05]  /*176e0*/  @!P0 BRA `(.L_x_193) ;  /* 0xfffffffc00f08947 */ /* 0x004fea000383ffff */
[----:B------:R-:W-:Y:S05]  /*176f0*/  BRA `(.L_x_192) ;  /* 0xffffff5800587947 */ /* 0x000fea000383ffff */
.L_x_238:
[----:B------:R-:W2:Y:S01]  /*17700*/  S2R R4, SR_TID.X ;  /* 0x0000000000047919 */ /* 0x000ea20000002100 */
[----:B------:R-:W-:Y:S01]  /*17710*/  BSSY B0, `(.L_x_337) ;  /* 0x000000a000007945 */ /* 0x000fe20003800000 */
[----:B------:R-:W-:Y:S02]  /*17720*/  IMAD.MOV.U32 R12, RZ, RZ, RZ ;  /* 0x000000ffff0c7224 */ /* 0x000fe400078e00ff */
[----:B0-----:R-:W-:Y:S02]  /*17730*/  IMAD.MOV.U32 R11, RZ, RZ, 0x1f ;  /* 0x0000001fff0b7424 */ /* 0x001fe400078e00ff */
[----:B------:R-:W-:Y:S01]  /*17740*/  IMAD.MOV.U32 R15, RZ, RZ, -0x1 ;  /* 0xffffffffff0f7424 */ /* 0x000fe200078e00ff */
[----:B--2---:R-:W-:-:S04]  /*17750*/  SHF.R.U32.HI R4, RZ, 0x5, R4 ;  /* 0x00000005ff047819 */ /* 0x004fc80000011604 */
[----:B------:R-:W-:-:S05]  /*17760*/  LOP3.LUT R4, R4, 0x3, RZ, 0xc0, !PT ;  /* 0x0000000304047812 */ /* 0x000fca00078ec0ff */
[----:B------:R-:W-:-:S07]  /*17770*/  IMAD.MOV.U32 R13, RZ, RZ, R4 ;  /* 0x000000ffff0d7224 */ /* 0x000fce00078e0004 */
[----:B-1----:R-:W-:Y:S05]  /*17780*/  WARPSYNC.COLLECTIVE R15, `(.L_x_338) ;  /* 0x000000000f087348 */ /* 0x002fea0003c00000 */
[----:B------:R0:W2:Y:S02]  /*17790*/  SHFL.IDX P6, R14, R13, R12, R11 ;  /* 0x0000000c0d0e7389 */ /* 0x0000a400000c000b */
[----:B012---:R-:W-:Y:S01]  /*177a0*/  ENDCOLLECTIVE ;  /* 0x000000000000791b */ /* 0x007fe20003800000 */
.L_x_338:
[----:B------:R-:W-:Y:S05]  /*177b0*/  BSYNC B0 ;  /* 0x0000000000007941 */ /* 0x000fea0003800000 */
.L_x_337:
[----:B------:R-:W-:Y:S05]  /*177c0*/  BRA `(.L_x_339) ;  /* 0xffffffb400607947 */ /* 0x000fea000383ffff */
.L_x_240:
[----:B------:R-:W-:Y:S01]  /*177d0*/  BSSY B0, `(.L_x_340) ;  /* 0x0000006000007945 */ /* 0x000fe20003800000 */
[----:B------:R-:W-:-:S07]  /*177e0*/  IMAD.MOV.U32 R15, RZ, RZ, -0x1 ;  /* 0xffffffffff0f7424 */ /* 0x000fce00078e00ff */
[----:B01--4-:R-:W-:Y:S05]  /*177f0*/  WARPSYNC.COLLECTIVE R15, `(.L_x_341) ;  /* 0x000000000f0c7348 */ /* 0x013fea0003c00000 */
[----:B------:R-:W-:Y:S02]  /*17800*/  ELECT P6, UR62, PT ;  /* 0x00000000003e782f */ /* 0x000fe400038c0000 */
[----:B------:R-:W-:Y:S01]  /*17810*/  MOV R14, UR62 ;  /* 0x0000003e000e7c02 */ /* 0x000fe20008000f00 */
[----:B01--4-:R-:W-:Y:S10]  /*17820*/  ENDCOLLECTIVE ;  /* 0x000000000000791b */ /* 0x013ff40003800000 */
.L_x_341:
[----:B------:R-:W-:Y:S05]  /*17830*/  BSYNC B0 ;  /* 0x0000000000007941 */ /* 0x000fea0003800000 */
.L_x_340:
[----:B------:R-:W-:Y:S05]  /*17840*/  BRA `(.L_x_342) ;  /* 0xffffffb400647947 */ /* 0x000fea000383ffff */
.L_x_242:
[----:B--2---:R2:W3:Y:S02]  /*17850*/  SYNCS.PHASECHK.TRANS64.TRYWAIT P0, [R0+URZ+0x34840], R2 ;  /* 0x03484002000075a7 */ /* 0x0044e4000800017f */
[----:B---3--:R-:W-:Y:S05]  /*17860*/  @!P0 NANOSLEEP.SYNCS 0x989680 ;  /* 0x009896800000895d */ /* 0x008fea0003900000 */
[----:B------:R-:W3:Y:S02]  /*17870*/  @!P0 SYNCS.PHASECHK.TRANS64 P0, [R0+URZ+0x34840], R2 ;  /* 0x03484002000085a7 */ /* 0x000ee4000800007f */
[----:B---3--:R-:W-:Y:S05]  /*17880*/  @!P0 BRA `(.L_x_242) ;  /* 0xfffffffc00f08947 */ /* 0x008fea000383ffff */
[----:B------:R-:W-:Y:S05]  /*17890*/  BRA `(.L_x_343) ;  /* 0xffffffb400c87947 */ /* 0x000fea000383ffff */
.L_x_246:
[----:B------:R-:W2:Y:S01]  /*178a0*/  LDL.LU R11, [R1+0x44] ;  /* 0x00004400010b7983 */ /* 0x000ea20000300800 */
[----:B------:R-:W-:Y:S01]  /*178b0*/  IMAD.MOV.U32 R13, RZ, RZ, R3 ;  /* 0x000000ffff0d7224 */ /* 0x000fe200078e0003 */
[----:B------:R-:W-:Y:S01]  /*178c0*/  LOP3.LUT R7, R7, 0x7f, RZ, 0xc0, !PT ;  /* 0x0000007f07077812 */ /* 0x000fe200078ec0ff */
[----:B------:R-:W-:Y:S02]  /*178d0*/  IMAD.MOV.U32 R12, RZ, RZ, RZ ;  /* 0x000000ffff0c7224 */ /* 0x000fe400078e00ff */
[----:B------:R-:W-:Y:S01]  /*178e0*/  IMAD.MOV.U32 R15, RZ, RZ, -0x1 ;  /* 0xffffffffff0f7424 */ /* 0x000fe200078e00ff */
[----:B------:R-:W-:-:S05]  /*178f0*/  SHF.R.U32.HI R0, RZ, 0x3, R7 ;  /* 0x00000003ff007819 */ /* 0x000fca0000011607 */
[----:B------:R-:W-:-:S04]  /*17900*/  IMAD.IADD R0, R0, 0x1, R5 ;  /* 0x0000000100007824 */ /* 0x000fc800078e0205 */
[----:B------:R-:W-:Y:S02]  /*17910*/  VIADD R5, R0, 0x10 ;  /* 0x0000001000057836 */ /* 0x000fe40000000000 */
[----:B--2---:R-:W-:Y:S02]  /*17920*/  IMAD R2, R11, R8, RZ ;  /* 0x000000080b027224 */ /* 0x004fe400078e02ff */
[----:B------:R-:W-:-:S03]  /*17930*/  IMAD.MOV.U32 R11, RZ, RZ, 0x181f ;  /* 0x0000181fff0b7424 */ /* 0x000fc600078e00ff */
[----:B------:R-:W-:-:S13]  /*17940*/  ISETP.GE.AND P2, PT, R0, R2, PT ;  /* 0x000000020000720c */ /* 0x000fda0003f46270 */
[----:B-----5:R-:W-:Y:S05]  /*17950*/  WARPSYNC.COLLECTIVE R15, `(.L_x_344) ;  /* 0x000000000f087348 */ /* 0x020fea0003c00000 */
[----:B------:R0:W1:Y:S02]  /*17960*/  SHFL.IDX P6, R14, R13, R12, R11 ;  /* 0x0000000c0d0e7389 */ /* 0x00006400000c000b */
[----:B01---5:R-:W-:Y:S01]  /*17970*/  ENDCOLLECTIVE ;  /* 0x000000000000791b */ /* 0x023fe20003800000 */
.L_x_344:
[----:B------:R-:W-:Y:S02]  /*17980*/  IMAD.MOV.U32 R13, RZ, RZ, R4 ;  /* 0x000000ffff0d7224 */ /* 0x000fe400078e0004 */
[----:B------:R-:W-:-:S07]  /*17990*/  IMAD.MOV.U32 R6, RZ, RZ, R14 ;  /* 0x000000ffff067224 */ /* 0x000fce00078e000e */
[----:B------:R-:W-:Y:S05]  /*179a0*/  WARPSYNC.COLLECTIVE R15, `(.L_x_345) ;  /* 0x000000000f087348 */ /* 0x000fea0003c00000 */
[----:B------:R0:W1:Y:S02]  /*179b0*/  SHFL.IDX P6, R14, R13, R12, R11 ;  /* 0x0000000c0d0e7389 */ /* 0x00006400000c000b */
[----:B01----:R-:W-:Y:S01]  /*179c0*/  ENDCOLLECTIVE ;  /* 0x000000000000791b */ /* 0x003fe20003800000 */
.L_x_345:
[----:B------:R-:W-:Y:S01]  /*179d0*/  ULDC.64 UR4, c[0x0][0x208] ;  /* 0x0000820000047ab9 */ /* 0x000fe20000000a00 */
[----:B------:R-:W-:Y:S02]  /*179e0*/  IMAD.MOV.U32 R13, RZ, RZ, R3 ;  /* 0x000000ffff0d7224 */ /* 0x000fe400078e0003 */
[----:B------:R-:W-:Y:S02]  /*179f0*/  IMAD.MOV.U32 R12, RZ, RZ, 0x1 ;  /* 0x00000001ff0c7424 */ /* 0x000fe400078e00ff */
[----:B------:R-:W-:-:S05]  /*17a00*/  IMAD.MOV.U32 R7, RZ, RZ, R14 ;  /* 0x000000ffff077224 */ /* 0x000fca00078e000e */
[----:B------:R-:W-:-:S05]  /*17a10*/  @!P2 LEA R7, P3, R10, R7, 0x1 ;  /* 0x000000070a07a211 */ /* 0x000fca00078608ff */
[----:B------:R-:W-:-:S05]  /*17a20*/  @!P2 IMAD.X R6, RZ, RZ, R6, P3 ;  /* 0x000000ffff06a224 */ /* 0x000fca00018e0606 */
[----:B------:R-:W-:-:S04]  /*17a30*/  @!P2 LOP3.LUT R7, R7, R6, RZ, 0x3c, !PT ;  /* 0x000000060707a212 */ /* 0x000fc800078e3cff */
[----:B------:R-:W-:-:S04]  /*17a40*/  @!P2 LOP3.LUT R6, R7, R6, RZ, 0x3c, !PT ;  /* 0x000000060706a212 */ /* 0x000fc800078e3cff */
[----:B------:R-:W-:-:S05]  /*17a50*/  @!P2 LOP3.LUT R7, R7, R6, RZ, 0x3c, !PT ;  /* 0x000000060707a212 */ /* 0x000fca00078e3cff */
        /* <DEDUP_REMOVED lines=9> */
.L_x_346:
[----:B------:R-:W-:Y:S02]  /*17af0*/  IMAD.MOV.U32 R13, RZ, RZ, R4 ;  /* 0x000000ffff0d7224 */ /* 0x000fe400078e0004 */
[----:B------:R-:W-:-:S07]  /*17b00*/  IMAD.MOV.U32 R8, RZ, RZ, R14 ;  /* 0x000000ffff087224 */ /* 0x000fce00078e000e */
[----:B------:R-:W-:Y:S05]  /*17b10*/  WARPSYNC.COLLECTIVE R15, `(.L_x_347) ;  /* 0x000000000f087348 */ /* 0x000fea0003c00000 */
[----:B------:R0:W1:Y:S02]  /*17b20*/  SHFL.IDX P6, R14, R13, R12, R11 ;  /* 0x0000000c0d0e7389 */ /* 0x00006400000c000b */
[----:B01----:R-:W-:Y:S01]  /*17b30*/  ENDCOLLECTIVE ;  /* 0x000000000000791b */ /* 0x003fe20003800000 */
.L_x_347:
[----:B------:R-:W-:Y:S01]  /*17b40*/  ULDC.64 UR4, c[0x0][0x208] ;  /* 0x0000820000047ab9 */ /* 0x000fe20000000a00 */
[----:B------:R-:W-:Y:S02]  /*17b50*/  IMAD.MOV.U32 R13, RZ, RZ, R3 ;  /* 0x000000ffff0d7224 */ /* 0x000fe400078e0003 */
[----:B------:R-:W-:Y:S02]  /*17b60*/  IMAD.MOV.U32 R12, RZ, RZ, 0x2 ;  /* 0x00000002ff0c7424 */ /* 0x000fe400078e00ff */
[----:B------:R-:W-:-:S05]  /*17b70*/  IMAD.MOV.U32 R5, RZ, RZ, R14 ;  /* 0x000000ffff057224 */ /* 0x000fca00078e000e */
[----:B------:R-:W-:Y:S01]  /*17b80*/  @!P2 LEA R7, P3, R10, R5, 0x1 ;  /* 0x000000050a07a211 */ /* 0x000fe200078608ff */
[----:B------:R-:W-:-:S04]  /*17b90*/  VIADD R5, R0, 0x20 ;  /* 0x0000002000057836 */ /* 0x000fc80000000000 */
        /* <DEDUP_REMOVED lines=13> */
.L_x_348:
[----:B------:R-:W-:Y:S02]  /*17c70*/  IMAD.MOV.U32 R13, RZ, RZ, R4 ;  /* 0x000000ffff0d7224 */ /* 0x000fe400078e0004 */
[----:B------:R-:W-:-:S07]  /*17c80*/  IMAD.MOV.U32 R6, RZ, RZ, R14 ;  /* 0x000000ffff067224 */ /* 0x000fce00078e000e */
[----:B------:R-:W-:Y:S05]  /*17c90*/  WARPSYNC.COLLECTIVE R15, `(.L_x_349) ;  /* 0x000000000f087348 */ /* 0x000fea0003c00000 */
[----:B------:R0:W1:Y:S02]  /*17ca0*/  SHFL.IDX P6, R14, R13, R12, R11 ;  /* 0x0000000c0d0e7389 */ /* 0x00006400000c000b */
[----:B01----:R-:W-:Y:S01]  /*17cb0*/  ENDCOLLECTIVE ;  /* 0x000000000000791b */ /* 0x003fe20003800000 */
.L_x_349:
[----:B------:R-:W-:Y:S01]  /*17cc0*/  ULDC.64 UR4, c[0x0][0x208] ;  /* 0x0000820000047ab9 */ /* 0x000fe20000000a00 */
[----:B------:R-:W-:Y:S02]  /*17cd0*/  IMAD.MOV.U32 R13, RZ, RZ, R3 ;  /* 0x000000ffff0d7224 */ /* 0x000fe400078e0003 */
[----:B------:R-:W-:Y:S01]  /*17ce0*/  IMAD.MOV.U32 R12, RZ, RZ, 0x3 ;  /* 0x00000003ff0c7424 */ /* 0x000fe200078e00ff */
[----:B------:R-:W-:-:S04]  /*17cf0*/  MOV R5, R14 ;  /* 0x0000000e00057202 */ /* 0x000fc80000000f00 */
[----:B------:R-:W-:-:S05]  /*17d00*/  @!P2 LEA R5, P3, R10, R5, 0x1 ;  /* 0x000000050a05a211 */ /* 0x000fca00078608ff */
[----:B------:R-:W-:-:S04]  /*17d10*/  @!P2 IMAD.X R6, RZ, RZ, R6, P3 ;  /* 0x000000ffff06a224 */ /* 0x000fc800018e0606 */
[----:B------:R-:W-:Y:S02]  /*17d20*/  @!P2 IMAD.MOV.U32 R7, RZ, RZ, R6 ;  /* 0x000000ffff07a224 */ /* 0x000fe400078e0006 */
[----:B------:R-:W-:Y:S02]  /*17d30*/  @!P2 IMAD.MOV.U32 R6, RZ, RZ, R5 ;  /* 0x000000ffff06a224 */ /* 0x000fe400078e0005 */
[----:B------:R-:W-:-:S03]  /*17d40*/  VIADD R5, R0, 0x30 ;  /* 0x0000003000057836 */ /* 0x000fc60000000000 */
        /* <DEDUP_REMOVED lines=9> */
.L_x_350:
[----:B------:R-:W-:Y:S02]  /*17de0*/  IMAD.MOV.U32 R13, RZ, RZ, R4 ;  /* 0x000000ffff0d7224 */ /* 0x000fe400078e0004 */
[----:B------:R-:W-:-:S07]  /*17df0*/  IMAD.MOV.U32 R6, RZ, RZ, R14 ;  /* 0x000000ffff067224 */ /* 0x000fce00078e000e */
[----:B------:R-:W-:Y:S05]  /*17e00*/  WARPSYNC.COLLECTIVE R15, `(.L_x_351) ;  /* 0x000000000f087348 */ /* 0x000fea0003c00000 */
[----:B------:R0:W1:Y:S02]  /*17e10*/  SHFL.IDX P6, R14, R13, R12, R11 ;  /* 0x0000000c0d0e7389 */ /* 0x00006400000c000b */
[----:B01----:R-:W-:Y:S01]  /*17e20*/  ENDCOLLECTIVE ;  /* 0x000000000000791b */ /* 0x003fe20003800000 */
.L_x_351:
[----:B------:R-:W-:Y:S01]  /*17e30*/  ULDC.64 UR4, c[0x0][0x208] ;  /* 0x0000820000047ab9 */ /* 0x000fe20000000a00 */
[----:B------:R-:W-:Y:S02]  /*17e40*/  IMAD.MOV.U32 R13, RZ, RZ, R3 ;  /* 0x000000ffff0d7224 */ /* 0x000fe400078e0003 */
[----:B------:R-:W-:Y:S02]  /*17e50*/  IMAD.MOV.U32 R12, RZ, RZ, 0x4 ;  /* 0x00000004ff0c7424 */ /* 0x000fe400078e00ff */
[----:B------:R-:W-:-:S05]  /*17e60*/  IMAD.MOV.U32 R5, RZ, RZ, R14 ;  /* 0x000000ffff057224 */ /* 0x000fca00078e000e */
        /* <DEDUP_REMOVED lines=14> */
.L_x_352:
[----:B------:R-:W-:Y:S02]  /*17f50*/  IMAD.MOV.U32 R13, RZ, RZ, R4 ;  /* 0x000000ffff0d7224 */ /* 0x000fe400078e0004 */
[----:B------:R-:W-:-:S07]  /*17f60*/  IMAD.MOV.U32 R6, RZ, RZ, R14 ;  /* 0x000000ffff067224 */ /* 0x000fce00078e000e */
[----:B------:R-:W-:Y:S05]  /*17f70*/  WARPSYNC.COLLECTIVE R15, `(.L_x_353) ;  /* 0x000000000f087348 */ /* 0x000fea0003c00000 */
[----:B------:R0:W1:Y:S02]  /*17f80*/  SHFL.IDX P6, R14, R13, R12, R11 ;  /* 0x0000000c0d0e7389 */ /* 0x00006400000c000b */
[----:B01----:R-:W-:Y:S01]  /*17f90*/  ENDCOLLECTIVE ;  /* 0x000000000000791b */ /* 0x003fe20003800000 */
.L_x_353:
        /* <DEDUP_REMOVED lines=18> */
.L_x_354:
[----:B------:R-:W-:Y:S02]  /*180c0*/  IMAD.MOV.U32 R13, RZ, RZ, R4 ;  /* 0x000000ffff0d7224 */ /* 0x000fe400078e0004 */
[----:B------:R-:W-:-:S07]  /*180d0*/  IMAD.MOV.U32 R6, RZ, RZ, R14 ;  /* 0x000000ffff067224 */ /* 0x000fce00078e000e */
[----:B------:R-:W-:Y:S05]  /*180e0*/  WARPSYNC.COLLECTIVE R15, `(.L_x_355) ;  /* 0x000000000f087348 */ /* 0x000fea0003c00000 */
[----:B------:R0:W1:Y:S02]  /*180f0*/  SHFL.IDX P6, R14, R13, R12, R11 ;  /* 0x0000000c0d0e7389 */ /* 0x00006400000c000b */
[----:B01----:R-:W-:Y:S01]  /*18100*/  ENDCOLLECTIVE ;  /* 0x000000000000791b */ /* 0x003fe20003800000 */
.L_x_355:
[----:B------:R-:W-:Y:S01]  /*18110*/  ULDC.64 UR4, c[0x0][0x208] ;  /* 0x0000820000047ab9 */ /* 0x000fe20000000a00 */
[----:B------:R-:W-:Y:S02]  /*18120*/  IMAD.MOV.U32 R13, RZ, RZ, R3 ;  /* 0x000000ffff0d7224 */ /* 0x000fe400078e0003 */
[----:B------:R-:W-:Y:S02]  /*18130*/  IMAD.MOV.U32 R12, RZ, RZ, 0x6 ;  /* 0x00000006ff0c7424 */ /* 0x000fe400078e00ff */
[----:B------:R-:W-:-:S05]  /*18140*/  IMAD.MOV.U32 R5, RZ, RZ, R14 ;  /* 0x000000ffff057224 */ /* 0x000fca00078e000e */
[----:B------:R-:W-:-:S05]  /*18150*/  @!P2 LEA R5, P3, R10, R5, 0x1 ;  /* 0x000000050a05a211 */ /* 0x000fca00078608ff */
[----:B------:R-:W-:-:S04]  /*18160*/  @!P2 IMAD.X R6, RZ, RZ, R6, P3 ;  /* 0x000000ffff06a224 */ /* 0x000fc800018e0606 */
[----:B------:R-:W-:Y:S02]  /*18170*/  @!P2 IMAD.MOV.U32 R7, RZ, RZ, R6 ;  /* 0x000000ffff07a224 */ /* 0x000fe400078e0006 */
[----:B------:R-:W-:-:S05]  /*18180*/  @!P2 IMAD.MOV.U32 R6, RZ, RZ, R5 ;  /* 0x000000ffff06a224 */ /* 0x000fca00078e0005 */
        /* <DEDUP_REMOVED lines=8> */
.L_x_356:
[----:B------:R-:W-:-:S05]  /*18210*/  VIADD R7, R0, 0x60 ;  /* 0x0000006000077836 */ /* 0x000fca0000000000 */
[----:B------:R-:W-:Y:S01]  /*18220*/  ISETP.GE.AND P2, PT, R7, R2, PT ;  /* 0x000000020700720c */ /* 0x000fe20003f46270 */
[----:B------:R-:W-:Y:S02]  /*18230*/  IMAD.MOV.U32 R13, RZ, RZ, R4 ;  /* 0x000000ffff0d7224 */ /* 0x000fe400078e0004 */
[----:B------:R-:W-:-:S10]  /*18240*/  IMAD.MOV.U32 R6, RZ, RZ, R14 ;  /* 0x000000ffff067224 */ /* 0x000fd400078e000e */
[----:B------:R-:W-:Y:S05]  /*18250*/  WARPSYNC.COLLECTIVE R15, `(.L_x_357) ;  /* 0x000000000f087348 */ /* 0x000fea0003c00000 */
[----:B------:R0:W1:Y:S02]  /*18260*/  SHFL.IDX P6, R14, R13, R12, R11 ;  /* 0x0000000c0d0e7389 */ /* 0x00006400000c000b */
[----:B01----:R-:W-:Y:S01]  /*18270*/  ENDCOLLECTIVE ;  /* 0x000000000000791b */ /* 0x003fe20003800000 */
.L_x_357:
        /* <DEDUP_REMOVED lines=16> */
.L_x_358:
[----:B------:R-:W-:Y:S02]  /*18380*/  IMAD.MOV.U32 R13, RZ, RZ, R4 ;  /* 0x000000ffff0d7224 */ /* 0x000fe400078e0004 */
[----:B------:R-:W-:-:S07]  /*18390*/  IMAD.MOV.U32 R5, RZ, RZ, R14 ;  /* 0x000000ffff057224 */ /* 0x000fce00078e000e */
[----:B------:R-:W-:Y:S05]  /*183a0*/  WARPSYNC.COLLECTIVE R15, `(.L_x_359) ;  /* 0x000000000f087348 */ /* 0x000fea0003c00000 */
[----:B------:R0:W1:Y:S02]  /*183b0*/  SHFL.IDX P6, R14, R13, R12, R11 ;  /* 0x0000000c0d0e7389 */ /* 0x00006400000c000b */
[----:B01----:R-:W-:Y:S01]  /*183c0*/  ENDCOLLECTIVE ;  /* 0x000000000000791b */ /* 0x003fe20003800000 */
.L_x_359:
[----:B------:R-:W-:Y:S01]  /*183d0*/  MOV R3, R14 ;  /* 0x0000000e00037202 */ /* 0x000fe20000000f00 */
[----:B------:R-:W-:Y:S06]  /*183e0*/  BRA `(.L_x_360) ;  /* 0xffffffb800587947 */ /* 0x000fec000383ffff */
.L_x_251:
[----:B0-----:R0:W3:Y:S02]  /*183f0*/  SYNCS.PHASECHK.TRANS64.TRYWAIT P0, [R18+URZ+0x34820], R0 ;  /* 0x03482000120075a7 */ /* 0x0010e4000800017f */
[----:B---3--:R-:W-:Y:S05]  /*18400*/  @!P0 NANOSLEEP.SYNCS 0x989680 ;  /* 0x009896800000895d */ /* 0x008fea0003900000 */
[----:B------:R-:W3:Y:S02]  /*18410*/  @!P0 SYNCS.PHASECHK.TRANS64 P0, [R18+URZ+0x34820], R0 ;  /* 0x03482000120085a7 */ /* 0x000ee4000800007f */
[----:B---3--:R-:W-:Y:S05]  /*18420*/  @!P0 BRA `(.L_x_251) ;  /* 0xfffffffc00f08947 */ /* 0x008fea000383ffff */
[----:B------:R-:W-:Y:S05]  /*18430*/  BRA `(.L_x_361) ;  /* 0xffffffb800cc7947 */ /* 0x000fea000383ffff */
.L_x_260:
[----:B-1----:R1:W2:Y:S02]  /*18440*/  SYNCS.PHASECHK.TRANS64.TRYWAIT P0, [R3+URZ+0x34840], R2 ;  /* 0x03484002030075a7 */ /* 0x0022a4000800017f */
[----:B--2---:R-:W-:Y:S05]  /*18450*/  @!P0 NANOSLEEP.SYNCS 0x989680 ;  /* 0x009896800000895d */ /* 0x004fea0003900000 */
[----:B------:R-:W2:Y:S02]  /*18460*/  @!P0 SYNCS.PHASECHK.TRANS64 P0, [R3+URZ+0x34840], R2 ;  /* 0x03484002030085a7 */ /* 0x000ea4000800007f */
[----:B--2---:R-:W-:Y:S05]  /*18470*/  @!P0 BRA `(.L_x_260) ;  /* 0xfffffffc00f08947 */ /* 0x004fea000383ffff */
[----:B------:R-:W-:Y:S05]  /*18480*/  BRA `(.L_x_362) ;  /* 0xffffffbc00ac7947 */ /* 0x000fea000383ffff */
.L_x_266:
[----:B0-----:R0:W1:Y:S02]  /*18490*/  SYNCS.PHASECHK.TRANS64.TRYWAIT P0, [R3+URZ+0x60], R2 ;  /* 0x00006002030075a7 */ /* 0x001064000800017f */
[----:B-1----:R-:W-:Y:S05]  /*184a0*/  @!P0 NANOSLEEP.SYNCS 0x989680 ;  /* 0x009896800000895d */ /* 0x002fea0003900000 */
[----:B------:R-:W1:Y:S02]  /*184b0*/  @!P0 SYNCS.PHASECHK.TRANS64 P0, [R3+URZ+0x60], R2 ;  /* 0x00006002030085a7 */ /* 0x000e64000800007f */
[----:B-1----:R-:W-:Y:S05]  /*184c0*/  @!P0 BRA `(.L_x_266) ;  /* 0xfffffffc00f08947 */ /* 0x002fea000383ffff */
[----:B------:R-:W-:Y:S05]  /*184d0*/  BRA `(.L_x_363) ;  /* 0xffffffc000807947 */ /* 0x000fea000383ffff */
.L_x_275:
[----:B-1----:R1:W2:Y:S02]  /*184e0*/  SYNCS.PHASECHK.TRANS64.TRYWAIT P0, [R3+URZ+0x34840], R2 ;  /* 0x03484002030075a7 */ /* 0x0022a4000800017f */
[----:B--2---:R-:W-:Y:S05]  /*184f0*/  @!P0 NANOSLEEP.SYNCS 0x989680 ;  /* 0x009896800000895d */ /* 0x004fea0003900000 */
[----:B------:R-:W2:Y:S02]  /*18500*/  @!P0 SYNCS.PHASECHK.TRANS64 P0, [R3+URZ+0x34840], R2 ;  /* 0x03484002030085a7 */ /* 0x000ea4000800007f */
[----:B--2---:R-:W-:Y:S05]  /*18510*/  @!P0 BRA `(.L_x_275) ;  /* 0xfffffffc00f08947 */ /* 0x004fea000383ffff */
[----:B------:R-:W-:Y:S05]  /*18520*/  BRA `(.L_x_364) ;  /* 0xffffffc800147947 */ /* 0x000fea000383ffff */
.L_x_281:
[----:B0-----:R0:W1:Y:S02]  /*18530*/  SYNCS.PHASECHK.TRANS64.TRYWAIT P0, [R2+URZ+0x60], R3 ;  /* 0x00006003020075a7 */ /* 0x001064000800017f */
[----:B-1----:R-:W-:Y:S05]  /*18540*/  @!P0 NANOSLEEP.SYNCS 0x989680 ;  /* 0x009896800000895d */ /* 0x002fea0003900000 */
[----:B------:R-:W1:Y:S02]  /*18550*/  @!P0 SYNCS.PHASECHK.TRANS64 P0, [R2+URZ+0x60], R3 ;  /* 0x00006003020085a7 */ /* 0x000e64000800007f */
[----:B-1----:R-:W-:Y:S05]  /*18560*/  @!P0 BRA `(.L_x_281) ;  /* 0xfffffffc00f08947 */ /* 0x002fea000383ffff */
[----:B------:R-:W-:Y:S05]  /*18570*/  BRA `(.L_x_365) ;  /* 0xffffffc800e87947 */ /* 0x000fea000383ffff */
.L_x_290:
[----:B--2---:R2:W3:Y:S02]  /*18580*/  SYNCS.PHASECHK.TRANS64.TRYWAIT P0, [R2+URZ+0x34840], R3 ;  /* 0x03484003020075a7 */ /* 0x0044e4000800017f */
[----:B---3--:R-:W-:Y:S05]  /*18590*/  @!P0 NANOSLEEP.SYNCS 0x989680 ;  /* 0x009896800000895d */ /* 0x008fea0003900000 */
[----:B------:R-:W3:Y:S02]  /*185a0*/  @!P0 SYNCS.PHASECHK.TRANS64 P0, [R2+URZ+0x34840], R3 ;  /* 0x03484003020085a7 */ /* 0x000ee4000800007f */
[----:B---3--:R-:W-:Y:S05]  /*185b0*/  @!P0 BRA `(.L_x_290) ;  /* 0xfffffffc00f08947 */ /* 0x008fea000383ffff */
[----:B------:R-:W-:Y:S05]  /*185c0*/  BRA `(.L_x_366) ;  /* 0xffffffd0004c7947 */ /* 0x000fea000383ffff */
.L_x_296:
[----:B0-----:R0:W1:Y:S02]  /*185d0*/  SYNCS.PHASECHK.TRANS64.TRYWAIT P0, [R2+URZ+0x60], R5 ;  /* 0x00006005020075a7 */ /* 0x001064000800017f */
[----:B-1----:R-:W-:Y:S05]  /*185e0*/  @!P0 NANOSLEEP.SYNCS 0x989680 ;  /* 0x009896800000895d */ /* 0x002fea0003900000 */
[----:B------:R-:W1:Y:S02]  /*185f0*/  @!P0 SYNCS.PHASECHK.TRANS64 P0, [R2+URZ+0x60], R5 ;  /* 0x00006005020085a7 */ /* 0x000e64000800007f */
[----:B-1----:R-:W-:Y:S05]  /*18600*/  @!P0 BRA `(.L_x_296) ;  /* 0xfffffffc00f08947 */ /* 0x002fea000383ffff */
[----:B------:R-:W-:Y:S05]  /*18610*/  BRA `(.L_x_367) ;  /* 0xffffffd400207947 */ /* 0x000fea000383ffff */
.L_x_307:
[----:B--2---:R2:W3:Y:S02]  /*18620*/  SYNCS.PHASECHK.TRANS64.TRYWAIT P0, [R0+URZ+0x34860], R2 ;  /* 0x03486002000075a7 */ /* 0x0044e4000800017f */
[----:B---3--:R-:W-:Y:S05]  /*18630*/  @!P0 NANOSLEEP.SYNCS 0x989680 ;  /* 0x009896800000895d */ /* 0x008fea0003900000 */
[----:B------:R-:W3:Y:S02]  /*18640*/  @!P0 SYNCS.PHASECHK.TRANS64 P0, [R0+URZ+0x34860], R2 ;  /* 0x03486002000085a7 */ /* 0x000ee4000800007f */
[----:B---3--:R-:W-:Y:S05]  /*18650*/  @!P0 BRA `(.L_x_307) ;  /* 0xfffffffc00f08947 */ /* 0x008fea000383ffff */
[----:B------:R-:W-:Y:S05]  /*18660*/  BRA `(.L_x_368) ;  /* 0xffffffd800707947 */ /* 0x000fea000383ffff */
.L_x_314:
[----:B------:R-:W4:Y:S01]  /*18670*/  LDL R3, [R1] ;  /* 0x0000000001037983 */ /* 0x000f220000100800 */
[----:B------:R-:W-:Y:S01]  /*18680*/  BSSY B0, `(.L_x_369) ;  /* 0x0000008000007945 */ /* 0x000fe20003800000 */
[----:B0-----:R-:W-:Y:S02]  /*18690*/  IMAD.MOV.U32 R12, RZ, RZ, RZ ;  /* 0x000000ffff0c7224 */ /* 0x001fe400078e00ff */
[----:B------:R-:W-:Y:S02]  /*186a0*/  IMAD.MOV.U32 R11, RZ, RZ, 0x1f ;  /* 0x0000001fff0b7424 */ /* 0x000fe400078e00ff */
[----:B------:R-:W-:Y:S02]  /*186b0*/  IMAD.MOV.U32 R15, RZ, RZ, -0x1 ;  /* 0xffffffffff0f7424 */ /* 0x000fe400078e00ff */
[----:B----4-:R-:W-:-:S07]  /*186c0*/  IMAD.MOV.U32 R13, RZ, RZ, R3 ;  /* 0x000000ffff0d7224 */ /* 0x010fce00078e0003 */
[----:B-123--:R-:W-:Y:S05]  /*186d0*/  WARPSYNC.COLLECTIVE R15, `(.L_x_370) ;  /* 0x000000000f087348 */ /* 0x00efea0003c00000 */
[----:B------:R0:W4:Y:S02]  /*186e0*/  SHFL.IDX P6, R14, R13, R12, R11 ;  /* 0x0000000c0d0e7389 */ /* 0x00012400000c000b */
[----:B01234-:R-:W-:Y:S01]  /*186f0*/  ENDCOLLECTIVE ;  /* 0x000000000000791b */ /* 0x01ffe20003800000 */
.L_x_370:
[----:B------:R-:W-:Y:S05]  /*18700*/  BSYNC B0 ;  /* 0x0000000000007941 */ /* 0x000fea0003800000 */
.L_x_369:
[----:B------:R0:W5:Y:S01]  /*18710*/  LDL R2, [R1+0xc] ;  /* 0x00000c0001027983 */ /* 0x0001620000100800 */
[----:B------:R-:W-:Y:S02]  /*18720*/  IMAD.MOV.U32 R13, RZ, RZ, R3 ;  /* 0x000000ffff0d7224 */ /* 0x000fe400078e0003 */
[----:B------:R-:W-:Y:S02]  /*18730*/  IMAD.MOV.U32 R12, RZ, RZ, 0x1 ;  /* 0x00000001ff0c7424 */ /* 0x000fe400078e00ff */
[----:B------:R-:W-:Y:S02]  /*18740*/  IMAD.MOV.U32 R11, RZ, RZ, 0x1f ;  /* 0x0000001fff0b7424 */ /* 0x000fe400078e00ff */
[----:B------:R-:W-:Y:S02]  /*18750*/  IMAD.MOV.U32 R15, RZ, RZ, -0x1 ;  /* 0xffffffffff0f7424 */ /* 0x000fe400078e00ff */
[----:B0-----:R-:W-:-:S07]  /*18760*/  IMAD.MOV.U32 R0, RZ, RZ, R14 ;  /* 0x000000ffff007224 */ /* 0x001fce00078e000e */
[----:B-----5:R-:W-:Y:S05]  /*18770*/  WARPSYNC.COLLECTIVE R15, `(.L_x_371) ;  /* 0x000000000f087348 */ /* 0x020fea0003c00000 */
[----:B------:R0:W1:Y:S02]  /*18780*/  SHFL.IDX P6, R14, R13, R12, R11 ;  /* 0x0000000c0d0e7389 */ /* 0x00006400000c000b */
[----:B01---5:R-:W-:Y:S01]  /*18790*/  ENDCOLLECTIVE ;  /* 0x000000000000791b */ /* 0x023fe20003800000 */
.L_x_371:
[----:B------:R-:W-:Y:S01]  /*187a0*/  ULDC UR4, c[0x0][0xc3c] ;  /* 0x00030f0000047ab9 */ /* 0x000fe20000000800 */
[----:B------:R-:W-:Y:S01]  /*187b0*/  ULDC.64 UR6, c[0x0][0x208] ;  /* 0x0000820000067ab9 */ /* 0x000fe20000000a00 */
[----:B------:R-:W-:Y:S02]  /*187c0*/  IMAD.IADD R6, R2, 0x1, R16 ;  /* 0x0000000102067824 */ /* 0x000fe400078e0210 */
[----:B------:R-:W-:Y:S02]  /*187d0*/  IMAD.MOV.U32 R11, RZ, RZ, RZ ;  /* 0x000000ffff0b7224 */ /* 0x000fe400078e00ff */
[----:B------:R-:W-:Y:S01]  /*187e0*/  IMAD.MOV.U32 R8, RZ, RZ, R14 ;  /* 0x000000ffff087224 */ /* 0x000fe200078e000e */
[----:B------:R-:W-:-:S13]  /*187f0*/  ISETP.GE.OR P1, PT, R6, UR4, !P0 ;  /* 0x0000000406007c0c */ /* 0x000fda000c726670 */
[----:B------:R-:W0:Y:S08]  /*18800*/  @!P1 LDC.64 R2, c[0x0][0xc80] ;  /* 0x00032000ff029b82 */ /* 0x000e300000000a00 */
[----:B------:R-:W1:Y:S01]  /*18810*/  @!P1 LDC.64 R4, c[0x0][0xc78] ;  /* 0x00031e00ff049b82 */ /* 0x000e620000000a00 */
[----:B0-----:R-:W-:-:S05]  /*18820*/  @!P1 IMAD.WIDE R2, R6, 0x4, R2 ;  /* 0x0000000406029825 */ /* 0x001fca00078e0202 */
[----:B------:R1:W2:Y:S02]  /*18830*/  @!P1 LDG.E R7, desc[UR6][R2.64] ;  /* 0x0000000602079981 */ /* 0x0002a4000c1e1900 */
[----:B-1----:R-:W-:-:S06]  /*18840*/  @!P1 IMAD.WIDE R2, R6, 0x4, R4 ;  /* 0x0000000406029825 */ /* 0x002fcc00078e0204 */
[----:B------:R-:W3:Y:S01]  /*18850*/  @!P1 LDG.E R2, desc[UR6][R2.64] ;  /* 0x0000000602029981 */ /* 0x000ee2000c1e1900 */
[----:B------:R-:W-:Y:S01]  /*18860*/  IMAD.MOV.U32 R6, RZ, RZ, RZ ;  /* 0x000000ffff067224 */ /* 0x000fe200078e00ff */
[C---:B------:R-:W-:Y:S01]  /*18870*/  ISETP.GE.U32.AND P2, PT, R16.reuse, 0x2, PT ;  /* 0x000000021000780c */ /* 0x040fe20003f46070 */
[----:B------:R-:W-:Y:S01]  /*18880*/  IMAD.MOV.U32 R4, RZ, RZ, RZ ;  /* 0x000000ffff047224 */ /* 0x000fe200078e00ff */
[C---:B------:R-:W-:Y:S02]  /*18890*/  ISETP.GE.U32.AND P3, PT, R16.reuse, 0x4, PT ;  /* 0x000000041000780c */ /* 0x040fe40003f66070 */
[C---:B------:R-:W-:Y:S02]  /*188a0*/  ISETP.GE.U32.AND P4, PT, R16.reuse, 0x8, PT ;  /* 0x000000081000780c */ /* 0x040fe40003f86070 */
[----:B------:R-:W-:Y:S01]  /*188b0*/  ISETP.GE.U32.AND P5, PT, R16, 0x10, PT ;  /* 0x000000101000780c */ /* 0x000fe20003fa6070 */
[----:B--2---:R-:W-:Y:S02]  /*188c0*/  @!P1 IMAD.MOV.U32 R6, RZ, RZ, R7 ;  /* 0x000000ffff069224 */ /* 0x004fe400078e0007 */
[----:B------:R-:W-:-:S02]  /*188d0*/  IMAD.MOV.U32 R7, RZ, RZ, RZ ;  /* 0x000000ffff077224 */ /* 0x000fc400078e00ff */
[----:B---3--:R-:W-:Y:S01]  /*188e0*/  @!P1 IMAD.MOV.U32 R7, RZ, RZ, R2 ;  /* 0x000000ffff079224 */ /* 0x008fe200078e0002 */
[----:B------:R-:W-:-:S03]  /*188f0*/  ISETP.NE.AND P1, PT, R16, RZ, PT ;  /* 0x000000ff1000720c */ /* 0x000fc60003f25270 */
[----:B------:R-:W-:-:S04]  /*18900*/  IMAD R2, R7, R6, RZ ;  /* 0x0000000607027224 */ /* 0x000fc800078e02ff */
[----:B------:R-:W-:-:S07]  /*18910*/  IMAD.MOV.U32 R13, RZ, RZ, R2 ;  /* 0x000000ffff0d7224 */ /* 0x000fce00078e0002 */
[----:B------:R-:W-:Y:S05]  /*18920*/  WARPSYNC.COLLECTIVE R15, `(.L_x_372) ;  /* 0x000000000f087348 */ /* 0x000fea0003c00000 */
[----:B------:R0:W1:Y:S02]  /*18930*/  SHFL.UP P6, R14, R13, R12, R11 ;  /* 0x0400000c0d0e7389 */ /* 0x00006400000c000b */
[----:B01----:R-:W-:Y:S01]  /*18940*/  ENDCOLLECTIVE ;  /* 0x000000000000791b */ /* 0x003fe20003800000 */
.L_x_372:
[----:B------:R-:W-:Y:S02]  /*18950*/  IMAD.MOV.U32 R12, RZ, RZ, 0x2 ;  /* 0x00000002ff0c7424 */ /* 0x000fe400078e00ff */
[----:B------:R-:W-:-:S05]  /*18960*/  IMAD.MOV.U32 R3, RZ, RZ, R14 ;  /* 0x000000ffff037224 */ /* 0x000fca00078e000e */
[----:B------:R-:W-:-:S05]  /*18970*/  SEL R3, R3, RZ, P1 ;  /* 0x000000ff03037207 */ /* 0x000fca0000800000 */
[----:B------:R-:W-:-:S04]  /*18980*/  IMAD.IADD R2, R2, 0x1, R3 ;  /* 0x0000000102027824 */ /* 0x000fc800078e0203 */
[----:B------:R-:W-:-:S07]  /*18990*/  IMAD.MOV.U32 R13, RZ, RZ, R2 ;  /* 0x000000ffff0d7224 */ /* 0x000fce00078e0002 */
[----:B------:R-:W-:Y:S05]  /*189a0*/  WARPSYNC.COLLECTIVE R15, `(.L_x_373) ;  /* 0x000000000f087348 */ /* 0x000fea0003c00000 */
[----:B------:R0:W1:Y:S02]  /*189b0*/  SHFL.UP P6, R14, R13, R12, R11 ;  /* 0x0400000c0d0e7389 */ /* 0x00006400000c000b */
[----:B01----:R-:W-:Y:S01]  /*189c0*/  ENDCOLLECTIVE ;  /* 0x000000000000791b */ /* 0x003fe20003800000 */
.L_x_373:
        /* <DEDUP_REMOVED lines=8> */
.L_x_374:
        /* <DEDUP_REMOVED lines=8> */
.L_x_375:
        /* <DEDUP_REMOVED lines=8> */
.L_x_376:
[----:B------:R-:W-:Y:S02]  /*18b50*/  IMAD.MOV.U32 R12, RZ, RZ, 0x1f ;  /* 0x0000001fff0c7424 */ /* 0x000fe400078e00ff */
[----:B------:R-:W-:Y:S02]  /*18b60*/  IMAD.MOV.U32 R11, RZ, RZ, 0x1f ;  /* 0x0000001fff0b7424 */ /* 0x000fe400078e00ff */
[----:B------:R-:W-:-:S05]  /*18b70*/  IMAD.MOV.U32 R3, RZ, RZ, R14 ;  /* 0x000000ffff037224 */ /* 0x000fca00078e000e */
[----:B------:R-:W-:-:S05]  /*18b80*/  SEL R3, R3, RZ, P5 ;  /* 0x000000ff03037207 */ /* 0x000fca0002800000 */
[----:B------:R-:W-:-:S04]  /*18b90*/  IMAD.IADD R2, R2, 0x1, R3 ;  /* 0x0000000102027824 */ /* 0x000fc800078e0203 */
[----:B------:R-:W-:-:S07]  /*18ba0*/  IMAD.MOV.U32 R13, RZ, RZ, R2 ;  /* 0x000000ffff0d7224 */ /* 0x000fce00078e0002 */
[----:B------:R-:W-:Y:S05]  /*18bb0*/  WARPSYNC.COLLECTIVE R15, `(.L_x_377) ;  /* 0x000000000f087348 */ /* 0x000fea0003c00000 */
[----:B------:R0:W1:Y:S02]  /*18bc0*/  SHFL.IDX P6, R14, R13, R12, R11 ;  /* 0x0000000c0d0e7389 */ /* 0x00006400000c000b */
[----:B01----:R-:W-:Y:S01]  /*18bd0*/  ENDCOLLECTIVE ;  /* 0x000000000000791b */ /* 0x003fe20003800000 */
.L_x_377:
[----:B------:R-:W-:Y:S01]  /*18be0*/  IMAD.MOV.U32 R9, RZ, RZ, R14 ;  /* 0x000000ffff097224 */ /* 0x000fe200078e000e */
[----:B------:R-:W-:Y:S06]  /*18bf0*/  BRA `(.L_x_378) ;  /* 0xffffffd800e47947 */ /* 0x000fec000383ffff */
.L_x_317:
[----:B------:R-:W-:Y:S01]  /*18c00*/  BSSY B0, `(.L_x_379) ;  /* 0x0000008000007945 */ /* 0x000fe20003800000 */
[----:B------:R-:W-:Y:S01]  /*18c10*/  IMAD.MOV.U32 R13, RZ, RZ, R2 ;  /* 0x000000ffff0d7224 */ /* 0x000fe200078e0002 */
[----:B------:R-:W-:Y:S01]  /*18c20*/  MOV R15, 0xffffffff ;  /* 0xffffffff000f7802 */ /* 0x000fe20000000f00 */
[----:B0-----:R-:W-:Y:S02]  /*18c30*/  IMAD.MOV.U32 R12, RZ, RZ, 0x1 ;  /* 0x00000001ff0c7424 */ /* 0x001fe400078e00ff */
[----:B------:R-:W-:-:S07]  /*18c40*/  IMAD.MOV.U32 R11, RZ, RZ, RZ ;  /* 0x000000ffff0b7224 */ /* 0x000fce00078e00ff */
[----:B------:R-:W-:Y:S05]  /*18c50*/  WARPSYNC.COLLECTIVE R15, `(.L_x_380) ;  /* 0x000000000f087348 */ /* 0x000fea0003c00000 */
[----:B------:R0:W1:Y:S02]  /*18c60*/  SHFL.UP P6, R14, R13, R12, R11 ;  /* 0x0400000c0d0e7389 */ /* 0x00006400000c000b */
[----:B01----:R-:W-:Y:S01]  /*18c70*/  ENDCOLLECTIVE ;  /* 0x000000000000791b */ /* 0x003fe20003800000 */
.L_x_380:
[----:B------:R-:W-:Y:S05]  /*18c80*/  BSYNC B0 ;  /* 0x0000000000007941 */ /* 0x000fea0003800000 */
.L_x_379:
[----:B------:R-:W-:Y:S02]  /*18c90*/  IMAD.MOV.U32 R3, RZ, RZ, R14 ;  /* 0x000000ffff037224 */ /* 0x000fe400078e000e */
[----:B------:R-:W-:Y:S02]  /*18ca0*/  IMAD.MOV.U32 R12, RZ, RZ, 0x2 ;  /* 0x00000002ff0c7424 */ /* 0x000fe400078e00ff */
[----:B------:R-:W-:Y:S01]  /*18cb0*/  IMAD.MOV.U32 R11, RZ, RZ, RZ ;  /* 0x000000ffff0b7224 */ /* 0x000fe200078e00ff */
[----:B------:R-:W-:Y:S01]  /*18cc0*/  SEL R3, R3, RZ, P1 ;  /* 0x000000ff03037207 */ /* 0x000fe20000800000 */
[----:B------:R-:W-:-:S04]  /*18cd0*/  IMAD.MOV.U32 R15, RZ, RZ, -0x1 ;  /* 0xffffffffff0f7424 */ /* 0x000fc800078e00ff */
[----:B------:R-:W-:-:S04]  /*18ce0*/  IMAD.IADD R2, R2, 0x1, R3 ;  /* 0x0000000102027824 */ /* 0x000fc800078e0203 */
[----:B------:R-:W-:-:S07]  /*18cf0*/  IMAD.MOV.U32 R13, RZ, RZ, R2 ;  /* 0x000000ffff0d7224 */ /* 0x000fce00078e0002 */
[----:B------:R-:W-:Y:S05]  /*18d00*/  WARPSYNC.COLLECTIVE R15, `(.L_x_381) ;  /* 0x000000000f087348 */ /* 0x000fea0003c00000 */
[----:B------:R0:W1:Y:S02]  /*18d10*/  SHFL.UP P6, R14, R13, R12, R11 ;  /* 0x0400000c0d0e7389 */ /* 0x00006400000c000b */
[----:B01----:R-:W-:Y:S01]  /*18d20*/  ENDCOLLECTIVE ;  /* 0x000000000000791b */ /* 0x003fe20003800000 */
.L_x_381:
        /* <DEDUP_REMOVED lines=8> */
.L_x_382:
        /* <DEDUP_REMOVED lines=8> */
.L_x_383:
        /* <DEDUP_REMOVED lines=8> */
.L_x_384:
        /* <DEDUP_REMOVED lines=9> */
.L_x_385:
[----:B------:R-:W-:Y:S01]  /*18f40*/  IMAD.MOV.U32 R9, RZ, RZ, R14 ;  /* 0x000000ffff097224 */ /* 0x000fe200078e000e */
[----:B------:R-:W-:Y:S06]  /*18f50*/  BRA `(.L_x_386) ;  /* 0xffffffd800bc7947 */ /* 0x000fec000383ffff */
.L_x_319:
[----:B------:R-:W-:Y:S01]  /*18f60*/  BSSY B0, `(.L_x_387) ;  /* 0x0000006000007945 */ /* 0x000fe20003800000 */
[----:B------:R-:W-:Y:S01]  /*18f70*/  PLOP3.LUT P6, PT, P6, PT, PT, 0x8, 0x0 ;  /* 0x000000000000781c */ /* 0x000fe200037ce170 */
[----:B------:R-:W-:-:S12]  /*18f80*/  IMAD.MOV.U32 R15, RZ, RZ, -0x1 ;  /* 0xffffffffff0f7424 */ /* 0x000fd800078e00ff */
[----:B01----:R-:W-:Y:S05]  /*18f90*/  WARPSYNC.COLLECTIVE R15, `(.L_x_388) ;  /* 0x000000000f087348 */ /* 0x003fea0003c00000 */
[----:B------:R-:W-:Y:S01]  /*18fa0*/  VOTE.ANY R14, PT, P6 ;  /* 0x00000000000e7806 */ /* 0x000fe200030e0100 */
[----:B01----:R-:W-:Y:S06]  /*18fb0*/  ENDCOLLECTIVE ;  /* 0x000000000000791b */ /* 0x003fec0003800000 */
.L_x_388:
[----:B------:R-:W-:Y:S05]  /*18fc0*/  BSYNC B0 ;  /* 0x0000000000007941 */ /* 0x000fea0003800000 */
.L_x_387:
[----:B------:R-:W-:Y:S02]  /*18fd0*/  IMAD.MOV.U32 R8, RZ, RZ, R14 ;  /* 0x000000ffff087224 */ /* 0x000fe400078e000e */
[----:B------:R-:W-:Y:S02]  /*18fe0*/  IMAD.MOV.U32 R13, RZ, RZ, R6 ;  /* 0x000000ffff0d7224 */ /* 0x000fe400078e0006 */
[----:B------:R-:W0:Y:S01]  /*18ff0*/  POPC R5, R8 ;  /* 0x0000000800057309 */ /* 0x000e220000000000 */
[----:B------:R-:W-:Y:S02]  /*19000*/  IMAD.MOV.U32 R11, RZ, RZ, 0x1f ;  /* 0x0000001fff0b7424 */ /* 0x000fe400078e00ff */
[----:B------:R-:W-:Y:S02]  /*19010*/  IMAD.MOV.U32 R15, RZ, RZ, -0x1 ;  /* 0xffffffffff0f7424 */ /* 0x000fe400078e00ff */
[----:B0-----:R-:W-:-:S07]  /*19020*/  IMAD.MOV.U32 R12, RZ, RZ, R5 ;  /* 0x000000ffff0c7224 */ /* 0x001fce00078e0005 */
[----:B------:R-:W-:Y:S05]  /*19030*/  WARPSYNC.COLLECTIVE R15, `(.L_x_389) ;  /* 0x000000000f087348 */ /* 0x000fea0003c00000 */
[----:B------:R0:W1:Y:S02]  /*19040*/  SHFL.IDX P6, R14, R13, R12, R11 ;  /* 0x0000000c0d0e7389 */ /* 0x00006400000c000b */
[----:B01----:R-:W-:Y:S01]  /*19050*/  ENDCOLLECTIVE ;  /* 0x000000000000791b */ /* 0x003fe20003800000 */
.L_x_389:
[----:B------:R-:W-:Y:S02]  /*19060*/  IMAD.MOV.U32 R13, RZ, RZ, R7 ;  /* 0x000000ffff0d7224 */ /* 0x000fe400078e0007 */
[----:B------:R-:W-:-:S07]  /*19070*/  IMAD.MOV.U32 R6, RZ, RZ, R14 ;  /* 0x000000ffff067224 */ /* 0x000fce00078e000e */
[----:B------:R-:W-:Y:S05]  /*19080*/  WARPSYNC.COLLECTIVE R15, `(.L_x_390) ;  /* 0x000000000f087348 */ /* 0x000fea0003c00000 */
[----:B------:R0:W1:Y:S02]  /*19090*/  SHFL.IDX P6, R14, R13, R12, R11 ;  /* 0x0000000c0d0e7389 */ /* 0x00006400000c000b */
[----:B01----:R-:W-:Y:S01]  /*190a0*/  ENDCOLLECTIVE ;  /* 0x000000000000791b */ /* 0x003fe20003800000 */
.L_x_390:
[----:B------:R-:W-:Y:S01]  /*190b0*/  IMAD.MOV.U32 R7, RZ, RZ, R14 ;  /* 0x000000ffff077224 */ /* 0x000fe200078e000e */
[----:B------:R-:W-:Y:S06]  /*190c0*/  BRA `(.L_x_391) ;  /* 0xffffffd8009c7947 */ /* 0x000fec000383ffff */
.L_x_321:
[----:B------:R-:W-:Y:S01]  /*190d0*/  BSSY B0, `(.L_x_392) ;  /* 0x0000007000007945 */ /* 0x000fe20003800000 */
[----:B------:R-:W-:Y:S02]  /*190e0*/  IMAD.MOV.U32 R13, RZ, RZ, R2 ;  /* 0x000000ffff0d7224 */ /* 0x000fe400078e0002 */
[----:B------:R-:W-:Y:S02]  /*190f0*/  IMAD.MOV.U32 R11, RZ, RZ, 0x1f ;  /* 0x0000001fff0b7424 */ /* 0x000fe400078e00ff */
[----:B------:R-:W-:-:S07]  /*19100*/  IMAD.MOV.U32 R15, RZ, RZ, -0x1 ;  /* 0xffffffffff0f7424 */ /* 0x000fce00078e00ff */
[----:B-1234-:R-:W-:Y:S05]  /*19110*/  WARPSYNC.COLLECTIVE R15, `(.L_x_393) ;  /* 0x000000000f087348 */ /* 0x01efea0003c00000 */
[----:B------:R0:W0:Y:S02]  /*19120*/  SHFL.IDX P6, R14, R13, R12, R11 ;  /* 0x0000000c0d0e7389 */ /* 0x00002400000c000b */
[----:B01234-:R-:W-:Y:S01]  /*19130*/  ENDCOLLECTIVE ;  /* 0x000000000000791b */ /* 0x01ffe20003800000 */
.L_x_393:
[----:B------:R-:W-:Y:S05]  /*19140*/  BSYNC B0 ;  /* 0x0000000000007941 */ /* 0x000fea0003800000 */
.L_x_392:
[----:B------:R-:W-:Y:S01]  /*19150*/  IMAD.MOV.U32 R2, RZ, RZ, R14 ;  /* 0x000000ffff027224 */ /* 0x000fe200078e000e */
[----:B------:R-:W-:Y:S06]  /*19160*/  BRA `(.L_x_394) ;  /* 0xffffffd8008c7947 */ /* 0x000fec000383ffff */
.L_x_325:
[----:B0-----:R0:W1:Y:S02]  /*19170*/  SYNCS.PHASECHK.TRANS64.TRYWAIT P0, [R0+URZ+0x34820], R3 ;  /* 0x03482003000075a7 */ /* 0x001064000800017f */
[----:B-1----:R-:W-:Y:S05]  /*19180*/  @!P0 NANOSLEEP.SYNCS 0x989680 ;  /* 0x009896800000895d */ /* 0x002fea0003900000 */
[----:B------:R-:W1:Y:S02]  /*19190*/  @!P0 SYNCS.PHASECHK.TRANS64 P0, [R0+URZ+0x34820], R3 ;  /* 0x03482003000085a7 */ /* 0x000e64000800007f */
[----:B-1----:R-:W-:Y:S05]  /*191a0*/  @!P0 BRA `(.L_x_325) ;  /* 0xfffffffc00f08947 */ /* 0x002fea000383ffff */
[----:B------:R-:W-:Y:S05]  /*191b0*/  BRA `(.L_x_395) ;  /* 0xffffffe000247947 */ /* 0x000fea000383ffff */
.L_x_326:
[----:B------:R-:W1:Y:S01]  /*191c0*/  S2R R2, SR_TID.X ;  /* 0x0000000000027919 */ /* 0x000e620000002100 */
[----:B------:R-:W-:Y:S01]  /*191d0*/  BSSY B0, `(.L_x_396) ;  /* 0x000000a000007945 */ /* 0x000fe20003800000 */
[----:B------:R-:W-:Y:S02]  /*191e0*/  IMAD.MOV.U32 R12, RZ, RZ, RZ ;  /* 0x000000ffff0c7224 */ /* 0x000fe400078e00ff */
[----:B------:R-:W-:Y:S02]  /*191f0*/  IMAD.MOV.U32 R11, RZ, RZ, 0x1f ;  /* 0x0000001fff0b7424 */ /* 0x000fe400078e00ff */
[----:B------:R-:W-:Y:S01]  /*19200*/  IMAD.MOV.U32 R15, RZ, RZ, -0x1 ;  /* 0xffffffffff0f7424 */ /* 0x000fe200078e00ff */
[----:B-1----:R-:W-:-:S04]  /*19210*/  SHF.R.U32.HI R2, RZ, 0x5, R2 ;  /* 0x00000005ff027819 */ /* 0x002fc80000011602 */
[----:B------:R-:W-:-:S05]  /*19220*/  LOP3.LUT R2, R2, 0x3, RZ, 0xc0, !PT ;  /* 0x0000000302027812 */ /* 0x000fca00078ec0ff */
[----:B------:R-:W-:-:S07]  /*19230*/  IMAD.MOV.U32 R13, RZ, RZ, R2 ;  /* 0x000000ffff0d7224 */ /* 0x000fce00078e0002 */
[----:B0-----:R-:W-:Y:S05]  /*19240*/  WARPSYNC.COLLECTIVE R15, `(.L_x_397) ;  /* 0x000000000f087348 */ /* 0x001fea0003c00000 */
[----:B------:R1:W2:Y:S02]  /*19250*/  SHFL.IDX P6, R14, R13, R12, R11 ;  /* 0x0000000c0d0e7389 */ /* 0x0002a400000c000b */
[----:B012---:R-:W-:Y:S01]  /*19260*/  ENDCOLLECTIVE ;  /* 0x000000000000791b */ /* 0x007fe20003800000 */
.L_x_397:
[----:B------:R-:W-:Y:S05]  /*19270*/  BSYNC B0 ;  /* 0x0000000000007941 */ /* 0x000fea0003800000 */
.L_x_396:
[----:B------:R-:W-:Y:S05]  /*19280*/  BRA `(.L_x_398) ;  /* 0xffffffe0000c7947 */ /* 0x000fea000383ffff */
.L_x_329:
[----:B------:R-:W-:Y:S01]  /*19290*/  BSSY B1, `(.L_x_399) ;  /* 0x0000006000017945 */ /* 0x000fe20003800000 */
[----:B------:R-:W-:-:S07]  /*192a0*/  IMAD.MOV.U32 R15, RZ, RZ, -0x1 ;  /* 0xffffffffff0f7424 */ /* 0x000fce00078e00ff */
[----:B01----:R-:W-:Y:S05]  /*192b0*/  WARPSYNC.COLLECTIVE R15, `(.L_x_400) ;  /* 0x000000000f0c7348 */ /* 0x003fea0003c00000 */
[----:B------:R-:W-:Y:S02]  /*192c0*/  ELECT P6, UR62, PT ;  /* 0x00000000003e782f */ /* 0x000fe400038c0000 */
[----:B------:R-:W-:Y:S01]  /*192d0*/  MOV R14, UR62 ;  /* 0x0000003e000e7c02 */ /* 0x000fe20008000f00 */
[----:B01----:R-:W-:Y:S10]  /*192e0*/  ENDCOLLECTIVE ;  /* 0x000000000000791b */ /* 0x003ff40003800000 */
.L_x_400:
[----:B------:R-:W-:Y:S05]  /*192f0*/  BSYNC B1 ;  /* 0x0000000000017941 */ /* 0x000fea0003800000 */
.L_x_399:
[----:B------:R-:W-:Y:S05]  /*19300*/  BRA `(.L_x_401) ;  /* 0xffffffe000047947 */ /* 0x000fea000383ffff */
.L_x_331:
[----:B0-----:R0:W1:Y:S02]  /*19310*/  SYNCS.PHASECHK.TRANS64.TRYWAIT P0, [R6+URZ], R5 ;  /* 0x00000005060075a7 */ /* 0x001064000800017f */
[----:B-1----:R-:W-:Y:S05]  /*19320*/  @!P0 NANOSLEEP.SYNCS 0x989680 ;  /* 0x009896800000895d */ /* 0x002fea0003900000 */
[----:B------:R-:W1:Y:S02]  /*19330*/  @!P0 SYNCS.PHASECHK.TRANS64 P0, [R6+URZ], R5 ;  /* 0x00000005060085a7 */ /* 0x000e64000800007f */
[----:B-1----:R-:W-:Y:S05]  /*19340*/  @!P0 BRA `(.L_x_331) ;  /* 0xfffffffc00f08947 */ /* 0x002fea000383ffff */
[----:B------:R-:W-:Y:S05]  /*19350*/  BRA `(.L_x_402) ;  /* 0xffffffe000447947 */ /* 0x000fea000383ffff */
.L_x_332:
[----:B-1----:R1:W2:Y:S02]  /*19360*/  SYNCS.PHASECHK.TRANS64.TRYWAIT P0, [R7+URZ], R2 ;  /* 0x00000002070075a7 */ /* 0x0022a4000800017f */
[----:B--2---:R-:W-:Y:S05]  /*19370*/  @!P0 NANOSLEEP.SYNCS 0x989680 ;  /* 0x009896800000895d */ /* 0x004fea0003900000 */
[----:B------:R-:W2:Y:S02]  /*19380*/  @!P0 SYNCS.PHASECHK.TRANS64 P0, [R7+URZ], R2 ;  /* 0x00000002070085a7 */ /* 0x000ea4000800007f */
[----:B--2---:R-:W-:Y:S05]  /*19390*/  @!P0 BRA `(.L_x_332) ;  /* 0xfffffffc00f08947 */ /* 0x004fea000383ffff */
[----:B------:R-:W-:Y:S05]  /*193a0*/  BRA `(.L_x_403) ;  /* 0xffffffe000387947 */ /* 0x000fea000383ffff */
.L_x_334:
[----:B--2---:R2:W3:Y:S02]  /*193b0*/  SYNCS.PHASECHK.TRANS64.TRYWAIT P0, [R4+URZ], R5 ;  /* 0x00000005040075a7 */ /* 0x0044e4000800017f */
[----:B---3--:R-:W-:Y:S05]  /*193c0*/  @!P0 NANOSLEEP.SYNCS 0x989680 ;  /* 0x009896800000895d */ /* 0x008fea0003900000 */
[----:B------:R-:W3:Y:S02]  /*193d0*/  @!P0 SYNCS.PHASECHK.TRANS64 P0, [R4+URZ], R5 ;  /* 0x00000005040085a7 */ /* 0x000ee4000800007f */
[----:B---3--:R-:W-:Y:S05]  /*193e0*/  @!P0 BRA `(.L_x_334) ;  /* 0xfffffffc00f08947 */ /* 0x008fea000383ffff */
[----:B------:R-:W-:Y:S05]  /*193f0*/  BRA `(.L_x_404) ;  /* 0xffffffe0003c7947 */ /* 0x000fea000383ffff */
.L_x_405:
        /* <DEDUP_REMOVED lines=16> */
.L_x_3092:


//--------------------- .text._ZN7cutlass13device_kernelIN5flash11enable_sm90INS1_16FlashAttnFwdSm90INS1_25CollectiveMainloopFwdSm90ILi2EN4cute5tupleIJNS5_1CILi1EEES8_S8_EEENS6_IJNS7_ILi128EEENS7_ILi176EEESA_EEELi128ENS_6half_tEfNS_4arch4Sm90ELb0ELb0ELb1ELb1ELb0ELb1ELb0ELb1ELb1ELb1ELb1ELb0EEENS1_21CollectiveEpilogueFwdINS6_IJSA_SA_SB_EEES9_SD_SF_Li256ELb1ELb1ELb1ELb0EEENS1_36VarlenDynamicPersistentTileSchedulerILi128ELi176ELi256ELi128ELb1ELb1ELb1ELb0ELb1ELb1EEEEEEEEEvNT_6ParamsE --------------------------
	.section	.text._ZN7cutlass13device_kernelIN5flash11enable_sm90INS1_16FlashAttnFwdSm90INS1_25CollectiveMainloopFwdSm90ILi2EN4cute5tupleIJNS5_1CILi1EEES8_S8_EEENS6_IJNS7_ILi128EEENS7_ILi176EEESA_EEELi128ENS_6half_tEfNS_4arch4Sm90ELb0ELb0ELb1ELb1ELb0ELb1ELb0ELb1ELb1ELb1ELb1ELb0EEENS1_21CollectiveEpilogueFwdINS6_IJSA_SA_SB_EEES9_SD_SF_Li256ELb1ELb1ELb1ELb0EEENS1_36VarlenDynamicPersistentTileSchedulerILi128ELi176ELi256ELi128ELb1ELb1ELb1ELb0ELb1ELb1EEEEEEEEEvNT_6ParamsE,"ax",@progbits
	.align	128
.text._ZN7cutlass13device_kernelIN5flash11enable_sm90INS1_16FlashAttnFwdSm90INS1_25CollectiveMainloopFwdSm90ILi2EN4cute5tupleIJNS5_1CILi1EEES8_S8_EEENS6_IJNS7_ILi128EEENS7_ILi176EEESA_EEELi128ENS_6half_tEfNS_4arch4Sm90ELb0ELb0ELb1ELb1ELb0ELb1ELb0ELb1ELb1ELb1ELb1ELb0EEENS1_21CollectiveEpilogueFwdINS6_IJSA_SA_SB_EEES9_SD_SF_Li256ELb1ELb1ELb1ELb0EEENS1_36VarlenDynamicPersistentTileSchedulerILi128ELi176ELi256ELi128ELb1ELb1ELb1ELb0ELb1ELb1EEEEEEEEEvNT_6ParamsE:
        .type           _ZN7cutlass13device_kernelIN5flash11enable_sm90INS1_16FlashAttnFwdSm90INS1_25CollectiveMainloopFwdSm90ILi2EN4cute5tupleIJNS5_1CILi1EEES8_S8_EEENS6_IJNS7_ILi128EEENS7_ILi176EEESA_EEELi128ENS_6half_tEfNS_4arch4Sm90ELb0ELb0ELb1ELb1ELb0ELb1ELb0ELb1ELb1ELb1ELb1ELb0EEENS1_21CollectiveEpilogueFwdINS6_IJSA_SA_SB_EEES9_SD_SF_Li256ELb1ELb1ELb1ELb0EEENS1_36VarlenDynamicPersistentTileSchedulerILi128ELi176ELi256ELi128ELb1ELb1ELb1ELb0ELb1ELb1EEEEEEEEEvNT_6ParamsE,@function
        .size           _ZN7cutlass13device_kernelIN5flash11enable_sm90INS1_16FlashAttnFwdSm90INS1_25CollectiveMainloopFwdSm90ILi2EN4cute5tupleIJNS5_1CILi1EEES8_S8_EEENS6_IJNS7_ILi128EEENS7_ILi176EEESA_EEELi128ENS_6half_tEfNS_4arch4Sm90ELb0ELb0ELb1ELb1ELb0ELb1ELb0ELb1ELb1ELb1ELb1ELb0EEENS1_21CollectiveEpilogueFwdINS6_IJSA_SA_SB_EEES9_SD_SF_Li256ELb1ELb1ELb1ELb0EEENS1_36VarlenDynamicPersistentTileSchedulerILi128ELi176ELi256ELi128ELb1ELb1ELb1ELb0ELb1ELb1EEEEEEEEEvNT_6ParamsE,(.L_x_3093 - _ZN7cutlass13device_kernelIN5flash11enable_sm90INS1_16FlashAttnFwdSm90INS1_25CollectiveMainloopFwdSm90ILi2EN4cute5tupleIJNS5_1CILi1EEES8_S8_EEENS6_IJNS7_ILi128EEENS7_ILi176EEESA_EEELi128ENS_6half_tEfNS_4arch4Sm90ELb0ELb0ELb1ELb1ELb0ELb1ELb0ELb1ELb1ELb1ELb1ELb0EEENS1_21CollectiveEpilogueFwdINS6_IJSA_SA_SB_EEES9_SD_SF_Li256ELb1ELb1ELb1ELb0EEENS1_36VarlenDynamicPersistentTileSchedulerILi128ELi176ELi256ELi128ELb1ELb1ELb1ELb0ELb1ELb1EEEEEEEEEvNT_6ParamsE)
        .other          _ZN7cutlass13device_kernelIN5flash11enable_sm90INS1_16FlashAttnFwdSm90INS1_25CollectiveMainloopFwdSm90ILi2EN4cute5tupleIJNS5_1CILi1EEES8_S8_EEENS6_IJNS7_ILi128EEENS7_ILi176EEESA_EEELi128ENS_6half_tEfNS_4arch4Sm90ELb0ELb0ELb1ELb1ELb0ELb1ELb0ELb1ELb1ELb1ELb1ELb0EEENS1_21CollectiveEpilogueFwdINS6_IJSA_SA_SB_EEES9_SD_SF_Li256ELb1ELb1ELb1ELb0EEENS1_36VarlenDynamicPersistentTileSchedulerILi128ELi176ELi256ELi128ELb1ELb1ELb1ELb0ELb1ELb1EEEEEEEEEvNT_6ParamsE,@"STO_CUDA_ENTRY STV_DEFAULT"
_ZN7cutlass13device_kernelIN5flash11enable_sm90INS1_16FlashAttnFwdSm90INS1_25CollectiveMainloopFwdSm90ILi2EN4cute5tupleIJNS5_1CILi1EEES8_S8_EEENS6_IJNS7_ILi128EEENS7_ILi176EEESA_EEELi128ENS_6half_tEfNS_4arch4Sm90ELb0ELb0ELb1ELb1ELb0ELb1ELb0ELb1ELb1ELb1ELb1ELb0EEENS1_21CollectiveEpilogueFwdINS6_IJSA_SA_SB_EEES9_SD_SF_Li256ELb1ELb1ELb1ELb0EEENS1_36VarlenDynamicPersistentTileSchedulerILi128ELi176ELi256ELi128ELb1ELb1ELb1ELb0ELb1ELb1EEEEEEEEEvNT_6ParamsE:
[----:B------:R-:W0:Y:S02]  /*0000*/  LDC R1, c[0x0][0x28] ;  /* 0x00000a00ff017b82 */ /* 0x000e240000000800 */
[----:B0-----:R-:W-:Y:S01]  /*0010*/  VIADD R1, R1, 0xffffff70 ;  /* 0xffffff7001017836 */ /* 0x001fe20000000000 */
[----:B------:R-:W0:Y:S01]  /*0020*/  S2R R6, SR_TID.X ;  /* 0x0000000000067919 */ /* 0x000e220000002100 */
[----:B------:R-:W-:Y:S01]  /*0030*/  ELECT P0, URZ, PT ;  /* 0x00000000003f782f */ /* 0x000fe20003800000 */
[----:B------:R-:W-:Y:S01]  /*0040*/  BSSY B0, `(.L_x_406) ;  /* 0x0000013000007945 */ /* 0x000fe20003800000 */
[----:B0-----:R-:W-:-:S05]  /*0050*/  SHF.R.U32.HI R0, RZ, 0x5, R6 ;  /* 0x00000005ff007819 */ /* 0x001fca0000011606 */
[----:B------:R-:W0:Y:S02]  /*0060*/  SHFL.IDX PT, R2, R0, RZ, 0x1f ;  /* 0x00001fff00027589 */ /* 0x000e2400000e0000 */
[----:B0-----:R-:W-:-:S13]  /*0070*/  ISETP.EQ.AND P0, PT, R2, RZ, P0 ;  /* 0x000000ff0200720c */ /* 0x001fda0000702270 */
[----:B------:R-:W-:Y:S05]  /*0080*/  @!P0 BRA `(.L_x_407) ;  /* 0x0000000000388947 */ /* 0x000fea0003800000 */
[----:B------:R-:W-:Y:S02]  /*0090*/  ULDC.64 UR4, c[0x0][0x198] ;  /* 0x0000660000047ab9 */ /* 0x000fe40000000a00 */
[----:B------:R-:W-:Y:S02]  /*00a0*/  UIADD3 UR6, UP0, UR4, 0x370, URZ ;  /* 0x0000037004067890 */ /* 0x000fe4000ff1e03f */
[----:B------:R-:W-:Y:S02]  /*00b0*/  UIADD3 UR8, UP1, UR4, 0x470, URZ ;  /* 0x0000047004087890 */ /* 0x000fe4000ff3e03f */
[----:B------:R-:W-:Y:S02]  /*00c0*/  UIADD3 UR10, UP2, UR4, 0x570, URZ ;  /* 0x00000570040a7890 */ /* 0x000fe4000ff5e03f */
[----:B------:R-:W-:Y:S02]  /*00d0*/  UIADD3 UR4, UP3, UR4, 0x670, URZ ;  /* 0x0000067004047890 */ /* 0x000fe4000ff7e03f */
[----:B------:R-:W-:-:S02]  /*00e0*/  UIADD3.X UR7, URZ, UR5, URZ, UP0, !UPT ;  /* 0x000000053f077290 */ /* 0x000fc400087fe43f */
[----:B------:R-:W-:Y:S02]  /*00f0*/  UIADD3.X UR9, URZ, UR5, URZ, UP1, !UPT ;  /* 0x000000053f097290 */ /* 0x000fe40008ffe43f */
[----:B------:R-:W-:Y:S02]  /*0100*/  UIADD3.X UR11, URZ, UR5, URZ, UP2, !UPT ;  /* 0x000000053f0b7290 */ /* 0x000fe400097fe43f */
[----:B------:R-:W-:-:S03]  /*0110*/  UIADD3.X UR5, URZ, UR5, URZ, UP3, !UPT ;  /* 0x000000053f057290 */ /* 0x000fc60009ffe43f */
[----:B------:R0:W-:Y:S02]  /*0120*/  UTMACCTL.PF [UR6] ;  /* 0x00000000060079b9 */ /* 0x0001e40008040000 */
[----:B------:R0:W-:Y:S02]  /*0130*/  UTMACCTL.PF [UR8] ;  /* 0x00000000080079b9 */ /* 0x0001e40008040000 */
[----:B------:R0:W-:Y:S02]  /*0140*/  UTMACCTL.PF [UR10] ;  /* 0x000000000a0079b9 */ /* 0x0001e40008040000 */
[----:B------:R0:W-:Y:S02]  /*0150*/  UTMACCTL.PF [UR4] ;  /* 0x00000000040079b9 */ /* 0x0001e40008040000 */
[----:B0-----:R-:W-:Y:S01]  /*0160*/  NOP ;  /* 0x0000000000007918 */ /* 0x001fe20000000000 */
.L_x_407:
[----:B------:R-:W-:Y:S05]  /*0170*/  BSYNC B0 ;  /* 0x0000000000007941 */ /* 0x000fea0003800000 */
.L_x_406:
[----:B------:R-:W-:Y:S01]  /*0180*/  VOTEU.ANY UP0, P0 ;  /* 0x00000000003f7886 */ /* 0x000fe20000000100 */
[----:B------:R-:W0:Y:S01]  /*0190*/  SHFL.IDX PT, R2, R0, RZ, 0x1f ;  /* 0x00001fff00027589 */ /* 0x000e2200000e0000 */
[----:B------:R-:W-:Y:S01]  /*01a0*/  UMOV UR4, 0x80 ;  /* 0x0000008000047882 */ /* 0x000fe20000000000 */
[----:B------:R-:W-:Y:S01]  /*01b0*/  UMOV UR7, 0x100 ;  /* 0x0000010000077882 */ /* 0x000fe20000000000 */
[----:B------:R-:W-:Y:S01]  /*01c0*/  SHF.R.U32.HI R3, RZ, 0x7, R6 ;  /* 0x00000007ff037819 */ /* 0x000fe20000011606 */
[----:B------:R-:W1:Y:S01]  /*01d0*/  @UP0 S2UR UR8, SR_CgaCtaId ;  /* 0x00000000000809c3 */ /* 0x000e620000008800 */
[----:B------:R-:W-:Y:S01]  /*01e0*/  @UP0 UMOV UR6, 0x400 ;  /* 0x0000040000060882 */ /* 0x000fe20000000000 */
[----:B------:R-:W-:-:S04]  /*01f0*/  @UP0 UIADD3 UR4, -UR4, 0x100000, URZ ;  /* 0x0010000004040890 */ /* 0x000fc8000fffe13f */
[----:B------:R-:W-:Y:S02]  /*0200*/  @UP0 USHF.L.U32 UR5, UR4, 0xb, URZ ;  /* 0x0000000b04050899 */ /* 0x000fe4000800063f */
[----:B------:R-:W-:Y:S01]  /*0210*/  @UP0 USHF.L.U32 UR4, UR4, 0x1, URZ ;  /* 0x0000000104040899 */ /* 0x000fe2000800063f */
[----:B------:R-:W-:Y:S01]  /*0220*/  VOTEU.ANY UP1, P0 ;  /* 0x00000000003f7886 */ /* 0x000fe20000020100 */
[----:B0-----:R-:W-:Y:S02]  /*0230*/  ISETP.NE.AND P1, PT, R2, RZ, PT ;  /* 0x000000ff0200720c */ /* 0x001fe40003f25270 */
[----:B------:R0:W2:Y:S01]  /*0240*/  SHFL.IDX PT, R2, R3, RZ, 0x1f ;  /* 0x00001fff03027589 */ /* 0x0000a200000e0000 */
[----:B-1----:R-:W-:Y:S02]  /*0250*/  @UP0 ULEA UR8, UR8, UR6, 0x18 ;  /* 0x0000000608080291 */ /* 0x002fe4000f8ec03f */
[----:B------:R-:W-:-:S04]  /*0260*/  @UP0 UIADD3 UR6, -UR7, 0x100000, URZ ;  /* 0x0010000007060890 */ /* 0x000fc8000fffe13f */
[----:B------:R-:W-:Y:S02]  /*0270*/  @UP0 USHF.L.U32 UR7, UR6, 0xb, URZ ;  /* 0x0000000b06070899 */ /* 0x000fe4000800063f */
[----:B------:R-:W-:Y:S01]  /*0280*/  @UP0 USHF.L.U32 UR6, UR6, 0x1, URZ ;  /* 0x0000000106060899 */ /* 0x000fe2000800063f */
[----:B------:R-:W-:Y:S01]  /*0290*/  VOTEU.ANY UP0, P0 ;  /* 0x00000000003f7886 */ /* 0x000fe20000000100 */
[----:B------:R-:W1:Y:S04]  /*02a0*/  FENCE.VIEW.ASYNC.S ;  /* 0x00000000000073c6 */ /* 0x000e680000000000 */
[----:B-1----:R0:W1:Y:S06]  /*02b0*/  @UP0 SYNCS.EXCH.64 URZ, [UR8+0x34800], UR4 ;  /* 0x03480004083f05b2 */ /* 0x00206c0008000100 */
[----:B------:R0:W3:Y:S02]  /*02c0*/  @UP1 SYNCS.EXCH.64 URZ, [UR8+0x34820], UR6 ;  /* 0x03482006083f15b2 */ /* 0x0000e40008000100 */
[----:B0-----:R-:W-:Y:S05]  /*02d0*/  @P1 BRA `(.L_x_408) ;  /* 0x0000000000481947 */ /* 0x001fea0003800000 */
[----:B------:R-:W0:Y:S01]  /*02e0*/  S2UR UR5, SR_CgaCtaId ;  /* 0x00000000000579c3 */ /* 0x000e220000008800 */
        /* <DEDUP_REMOVED lines=15> */
[----:B------:R0:W0:Y:S01]  /*03e0*/  SYNCS.EXCH.64 URZ, [UR8+0x34848], UR6 ;  /* 0x03484806083f75b2 */ /* 0x0000220008000100 */
[----:B------:R-:W-:Y:S01]  /*03f0*/  NOP ;  /* 0x0000000000007918 */ /* 0x000fe20000000000 */
.L_x_408:
[----:B------:R-:W5:Y:S01]  /*0400*/  SHFL.IDX PT, R3, R0, RZ, 0x1f ;  /* 0x00001fff00037589 */ /* 0x000f6200000e0000 */
[----:B------:R-:W-:Y:S01]  /*0410*/  NOP ;  /* 0x0000000000007918 */ /* 0x000fe20000000000 */
[----:B-----5:R-:W-:-:S13]  /*0420*/  ISETP.NE.AND P0, PT, R3, RZ, PT ;  /* 0x000000ff0300720c */ /* 0x020fda0003f05270 */
        /* <DEDUP_REMOVED lines=17> */
[----:B------:R0:W0:Y:S01]  /*0540*/  SYNCS.EXCH.64 URZ, [UR8+0x34868], UR6 ;  /* 0x03486806083f75b2 */ /* 0x0000220008000100 */
[----:B------:R-:W-:Y:S01]  /*0550*/  NOP ;  /* 0x0000000000007918 */ /* 0x000fe20000000000 */
.L_x_409:
[----:B------:R-:W5:Y:S01]  /*0560*/  SHFL.IDX PT, R3, R0, RZ, 0x1f ;  /* 0x00001fff00037589 */ /* 0x000f6200000e0000 */
[----:B------:R-:W-:Y:S01]  /*0570*/  NOP ;  /* 0x0000000000007918 */ /* 0x000fe20000000000 */
[----:B-----5:R-:W-:-:S13]  /*0580*/  ISETP.NE.AND P0, PT, R3, RZ, PT ;  /* 0x000000ff0300720c */ /* 0x020fda0003f05270 */
        /* <DEDUP_REMOVED lines=13> */
[----:B------:R0:W0:Y:S01]  /*0660*/  SYNCS.EXCH.64 URZ, [UR6+0x34888], UR4 ;  /* 0x03488804063f75b2 */ /* 0x0000220008000100 */
[----:B------:R-:W-:Y:S01]  /*0670*/  NOP ;  /* 0x0000000000007918 */ /* 0x000fe20000000000 */
.L_x_410:
        /* <DEDUP_REMOVED lines=22> */
.L_x_411:
        /* <DEDUP_REMOVED lines=22> */
.L_x_412:
[----:B--2---:R-:W-:Y:S01]  /*0940*/  ISETP.NE.AND P0, PT, R2, RZ, PT ;  /* 0x000000ff0200720c */ /* 0x004fe20003f05270 */
[----:B------:R-:W-:Y:S01]  /*0950*/  IMAD.MOV.U32 R2, RZ, RZ, 0x1 ;  /* 0x00000001ff027424 */ /* 0x000fe200078e00ff */
[----:B------:R-:W-:Y:S01]  /*0960*/  NOP ;  /* 0x0000000000007918 */ /* 0x000fe20000000000 */
[----:B------:R-:W-:Y:S03]  /*0970*/  BSSY B9, `(.L_x_413) ;  /* 0x000287a000097945 */ /* 0x000fe60003800000 */
[----:B------:R-:W-:-:S05]  /*0980*/  SEL R2, R2, 0x2, !P0 ;  /* 0x0000000202027807 */ /* 0x000fca0004000000 */
[----:B------:R2:W-:Y:S01]  /*0990*/  STL [R1+0x68], R2 ;  /* 0x0000680201007387 */ /* 0x0005e20000100800 */
[----:B01-34-:R-:W-:Y:S06]  /*09a0*/  BAR.SYNC.DEFER_BLOCKING 0x0 ;  /* 0x0000000000007b1d */ /* 0x01bfec0000010000 */
[----:B------:R-:W-:Y:S05]  /*09b0*/  @!P0 BRA `(.L_x_414) ;  /* 0x0000020c00448947 */ /* 0x000fea0003800000 */
.L_x_415:
[----:B------:R-:W-:-:S08]  /*09c0*/  NOP ;  /* 0x0000000000007918 */ /* 0x000fd00000000000 */
[----:B------:R-:W0:Y:S02]  /*09d0*/  USETMAXREG.TRY_ALLOC.CTAPOOL UP0, 0xf0 ;  /* 0x000000f0000079c8 */ /* 0x000e240008000600 */
[----:B0-----:R-:W-:-:S13]  /*09e0*/  PLOP3.LUT P0, PT, PT, PT, UP0, 0x80, 0x0 ;  /* 0x000000000000781c */ /* 0x001fda0003f0f008 */
[----:B------:R-:W-:Y:S05]  /*09f0*/  @!P0 BRA `(.L_x_415) ;  /* 0xfffffffc00f08947 */ /* 0x000fea000383ffff */
[----:B------:R-:W3:Y:S01]  /*0a00*/  LDL.LU R0, [R1] ;  /* 0x0000000001007983 */ /* 0x000ee20000300800 */
[----:B--2---:R-:W-:Y:S01]  /*0a10*/  SHF.R.U32.HI R2, RZ, 0x7, R6 ;  /* 0x00000007ff027819 */ /* 0x004fe20000011606 */
[----:B------:R-:W0:Y:S01]  /*0a20*/  S2UR UR5, SR_CgaCtaId ;  /* 0x00000000000579c3 */ /* 0x000e220000008800 */
[----:B------:R-:W-:-:S07]  /*0a30*/  UMOV UR4, 0x400 ;  /* 0x0000040000047882 */ /* 0x000fce0000000000 */
[----:B------:R-:W-:Y:S06]  /*0a40*/  BAR.ARV 0x8, 0x180 ;  /* 0x0206000000007b1d */ /* 0x000fec0000002000 */
[----:B------:R-:W-:-:S13]  /*0a50*/  ISETP.NE.AND P0, PT, R2, 0x1, PT ;  /* 0x000000010200780c */ /* 0x000fda0003f05270 */
[----:B------:R-:W-:Y:S06]  /*0a60*/  @!P0 BAR.ARV 0x9, 0x100 ;  /* 0x0244000000008b1d */ /* 0x000fec0000002000 */
[----:B0-----:R-:W-:Y:S02]  /*0a70*/  ULEA UR4, UR5, UR4, 0x18 ;  /* 0x0000000405047291 */ /* 0x001fe4000f8ec03f */
[----:B------:R-:W-:Y:S04]  /*0a80*/  BAR.SYNC.DEFER_BLOCKING 0x5, 0x180 ;  /* 0x0146000000007b1d */ /* 0x000fe80000010000 */
[----:B------:R-:W-:-:S02]  /*0a90*/  IMAD.U32 R2, RZ, RZ, UR4 ;  /* 0x00000004ff027e24 */ /* 0x000fc4000f8e00ff */
[----:B------:R-:W-:-:S03]  /*0aa0*/  ULDC UR4, c[0x0][0xc3c] ;  /* 0x00030f0000047ab9 */ /* 0x000fc60000000800 */
[----:B------:R-:W0:Y:S01]  /*0ab0*/  LDS.128 R148, [R2+0x348d0] ;  /* 0x0348d00002947984 */ /* 0x000e220000000c00 */
[----:B------:R-:W-:Y:S06]  /*0ac0*/  BAR.ARV 0x4, 0x180 ;  /* 0x0106000000007b1d */ /* 0x000fec0000002000 */
[----:B---3--:R-:W-:-:S04]  /*0ad0*/  LOP3.LUT R0, R0, 0xffffffdf, RZ, 0xc0, !PT ;  /* 0xffffffdf00007812 */ /* 0x008fc800078ec0ff */
[----:B------:R-:W-:Y:S02]  /*0ae0*/  @P0 LOP3.LUT R0, R0, 0x20, RZ, 0xfc, !PT ;  /* 0x0000002000000812 */ /* 0x000fe400078efcff */
[----:B0-----:R-:W-:-:S03]  /*0af0*/  ISETP.GE.AND P0, PT, R151, UR4, PT ;  /* 0x0000000497007c0c */ /* 0x001fc6000bf06270 */
[----:B------:R0:W-:Y:S10]  /*0b00*/  STL [R1], R0 ;  /* 0x0000000001007387 */ /* 0x0001f40000100800 */
[----:B0-----:R-:W-:Y:S05]  /*0b10*/  @P0 BRA `(.L_x_416) ;  /* 0x00000284007c0947 */ /* 0x001fea0003800000 */
[----:B------:R-:W2:Y:S01]  /*0b20*/  LDL R16, [R1+0x68] ;  /* 0x0000680001107983 */ /* 0x000ea20000100800 */
[----:B------:R-:W-:Y:S01]  /*0b30*/  VIADD R14, R6, 0xffffff80 ;  /* 0xffffff80060e7836 */ /* 0x000fe20000000000 */
[----:B------:R-:W-:Y:S01]  /*0b40*/  CS2R R222, SRZ ;  /* 0x0000000000de7805 */ /* 0x000fe2000001ff00 */
[----:B------:R-:W-:Y:S02]  /*0b50*/  VIADD R20, R2, 0x16400 ;  /* 0x0001640002147836 */ /* 0x000fe40000000000 */
[----:B------:R-:W-:Y:S01]  /*0b60*/  IMAD.MOV.U32 R23, RZ, RZ, RZ ;  /* 0x000000ffff177224 */ /* 0x000fe200078e00ff */
[----:B------:R-:W-:-:S04]  /*0b70*/  SHF.R.S32.HI R0, RZ, 0x1f, R14 ;  /* 0x0000001fff007819 */ /* 0x000fc8000001140e */
[CC--:B------:R-:W-:Y:S02]  /*0b80*/  LEA.HI R3, R0.reuse, R14.reuse, RZ, 0x7 ;  /* 0x0000000e00037211 */ /* 0x0c0fe400078f38ff */
[CC--:B------:R-:W-:Y:S02]  /*0b90*/  LEA.HI R5, R0.reuse, R14.reuse, RZ, 0x4 ;  /* 0x0000000e00057211 */ /* 0x0c0fe400078f20ff */
[----:B------:R-:W-:Y:S02]  /*0ba0*/  LOP3.LUT R4, R3, 0xffffff80, RZ, 0xc0, !PT ;  /* 0xffffff8003047812 */ /* 0x000fe400078ec0ff */
[----:B------:R-:W-:Y:S02]  /*0bb0*/  LEA.HI R13, R0, R14, RZ, 0x2 ;  /* 0x0000000e000d7211 */ /* 0x000fe400078f10ff */
[----:B------:R-:W-:Y:S02]  /*0bc0*/  IADD3 R21, R14, -R4, RZ ;  /* 0x800000040e157210 */ /* 0x000fe40007ffe0ff */
[----:B------:R-:W-:-:S02]  /*0bd0*/  LEA.HI R4, R0, R14, RZ, 0x5 ;  /* 0x0000000e00047211 */ /* 0x000fc400078f28ff */
[----:B------:R-:W-:Y:S02]  /*0be0*/  SHF.R.S32.HI R9, RZ, 0x1f, R21 ;  /* 0x0000001fff097819 */ /* 0x000fe40000011415 */
[----:B------:R-:W-:Y:S01]  /*0bf0*/  LEA.HI R22, R0, R14, RZ, 0x3 ;  /* 0x0000000e00167211 */ /* 0x000fe200078f18ff */
[----:B------:R-:W-:Y:S01]  /*0c00*/  IMAD.SHL.U32 R6, R4, 0x20, RZ ;  /* 0x0000002004067824 */ /* 0x000fe200078e00ff */
[----:B------:R-:W-:Y:S02]  /*0c10*/  LEA.HI R10, R9, R21, RZ, 0x2 ;  /* 0x00000015090a7211 */ /* 0x000fe400078f10ff */
[----:B------:R-:W-:Y:S02]  /*0c20*/  LOP3.LUT R4, R5, 0x3fffff0, RZ, 0xc0, !PT ;  /* 0x03fffff005047812 */ /* 0x000fe400078ec0ff */
[--C-:B------:R-:W-:Y:S02]  /*0c30*/  SHF.R.S32.HI R11, RZ, 0x2, R10.reuse ;  /* 0x00000002ff0b7819 */ /* 0x100fe4000001140a */
[----:B------:R-:W-:Y:S01]  /*0c40*/  SHF.R.S32.HI R8, RZ, 0x1f, R10 ;  /* 0x0000001fff087819 */ /* 0x000fe2000001140a */
[----:B------:R-:W-:Y:S01]  /*0c50*/  IMAD.IADD R4, R14, 0x1, -R4 ;  /* 0x000000010e047824 */ /* 0x000fe200078e0a04 */
[----:B------:R-:W-:-:S02]  /*0c60*/  LOP3.LUT R7, R6, 0xfffffc00, RZ, 0xc0, !PT ;  /* 0xfffffc0006077812 */ /* 0x000fc400078ec0ff */
[----:B------:R-:W-:Y:S02]  /*0c70*/  LEA.HI R6, R8, R11, RZ, 0x3 ;  /* 0x0000000b08067211 */ /* 0x000fe400078f18ff */
[----:B------:R-:W-:Y:S01]  /*0c80*/  LEA.HI R9, R9, R21, RZ, 0x5 ;  /* 0x0000001509097211 */ /* 0x000fe200078f28ff */
[----:B------:R-:W-:Y:S01]  /*0c90*/  IMAD R8, R4, 0x40, R7 ;  /* 0x0000004004087824 */ /* 0x000fe200078e0207 */
[----:B------:R-:W-:Y:S02]  /*0ca0*/  SHF.R.S32.HI R4, RZ, 0x7, R3 ;  /* 0x00000007ff047819 */ /* 0x000fe40000011403 */
[----:B------:R-:W-:Y:S02]  /*0cb0*/  LOP3.LUT R12, R6, 0xfffffff8, RZ, 0xc0, !PT ;  /* 0xfffffff8060c7812 */ /* 0x000fe400078ec0ff */
[----:B------:R-:W-:Y:S02]  /*0cc0*/  SHF.R.S32.HI R6, RZ, 0x4, R5 ;  /* 0x00000004ff067819 */ /* 0x000fe40000011405 */
[----:B------:R-:W-:Y:S01]  /*0cd0*/  LEA.HI R3, R3, R4, RZ, 0x1 ;  /* 0x0000000403037211 */ /* 0x000fe200078f08ff */
[----:B------:R-:W-:Y:S01]  /*0ce0*/  IMAD.IADD R12, R11, 0x1, -R12 ;  /* 0x000000010b0c7824 */ /* 0x000fe200078e0a0c */
[----:B------:R-:W-:-:S02]  /*0cf0*/  LEA.HI R5, R5, R6, RZ, 0x1 ;  /* 0x0000000605057211 */ /* 0x000fc400078f08ff */
[----:B------:R-:W-:Y:S02]  /*0d00*/  LOP3.LUT R3, R3, 0x3fffffe, RZ, 0xc0, !PT ;  /* 0x03fffffe03037812 */ /* 0x000fe400078ec0ff */
[----:B------:R-:W-:Y:S02]  /*0d10*/  SHF.R.S32.HI R9, RZ, 0x5, R9 ;  /* 0x00000005ff097819 */ /* 0x000fe40000011409 */
[----:B------:R-:W-:Y:S01]  /*0d20*/  LOP3.LUT R5, R5, 0x1ffffffe, RZ, 0xc0, !PT ;  /* 0x1ffffffe05057812 */ /* 0x000fe200078ec0ff */
[----:B------:R-:W-:Y:S01]  /*0d30*/  IMAD.IADD R3, R4, 0x1, -R3 ;  /* 0x0000000104037824 */ /* 0x000fe200078e0a03 */
[----:B------:R-:W-:Y:S01]  /*0d40*/  LOP3.LUT R13, R13, 0xfffffffc, RZ, 0xc0, !PT ;  /* 0xfffffffc0d0d7812 */ /* 0x000fe200078ec0ff */
[----:B------:R-:W-:Y:S01]  /*0d50*/  IMAD R12, R9, 0x10, R12 ;  /* 0x00000010090c7824 */ /* 0x000fe200078e020c */
[----:B------:R-:W-:Y:S01]  /*0d60*/  LOP3.LUT R10, R10, 0x7ffffffc, RZ, 0xc0, !PT ;  /* 0x7ffffffc0a0a7812 */ /* 0x000fe200078ec0ff */
[----:B------:R-:W-:Y:S01]  /*0d70*/  IMAD.IADD R5, R6, 0x1, -R5 ;  /* 0x0000000106057824 */ /* 0x000fe200078e0a05 */
[----:B------:R-:W-:Y:S01]  /*0d80*/  IADD3 R13, R14, -R13, RZ ;  /* 0x8000000d0e0d7210 */ /* 0x000fe20007ffe0ff */
[----:B------:R-:W-:Y:S01]  /*0d90*/  IMAD R15, R3, 0x40, R12 ;  /* 0x00000040030f7824 */ /* 0x000fe200078e020c */
[----:B------:R-:W-:Y:S01]  /*0da0*/  LEA.HI R3, R0, R14, RZ, 0x6 ;  /* 0x0000000e00037211 */ /* 0x000fe200078f30ff */
[----:B------:R-:W-:Y:S01]  /*0db0*/  IMAD R5, R5, 0x8, R8 ;  /* 0x0000000805057824 */ /* 0x000fe200078e0208 */
[----:B------:R-:W-:Y:S01]  /*0dc0*/  LOP3.LUT R0, R22, 0xfffffff8, RZ, 0xc0, !PT ;  /* 0xfffffff816007812 */ /* 0x000fe200078ec0ff */
[----:B------:R-:W-:Y:S01]  /*0dd0*/  IMAD.IADD R10, R21, 0x1, -R10 ;  /* 0x00000001150a7824 */ /* 0x000fe200078e0a0a */
[----:B------:R-:W-:Y:S01]  /*0de0*/  SHF.R.S32.HI R22, RZ, 0x3, R22 ;  /* 0x00000003ff167819 */ /* 0x000fe20000011416 */
[----:B------:R-:W-:Y:S01]  /*0df0*/  IMAD.SHL.U32 R3, R3, 0x8, RZ ;  /* 0x0000000803037824 */ /* 0x000fe200078e00ff */
[----:B------:R-:W-:Y:S01]  /*0e00*/  LEA.HI R7, R13, R13, RZ, 0x1 ;  /* 0x0000000d0d077211 */ /* 0x000fe200078f08ff */
[----:B------:R0:W-:Y:S01]  /*0e10*/  STL [R1+0x8c], R5 ;  /* 0x00008c0501007387 */ /* 0x0001e20000100800 */
[----:B------:R-:W-:Y:S01]  /*0e20*/  IADD3 R18, R14, -R0, RZ ;  /* 0x800000000e127210 */ /* 0x000fe20007ffe0ff */
[C---:B------:R-:W-:Y:S01]  /*0e30*/  VIADD R24, R22.reuse, 0xa0 ;  /* 0x000000a016187836 */ /* 0x040fe20000000000 */
[----:B------:R-:W-:Y:S01]  /*0e40*/  LOP3.LUT R4, R7, 0x1ffffffe, RZ, 0xc0, !PT ;  /* 0x1ffffffe07047812 */ /* 0x000fe200078ec0ff */
[C---:B------:R-:W-:Y:S01]  /*0e50*/  VIADD R30, R22.reuse, 0x20 ;  /* 0x00000020161e7836 */ /* 0x040fe20000000000 */
[----:B------:R-:W-:Y:S01]  /*0e60*/  LOP3.LUT R26, R3, 0xfffffe00, RZ, 0xc0, !PT ;  /* 0xfffffe00031a7812 */ /* 0x000fe200078ec0ff */
[C---:B------:R-:W-:Y:S01]  /*0e70*/  VIADD R29, R22.reuse, 0x40 ;  /* 0x00000040161d7836 */ /* 0x040fe20000000000 */
[C---:B------:R-:W-:Y:S01]  /*0e80*/  IADD3 R25, R22.reuse, 0x80, RZ ;  /* 0x0000008016197810 */ /* 0x040fe20007ffe0ff */
[C---:B------:R-:W-:Y:S01]  /*0e90*/  VIADD R28, R22.reuse, 0x60 ;  /* 0x00000060161c7836 */ /* 0x040fe20000000000 */
[----:B------:R-:W-:Y:S01]  /*0ea0*/  IADD3 R4, R13, -R4, RZ ;  /* 0x800000040d047210 */ /* 0x000fe20007ffe0ff */
[----:B0-----:R-:W-:Y:S01]  /*0eb0*/  IMAD.SHL.U32 R5, R22, 0x40, RZ ;  /* 0x0000004016057824 */ /* 0x001fe200078e00ff */
[----:B------:R-:W-:Y:S01]  /*0ec0*/  SHF.R.S32.HI R0, RZ, 0x1f, R22 ;  /* 0x0000001fff007819 */ /* 0x000fe20000011416 */
[----:B------:R-:W-:Y:S01]  /*0ed0*/  IMAD.SHL.U32 R13, R24, 0x40, RZ ;  /* 0x00000040180d7824 */ /* 0x000fe200078e00ff */
[----:B------:R-:W-:Y:S01]  /*0ee0*/  SHF.R.S32.HI R14, RZ, 0x1f, R24 ;  /* 0x0000001fff0e7819 */ /* 0x000fe20000011418 */
[----:B------:R-:W-:Y:S01]  /*0ef0*/  IMAD.SHL.U32 R6, R29, 0x40, RZ ;  /* 0x000000401d067824 */ /* 0x000fe200078e00ff */
[----:B------:R-:W-:Y:S01]  /*0f00*/  LOP3.LUT R3, R5, 0x1c0, RZ, 0xc0, !PT ;  /* 0x000001c005037812 */ /* 0x000fe200078ec0ff */
[----:B------:R-:W-:Y:S01]  /*0f10*/  IMAD.SHL.U32 R8, R28, 0x40, RZ ;  /* 0x000000401c087824 */ /* 0x000fe200078e00ff */
[----:B------:R-:W-:Y:S01]  /*0f20*/  SHF.R.S32.HI R7, RZ, 0x1f, R29 ;  /* 0x0000001fff077819 */ /* 0x000fe2000001141d */
[----:B------:R-:W-:Y:S01]  /*0f30*/  IMAD.SHL.U32 R11, R25, 0x40, RZ ;  /* 0x00000040190b7824 */ /* 0x000fe200078e00ff */
[----:B------:R-:W-:Y:S01]  /*0f40*/  SHF.R.S32.HI R9, RZ, 0x1f, R28 ;  /* 0x0000001fff097819 */ /* 0x000fe2000001141c */
[----:B------:R-:W-:Y:S01]  /*0f50*/  STL [R1+0x84], R15 ;  /* 0x0000840f01007387 */ /* 0x000fe20000100800 */
[----:B------:R-:W-:-:S02]  /*0f60*/  SHF.L.U32 R0, R30, 0x6, RZ ;  /* 0x000000061e007819 */ /* 0x000fc400000006ff */
[----:B------:R-:W-:Y:S01]  /*0f70*/  SHF.R.S32.HI R5, RZ, 0x1f, R30 ;  /* 0x0000001fff057819 */ /* 0x000fe2000001141e */
[----:B------:R-:W-:Y:S01]  /*0f80*/  STL [R1+0x6c], RZ ;  /* 0x00006cff01007387 */ /* 0x000fe20000100800 */
[----:B------:R-:W-:Y:S02]  /*0f90*/  SHF.R.U32.HI R27, RZ, 0x3, R3 ;  /* 0x00000003ff1b7819 */ /* 0x000fe40000011603 */
[----:B------:R-:W-:Y:S01]  /*0fa0*/  SHF.R.S32.HI R12, RZ, 0x1f, R25 ;  /* 0x0000001fff0c7819 */ /* 0x000fe20000011419 */
[----:B------:R-:W-:Y:S01]  /*0fb0*/  STL [R1+0x78], R20 ;  /* 0x0000781401007387 */ /* 0x000fe20000100800 */
[----:B------:R-:W-:Y:S02]  /*0fc0*/  LEA.HI R14, R14, R24, RZ, 0x3 ;  /* 0x000000180e0e7211 */ /* 0x000fe400078f18ff */
[----:B------:R-:W-:Y:S01]  /*0fd0*/  LEA.HI R7, R7, R29, RZ, 0x3 ;  /* 0x0000001d07077211 */ /* 0x000fe200078f18ff */
[----:B------:R-:W-:Y:S01]  /*0fe0*/  STL [R1+0x4], RZ ;  /* 0x000004ff01007387 */ /* 0x000fe20000100800 */
[----:B------:R-:W-:-:S02]  /*0ff0*/  LEA.HI R9, R9, R28, RZ, 0x3 ;  /* 0x0000001c09097211 */ /* 0x000fc400078f18ff */
[----:B------:R-:W-:Y:S01]  /*1000*/  LOP3.LUT R24, R0, 0x1c0, RZ, 0xc0, !PT ;  /* 0x000001c000187812 */ /* 0x000fe200078ec0ff */
[----:B------:R-:W-:Y:S01]  /*1010*/  IMAD.SHL.U32 R7, R7, 0x40, RZ ;  /* 0x0000004007077824 */ /* 0x000fe200078e00ff */
[----:B------:R-:W-:Y:S01]  /*1020*/  LEA.HI R5, R5, R30, RZ, 0x3 ;  /* 0x0000001e05057211 */ /* 0x000fe200078f18ff */
[----:B------:R-:W-:Y:S01]  /*1030*/  IMAD.SHL.U32 R9, R9, 0x40, RZ ;  /* 0x0000004009097824 */ /* 0x000fe200078e00ff */
[----:B------:R-:W-:Y:S02]  /*1040*/  LOP3.LUT R0, R13, 0x1c0, RZ, 0xc0, !PT ;  /* 0x000001c00d007812 */ /* 0x000fe400078ec0ff */
[----:B------:R-:W-:Y:S01]  /*1050*/  LEA.HI R12, R12, R25, RZ, 0x3 ;  /* 0x000000190c0c7211 */ /* 0x000fe200078f18ff */
[----:B------:R-:W-:Y:S01]  /*1060*/  IMAD.SHL.U32 R5, R5, 0x40, RZ ;  /* 0x0000004005057824 */ /* 0x000fe200078e00ff */
[----:B------:R-:W-:Y:S02]  /*1070*/  LOP3.LUT R6, R6, 0x1c0, RZ, 0xc0, !PT ;  /* 0x000001c006067812 */ /* 0x000fe400078ec0ff */
[----:B------:R-:W-:Y:S01]  /*1080*/  LOP3.LUT R25, R8, 0x1c0, RZ, 0xc0, !PT ;  /* 0x000001c008197812 */ /* 0x000fe200078ec0ff */
[----:B------:R-:W-:Y:S01]  /*1090*/  IMAD.SHL.U32 R12, R12, 0x40, RZ ;  /* 0x000000400c0c7824 */ /* 0x000fe200078e00ff */
[----:B------:R-:W-:-:S02]  /*10a0*/  LOP3.LUT R8, R11, 0x1c0, RZ, 0xc0, !PT ;  /* 0x000001c00b087812 */ /* 0x000fc400078ec0ff */
[----:B------:R-:W-:Y:S02]  /*10b0*/  SHF.R.U32.HI R11, RZ, 0x3, R6 ;  /* 0x00000003ff0b7819 */ /* 0x000fe40000011606 */
[----:B------:R-:W-:Y:S02]  /*10c0*/  LOP3.LUT R7, R7, 0xfffffe00, RZ, 0xc0, !PT ;  /* 0xfffffe0007077812 */ /* 0x000fe400078ec0ff */
[----:B------:R-:W-:Y:S02]  /*10d0*/  SHF.R.U32.HI R8, RZ, 0x3, R25 ;  /* 0x00000003ff087819 */ /* 0x000fe40000011619 */
[----:B------:R-:W-:Y:S02]  /*10e0*/  SHF.L.U32 R14, R14, 0x6, RZ ;  /* 0x000000060e0e7819 */ /* 0x000fe400000006ff */
[----:B--2---:R-:W-:Y:S01]  /*10f0*/  LOP3.LUT R224, R16, 0x1, RZ, 0xfc, !PT ;  /* 0x0000000110e07812 */ /* 0x004fe200078efcff */
[C---:B------:R-:W-:Y:S02]  /*1100*/  IMAD.SHL.U32 R16, R18.reuse, 0x8, RZ ;  /* 0x0000000812107824 */ /* 0x040fe400078e00ff */
[----:B------:R-:W-:-:S03]  /*1110*/  IMAD.SHL.U32 R18, R18, 0x4, RZ ;  /* 0x0000000412127824 */ /* 0x000fc600078e00ff */
[--C-:B------:R-:W-:Y:S01]  /*1120*/  LOP3.LUT R3, R3, 0x38, R16.reuse, 0xf8, !PT ;  /* 0x0000003803037812 */ /* 0x100fe200078ef810 */
[----:B------:R-:W-:Y:S01]  /*1130*/  VIADD R220, R18, 0x20 ;  /* 0x0000002012dc7836 */ /* 0x000fe20000000000 */
[--C-:B------:R-:W-:Y:S02]  /*1140*/  SHF.R.S32.HI R17, RZ, 0x1f, R16.reuse ;  /* 0x0000001fff117819 */ /* 0x100fe40000011410 */
[----:B------:R-:W-:Y:S02]  /*1150*/  LOP3.LUT R0, R26, R3, R27, 0xf6, !PT ;  /* 0x000000031a007212 */ /* 0x000fe400078ef61b */
[--C-:B------:R-:W-:Y:S02]  /*1160*/  LOP3.LUT R3, R25, 0x38, R16.reuse, 0xf8, !PT ;  /* 0x0000003819037812 */ /* 0x100fe400078ef810 */
[----:B------:R-:W-:Y:S01]  /*1170*/  IADD3 R221, R16, 0x40, RZ ;  /* 0x0000004010dd7810 */ /* 0x000fe20007ffe0ff */
[----:B------:R0:W-:Y:S04]  /*1180*/  STL [R1+0x40], R0 ;  /* 0x0000400001007387 */ /* 0x0001e80000100800 */
[----:B------:R1:W-:Y:S01]  /*1190*/  STL [R1+0x48], R7 ;  /* 0x0000480701007387 */ /* 0x0003e20000100800 */
[----:B0-----:R-:W-:-:S02]  /*11a0*/  LOP3.LUT R0, R6, 0x38, R16, 0xf8, !PT ;  /* 0x0000003806007812 */ /* 0x001fc400078ef810 */
[----:B------:R-:W-:Y:S02]  /*11b0*/  SHF.R.U32.HI R6, RZ, 0x3, R24 ;  /* 0x00000003ff067819 */ /* 0x000fe40000011618 */
[----:B------:R-:W-:Y:S02]  /*11c0*/  LOP3.LUT R6, R9, 0xfffffe00, RZ, 0xc0, !PT ;  /* 0xfffffe0009067812 */ /* 0x000fe400078ec0ff */
[----:B------:R-:W-:Y:S02]  /*11d0*/  LOP3.LUT R9, R5, 0xfffffe00, RZ, 0xc0, !PT ;  /* 0xfffffe0005097812 */ /* 0x000fe400078ec0ff */
[----:B------:R-:W-:Y:S02]  /*11e0*/  LOP3.LUT R5, R12, 0xfffffe00, RZ, 0xc0, !PT ;  /* 0xfffffe000c057812 */ /* 0x000fe400078ec0ff */
[----:B------:R-:W-:Y:S01]  /*11f0*/  LOP3.LUT R0, R7, R0, R11, 0xf6, !PT ;  /* 0x0000000007007212 */ /* 0x000fe200078ef60b */
[----:B------:R-:W-:Y:S01]  /*1200*/  STL [R1+0x3c], R9 ;  /* 0x00003c0901007387 */ /* 0x000fe20000100800 */
[----:B------:R-:W-:-:S02]  /*1210*/  LOP3.LUT R3, R6, R3, R8, 0xf6, !PT ;  /* 0x0000000306037212 */ /* 0x000fc400078ef608 */
[----:B-1----:R-:W-:Y:S01]  /*1220*/  LOP3.LUT R7, R14, 0xfffffe00, RZ, 0xc0, !PT ;  /* 0xfffffe000e077812 */ /* 0x002fe200078ec0ff */
[----:B------:R0:W-:Y:S02]  /*1230*/  STL [R1+0x5c], R5 ;  /* 0x00005c0501007387 */ /* 0x0001e40000100800 */
[--C-:B------:R-:W-:Y:S02]  /*1240*/  IMAD R3, R3, 0x2, R20.reuse ;  /* 0x0000000203037824 */ /* 0x100fe400078e0214 */
[----:B------:R1:W-:Y:S04]  /*1250*/  STL [R1+0x44], R6 ;  /* 0x0000440601007387 */ /* 0x0003e80000100800 */
[----:B------:R2:W-:Y:S01]  /*1260*/  STL [R1+0x58], R7 ;  /* 0x0000580701007387 */ /* 0x0005e20000100800 */
[----:B0-----:R-:W-:Y:S01]  /*1270*/  IMAD R5, R0, 0x2, R20 ;  /* 0x0000000200057824 */ /* 0x001fe200078e0214 */
[----:B------:R-:W-:Y:S01]  /*1280*/  LEA R0, R4, R15, 0x3 ;  /* 0x0000000f04007211 */ /* 0x000fe200078e18ff */
[----:B-1----:R-:W-:-:S05]  /*1290*/  IMAD.SHL.U32 R6, R10, 0x2, RZ ;  /* 0x000000020a067824 */ /* 0x002fca00078e00ff */
[----:B------:R2:W-:Y:S04]  /*12a0*/  STL [R1+0x38], R6 ;  /* 0x0000380601007387 */ /* 0x0005e80000100800 */
[----:B------:R2:W-:Y:S04]  /*12b0*/  STL [R1+0x80], R5 ;  /* 0x0000800501007387 */ /* 0x0005e80000100800 */
[----:B------:R2:W-:Y:S04]  /*12c0*/  STL [R1+0x88], R0 ;  /* 0x0000880001007387 */ /* 0x0005e80000100800 */
[----:B------:R2:W-:Y:S02]  /*12d0*/  STL [R1+0x7c], R3 ;  /* 0x00007c0301007387 */ /* 0x0005e40000100800 */
.L_x_647:
[----:B01234-:R-:W0:Y:S01]  /*12e0*/  LDC.64 R4, c[0x0][0xc88] ;  /* 0x00032200ff047b82 */ /* 0x01fe220000000a00 */
[----:B------:R-:W-:Y:S01]  /*12f0*/  ULDC.64 UR4, c[0x0][0x208] ;  /* 0x0000820000047ab9 */ /* 0x000fe20000000a00 */
[----:B0-----:R-:W-:-:S05]  /*1300*/  IMAD.WIDE R4, R151, 0x4, R4 ;  /* 0x0000000497047825 */ /* 0x001fca00078e0204 */
[----:B------:R-:W2:Y:S01]  /*1310*/  LDG.E R32, desc[UR4][R4.64] ;  /* 0x0000000404207981 */ /* 0x000ea2000c1e1900 */
[----:B------:R-:W-:Y:S05]  /*1320*/  YIELD ;  /* 0x0000000000007946 */ /* 0x000fea0003800000 */
[----:B------:R-:W-:Y:S01]  /*1330*/  ULDC.64 UR4, c[0x0][0xa28] ;  /* 0x00028a0000047ab9 */ /* 0x000fe20000000a00 */
[----:B------:R-:W-:Y:S01]  /*1340*/  ULDC.64 UR8, c[0x0][0xa18] ;  /* 0x0002860000087ab9 */ /* 0x000fe20000000a00 */
[----:B------:R-:W-:Y:S01]  /*1350*/  ISETP.NE.U32.AND P1, PT, RZ, UR4, PT ;  /* 0x00000004ff007c0c */ /* 0x000fe2000bf25070 */
[----:B------:R-:W-:Y:S01]  /*1360*/  ULDC.64 UR6, c[0x0][0xa08] ;  /* 0x0002820000067ab9 */ /* 0x000fe20000000a00 */
[----:B------:R-:W-:Y:S01]  /*1370*/  IMAD.MOV.U32 R11, RZ, RZ, RZ ;  /* 0x000000ffff0b7224 */ /* 0x000fe200078e00ff */
[----:B------:R-:W-:Y:S01]  /*1380*/  ISETP.NE.U32.AND P0, PT, RZ, UR6, PT ;  /* 0x00000006ff007c0c */ /* 0x000fe2000bf05070 */
[----:B------:R-:W-:Y:S01]  /*1390*/  ULDC.64 UR10, c[0x0][0x208] ;  /* 0x00008200000a7ab9 */ /* 0x000fe20000000a00 */
[----:B------:R-:W-:Y:S01]  /*13a0*/  ISETP.NE.AND.EX P1, PT, RZ, UR5, PT, P1 ;  /* 0x00000005ff007c0c */ /* 0x000fe2000bf25310 */
[----:B------:R-:W-:Y:S01]  /*13b0*/  IMAD.MOV.U32 R27, RZ, RZ, RZ ;  /* 0x000000ffff1b7224 */ /* 0x000fe200078e00ff */
[----:B------:R-:W-:-:S02]  /*13c0*/  ISETP.NE.AND.EX P0, PT, RZ, UR7, PT, P0 ;  /* 0x00000007ff007c0c */ /* 0x000fc4000bf05300 */
[----:B--2---:R-:W-:Y:S01]  /*13d0*/  SHF.R.S32.HI R0, RZ, 0x1f, R32 ;  /* 0x0000001fff007819 */ /* 0x004fe20000011420 */
[----:B------:R0:W-:Y:S08]  /*13e0*/  STL [R1+0x54], R32 ;  /* 0x0000542001007387 */ /* 0x0001f00000100800 */
[C---:B------:R-:W-:Y:S01]  /*13f0*/  @P1 LEA R6, P2, R32.reuse, UR4, 0x2 ;  /* 0x0000000420061c11 */ /* 0x040fe2000f8410ff */
[C---:B------:R-:W-:Y:S01]  /*1400*/  IMAD.SHL.U32 R28, R32.reuse, 0x4, RZ ;  /* 0x00000004201c7824 */ /* 0x040fe200078e00ff */
[----:B------:R-:W-:-:S02]  /*1410*/  SHF.L.U64.HI R29, R32, 0x2, R0 ;  /* 0x00000002201d7819 */ /* 0x000fc40000010200 */
[----:B------:R-:W-:Y:S02]  /*1420*/  @P1 LEA.HI.X R7, R32, UR5, R0, 0x2, P2 ;  /* 0x0000000520071c11 */ /* 0x000fe400090f1400 */
[----:B------:R-:W-:Y:S01]  /*1430*/  ISETP.NE.U32.AND P2, PT, RZ, UR8, PT ;  /* 0x00000008ff007c0c */ /* 0x000fe2000bf45070 */
[----:B------:R-:W-:Y:S01]  /*1440*/  ULDC UR4, c[0x0][0x288] ;  /* 0x0000a20000047ab9 */ /* 0x000fe20000000800 */
[----:B------:R-:W-:Y:S01]  /*1450*/  IADD3 R8, P3, R28, UR6, RZ ;  /* 0x000000061c087c10 */ /* 0x000fe2000ff7e0ff */
[----:B------:R-:W-:Y:S01]  /*1460*/  IMAD.U32 R161, RZ, RZ, UR4 ;  /* 0x00000004ffa17e24 */ /* 0x000fe2000f8e00ff */
[----:B------:R-:W-:Y:S01]  /*1470*/  ISETP.NE.AND.EX P2, PT, RZ, UR9, PT, P2 ;  /* 0x00000009ff007c0c */ /* 0x000fe2000bf45320 */
[----:B------:R-:W-:Y:S01]  /*1480*/  ULDC.64 UR4, c[0x0][0x418] ;  /* 0x0001060000047ab9 */ /* 0x000fe20000000a00 */
[----:B------:R0:W5:Y:S01]  /*1490*/  @P1 LDG.E R11, desc[UR10][R6.64] ;  /* 0x0000000a060b1981 */ /* 0x000162000c1e1900 */
[----:B------:R-:W-:Y:S01]  /*14a0*/  UISETP.NE.U32.AND UP0, UPT, UR4, URZ, UPT ;  /* 0x0000003f0400728c */ /* 0x000fe2000bf05070 */
[----:B------:R-:W-:-:S02]  /*14b0*/  IADD3.X R9, R29, UR7, RZ, P3, !PT ;  /* 0x000000071d097c10 */ /* 0x000fc40009ffe4ff */
[----:B------:R-:W-:Y:S01]  /*14c0*/  ULDC UR4, c[0x0][0x424] ;  /* 0x0001090000047ab9 */ /* 0x000fe20000000800 */
[----:B------:R-:W-:Y:S02]  /*14d0*/  UISETP.NE.AND.EX UP0, UPT, UR5, URZ, UPT, UP0 ;  /* 0x0000003f0500728c */ /* 0x000fe4000bf05300 */
[----:B------:R0:W5:Y:S01]  /*14e0*/  @P0 LDG.E R27, desc[UR10][R8.64] ;  /* 0x0000000a081b0981 */ /* 0x000162000c1e1900 */
[----:B------:R-:W-:Y:S01]  /*14f0*/  ULDC UR5, c[0x0][0x2f0] ;  /* 0x0000bc0000057ab9 */ /* 0x000fe20000000800 */
[----:B------:R-:W-:Y:S02]  /*1500*/  USEL UR4, UR4, 0x1, UP0 ;  /* 0x0000000104047887 */ /* 0x000fe40008000000 */
[----:B------:R-:W-:Y:S02]  /*1510*/  @P2 IADD3 R4, P1, R28, UR8, RZ ;  /* 0x000000081c042c10 */ /* 0x000fe4000ff3e0ff */
[----:B------:R-:W-:Y:S02]  /*1520*/  UIMAD UR4, UR4, UR5, URZ ;  /* 0x00000005040472a4 */ /* 0x000fe4000f8e023f */
[----:B------:R-:W-:Y:S01]  /*1530*/  @P2 IADD3.X R5, R29, UR9, RZ, P1, !PT ;  /* 0x000000091d052c10 */ /* 0x000fe20008ffe4ff */
[----:B------:R-:W-:-:S02]  /*1540*/  ULDC UR5, c[0x0][0x348] ;  /* 0x0000d20000057ab9 */ /* 0x000fc40000000800 */
[----:B------:R-:W-:Y:S01]  /*1550*/  MOV R25, UR5 ;  /* 0x0000000500197c02 */ /* 0x000fe20008000f00 */
[----:B------:R-:W-:Y:S01]  /*1560*/  IMAD.U32 R26, RZ, RZ, UR4 ;  /* 0x00000004ff1a7e24 */ /* 0x000fe2000f8e00ff */
[----:B------:R0:W5:Y:S01]  /*1570*/  @P2 LDG.E R161, desc[UR10][R4.64] ;  /* 0x0000000a04a12981 */ /* 0x000162000c1e1900 */
[----:B------:R-:W-:Y:S05]  /*1580*/  @P2 BRA `(.L_x_417) ;  /* 0x0000000000282947 */ /* 0x000fea0003800000 */
[----:B------:R-:W-:Y:S02]  /*1590*/  ULDC.64 UR4, c[0x0][0xa00] ;  /* 0x0002800000047ab9 */ /* 0x000fe40000000a00 */
[----:B------:R-:W-:-:S04]  /*15a0*/  ISETP.NE.U32.AND P1, PT, RZ, UR4, PT ;  /* 0x00000004ff007c0c */ /* 0x000fc8000bf25070 */
[----:B------:R-:W-:-:S13]  /*15b0*/  ISETP.NE.AND.EX P1, PT, RZ, UR5, PT, P1 ;  /* 0x00000005ff007c0c */ /* 0x000fda000bf25310 */
[----:B------:R-:W-:Y:S05]  /*15c0*/  @!P1 BRA `(.L_x_417) ;  /* 0x0000000000189947 */ /* 0x000fea0003800000 */
[----:B0-----:R-:W0:Y:S01]  /*15d0*/  LDC.64 R4, c[0x0][0xa00] ;  /* 0x00028000ff047b82 */ /* 0x001e220000000a00 */
[----:B------:R-:W-:Y:S01]  /*15e0*/  ULDC.64 UR4, c[0x0][0x208] ;  /* 0x0000820000047ab9 */ /* 0x000fe20000000a00 */
[----:B0-----:R-:W-:-:S05]  /*15f0*/  IMAD.WIDE R4, R32, 0x4, R4 ;  /* 0x0000000420047825 */ /* 0x001fca00078e0204 */
[----:B-----5:R-:W2:Y:S04]  /*1600*/  LDG.E R161, desc[UR4][R4.64] ;  /* 0x0000000404a17981 */ /* 0x020ea8000c1e1900 */
[----:B------:R-:W2:Y:S02]  /*1610*/  LDG.E R0, desc[UR4][R4.64+0x4] ;  /* 0x0000040404007981 */ /* 0x000ea4000c1e1900 */
[----:B--2---:R-:W-:-:S07]  /*1620*/  IMAD.IADD R161, R0, 0x1, -R161 ;  /* 0x0000000100a17824 */ /* 0x004fce00078e0aa1 */
.L_x_417:
[C---:B------:R-:W-:Y:S01]  /*1630*/  LOP3.LUT R31, R150.reuse, 0xffff, RZ, 0xc0, !PT ;  /* 0x0000ffff961f7812 */ /* 0x040fe200078ec0ff */
[----:B------:R-:W-:Y:S01]  /*1640*/  ULDC.64 UR4, c[0x0][0xa20] ;  /* 0x0002880000047ab9 */ /* 0x000fe20000000a00 */
[----:B------:R1:W-:Y:S01]  /*1650*/  STL [R1+0x70], R149 ;  /* 0x0000709501007387 */ /* 0x0003e20000100800 */
[----:B------:R-:W-:Y:S02]  /*1660*/  ISETP.NE.U32.AND P1, PT, RZ, UR4, PT ;  /* 0x00000004ff007c0c */ /* 0x000fe4000bf25070 */
[C---:B------:R-:W-:Y:S01]  /*1670*/  LOP3.LUT R3, R150.reuse, 0xff000000, RZ, 0xc0, !PT ;  /* 0xff00000096037812 */ /* 0x040fe200078ec0ff */
[----:B------:R1:W-:Y:S01]  /*1680*/  STL [R1+0x60], R31 ;  /* 0x0000601f01007387 */ /* 0x0003e20000100800 */
[----:B------:R-:W-:Y:S02]  /*1690*/  ISETP.NE.AND.EX P1, PT, RZ, UR5, PT, P1 ;  /* 0x00000005ff007c0c */ /* 0x000fe4000bf25310 */
[----:B------:R-:W-:Y:S02]  /*16a0*/  LOP3.LUT R0, R150, 0xff0000, RZ, 0xc0, !PT ;  /* 0x00ff000096007812 */ /* 0x000fe400078ec0ff */
[----:B------:R-:W-:-:S04]  /*16b0*/  SHF.R.U32.HI R3, RZ, 0x8, R3 ;  /* 0x00000008ff037819 */ /* 0x000fc80000011603 */
[----:B------:R-:W-:-:S05]  /*16c0*/  LEA.HI R10, R0, R3, RZ, 0x10 ;  /* 0x00000003000a7211 */ /* 0x000fca00078f80ff */
[----:B-1----:R-:W-:Y:S05]  /*16d0*/  @!P1 BRA `(.L_x_418) ;  /* 0x0000000000149947 */ /* 0x002fea0003800000 */
[----:B0-----:R-:W-:Y:S01]  /*16e0*/  IADD3 R4, P0, R28, UR4, RZ ;  /* 0x000000041c047c10 */ /* 0x001fe2000ff1e0ff */
[----:B------:R-:W-:-:S03]  /*16f0*/  ULDC.64 UR6, c[0x0][0x208] ;  /* 0x0000820000067ab9 */ /* 0x000fc60000000a00 */
[----:B------:R-:W-:-:S05]  /*1700*/  IADD3.X R5, R29, UR5, RZ, P0, !PT ;  /* 0x000000051d057c10 */ /* 0x000fca00087fe4ff */
[----:B------:R1:W5:Y:S01]  /*1710*/  LDG.E R26, desc[UR6][R4.64] ;  /* 0x00000006041a7981 */ /* 0x000362000c1e1900 */
[----:B------:R-:W-:Y:S05]  /*1720*/  BRA `(.L_x_419) ;  /* 0x0000000000147947 */ /* 0x000fea0003800000 */
.L_x_418:
[----:B------:R-:W-:Y:S05]  /*1730*/  @!P0 BRA `(.L_x_419) ;  /* 0x0000000000108947 */ /* 0x000fea0003800000 */
[----:B------:R-:W-:Y:S02]  /*1740*/  ULDC.64 UR4, c[0x0][0x208] ;  /* 0x0000820000047ab9 */ /* 0x000fe40000000a00 */
[----:B------:R-:W2:Y:S04]  /*1750*/  LDG.E R3, desc[UR4][R8.64] ;  /* 0x0000000408037981 */ /* 0x000ea8000c1e1900 */
[----:B------:R-:W2:Y:S02]  /*1760*/  LDG.E R26, desc[UR4][R8.64+0x4] ;  /* 0x00000404081a7981 */ /* 0x000ea4000c1e1900 */
[----:B--2---:R-:W-:-:S07]  /*1770*/  IMAD.IADD R26, R26, 0x1, -R3 ;  /* 0x000000011a1a7824 */ /* 0x004fce00078e0a03 */
.L_x_419:
[----:B------:R-:W-:Y:S01]  /*1780*/  ULDC.64 UR4, c[0x0][0xa10] ;  /* 0x0002840000047ab9 */ /* 0x000fe20000000a00 */
[----:B------:R-:W2:Y:S01]  /*1790*/  LDL.LU R30, [R1] ;  /* 0x00000000011e7983 */ /* 0x000ea20000300800 */
[----:B------:R-:W-:Y:S01]  /*17a0*/  ISETP.NE.U32.AND P0, PT, RZ, UR4, PT ;  /* 0x00000004ff007c0c */ /* 0x000fe2000bf05070 */
[----:B------:R-:W-:-:S03]  /*17b0*/  ULDC.64 UR6, c[0x0][0x208] ;  /* 0x0000820000067ab9 */ /* 0x000fc60000000a00 */
[----:B------:R-:W-:Y:S01]  /*17c0*/  ISETP.NE.AND.EX P0, PT, RZ, UR5, PT, P0 ;  /* 0x00000005ff007c0c */ /* 0x000fe2000bf05300 */
[----:B------:R-:W-:-:S12]  /*17d0*/  ULDC.64 UR4, c[0x0][0xa30] ;  /* 0x00028c0000047ab9 */ /* 0x000fd80000000a00 */
[----:B01----:R-:W0:Y:S02]  /*17e0*/  @P0 LDC.64 R4, c[0x0][0xa10] ;  /* 0x00028400ff040b82 */ /* 0x003e240000000a00 */
[----:B0-----:R-:W-:-:S05]  /*17f0*/  @P0 IMAD.WIDE R4, R32, 0x4, R4 ;  /* 0x0000000420040825 */ /* 0x001fca00078e0204 */
[----:B------:R-:W3:Y:S04]  /*1800*/  @P0 LDG.E R0, desc[UR6][R4.64] ;  /* 0x0000000604000981 */ /* 0x000ee8000c1e1900 */
[----:B------:R-:W3:Y:S01]  /*1810*/  @P0 LDG.E R3, desc[UR6][R4.64+0x4] ;  /* 0x0000040604030981 */ /* 0x000ee2000c1e1900 */
[----:B-----5:R-:W-:Y:S01]  /*1820*/  IADD3 R12, -R11, R26, RZ ;  /* 0x0000001a0b0c7210 */ /* 0x020fe20007ffe1ff */
[----:B------:R-:W-:Y:S01]  /*1830*/  IMAD.MOV.U32 R147, RZ, RZ, R26 ;  /* 0x000000ffff937224 */ /* 0x000fe200078e001a */
[----:B------:R-:W-:Y:S02]  /*1840*/  ISETP.NE.U32.AND P1, PT, RZ, UR4, PT ;  /* 0x00000004ff007c0c */ /* 0x000fe4000bf25070 */
[----:B------:R-:W-:Y:S02]  /*1850*/  LOP3.LUT R13, R10, 0xff, RZ, 0xc0, !PT ;  /* 0x000000ff0a0d7812 */ /* 0x000fe400078ec0ff */
[----:B------:R-:W-:-:S02]  /*1860*/  ISETP.NE.AND.EX P1, PT, RZ, UR5, PT, P1 ;  /* 0x00000005ff007c0c */ /* 0x000fc4000bf25310 */
[----:B------:R-:W-:Y:S01]  /*1870*/  SHF.R.U32.HI R8, RZ, 0x10, R10 ;  /* 0x00000010ff087819 */ /* 0x000fe2000001160a */
[----:B------:R0:W-:Y:S01]  /*1880*/  STL [R1+0x74], R13 ;  /* 0x0000740d01007387 */ /* 0x0001e20000100800 */
[----:B------:R-:W-:Y:S09]  /*1890*/  BSSY B0, `(.L_x_420) ;  /* 0x000002e000007945 */ /* 0x000ff20003800000 */
[----:B------:R-:W-:-:S04]  /*18a0*/  @P1 IADD3 R6, P2, R28, UR4, RZ ;  /* 0x000000041c061c10 */ /* 0x000fc8000ff5e0ff */
[----:B------:R-:W-:-:S05]  /*18b0*/  @P1 IADD3.X R7, R29, UR5, RZ, P2, !PT ;  /* 0x000000051d071c10 */ /* 0x000fca00097fe4ff */
[----:B------:R0:W5:Y:S01]  /*18c0*/  @P1 LDG.E R147, desc[UR6][R6.64] ;  /* 0x0000000606931981 */ /* 0x000162000c1e1900 */
[----:B--2---:R-:W-:Y:S01]  /*18d0*/  LOP3.LUT R30, R30, 0xffffffbf, RZ, 0xc0, !PT ;  /* 0xffffffbf1e1e7812 */ /* 0x004fe200078ec0ff */
[----:B---3--:R-:W-:-:S04]  /*18e0*/  @P0 IMAD.IADD R25, R3, 0x1, -R0 ;  /* 0x0000000103190824 */ /* 0x008fc800078e0a00 */
[----:B------:R-:W-:-:S04]  /*18f0*/  IMAD.IADD R162, R12, 0x1, R25 ;  /* 0x000000010ca27824 */ /* 0x000fc800078e0219 */
[C---:B------:R-:W-:Y:S01]  /*1900*/  VIADD R0, R162.reuse, 0xaf ;  /* 0x000000afa2007836 */ /* 0x040fe20000000000 */
[----:B------:R-:W-:-:S03]  /*1910*/  ISETP.GE.AND P3, PT, R162, 0x1, PT ;  /* 0x00000001a200780c */ /* 0x000fc60003f66270 */
[----:B------:R-:W-:-:S05]  /*1920*/  IMAD.HI R0, R0, 0x2e8ba2e9, RZ ;  /* 0x2e8ba2e900007827 */ /* 0x000fca00078e02ff */
[----:B------:R-:W-:-:S04]  /*1930*/  SHF.R.U32.HI R3, RZ, 0x1f, R0 ;  /* 0x0000001fff037819 */ /* 0x000fc80000011600 */
[----:B------:R-:W-:Y:S01]  /*1940*/  LEA.HI.SX32 R160, R0, R3, 0x1b ;  /* 0x0000000300a07211 */ /* 0x000fe200078fdaff */
[----:B------:R-:W-:Y:S01]  /*1950*/  IMAD.MOV.U32 R3, RZ, RZ, RZ ;  /* 0x000000ffff037224 */ /* 0x000fe200078e00ff */
[----:B------:R-:W-:-:S05]  /*1960*/  @P3 LOP3.LUT R30, R30, 0x40, RZ, 0xfc, !PT ;  /* 0x000000401e1e3812 */ /* 0x000fca00078efcff */
[----:B------:R0:W-:Y:S04]  /*1970*/  STL [R1], R30 ;  /* 0x0000001e01007387 */ /* 0x0001e80000100800 */
[----:B------:R0:W-:Y:S01]  /*1980*/  STL [R1+0x64], R8 ;  /* 0x0000640801007387 */ /* 0x0001e20000100800 */
[----:B------:R-:W-:Y:S05]  /*1990*/  @!P3 BRA `(.L_x_421) ;  /* 0x000000000074b947 */ /* 0x000fea0003800000 */
[----:B------:R-:W-:Y:S01]  /*19a0*/  ISETP.NE.AND P0, PT, R8, RZ, PT ;  /* 0x000000ff0800720c */ /* 0x000fe20003f05270 */
[----:B------:R-:W-:-:S03]  /*19b0*/  ULDC UR4, c[0x0][0x9f0] ;  /* 0x00027c0000047ab9 */ /* 0x000fc60000000800 */
[----:B------:R-:W-:-:S04]  /*19c0*/  SEL R9, R8, UR4, P0 ;  /* 0x0000000408097c07 */ /* 0x000fc80008000000 */
[-C--:B0-----:R-:W-:Y:S02]  /*19d0*/  IABS R6, R9.reuse ;  /* 0x0000000900067213 */ /* 0x081fe40000000000 */
[----:B------:R-:W-:Y:S02]  /*19e0*/  IADD3 R0, R160, -0x1, R9 ;  /* 0xffffffffa0007810 */ /* 0x000fe40007ffe009 */
[----:B------:R-:W0:Y:S01]  /*19f0*/  I2F.RP R3, R6 ;  /* 0x0000000600037306 */ /* 0x000e220000209400 */
[-C--:B------:R-:W-:Y:S02]  /*1a00*/  IABS R10, R9.reuse ;  /* 0x00000009000a7213 */ /* 0x080fe40000000000 */
[----:B------:R-:W-:Y:S02]  /*1a10*/  IABS R8, R0 ;  /* 0x0000000000087213 */ /* 0x000fe40000000000 */
[----:B------:R-:W-:-:S04]  /*1a20*/  LOP3.LUT R0, R0, R9, RZ, 0x3c, !PT ;  /* 0x0000000900007212 */ /* 0x000fc800078e3cff */
[----:B------:R-:W-:Y:S01]  /*1a30*/  ISETP.GE.AND P2, PT, R0, RZ, PT ;  /* 0x000000ff0000720c */ /* 0x000fe20003f46270 */
[----:B0-----:R-:W0:Y:S02]  /*1a40*/  MUFU.RCP R3, R3 ;  /* 0x0000000300037308 */ /* 0x001e240000001000 */
[----:B0-----:R-:W-:Y:S01]  /*1a50*/  IADD3 R4, R3, 0xffffffe, RZ ;  /* 0x0ffffffe03047810 */ /* 0x001fe20007ffe0ff */
[----:B------:R-:W-:-:S05]  /*1a60*/  IMAD.MOV R3, RZ, RZ, -R10 ;  /* 0x000000ffff037224 */ /* 0x000fca00078e0a0a */
[----:B------:R0:W1:Y:S02]  /*1a70*/  F2I.FTZ.U32.TRUNC.NTZ R5, R4 ;  /* 0x0000000400057305 */ /* 0x000064000021f000 */
[----:B0-----:R-:W-:Y:S02]  /*1a80*/  IMAD.MOV.U32 R4, RZ, RZ, RZ ;  /* 0x000000ffff047224 */ /* 0x001fe400078e00ff */
[----:B-1----:R-:W-:-:S04]  /*1a90*/  IMAD.MOV R7, RZ, RZ, -R5 ;  /* 0x000000ffff077224 */ /* 0x002fc800078e0a05 */
[----:B------:R-:W-:-:S04]  /*1aa0*/  IMAD R7, R7, R6, RZ ;  /* 0x0000000607077224 */ /* 0x000fc800078e02ff */
[----:B------:R-:W-:-:S06]  /*1ab0*/  IMAD.HI.U32 R5, R5, R7, R4 ;  /* 0x0000000705057227 */ /* 0x000fcc00078e0004 */
[----:B------:R-:W-:-:S04]  /*1ac0*/  IMAD.HI.U32 R5, R5, R8, RZ ;  /* 0x0000000805057227 */ /* 0x000fc800078e00ff */
[----:B------:R-:W-:-:S05]  /*1ad0*/  IMAD R3, R5, R3, R8 ;  /* 0x0000000305037224 */ /* 0x000fca00078e0208 */
[----:B------:R-:W-:-:S13]  /*1ae0*/  ISETP.GT.U32.AND P1, PT, R6, R3, PT ;  /* 0x000000030600720c */ /* 0x000fda0003f24070 */
[----:B------:R-:W-:Y:S01]  /*1af0*/  @!P1 IMAD.IADD R3, R3, 0x1, -R6 ;  /* 0x0000000103039824 */ /* 0x000fe200078e0a06 */
[----:B------:R-:W-:Y:S02]  /*1b00*/  @!P1 IADD3 R5, R5, 0x1, RZ ;  /* 0x0000000105059810 */ /* 0x000fe40007ffe0ff */
[----:B------:R-:W-:Y:S02]  /*1b10*/  ISETP.NE.AND P1, PT, R9, RZ, PT ;  /* 0x000000ff0900720c */ /* 0x000fe40003f25270 */
[----:B------:R-:W-:-:S13]  /*1b20*/  ISETP.GE.U32.AND P0, PT, R3, R6, PT ;  /* 0x000000060300720c */ /* 0x000fda0003f06070 */
[----:B------:R-:W-:-:S04]  /*1b30*/  @P0 VIADD R5, R5, 0x1 ;  /* 0x0000000105050836 */ /* 0x000fc80000000000 */
[----:B------:R-:W-:-:S04]  /*1b40*/  IMAD.MOV.U32 R3, RZ, RZ, R5 ;  /* 0x000000ffff037224 */ /* 0x000fc800078e0005 */
[----:B------:R-:W-:Y:S01]  /*1b50*/  @!P2 IMAD.MOV R3, RZ, RZ, -R3 ;  /* 0x000000ffff03a224 */ /* 0x000fe200078e0a03 */
[----:B------:R-:W-:-:S07]  /*1b60*/  @!P1 LOP3.LUT R3, RZ, R9, RZ, 0x33, !PT ;  /* 0x00000009ff039212 */ /* 0x000fce00078e33ff */
.L_x_421:
[----:B------:R-:W-:Y:S05]  /*1b70*/  BSYNC B0 ;  /* 0x0000000000007941 */ /* 0x000fea0003800000 */
.L_x_420:
[----:B------:R-:W-:-:S05]  /*1b80*/  IMAD R0, R13, R3, RZ ;  /* 0x000000030d007224 */ /* 0x000fca00078e02ff */
[C---:B------:R-:W-:Y:S01]  /*1b90*/  VIADDMNMX R3, R0.reuse, R3, R160, PT ;  /* 0x0000000300037246 */ /* 0x040fe200038001a0 */
[----:B------:R-:W-:-:S04]  /*1ba0*/  IMAD R0, R0, 0xb0, -R12 ;  /* 0x000000b000007824 */ /* 0x000fc800078e0a0c */
[----:B------:R-:W-:Y:S01]  /*1bb0*/  IMAD R4, R3, 0xb0, -R12 ;  /* 0x000000b003047824 */ /* 0x000fe200078e0a0c */
[----:B------:R-:W-:-:S04]  /*1bc0*/  VIMNMX R0, RZ, R0, !PT ;  /* 0x00000000ff007248 */ /* 0x000fc80007fe0100 */
[----:B------:R-:W-:Y:S01]  /*1bd0*/  VIMNMX R3, R4, R25, PT ;  /* 0x0000001904037248 */ /* 0x000fe20003fe0100 */
[----:B------:R-:W-:-:S03]  /*1be0*/  IMAD.WIDE.U32 R130, R0, -0x45d1745d, RZ ;  /* 0xba2e8ba300827825 */ /* 0x000fc600078e00ff */
[----:B------:R-:W-:Y:S02]  /*1bf0*/  ISETP.GT.AND P0, PT, R3, R0, PT ;  /* 0x000000000300720c */ /* 0x000fe40003f04270 */
[----:B------:R-:W-:-:S04]  /*1c00*/  SHF.R.U32.HI R130, RZ, 0x7, R131 ;  /* 0x00000007ff827819 */ /* 0x000fc80000011683 */
[----:B------:R-:W-:-:S07]  /*1c10*/  MOV R24, R130 ;  /* 0x0000008200187202 */ /* 0x000fce0000000f00 */
[----:B------:R-:W-:-:S04]  /*1c20*/  @P0 VIADD R0, R3, 0xaf ;  /* 0x000000af03000836 */ /* 0x000fc80000000000 */
[----:B------:R-:W-:-:S05]  /*1c30*/  @P0 IMAD.HI R0, R0, 0x2e8ba2e9, RZ ;  /* 0x2e8ba2e900000827 */ /* 0x000fca00078e02ff */
[----:B------:R-:W-:-:S04]  /*1c40*/  @P0 SHF.R.U32.HI R3, RZ, 0x1f, R0 ;  /* 0x0000001fff030819 */ /* 0x000fc80000011600 */
[----:B------:R-:W-:Y:S02]  /*1c50*/  @P0 LEA.HI.SX32 R24, R0, R3, 0x1b ;  /* 0x0000000300180211 */ /* 0x000fe400078fdaff */
[----:B------:R-:W-:Y:S02]  /*1c60*/  PLOP3.LUT P0, PT, PT, PT, PT, 0x80, 0x0 ;  /* 0x000000000000781c */ /* 0x000fe40003f0f070 */
[----:B------:R-:W-:-:S13]  /*1c70*/  ISETP.GT.AND P1, PT, R24, R130, PT ;  /* 0x000000821800720c */ /* 0x000fda0003f24270 */
[----:B------:R-:W-:Y:S05]  /*1c80*/  @!P1 BRA `(.L_x_422) ;  /* 0x000000a400fc9947 */ /* 0x000fea0003800000 */
[----:B------:R-:W-:Y:S01]  /*1c90*/  VIADD R0, R2, 0x1e400 ;  /* 0x0001e40002007836 */ /* 0x000fe20000000000 */
[----:B------:R-:W-:Y:S04]  /*1ca0*/  BSSY B6, `(.L_x_423) ;  /* 0x0000013000067945 */ /* 0x000fe80003800000 */
[----:B------:R-:W-:-:S13]  /*1cb0*/  LOP3.LUT P0, RZ, R0, 0x3ff, RZ, 0xc0, !PT ;  /* 0x000003ff00ff7812 */ /* 0x000fda000780c0ff */
[----:B------:R-:W-:Y:S05]  /*1cc0*/  @!P0 BRA `(.L_x_424) ;  /* 0x0000000000408947 */ /* 0x000fea0003800000 */
[----:B------:R-:W-:Y:S01]  /*1cd0*/  MOV R0, 0x0 ;  /* 0x0000000000007802 */ /* 0x000fe20000000f00 */
[----:B------:R-:W-:Y:S01]  /*1ce0*/  ULDC.64 UR4, c[0x4][0xa0] ;  /* 0x0100280000047ab9 */ /* 0x000fe20000000a00 */
[----:B------:R-:W-:Y:S01]  /*1cf0*/  ULDC.64 UR6, c[0x4][0x38] ;  /* 0x01000e0000067ab9 */ /* 0x000fe20000000a00 */
[----:B------:R-:W-:Y:S01]  /*1d00*/  IMAD.U32 R4, RZ, RZ, UR4 ;  /* 0x00000004ff047e24 */ /* 0x000fe2000f8e00ff */
[----:B------:R1:W2:Y:S01]  /*1d10*/  LDC.64 R14, c[0x4][R0] ;  /* 0x01000000000e7b82 */ /* 0x0002a20000000a00 */
[----:B------:R-:W-:Y:S01]  /*1d20*/  IMAD.U32 R5, RZ, RZ, UR5 ;  /* 0x00000005ff057e24 */ /* 0x000fe2000f8e00ff */
[----:B------:R-:W-:Y:S01]  /*1d30*/  ULDC.64 UR4, c[0x4][0xa8] ;  /* 0x01002a0000047ab9 */ /* 0x000fe20000000a00 */
[----:B------:R-:W-:Y:S01]  /*1d40*/  IMAD.U32 R10, RZ, RZ, UR6 ;  /* 0x00000006ff0a7e24 */ /* 0x000fe2000f8e00ff */
[----:B0-----:R-:W-:Y:S01]  /*1d50*/  MOV R7, UR5 ;  /* 0x0000000500077c02 */ /* 0x001fe20008000f00 */
[----:B------:R-:W-:Y:S01]  /*1d60*/  IMAD.U32 R6, RZ, RZ, UR4 ;  /* 0x00000004ff067e24 */ /* 0x000fe2000f8e00ff */
[----:B------:R-:W-:Y:S01]  /*1d70*/  MOV R13, RZ ;  /* 0x000000ff000d7202 */ /* 0x000fe20000000f00 */
[----:B------:R-:W-:-:S02]  /*1d80*/  IMAD.U32 R11, RZ, RZ, UR7 ;  /* 0x00000007ff0b7e24 */ /* 0x000fc4000f8e00ff */
[----:B------:R-:W-:Y:S02]  /*1d90*/  IMAD.MOV.U32 R8, RZ, RZ, 0x70 ;  /* 0x00000070ff087424 */ /* 0x000fe400078e00ff */
[----:B-1----:R-:W-:-:S07]  /*1da0*/  IMAD.MOV.U32 R12, RZ, RZ, 0x1 ;  /* 0x00000001ff0c7424 */ /* 0x002fce00078e00ff */
[----:B------:R-:W-:-:S07]  /*1db0*/  LEPC R20, `(.L_x_424) ;  /* 0x000000001014794e */ /* 0x000fce0000000000 */
[----:B--2--5:R-:W-:Y:S05]  /*1dc0*/  CALL.ABS.NOINC R14 ;  /* 0x000000000e007343 */ /* 0x024fea0003c00000 */
.L_x_424:
[----:B------:R-:W-:Y:S05]  /*1dd0*/  BSYNC B6 ;  /* 0x0000000000067941 */ /* 0x000fea0003800000 */
.L_x_423:
        /* <DEDUP_REMOVED lines=20> */
.L_x_426:
[----:B------:R-:W-:Y:S05]  /*1f20*/  BSYNC B6 ;  /* 0x0000000000067941 */ /* 0x000fea0003800000 */
.L_x_425:
[----:B------:R-:W-:Y:S01]  /*1f30*/  ULDC.64 UR4, c[0x0][0x9f8] ;  /* 0x00027e0000047ab9 */ /* 0x000fe20000000a00 */
[----:B------:R-:W-:Y:S01]  /*1f40*/  IMAD.MOV.U32 R0, RZ, RZ, R32 ;  /* 0x000000ffff007224 */ /* 0x000fe200078e0020 */
[----:B------:R-:W-:Y:S01]  /*1f50*/  ISETP.NE.U32.AND P0, PT, RZ, UR4, PT ;  /* 0x00000004ff007c0c */ /* 0x000fe2000bf05070 */
[----:B------:R-:W-:Y:S01]  /*1f60*/  ULDC.64 UR6, c[0x0][0x208] ;  /* 0x0000820000067ab9 */ /* 0x000fe20000000a00 */
[----:B0-----:R-:W0:Y:S01]  /*1f70*/  LDC R13, c[0x0][0x3f4] ;  /* 0x0000fd00ff0d7b82 */ /* 0x001e220000000800 */
[----:B------:R-:W-:Y:S01]  /*1f80*/  IMAD.IADD R119, R27, 0x1, R26 ;  /* 0x000000011b777824 */ /* 0x000fe200078e021a */
[----:B------:R-:W-:Y:S01]  /*1f90*/  ISETP.NE.AND.EX P0, PT, RZ, UR5, PT, P0 ;  /* 0x00000005ff007c0c */ /* 0x000fe2000bf05300 */
[----:B------:R-:W2:Y:S04]  /*1fa0*/  LDL R26, [R1+0x48] ;  /* 0x00004800011a7983 */ /* 0x000ea80000100800 */
[----:B------:R-:W3:Y:S01]  /*1fb0*/  LDL R27, [R1+0x3c] ;  /* 0x00003c00011b7983 */ /* 0x000ee20000100800 */
[----:B------:R-:W1:Y:S01]  /*1fc0*/  LDC.64 R42, c[0x0][0x300] ;  /* 0x0000c000ff2a7b82 */ /* 0x000e620000000a00 */
[----:B------:R-:W-:-:S02]  /*1fd0*/  LOP3.LUT R30, R30, 0xfffffffe, RZ, 0xc0, !PT ;  /* 0xfffffffe1e1e7812 */ /* 0x000fc400078ec0ff */
[----:B------:R-:W4:Y:S04]  /*1fe0*/  LDL R14, [R1+0x44] ;  /* 0x00004400010e7983 */ /* 0x000f280000100800 */
[----:B------:R-:W-:Y:S01]  /*1ff0*/  @P0 IADD3 R4, P1, R28, UR4, RZ ;  /* 0x000000041c040c10 */ /* 0x000fe2000ff3e0ff */
[----:B------:R-:W1:Y:S01]  /*2000*/  S2R R20, SR_TID.X ;  /* 0x0000000000147919 */ /* 0x000e620000002100 */
[----:B------:R-:W1:Y:S02]  /*2010*/  LDC.64 R108, c[0x0][0x3f8] ;  /* 0x0000fe00ff6c7b82 */ /* 0x000e640000000a00 */
[----:B------:R-:W-:Y:S01]  /*2020*/  @P0 IADD3.X R5, R29, UR5, RZ, P1, !PT ;  /* 0x000000051d050c10 */ /* 0x000fe20008ffe4ff */
[----:B------:R-:W-:-:S04]  /*2030*/  ULDC.64 UR4, c[0x0][0xa08] ;  /* 0x0002820000047ab9 */ /* 0x000fc80000000a00 */
[----:B------:R1:W2:Y:S01]  /*2040*/  @P0 LDG.E R0, desc[UR6][R4.64] ;  /* 0x0000000604000981 */ /* 0x0002a2000c1e1900 */
[----:B0-----:R-:W-:Y:S01]  /*2050*/  ISETP.GE.AND P2, PT, R16, R13, PT ;  /* 0x0000000d1000720c */ /* 0x001fe20003f46270 */
[----:B------:R-:W0:Y:S01]  /*2060*/  LDC.64 R114, c[0x0][0x408] ;  /* 0x00010200ff727b82 */ /* 0x000e220000000a00 */
[----:B------:R-:W-:Y:S02]  /*2070*/  SHF.R.S32.HI R21, RZ, 0x1f, R119 ;  /* 0x0000001fff157819 */ /* 0x000fe40000011477 */
[----:B------:R-:W-:Y:S02]  /*2080*/  ISETP.NE.U32.AND P0, PT, RZ, UR4, PT ;  /* 0x00000004ff007c0c */ /* 0x000fe4000bf05070 */
[----:B------:R-:W-:Y:S01]  /*2090*/  SHF.R.S32.HI R10, RZ, 0x1f, R22 ;  /* 0x0000001fff0a7819 */ /* 0x000fe20000011416 */
[-C--:B-1----:R-:W-:Y:S01]  /*20a0*/  IMAD R8, R21, R42.reuse, RZ ;  /* 0x0000002a15087224 */ /* 0x082fe200078e02ff */
[----:B------:R-:W-:Y:S01]  /*20b0*/  ISETP.NE.AND.EX P0, PT, RZ, UR5, PT, P0 ;  /* 0x00000005ff007c0c */ /* 0x000fe2000bf05300 */
[----:B------:R-:W-:Y:S01]  /*20c0*/  IMAD.WIDE.U32 R6, R119, R42, RZ ;  /* 0x0000002a77067225 */ /* 0x000fe200078e00ff */
[----:B------:R-:W-:Y:S01]  /*20d0*/  ULDC.64 UR4, c[0x0][0x308] ;  /* 0x0000c20000047ab9 */ /* 0x000fe20000000a00 */
[----:B------:R-:W-:-:S02]  /*20e0*/  SHF.R.S32.HI R19, RZ, 0x1f, R18 ;  /* 0x0000001fff137819 */ /* 0x000fc40000011412 */
[----:B------:R-:W-:Y:S01]  /*20f0*/  @P2 LOP3.LUT R30, R30, 0x1, RZ, 0xfc, !PT ;  /* 0x000000011e1e2812 */ /* 0x000fe200078efcff */
[----:B------:R-:W-:Y:S01]  /*2100*/  IMAD R3, R119, R43, R8 ;  /* 0x0000002b77037224 */ /* 0x000fe200078e0208 */
[----:B------:R-:W-:-:S03]  /*2110*/  SHF.R.U32.HI R20, RZ, 0x7, R20 ;  /* 0x00000007ff147819 */ /* 0x000fc60000011614 */
[----:B------:R1:W-:Y:S01]  /*2120*/  STL [R1], R30 ;  /* 0x0000001e01007387 */ /* 0x0003e20000100800 */
[----:B------:R-:W-:Y:S01]  /*2130*/  IMAD.IADD R7, R7, 0x1, R3 ;  /* 0x0000000107077824 */ /* 0x000fe200078e0203 */
[----:B------:R-:W-:Y:S02]  /*2140*/  ISETP.NE.AND P6, PT, R20, 0x1, PT ;  /* 0x000000011400780c */ /* 0x000fe40003fc5270 */
[----:B------:R-:W4:Y:S01]  /*2150*/  LDL R8, [R1+0x5c] ;  /* 0x00005c0001087983 */ /* 0x000f220000100800 */
[----:B------:R-:W-:-:S03]  /*2160*/  IMAD.WIDE.U32 R4, R31, UR4, R6 ;  /* 0x000000041f047c25 */ /* 0x000fc6000f8e0006 */
[----:B------:R-:W4:Y:S01]  /*2170*/  LDL R12, [R1+0x58] ;  /* 0x00005800010c7983 */ /* 0x000f220000100800 */
[----:B------:R-:W-:Y:S01]  /*2180*/  IMAD R5, R31, UR5, R5 ;  /* 0x000000051f057c24 */ /* 0x000fe2000f8e0205 */
[----:B------:R-:W-:Y:S01]  /*2190*/  ULDC.64 UR4, c[0x0][0x310] ;  /* 0x0000c40000047ab9 */ /* 0x000fe20000000a00 */
[C---:B------:R-:W-:Y:S01]  /*21a0*/  VIADD R11, R22.reuse, 0x40 ;  /* 0x00000040160b7836 */ /* 0x040fe20000000000 */
[----:B-1----:R-:W1:Y:S01]  /*21b0*/  S2R R30, SR_TID.X ;  /* 0x00000000001e7919 */ /* 0x002e620000002100 */
[C---:B------:R-:W-:Y:S02]  /*21c0*/  VIADD R28, R22.reuse, 0x20 ;  /* 0x00000020161c7836 */ /* 0x040fe40000000000 */
[----:B0-----:R-:W-:Y:S01]  /*21d0*/  IMAD.WIDE.U32 R110, R22, R114, R18 ;  /* 0x00000072166e7225 */ /* 0x001fe200078e0012 */
[----:B------:R-:W-:-:S03]  /*21e0*/  SHF.L.U32 R11, R11, 0x6, RZ ;  /* 0x000000060b0b7819 */ /* 0x000fc600000006ff */
[----:B------:R-:W-:Y:S01]  /*21f0*/  IMAD.SHL.U32 R28, R28, 0x40, RZ ;  /* 0x000000401c1c7824 */ /* 0x000fe200078e00ff */
[----:B------:R-:W-:Y:S01]  /*2200*/  LOP3.LUT R11, R11, 0x1c0, RZ, 0xc0, !PT ;  /* 0x000001c00b0b7812 */ /* 0x000fe200078ec0ff */
[----:B------:R-:W-:-:S03]  /*2210*/  IMAD.WIDE.U32 R112, R22, R114, R16 ;  /* 0x0000007216707225 */ /* 0x000fc600078e0010 */
[----:B------:R-:W-:Y:S01]  /*2220*/  LOP3.LUT R28, R28, 0x1c0, RZ, 0xc0, !PT ;  /* 0x000001c01c1c7812 */ /* 0x000fe200078ec0ff */
[C---:B------:R-:W-:Y:S01]  /*2230*/  IMAD.SHL.U32 R116, R42.reuse, 0x20, RZ ;  /* 0x000000202a747824 */ /* 0x040fe200078e00ff */
[----:B------:R-:W-:Y:S01]  /*2240*/  SHF.L.U64.HI R117, R42, 0x5, R43 ;  /* 0x000000052a757819 */ /* 0x000fe2000001022b */
[C---:B------:R-:W-:Y:S02]  /*2250*/  VIADD R29, R22.reuse, 0xa0 ;  /* 0x000000a0161d7836 */ /* 0x040fe40000000000 */
[----:B------:R-:W-:Y:S01]  /*2260*/  IMAD.WIDE.U32 R104, R22, R108, R18 ;  /* 0x0000006c16687225 */ /* 0x000fe200078e0012 */
[----:B-1----:R-:W-:-:S03]  /*2270*/  IADD3 R30, R30, -0x80, RZ ;  /* 0xffffff801e1e7810 */ /* 0x002fc60007ffe0ff */
[----:B------:R-:W-:-:S04]  /*2280*/  IMAD.WIDE.U32 R158, R22, R42, R116 ;  /* 0x0000002a169e7225 */ /* 0x000fc800078e0074 */
[----:B------:R-:W-:Y:S01]  /*2290*/  IMAD.SHL.U32 R29, R29, 0x40, RZ ;  /* 0x000000401d1d7824 */ /* 0x000fe200078e00ff */
[----:B------:R-:W-:Y:S01]  /*22a0*/  IADD3 R125, P1, R116, R158, RZ ;  /* 0x0000009e747d7210 */ /* 0x000fe20007f3e0ff */
[----:B------:R-:W-:-:S03]  /*22b0*/  IMAD.WIDE.U32 R106, R22, R108, R16 ;  /* 0x0000006c166a7225 */ /* 0x000fc600078e0010 */
[----:B------:R-:W-:Y:S01]  /*22c0*/  LOP3.LUT R29, R29, 0x1c0, RZ, 0xc0, !PT ;  /* 0x000001c01d1d7812 */ /* 0x000fe200078ec0ff */
[----:B------:R-:W-:-:S03]  /*22d0*/  IMAD.WIDE.U32 R120, R22, R42, R16 ;  /* 0x0000002a16787225 */ /* 0x000fc600078e0010 */
[----:B------:R-:W-:Y:S01]  /*22e0*/  SHF.R.U32.HI R164, RZ, 0x3, R29 ;  /* 0x00000003ffa47819 */ /* 0x000fe2000001161d */
[----:B------:R-:W-:Y:S01]  /*22f0*/  VIADD R163, R20, 0x8 ;  /* 0x0000000814a37836 */ /* 0x000fe20000000000 */
[C-C-:B------:R-:W-:Y:S01]  /*2300*/  SHF.L.U64.HI R34, R114.reuse, 0x5, R115.reuse ;  /* 0x0000000572227819 */ /* 0x140fe20000010273 */
[----:B------:R-:W-:Y:S01]  /*2310*/  IMAD R41, R43, 0xb0, RZ ;  /* 0x000000b02b297824 */ /* 0x000fe200078e02ff */
[C-C-:B------:R-:W-:Y:S01]  /*2320*/  SHF.L.U64.HI R33, R114.reuse, 0x6, R115.reuse ;  /* 0x0000000672217819 */ /* 0x140fe20000010273 */
[----:B------:R-:W-:Y:S01]  /*2330*/  IMAD R135, R109, 0xb0, RZ ;  /* 0x000000b06d877824 */ /* 0x000fe200078e02ff */
[----:B------:R-:W-:Y:S01]  /*2340*/  SHF.L.U64.HI R32, R114, 0x7, R115 ;  /* 0x0000000772207819 */ /* 0x000fe20000010273 */
[----:B------:R-:W-:Y:S01]  /*2350*/  IMAD.SHL.U32 R36, R108, 0x40, RZ ;  /* 0x000000406c247824 */ /* 0x000fe200078e00ff */
[--C-:B------:R-:W-:Y:S01]  /*2360*/  SHF.L.U64.HI R140, R42, 0x6, R43.reuse ;  /* 0x000000062a8c7819 */ /* 0x100fe2000001022b */
[----:B------:R-:W-:Y:S01]  /*2370*/  IMAD.SHL.U32 R35, R108, 0x80, RZ ;  /* 0x000000806c237824 */ /* 0x000fe200078e00ff */
[C---:B------:R-:W-:Y:S01]  /*2380*/  SHF.L.U64.HI R131, R42.reuse, 0x7, R43 ;  /* 0x000000072a837819 */ /* 0x040fe2000001022b */
[----:B------:R-:W-:Y:S01]  /*2390*/  IMAD.WIDE.U32 R156, R42, 0xb0, RZ ;  /* 0x000000b02a9c7825 */ /* 0x000fe200078e00ff */
[----:B------:R-:W-:-:S02]  /*23a0*/  SHF.L.U64.HI R40, R108, 0x5, R109 ;  /* 0x000000056c287819 */ /* 0x000fc4000001026d */
[C-C-:B------:R-:W-:Y:S02]  /*23b0*/  SHF.L.U64.HI R39, R108.reuse, 0x6, R109.reuse ;  /* 0x000000066c277819 */ /* 0x140fe4000001026d */
[C---:B------:R-:W-:Y:S02]  /*23c0*/  SHF.L.U64.HI R38, R108.reuse, 0x7, R109 ;  /* 0x000000076c267819 */ /* 0x040fe4000001026d */
[----:B------:R-:W-:Y:S01]  /*23d0*/  SHF.L.U32 R37, R108, 0x5, RZ ;  /* 0x000000056c257819 */ /* 0x000fe200000006ff */
[----:B------:R-:W-:Y:S01]  /*23e0*/  IMAD.IADD R41, R157, 0x1, R41 ;  /* 0x000000019d297824 */ /* 0x000fe200078e0229 */
[----:B--2---:R-:W-:Y:S02]  /*23f0*/  SHF.R.S32.HI R3, RZ, 0x1f, R0 ;  /* 0x0000001fff037819 */ /* 0x004fe40000011400 */
[----:B------:R-:W-:Y:S02]  /*2400*/  SEL R103, R0, RZ, !P0 ;  /* 0x000000ff00677207 */ /* 0x000fe40004000000 */
[----:B------:R-:W-:-:S03]  /*2410*/  SEL R6, R3, RZ, !P0 ;  /* 0x000000ff03067207 */ /* 0x000fc60004000000 */
[----:B------:R-:W-:-:S04]  /*2420*/  IMAD.WIDE.U32 R100, R103, UR4, R4 ;  /* 0x0000000467647c25 */ /* 0x000fc8000f8e0004 */
[----:B------:R-:W-:-:S04]  /*2430*/  IMAD R0, R6, UR4, RZ ;  /* 0x0000000406007c24 */ /* 0x000fc8000f8e02ff */
[----:B------:R-:W-:Y:S01]  /*2440*/  IMAD R15, R103, UR5, R0 ;  /* 0x00000005670f7c24 */ /* 0x000fe2000f8e0200 */
[----:B------:R-:W-:Y:S05]  /*2450*/  @!P6 WARPSYNC.ALL ;  /* 0x000000000000e948 */ /* 0x000fea0003800000 */
[----:B------:R-:W-:Y:S01]  /*2460*/  ULDC.64 UR4, c[0x0][0x330] ;  /* 0x0000cc0000047ab9 */ /* 0x000fe20000000a00 */
[----:B------:R-:W-:Y:S02]  /*2470*/  IMAD R0, R10, R108, RZ ;  /* 0x0000006c0a007224 */ /* 0x000fe400078e02ff */
[----:B------:R-:W-:Y:S01]  /*2480*/  IMAD.WIDE.U32 R4, R31, UR4, R16 ;  /* 0x000000041f047c25 */ /* 0x000fe2000f8e0010 */
[----:B------:R-:W-:-:S03]  /*2490*/  SEL R3, R13, RZ, P2 ;  /* 0x000000ff0d037207 */ /* 0x000fc60001000000 */
[----:B------:R-:W-:Y:S01]  /*24a0*/  IMAD R5, R31, UR5, R5 ;  /* 0x000000051f057c24 */ /* 0x000fe2000f8e0205 */
[----:B------:R-:W-:Y:S01]  /*24b0*/  ULDC.64 UR4, c[0x0][0x338] ;  /* 0x0000ce0000047ab9 */ /* 0x000fe20000000a00 */
[----:B------:R-:W-:Y:S01]  /*24c0*/  IMAD R7, R22, R109, R0 ;  /* 0x0000006d16077224 */ /* 0x000fe200078e0200 */
[----:B------:R-:W-:Y:S01]  /*24d0*/  IADD3 R3, R16, R3, RZ ;  /* 0x0000000310037210 */ /* 0x000fe20007ffe0ff */
[----:B------:R-:W-:-:S04]  /*24e0*/  IMAD R0, R6, UR4, RZ ;  /* 0x0000000406007c24 */ /* 0x000fc8000f8e02ff */
[----:B------:R-:W-:Y:S01]  /*24f0*/  IMAD R45, R103, UR5, R0 ;  /* 0x00000005672d7c24 */ /* 0x000fe2000f8e0200 */
[----:B------:R-:W-:-:S04]  /*2500*/  SHF.R.S32.HI R0, RZ, 0x1f, R3 ;  /* 0x0000001fff007819 */ /* 0x000fc80000011403 */
[CC--:B------:R-:W-:Y:S02]  /*2510*/  LEA.HI R9, R0.reuse, R3.reuse, RZ, 0x3 ;  /* 0x0000000300097211 */ /* 0x0c0fe400078f18ff */
[----:B------:R-:W-:Y:S01]  /*2520*/  LEA.HI R0, R0, R3, RZ, 0x6 ;  /* 0x0000000300007211 */ /* 0x000fe200078f30ff */
[----:B------:R-:W-:Y:S01]  /*2530*/  IMAD.WIDE.U32 R102, R103, UR4, R4 ;  /* 0x0000000467667c25 */ /* 0x000fe2000f8e0004 */
[----:B------:R-:W-:Y:S01]  /*2540*/  IADD3 R118, P0, R22, R119, RZ ;  /* 0x0000007716767210 */ /* 0x000fe20007f1e0ff */
[----:B------:R-:W-:Y:S01]  /*2550*/  ULDC UR4, c[0x0][0x2f4] ;  /* 0x0000bd0000047ab9 */ /* 0x000fe20000000800 */
[----:B------:R-:W-:Y:S01]  /*2560*/  SHF.R.S32.HI R3, RZ, 0x6, R0 ;  /* 0x00000006ff037819 */ /* 0x000fe20000011400 */
[----:B------:R-:W-:Y:S01]  /*2570*/  IMAD R4, R10, R114, RZ ;  /* 0x000000720a047224 */ /* 0x000fe200078e02ff */
[----:B------:R-:W-:-:S03]  /*2580*/  LOP3.LUT R0, R28, 0x38, R9, 0xf8, !PT ;  /* 0x000000381c007812 */ /* 0x000fc600078ef809 */
[----:B------:R-:W-:Y:S02]  /*2590*/  IMAD R144, R3, 0x2c00, R26 ;  /* 0x00002c0003907824 */ /* 0x000fe400078e021a */
[C---:B------:R-:W-:Y:S01]  /*25a0*/  IMAD R5, R22.reuse, R115, R4 ;  /* 0x0000007316057224 */ /* 0x040fe200078e0204 */
[----:B------:R-:W-:Y:S01]  /*25b0*/  LOP3.LUT R4, R11, 0x38, R9, 0xf8, !PT ;  /* 0x000000380b047812 */ /* 0x000fe200078ef809 */
[C---:B------:R-:W-:Y:S02]  /*25c0*/  VIADD R26, R22.reuse, 0x80 ;  /* 0x00000080161a7836 */ /* 0x040fe40000000000 */
[C---:B------:R-:W-:Y:S02]  /*25d0*/  VIADD R11, R22.reuse, 0x40 ;  /* 0x00000040160b7836 */ /* 0x040fe40000000000 */
[----:B------:R-:W-:Y:S01]  /*25e0*/  VIADD R28, R22, 0x20 ;  /* 0x00000020161c7836 */ /* 0x000fe20000000000 */
[----:B------:R-:W-:Y:S01]  /*25f0*/  SHF.L.U32 R26, R26, 0x6, RZ ;  /* 0x000000061a1a7819 */ /* 0x000fe200000006ff */
[----:B------:R-:W-:-:S02]  /*2600*/  IMAD.SHL.U32 R11, R11, 0x40, RZ ;  /* 0x000000400b0b7824 */ /* 0x000fc400078e00ff */
[----:B---3--:R-:W-:Y:S01]  /*2610*/  IMAD R145, R3, 0x2c00, R27 ;  /* 0x00002c0003917824 */ /* 0x008fe200078e021b */
[----:B------:R-:W-:Y:S01]  /*2620*/  SHF.L.U32 R28, R28, 0x6, RZ ;  /* 0x000000061c1c7819 */ /* 0x000fe200000006ff */
[----:B------:R-:W-:Y:S01]  /*2630*/  VIADD R27, R22, 0x60 ;  /* 0x00000060161b7836 */ /* 0x000fe20000000000 */
[----:B------:R-:W-:Y:S02]  /*2640*/  LOP3.LUT R26, R26, 0x1c0, RZ, 0xc0, !PT ;  /* 0x000001c01a1a7812 */ /* 0x000fe400078ec0ff */
[----:B------:R-:W-:Y:S01]  /*2650*/  LOP3.LUT R11, R11, 0x1c0, RZ, 0xc0, !PT ;  /* 0x000001c00b0b7812 */ /* 0x000fe200078ec0ff */
[----:B------:R-:W-:Y:S01]  /*2660*/  IMAD.SHL.U32 R27, R27, 0x40, RZ ;  /* 0x000000401b1b7824 */ /* 0x000fe200078e00ff */
[----:B------:R-:W-:Y:S02]  /*2670*/  LOP3.LUT R28, R28, 0x1c0, RZ, 0xc0, !PT ;  /* 0x000001c01c1c7812 */ /* 0x000fe400078ec0ff */
[----:B------:R-:W-:Y:S02]  /*2680*/  SHF.R.U32.HI R165, RZ, 0x3, R26 ;  /* 0x00000003ffa57819 */ /* 0x000fe4000001161a */
[----:B------:R-:W-:-:S02]  /*2690*/  LOP3.LUT R6, R26, 0x38, R9, 0xf8, !PT ;  /* 0x000000381a067812 */ /* 0x000fc400078ef809 */
[----:B------:R-:W-:Y:S02]  /*26a0*/  SHF.R.S32.HI R26, RZ, 0x1f, R30 ;  /* 0x0000001fff1a7819 */ /* 0x000fe4000001141e */
[----:B------:R-:W-:Y:S02]  /*26b0*/  SHF.R.U32.HI R11, RZ, 0x3, R11 ;  /* 0x00000003ff0b7819 */ /* 0x000fe4000001160b */
[----:B------:R-:W-:Y:S02]  /*26c0*/  SHF.R.U32.HI R28, RZ, 0x3, R28 ;  /* 0x00000003ff1c7819 */ /* 0x000fe4000001161c */
[----:B------:R-:W-:Y:S01]  /*26d0*/  LOP3.LUT R27, R27, 0x1c0, RZ, 0xc0, !PT ;  /* 0x000001c01b1b7812 */ /* 0x000fe200078ec0ff */
[----:B------:R-:W-:Y:S01]  /*26e0*/  IMAD.IADD R111, R111, 0x1, R5 ;  /* 0x000000016f6f7824 */ /* 0x000fe200078e0205 */
[----:B------:R-:W-:Y:S01]  /*26f0*/  LEA.HI R26, R26, R30, RZ, 0x6 ;  /* 0x0000001e1a1a7211 */ /* 0x000fe200078f30ff */
[----:B------:R-:W-:Y:S01]  /*2700*/  IMAD.IADD R113, R5, 0x1, R113 ;  /* 0x0000000105717824 */ /* 0x000fe200078e0271 */
[----:B------:R-:W-:Y:S01]  /*2710*/  LOP3.LUT R5, R4, R11, RZ, 0x3c, !PT ;  /* 0x0000000b04057212 */ /* 0x000fe200078e3cff */
[----:B----4-:R-:W-:Y:S01]  /*2720*/  IMAD R142, R3, 0x2c00, R8 ;  /* 0x00002c00038e7824 */ /* 0x010fe200078e0208 */
[----:B------:R-:W-:-:S02]  /*2730*/  LOP3.LUT R0, R0, R28, RZ, 0x3c, !PT ;  /* 0x0000001c00007212 */ /* 0x000fc400078e3cff */
[----:B------:R-:W-:Y:S01]  /*2740*/  LOP3.LUT R4, R27, 0x38, R9, 0xf8, !PT ;  /* 0x000000381b047812 */ /* 0x000fe200078ef809 */
[C---:B------:R-:W-:Y:S01]  /*2750*/  VIADD R27, R22.reuse, 0x60 ;  /* 0x00000060161b7836 */ /* 0x040fe20000000000 */
[----:B------:R-:W-:Y:S01]  /*2760*/  SHF.L.U32 R8, R22, 0x6, RZ ;  /* 0x0000000616087819 */ /* 0x000fe200000006ff */
[----:B------:R-:W-:Y:S02]  /*2770*/  IMAD.SHL.U32 R26, R26, 0x8, RZ ;  /* 0x000000081a1a7824 */ /* 0x000fe400078e00ff */
[----:B------:R-:W-:Y:S01]  /*2780*/  IMAD.IADD R145, R145, 0x1, R0 ;  /* 0x0000000191917824 */ /* 0x000fe200078e0200 */
[----:B------:R-:W-:Y:S01]  /*2790*/  LOP3.LUT R0, R9, 0x38, RZ, 0xc0, !PT ;  /* 0x0000003809007812 */ /* 0x000fe200078ec0ff */
[----:B------:R-:W-:Y:S01]  /*27a0*/  IMAD.SHL.U32 R27, R27, 0x40, RZ ;  /* 0x000000401b1b7824 */ /* 0x000fe200078e00ff */
[----:B------:R-:W-:Y:S01]  /*27b0*/  LOP3.LUT R8, R8, 0x1c0, RZ, 0xc0, !PT ;  /* 0x000001c008087812 */ /* 0x000fe200078ec0ff */
[----:B------:R-:W-:Y:S01]  /*27c0*/  IMAD.SHL.U32 R28, R22, 0x40, RZ ;  /* 0x00000040161c7824 */ /* 0x000fe200078e00ff */
[----:B------:R-:W-:-:S02]  /*27d0*/  LOP3.LUT R26, R26, 0xfffffe00, RZ, 0xc0, !PT ;  /* 0xfffffe001a1a7812 */ /* 0x000fc400078ec0ff */
[----:B-----5:R-:W-:Y:S02]  /*27e0*/  SHF.R.S32.HI R11, RZ, 0x1f, R147 ;  /* 0x0000001fff0b7819 */ /* 0x020fe40000011493 */
[----:B------:R-:W-:Y:S02]  /*27f0*/  LOP3.LUT R27, R27, 0x1c0, RZ, 0xc0, !PT ;  /* 0x000001c01b1b7812 */ /* 0x000fe400078ec0ff */
[----:B------:R-:W-:Y:S02]  /*2800*/  LOP3.LUT R0, R0, 0x1c0, R28, 0xf8, !PT ;  /* 0x000001c000007812 */ /* 0x000fe400078ef81c */
[----:B------:R-:W-:Y:S01]  /*2810*/  SHF.R.U32.HI R8, RZ, 0x3, R8 ;  /* 0x00000003ff087819 */ /* 0x000fe20000011608 */
[C---:B------:R-:W-:Y:S01]  /*2820*/  IMAD R146, R3.reuse, 0x2c00, R26 ;  /* 0x00002c0003927824 */ /* 0x040fe200078e021a */
[----:B------:R-:W-:Y:S01]  /*2830*/  SHF.R.U32.HI R27, RZ, 0x3, R27 ;  /* 0x00000003ff1b7819 */ /* 0x000fe2000001161b */
[C---:B------:R-:W-:Y:S02]  /*2840*/  IMAD R143, R3.reuse, 0x2c00, R14 ;  /* 0x00002c00038f7824 */ /* 0x040fe400078e020e */
[----:B------:R-:W-:Y:S01]  /*2850*/  IMAD R141, R3, 0x2c00, R12 ;  /* 0x00002c00038d7824 */ /* 0x000fe200078e020c */
[----:B------:R-:W-:Y:S01]  /*2860*/  LOP3.LUT R3, R0, R8, RZ, 0x3c, !PT ;  /* 0x0000000800037212 */ /* 0x000fe200078e3cff */
[----:B------:R-:W-:Y:S01]  /*2870*/  IMAD R0, R11, R108, RZ ;  /* 0x0000006c0b007224 */ /* 0x000fe200078e02ff */
[----:B------:R-:W-:-:S03]  /*2880*/  LOP3.LUT R4, R4, R27, RZ, 0x3c, !PT ;  /* 0x0000001b04047212 */ /* 0x000fc600078e3cff */
[----:B------:R-:W-:Y:S02]  /*2890*/  IMAD R27, R147, R109, R0 ;  /* 0x0000006d931b7224 */ /* 0x000fe400078e0200 */
[----:B------:R-:W-:Y:S02]  /*28a0*/  IMAD R0, R11, R114, RZ ;  /* 0x000000720b007224 */ /* 0x000fe400078e02ff */
[----:B------:R-:W-:Y:S01]  /*28b0*/  IMAD.IADD R144, R144, 0x1, R5 ;  /* 0x0000000190907824 */ /* 0x000fe200078e0205 */
[----:B------:R-:W-:Y:S01]  /*28c0*/  LOP3.LUT R5, R6, R165, RZ, 0x3c, !PT ;  /* 0x000000a506057212 */ /* 0x000fe200078e3cff */
[----:B------:R-:W-:Y:S02]  /*28d0*/  IMAD.IADD R146, R146, 0x1, R3 ;  /* 0x0000000192927824 */ /* 0x000fe400078e0203 */
[----:B------:R-:W-:Y:S02]  /*28e0*/  IMAD R3, R147, R115, R0 ;  /* 0x0000007393037224 */ /* 0x000fe400078e0200 */
[----:B------:R-:W-:-:S02]  /*28f0*/  IMAD R0, R10, R42, RZ ;  /* 0x0000002a0a007224 */ /* 0x000fc400078e02ff */
[----:B------:R-:W-:Y:S02]  /*2900*/  IMAD.IADD R142, R142, 0x1, R5 ;  /* 0x000000018e8e7824 */ /* 0x000fe400078e0205 */
[----:B------:R-:W-:Y:S01]  /*2910*/  IMAD R5, R22, R43, R0 ;  /* 0x0000002b16057224 */ /* 0x000fe200078e0200 */
[----:B------:R-:W-:-:S03]  /*2920*/  IADD3.X R119, R10, R21, RZ, P0, !PT ;  /* 0x000000150a777210 */ /* 0x000fc600007fe4ff */
[----:B------:R-:W-:Y:S01]  /*2930*/  IMAD.IADD R123, R5, 0x1, R159 ;  /* 0x00000001057b7824 */ /* 0x000fe200078e029f */
[----:B------:R-:W-:-:S03]  /*2940*/  IADD3 R127, P0, R125, R116, RZ ;  /* 0x000000747d7f7210 */ /* 0x000fc60007f1e0ff */
[----:B------:R-:W-:Y:S01]  /*2950*/  IMAD.X R124, R123, 0x1, R117, P1 ;  /* 0x000000017b7c7824 */ /* 0x000fe200008e0675 */
[----:B------:R-:W-:Y:S01]  /*2960*/  IADD3 R129, P1, R127, R116, RZ ;  /* 0x000000747f817210 */ /* 0x000fe20007f3e0ff */
[----:B------:R-:W-:Y:S02]  /*2970*/  IMAD.IADD R105, R105, 0x1, R7 ;  /* 0x0000000169697824 */ /* 0x000fe400078e0207 */
[----:B------:R-:W-:Y:S01]  /*2980*/  IMAD.IADD R107, R7, 0x1, R107 ;  /* 0x00000001076b7824 */ /* 0x000fe200078e026b */
[----:B------:R-:W-:Y:S01]  /*2990*/  LOP3.LUT R7, R29, 0x38, R9, 0xf8, !PT ;  /* 0x000000381d077812 */ /* 0x000fe200078ef809 */
[C---:B------:R-:W-:Y:S02]  /*29a0*/  VIADD R14, R22.reuse, 0x60 ;  /* 0x00000060160e7836 */ /* 0x040fe40000000000 */
[C---:B------:R-:W-:Y:S02]  /*29b0*/  VIADD R8, R22.reuse, 0x20 ;  /* 0x0000002016087836 */ /* 0x040fe40000000000 */
[----:B------:R-:W-:-:S02]  /*29c0*/  VIADD R12, R22, 0x80 ;  /* 0x00000080160c7836 */ /* 0x000fc40000000000 */
[--C-:B------:R-:W-:Y:S01]  /*29d0*/  IMAD.X R126, R124, 0x1, R117.reuse, P0 ;  /* 0x000000017c7e7824 */ /* 0x100fe200000e0675 */
[----:B------:R-:W-:Y:S02]  /*29e0*/  IADD3 R122, R121, R5, RZ ;  /* 0x00000005797a7210 */ /* 0x000fe40007ffe0ff */
[----:B------:R-:W-:Y:S02]  /*29f0*/  IADD3 R20, P0, R100, R120, RZ ;  /* 0x0000007864147210 */ /* 0x000fe40007f1e0ff */
[----:B------:R-:W-:Y:S01]  /*2a00*/  IADD3 R15, R101, R15, RZ ;  /* 0x0000000f650f7210 */ /* 0x000fe20007ffe0ff */
[----:B------:R-:W-:Y:S01]  /*2a10*/  IMAD.X R128, R126, 0x1, R117, P1 ;  /* 0x000000017e807824 */ /* 0x000fe200008e0675 */
[----:B------:R-:W-:Y:S01]  /*2a20*/  LOP3.LUT R6, R7, R164, RZ, 0x3c, !PT ;  /* 0x000000a407067212 */ /* 0x000fe200078e3cff */
[----:B------:R-:W-:Y:S01]  /*2a30*/  IMAD R7, R115, 0xb0, RZ ;  /* 0x000000b073077824 */ /* 0x000fe200078e02ff */
[----:B------:R-:W-:Y:S01]  /*2a40*/  SHF.R.S32.HI R151, RZ, 0x1f, R14 ;  /* 0x0000001fff977819 */ /* 0x000fe2000001140e */
[C---:B------:R-:W-:Y:S01]  /*2a50*/  IMAD.SHL.U32 R31, R114.reuse, 0x20, RZ ;  /* 0x00000020721f7824 */ /* 0x040fe200078e00ff */
[C---:B------:R-:W-:Y:S01]  /*2a60*/  SHF.L.U32 R29, R114.reuse, 0x7, RZ ;  /* 0x00000007721d7819 */ /* 0x040fe200000006ff */
[----:B------:R-:W-:Y:S01]  /*2a70*/  IMAD.SHL.U32 R30, R114, 0x40, RZ ;  /* 0x00000040721e7824 */ /* 0x000fe200078e00ff */
[----:B------:R-:W-:Y:S01]  /*2a80*/  SHF.R.S32.HI R154, RZ, 0x1f, R8 ;  /* 0x0000001fff9a7819 */ /* 0x000fe20000011408 */
[----:B------:R-:W-:Y:S01]  /*2a90*/  IMAD.WIDE.U32 R110, R147, R114, R110 ;  /* 0x00000072936e7225 */ /* 0x000fe200078e006e */
[----:B------:R-:W-:-:S02]  /*2aa0*/  SHF.R.S32.HI R150, RZ, 0x1f, R12 ;  /* 0x0000001fff967819 */ /* 0x000fc4000001140c */
[----:B------:R-:W-:Y:S01]  /*2ab0*/  IADD3 R14, P1, R100, 0x40, RZ ;  /* 0x00000040640e7810 */ /* 0x000fe20007f3e0ff */
[----:B------:R-:W-:Y:S01]  /*2ac0*/  IMAD.WIDE.U32 R112, R147, R114, R112 ;  /* 0x0000007293707225 */ /* 0x000fe200078e0070 */
[----:B------:R-:W-:Y:S02]  /*2ad0*/  IADD3 R8, R22, 0xa0, RZ ;  /* 0x000000a016087810 */ /* 0x000fe40007ffe0ff */
[----:B------:R-:W-:Y:S01]  /*2ae0*/  IADD3 R12, P3, R20, 0x40, RZ ;  /* 0x00000040140c7810 */ /* 0x000fe20007f7e0ff */
[----:B------:R-:W-:Y:S01]  /*2af0*/  VIADD R26, R22, 0x40 ;  /* 0x00000040161a7836 */ /* 0x000fe20000000000 */
[----:B------:R-:W-:Y:S01]  /*2b00*/  LOP3.LUT R21, R9, 0xfffffff8, RZ, 0xc0, !PT ;  /* 0xfffffff809157812 */ /* 0x000fe200078ec0ff */
[----:B------:R-:W-:Y:S01]  /*2b10*/  IMAD.WIDE.U32 R104, R147, R108, R104 ;  /* 0x0000006c93687225 */ /* 0x000fe200078e0068 */
[----:B------:R-:W-:-:S03]  /*2b20*/  IADD3 R133, P2, R129, R116, RZ ;  /* 0x0000007481857210 */ /* 0x000fc60007f5e0ff */
[----:B------:R-:W-:-:S04]  /*2b30*/  IMAD.WIDE.U32 R106, R147, R108, R106 ;  /* 0x0000006c936a7225 */ /* 0x000fc800078e006a */
[----:B------:R-:W-:-:S04]  /*2b40*/  IMAD.WIDE.U32 R114, R114, 0xb0, RZ ;  /* 0x000000b072727825 */ /* 0x000fc800078e00ff */
[----:B------:R-:W-:Y:S02]  /*2b50*/  IMAD.SHL.U32 R43, R13, 0x2, RZ ;  /* 0x000000020d2b7824 */ /* 0x000fe400078e00ff */
[----:B------:R-:W-:Y:S01]  /*2b60*/  IMAD.WIDE.U32 R108, R108, 0xb0, RZ ;  /* 0x000000b06c6c7825 */ /* 0x000fe200078e00ff */
[----:B------:R-:W-:-:S03]  /*2b70*/  SHF.R.S32.HI R152, RZ, 0x1f, R26 ;  /* 0x0000001fff987819 */ /* 0x000fc6000001141a */
[----:B------:R-:W-:Y:S01]  /*2b80*/  IMAD.X R13, R122, 0x1, R15, P0 ;  /* 0x000000017a0d7824 */ /* 0x000fe200000e060f */
[----:B------:R-:W-:Y:S01]  /*2b90*/  SHF.R.S32.HI R148, RZ, 0x1f, R8 ;  /* 0x0000001fff947819 */ /* 0x000fe20000011408 */
[----:B------:R-:W-:Y:S01]  /*2ba0*/  IMAD.IADD R141, R141, 0x1, R6 ;  /* 0x000000018d8d7824 */ /* 0x000fe200078e0206 */
[----:B------:R-:W-:Y:S01]  /*2bb0*/  ISETP.GE.AND P0, PT, R16, UR4, PT ;  /* 0x0000000410007c0c */ /* 0x000fe2000bf06270 */
[----:B------:R-:W-:Y:S01]  /*2bc0*/  IMAD.IADD R134, R115, 0x1, R7 ;  /* 0x0000000173867824 */ /* 0x000fe200078e0207 */
[----:B------:R-:W-:Y:S01]  /*2bd0*/  SHF.R.S32.HI R9, RZ, 0x3, R9 ;  /* 0x00000003ff097819 */ /* 0x000fe20000011409 */
[----:B------:R-:W-:Y:S01]  /*2be0*/  IMAD.IADD R28, R105, 0x1, R27 ;  /* 0x00000001691c7824 */ /* 0x000fe200078e021b */
[----:B------:R-:W-:Y:S01]  /*2bf0*/  SHF.R.S32.HI R8, RZ, 0x1f, R21 ;  /* 0x0000001fff087819 */ /* 0x000fe20000011415 */
[----:B------:R-:W-:Y:S01]  /*2c00*/  IMAD.X R11, RZ, RZ, R15, P1 ;  /* 0x000000ffff0b7224 */ /* 0x000fe200008e060f */
[----:B------:R-:W-:Y:S01]  /*2c10*/  ISETP.GE.AND P1, PT, R221, UR4, PT ;  /* 0x00000004dd007c0c */ /* 0x000fe2000bf26270 */
[----:B------:R-:W-:Y:S01]  /*2c20*/  IMAD.IADD R143, R143, 0x1, R4 ;  /* 0x000000018f8f7824 */ /* 0x000fe200078e0204 */
[----:B------:R-:W-:Y:S01]  /*2c30*/  IADD3.X R132, R128, R117, RZ, P2, !PT ;  /* 0x0000007580847210 */ /* 0x000fe200017fe4ff */
[----:B------:R-:W-:-:S02]  /*2c40*/  IMAD.IADD R135, R109, 0x1, R135 ;  /* 0x000000016d877824 */ /* 0x000fc400078e0287 */
[----:B------:R-:W-:Y:S02]  /*2c50*/  IMAD.IADD R27, R27, 0x1, R107 ;  /* 0x000000011b1b7824 */ /* 0x000fe400078e026b */
[----:B------:R-:W-:Y:S02]  /*2c60*/  IMAD.IADD R26, R111, 0x1, R3 ;  /* 0x000000016f1a7824 */ /* 0x000fe400078e0203 */
[----:B------:R-:W-:Y:S02]  /*2c70*/  IMAD.IADD R10, R3, 0x1, R113 ;  /* 0x00000001030a7824 */ /* 0x000fe400078e0271 */
[----:B------:R-:W-:Y:S02]  /*2c80*/  IMAD.X R7, RZ, RZ, R13, P3 ;  /* 0x000000ffff077224 */ /* 0x000fe400018e060d */
[----:B------:R-:W-:Y:S01]  /*2c90*/  IMAD.IADD R6, R103, 0x1, R45 ;  /* 0x0000000167067824 */ /* 0x000fe200078e022d */
[----:B------:R-:W-:Y:S06]  /*2ca0*/  @!P6 BAR.SYNC.DEFER_BLOCKING 0x9, 0x100 ;  /* 0x024400000000eb1d */ /* 0x000fec0000010000 */
.L_x_550:
[----:B--2---:R-:W2:Y:S01]  /*2cb0*/  LDL R0, [R1+0x40] ;  /* 0x0000400001007983 */ /* 0x004ea20000100800 */
[----:B0-----:R-:W0:Y:S03]  /*2cc0*/  LDC R92, c[0x0][0x3f4] ;  /* 0x0000fd00ff5c7b82 */ /* 0x001e260000000800 */
[----:B---34-:R-:W3:Y:S01]  /*2cd0*/  LDL.LU R51, [R1] ;  /* 0x0000000001337983 */ /* 0x018ee20000300800 */
[----:B------:R-:W-:Y:S01]  /*2ce0*/  VIADD R24, R24, 0xffffffff ;  /* 0xffffffff18187836 */ /* 0x000fe20000000000 */
[----:B------:R-:W-:Y:S05]  /*2cf0*/  YIELD ;  /* 0x0000000000007946 */ /* 0x000fea0003800000 */
[----:B------:R-:W-:Y:S01]  /*2d00*/  ISETP.GT.AND P3, PT, R24, R130, PT ;  /* 0x000000821800720c */ /* 0x000fe20003f64270 */
[----:B------:R-:W-:Y:S01]  /*2d10*/  BSSY B0, `(.L_x_427) ;  /* 0x00008c4000007945 */ /* 0x000fe20003800000 */
[----:B0-----:R-:W-:Y:S01]  /*2d20*/  ISETP.GE.AND P2, PT, R92, 0x1, PT ;  /* 0x000000015c00780c */ /* 0x001fe20003f46270 */
[----:B--2---:R-:W-:Y:S01]  /*2d30*/  IMAD R5, R23, 0x5800, R0 ;  /* 0x0000580017057824 */ /* 0x004fe200078e0200 */
[----:B---3--:R-:W-:-:S03]  /*2d40*/  LOP3.LUT R51, R51, 0xffffffef, RZ, 0xc0, !PT ;  /* 0xffffffef33337812 */ /* 0x008fc600078ec0ff */
[----:B------:R-:W-:-:S06]  /*2d50*/  IMAD R5, R5, 0x2, R2 ;  /* 0x0000000205057824 */ /* 0x000fcc00078e0202 */
[----:B------:R-:W-:-:S05]  /*2d60*/  @P3 LOP3.LUT R51, R51, 0x10, RZ, 0xfc, !PT ;  /* 0x0000001033333812 */ /* 0x000fca00078efcff */
[----:B------:R0:W-:Y:S01]  /*2d70*/  STL [R1], R51 ;  /* 0x0000003301007387 */ /* 0x0001e20000100800 */
[----:B------:R-:W-:Y:S05]  /*2d80*/  @!P2 BRA `(.L_x_428) ;  /* 0x000000800098a947 */ /* 0x000fea0003800000 */
[----:B------:R-:W-:Y:S01]  /*2d90*/  ULDC.U8 UR4, c[0x0][0x410] ;  /* 0x0001040000047ab9 */ /* 0x000fe20000000000 */
[----:B------:R-:W-:Y:S01]  /*2da0*/  SHF.R.S32.HI R3, RZ, 0x1f, R24 ;  /* 0x0000001fff037819 */ /* 0x000fe20000011418 */
[-C--:B------:R-:W-:Y:S01]  /*2db0*/  IMAD R4, R135, R24.reuse, RZ ;  /* 0x0000001887047224 */ /* 0x080fe200078e02ff */
[----:B------:R-:W-:Y:S01]  /*2dc0*/  ISETP.NE.AND P2, PT, RZ, UR4, PT ;  /* 0x00000004ff007c0c */ /* 0x000fe2000bf45270 */
[-C--:B------:R-:W-:Y:S02]  /*2dd0*/  IMAD R0, R41, R24.reuse, RZ ;  /* 0x0000001829007224 */ /* 0x080fe400078e02ff */
[----:B------:R-:W-:Y:S02]  /*2de0*/  IMAD R44, R134, R24, RZ ;  /* 0x00000018862c7224 */ /* 0x000fe400078e02ff */
[C---:B------:R-:W-:Y:S02]  /*2df0*/  IMAD R45, R3.reuse, R108, R4 ;  /* 0x0000006c032d7224 */ /* 0x040fe400078e0204 */
[----:B------:R-:W-:-:S02]  /*2e00*/  IMAD R93, R3, R156, R0 ;  /* 0x0000009c035d7224 */ /* 0x000fc400078e0200 */
[----:B------:R-:W-:Y:S02]  /*2e10*/  IMAD R4, R24, -0xb0, R25 ;  /* 0xffffff5018047824 */ /* 0x000fe400078e0219 */
[----:B------:R-:W-:-:S03]  /*2e20*/  IMAD.WIDE.U32 R136, R156, R24, RZ ;  /* 0x000000189c887225 */ /* 0x000fc600078e00ff */
[----:B------:R-:W-:Y:S01]  /*2e30*/  VIMNMX R4, R4, 0xb0, PT ;  /* 0x000000b004047848 */ /* 0x000fe20003fe0100 */
[----:B------:R-:W-:Y:S01]  /*2e40*/  IMAD R47, R3, R114, R44 ;  /* 0x00000072032f7224 */ /* 0x000fe200078e022c */
[----:B------:R-:W-:Y:S01]  /*2e50*/  IADD3 R93, R137, R93, RZ ;  /* 0x0000005d895d7210 */ /* 0x000fe20007ffe0ff */
[----:B------:R-:W-:-:S04]  /*2e60*/  IMAD.WIDE.U32 R96, R108, R24, RZ ;  /* 0x000000186c607225 */ /* 0x000fc800078e00ff */
[----:B------:R-:W-:-:S04]  /*2e70*/  IMAD.WIDE.U32 R94, R114, R24, RZ ;  /* 0x00000018725e7225 */ /* 0x000fc800078e00ff */
[----:B------:R-:W-:Y:S02]  /*2e80*/  IMAD.IADD R3, R97, 0x1, R45 ;  /* 0x0000000161037824 */ /* 0x000fe400078e022d */
[----:B------:R-:W-:Y:S01]  /*2e90*/  IMAD.IADD R0, R95, 0x1, R47 ;  /* 0x000000015f007824 */ /* 0x000fe200078e022f */
[----:B------:R-:W-:Y:S06]  /*2ea0*/  @!P2 BRA `(.L_x_429) ;  /* 0x0000003c0090a947 */ /* 0x000fec0003800000 */
[----:B------:R-:W-:Y:S01]  /*2eb0*/  ISETP.GE.AND P3, PT, R22, R4, PT ;  /* 0x000000041600720c */ /* 0x000fe20003f66270 */
[----:B------:R-:W-:Y:S01]  /*2ec0*/  BSSY B1, `(.L_x_430) ;  /* 0x000001c000017945 */ /* 0x000fe20003800000 */
[----:B------:R-:W-:Y:S02]  /*2ed0*/  CS2R R80, SRZ ;  /* 0x0000000000507805 */ /* 0x000fe4000001ff00 */
[----:B------:R-:W-:Y:S02]  /*2ee0*/  CS2R R88, SRZ ;  /* 0x0000000000587805 */ /* 0x000fe4000001ff00 */
[----:B------:R-:W-:Y:S02]  /*2ef0*/  CS2R R98, SRZ ;  /* 0x0000000000627805 */ /* 0x000fe4000001ff00 */
[----:B------:R-:W-:Y:S02]  /*2f00*/  CS2R R90, SRZ ;  /* 0x00000000005a7805 */ /* 0x000fe4000001ff00 */
[----:B------:R-:W-:-:S03]  /*2f10*/  CS2R R138, SRZ ;  /* 0x00000000008a7805 */ /* 0x000fc6000001ff00 */
[----:B------:R-:W-:Y:S05]  /*2f20*/  @P3 BRA `(.L_x_431) ;  /* 0x0000000000543947 */ /* 0x000fea0003800000 */
[----:B------:R-:W-:Y:S01]  /*2f30*/  IADD3 R45, P2, R104, R96, RZ ;  /* 0x00000060682d7210 */ /* 0x000fe20007f5e0ff */
[----:B------:R-:W-:Y:S01]  /*2f40*/  ULDC.64 UR4, c[0x0][0x3e8] ;  /* 0x0000fa0000047ab9 */ /* 0x000fe20000000a00 */
[----:B------:R-:W-:Y:S02]  /*2f50*/  CS2R R98, SRZ ;  /* 0x0000000000627805 */ /* 0x000fe4000001ff00 */
[----:B------:R-:W-:Y:S01]  /*2f60*/  CS2R R138, SRZ ;  /* 0x00000000008a7805 */ /* 0x000fe2000001ff00 */
[----:B------:R-:W-:Y:S01]  /*2f70*/  ULDC.64 UR6, c[0x0][0x208] ;  /* 0x0000820000067ab9 */ /* 0x000fe20000000a00 */
[----:B------:R-:W-:Y:S01]  /*2f80*/  IMAD.X R46, R3, 0x1, R28, P2 ;  /* 0x00000001032e7824 */ /* 0x000fe200010e061c */
[----:B------:R-:W-:-:S05]  /*2f90*/  IADD3 R47, P2, R110, R94, RZ ;  /* 0x0000005e6e2f7210 */ /* 0x000fca0007f5e0ff */
[----:B------:R-:W-:Y:S01]  /*2fa0*/  IMAD.X R48, R0, 0x1, R26, P2 ;  /* 0x0000000100307824 */ /* 0x000fe200010e061a */
[----:B------:R-:W-:-:S04]  /*2fb0*/  LEA R44, P2, R45, UR4, 0x1 ;  /* 0x000000042d2c7c11 */ /* 0x000fc8000f8408ff */
[----:B------:R-:W-:Y:S01]  /*2fc0*/  LEA.HI.X R45, R45, UR5, R46, 0x1, P2 ;  /* 0x000000052d2d7c11 */ /* 0x000fe200090f0c2e */
[----:B------:R-:W-:Y:S02]  /*2fd0*/  ULDC.64 UR4, c[0x0][0x400] ;  /* 0x0001000000047ab9 */ /* 0x000fe40000000a00 */
[----:B------:R-:W-:-:S04]  /*2fe0*/  LEA R46, P2, R47, UR4, 0x1 ;  /* 0x000000042f2e7c11 */ /* 0x000fc8000f8408ff */
[----:B------:R-:W-:Y:S02]  /*2ff0*/  LEA.HI.X R47, R47, UR5, R48, 0x1, P2 ;  /* 0x000000052f2f7c11 */ /* 0x000fe400090f0c30 */
[----:B------:R-:W-:Y:S02]  /*3000*/  ISETP.GE.AND P2, PT, R18, R92, PT ;  /* 0x0000005c1200720c */ /* 0x000fe40003f46270 */
[----:B------:R-:W-:Y:S02]  /*3010*/  CS2R R88, SRZ ;  /* 0x0000000000587805 */ /* 0x000fe4000001ff00 */
[----:B------:R-:W-:-:S09]  /*3020*/  CS2R R90, SRZ ;  /* 0x00000000005a7805 */ /* 0x000fd2000001ff00 */
[----:B------:R1:W5:Y:S04]  /*3030*/  @!P2 LDG.E.64 R98, desc[UR6][R44.64] ;  /* 0x000000062c62a981 */ /* 0x000368000c1e1b00 */
[----:B------:R1:W5:Y:S01]  /*3040*/  @!P2 LDG.E.64 R138, desc[UR6][R46.64] ;  /* 0x000000062e8aa981 */ /* 0x000362000c1e1b00 */
[----:B------:R-:W-:-:S13]  /*3050*/  ISETP.GE.AND P2, PT, R220, R92, PT ;  /* 0x0000005cdc00720c */ /* 0x000fda0003f46270 */
[----:B------:R1:W5:Y:S04]  /*3060*/  @!P2 LDG.E.64 R88, desc[UR6][R44.64+0x40] ;  /* 0x000040062c58a981 */ /* 0x000368000c1e1b00 */
[----:B------:R1:W5:Y:S02]  /*3070*/  @!P2 LDG.E.64 R90, desc[UR6][R46.64+0x40] ;  /* 0x000040062e5aa981 */ /* 0x000364000c1e1b00 */
.L_x_431:
[----:B------:R-:W-:Y:S05]  /*3080*/  BSYNC B1 ;  /* 0x0000000000017941 */ /* 0x000fea0003800000 */
.L_x_430:
[----:B------:R-:W-:Y:S01]  /*3090*/  VIADD R48, R22, 0x20 ;  /* 0x0000002016307836 */ /* 0x000fe20000000000 */
[----:B-1---5:R-:W-:Y:S01]  /*30a0*/  MOV R44, R88 ;  /* 0x00000058002c7202 */ /* 0x022fe20000000f00 */
[----:B------:R-:W-:Y:S01]  /*30b0*/  IMAD.MOV.U32 R45, RZ, RZ, R89 ;  /* 0x000000ffff2d7224 */ /* 0x000fe200078e0059 */
[----:B------:R-:W-:Y:S01]  /*30c0*/  MOV R47, R91 ;  /* 0x0000005b002f7202 */ /* 0x000fe20000000f00 */
[----:B------:R-:W-:Y:S01]  /*30d0*/  IMAD.MOV.U32 R46, RZ, RZ, R98 ;  /* 0x000000ffff2e7224 */ /* 0x000fe200078e0062 */
[----:B------:R-:W-:Y:S01]  /*30e0*/  ISETP.GE.AND P4, PT, R48, R4, PT ;  /* 0x000000043000720c */ /* 0x000fe20003f86270 */
[----:B------:R-:W-:Y:S01]  /*30f0*/  BSSY B1, `(.L_x_432) ;  /* 0x0000022000017945 */ /* 0x000fe20003800000 */
[----:B------:R-:W-:Y:S01]  /*3100*/  PRMT R187, R44, 0x5410, R45 ;  /* 0x000054102cbb7816 */ /* 0x000fe2000000002d */
[----:B------:R-:W-:Y:S01]  /*3110*/  IMAD.MOV.U32 R44, RZ, RZ, R99 ;  /* 0x000000ffff2c7224 */ /* 0x000fe200078e0063 */
[----:B------:R-:W-:Y:S01]  /*3120*/  PRMT R177, R46, 0x7610, R177 ;  /* 0x000076102eb17816 */ /* 0x000fe200000000b1 */
[----:B------:R-:W-:Y:S01]  /*3130*/  IMAD.MOV.U32 R45, RZ, RZ, R90 ;  /* 0x000000ffff2d7224 */ /* 0x000fe200078e005a */
[----:B------:R-:W-:-:S02]  /*3140*/  PRMT R189, R47, 0x7610, R189 ;  /* 0x000076102fbd7816 */ /* 0x000fc400000000bd */
[----:B------:R-:W-:Y:S02]  /*3150*/  CS2R R84, SRZ ;  /* 0x0000000000547805 */ /* 0x000fe4000001ff00 */
[----:B------:R-:W-:Y:S02]  /*3160*/  CS2R R82, SRZ ;  /* 0x0000000000527805 */ /* 0x000fe4000001ff00 */
[----:B------:R-:W-:Y:S02]  /*3170*/  CS2R R86, SRZ ;  /* 0x0000000000567805 */ /* 0x000fe4000001ff00 */
[----:B------:R-:W-:Y:S01]  /*3180*/  PRMT R188, R44, 0x5410, R45 ;  /* 0x000054102cbc7816 */ /* 0x000fe2000000002d */
[----:B------:R-:W-:Y:S02]  /*3190*/  IMAD.MOV.U32 R49, RZ, RZ, R138 ;  /* 0x000000ffff317224 */ /* 0x000fe400078e008a */
[----:B------:R-:W-:Y:S01]  /*31a0*/  IMAD.MOV.U32 R50, RZ, RZ, R139 ;  /* 0x000000ffff327224 */ /* 0x000fe200078e008b */
[----:B------:R-:W-:Y:S06]  /*31b0*/  @P4 BRA `(.L_x_433) ;  /* 0x0000000000544947 */ /* 0x000fec0003800000 */
[----:B------:R-:W-:Y:S01]  /*31c0*/  IADD3 R45, P2, P5, R104, R96, R37 ;  /* 0x00000060682d7210 */ /* 0x000fe20007d5e025 */
[----:B------:R-:W-:Y:S01]  /*31d0*/  ULDC.64 UR4, c[0x0][0x3e8] ;  /* 0x0000fa0000047ab9 */ /* 0x000fe20000000a00 */
[----:B------:R-:W-:Y:S02]  /*31e0*/  CS2R R84, SRZ ;  /* 0x0000000000547805 */ /* 0x000fe4000001ff00 */
[----:B------:R-:W-:Y:S02]  /*31f0*/  CS2R R86, SRZ ;  /* 0x0000000000567805 */ /* 0x000fe4000001ff00 */
[----:B------:R-:W-:Y:S01]  /*3200*/  IADD3.X R46, R28, R3, R40, P2, P5 ;  /* 0x000000031c2e7210 */ /* 0x000fe200017ea428 */
[----:B------:R-:W-:Y:S01]  /*3210*/  ULDC.64 UR6, c[0x0][0x208] ;  /* 0x0000820000067ab9 */ /* 0x000fe20000000a00 */
[----:B------:R-:W-:-:S04]  /*3220*/  IADD3 R47, P2, P5, R110, R94, R31 ;  /* 0x0000005e6e2f7210 */ /* 0x000fc80007d5e01f */
[----:B------:R-:W-:Y:S02]  /*3230*/  IADD3.X R48, R26, R0, R34, P2, P5 ;  /* 0x000000001a307210 */ /* 0x000fe400017ea422 */
        /* <DEDUP_REMOVED lines=13> */
.L_x_433:
[----:B------:R-:W-:Y:S05]  /*3310*/  BSYNC B1 ;  /* 0x0000000000017941 */ /* 0x000fea0003800000 */
.L_x_432:
[----:B------:R-:W-:Y:S01]  /*3320*/  IADD3 R48, R22, 0x40, RZ ;  /* 0x0000004016307810 */ /* 0x000fe20007ffe0ff */
[----:B-1---5:R-:W-:Y:S01]  /*3330*/  IMAD.MOV.U32 R44, RZ, RZ, R80 ;  /* 0x000000ffff2c7224 */ /* 0x022fe200078e0050 */
[----:B0-----:R-:W-:Y:S01]  /*3340*/  LOP3.LUT R51, R51, 0xfffffffb, RZ, 0xc0, !PT ;  /* 0xfffffffb33337812 */ /* 0x001fe200078ec0ff */
[----:B------:R-:W-:Y:S01]  /*3350*/  IMAD.MOV.U32 R46, RZ, RZ, R82 ;  /* 0x000000ffff2e7224 */ /* 0x000fe200078e0052 */
[----:B------:R-:W-:Y:S01]  /*3360*/  ISETP.GE.AND P2, PT, R48, R4, PT ;  /* 0x000000043000720c */ /* 0x000fe20003f46270 */
[----:B------:R-:W-:Y:S01]  /*3370*/  IMAD.MOV.U32 R47, RZ, RZ, R83 ;  /* 0x000000ffff2f7224 */ /* 0x000fe200078e0053 */
[----:B------:R-:W-:Y:S01]  /*3380*/  MOV R45, R81 ;  /* 0x00000051002d7202 */ /* 0x000fe20000000f00 */
[----:B------:R-:W-:Y:S01]  /*3390*/  BSSY B1, `(.L_x_434) ;  /* 0x0000027000017945 */ /* 0x000fe20003800000 */
[----:B------:R-:W-:Y:S02]  /*33a0*/  PRMT R177, R177, 0x5410, R49 ;  /* 0x00005410b1b17816 */ /* 0x000fe40000000031 */
[----:B------:R-:W-:-:S02]  /*33b0*/  CS2R R64, SRZ ;  /* 0x0000000000407805 */ /* 0x000fc4000001ff00 */
[----:B------:R-:W-:Y:S01]  /*33c0*/  PRMT R169, R45, 0x5410, R44 ;  /* 0x000054102da97816 */ /* 0x000fe2000000002c */
[----:B------:R-:W-:Y:S01]  /*33d0*/  IMAD.MOV.U32 R44, RZ, RZ, R84 ;  /* 0x000000ffff2c7224 */ /* 0x000fe200078e0054 */
[----:B------:R-:W-:Y:S01]  /*33e0*/  PRMT R189, R189, 0x5410, R50 ;  /* 0x00005410bdbd7816 */ /* 0x000fe20000000032 */
[----:B------:R-:W-:Y:S01]  /*33f0*/  IMAD.MOV.U32 R45, RZ, RZ, R85 ;  /* 0x000000ffff2d7224 */ /* 0x000fe200078e0055 */
[----:B------:R-:W-:Y:S02]  /*3400*/  PRMT R168, R47, 0x5410, R46 ;  /* 0x000054102fa87816 */ /* 0x000fe4000000002e */
[----:B------:R-:W-:Y:S02]  /*3410*/  CS2R R72, SRZ ;  /* 0x0000000000487805 */ /* 0x000fe4000001ff00 */
[----:B------:R-:W-:Y:S02]  /*3420*/  CS2R R76, SRZ ;  /* 0x00000000004c7805 */ /* 0x000fe4000001ff00 */
[----:B------:R-:W-:-:S02]  /*3430*/  @P2 LOP3.LUT R51, R51, 0x4, RZ, 0xfc, !PT ;  /* 0x0000000433332812 */ /* 0x000fc400078efcff */
[----:B------:R-:W-:Y:S02]  /*3440*/  CS2R R74, SRZ ;  /* 0x00000000004a7805 */ /* 0x000fe4000001ff00 */
[----:B------:R-:W-:Y:S02]  /*3450*/  PRMT R185, R45, 0x5410, R44 ;  /* 0x000054102db97816 */ /* 0x000fe4000000002c */
[----:B------:R-:W-:Y:S01]  /*3460*/  CS2R R78, SRZ ;  /* 0x00000000004e7805 */ /* 0x000fe2000001ff00 */
[----:B------:R-:W-:Y:S01]  /*3470*/  IMAD.MOV.U32 R49, RZ, RZ, R86 ;  /* 0x000000ffff317224 */ /* 0x000fe200078e0056 */
[----:B------:R0:W-:Y:S01]  /*3480*/  STL [R1], R51 ;  /* 0x0000003301007387 */ /* 0x0001e20000100800 */
        /* <DEDUP_REMOVED lines=23> */
.L_x_435:
[----:B------:R-:W-:Y:S05]  /*3600*/  BSYNC B1 ;  /* 0x0000000000017941 */ /* 0x000fea0003800000 */
.L_x_434:
[----:B------:R-:W-:Y:S01]  /*3610*/  IMAD.MOV.U32 R53, RZ, RZ, R51 ;  /* 0x000000ffff357224 */ /* 0x000fe200078e0033 */
[----:B0-----:R-:W-:Y:S01]  /*3620*/  IADD3 R51, R22, 0x60, RZ ;  /* 0x0000006016337810 */ /* 0x001fe20007ffe0ff */
[----:B-1---5:R-:W-:Y:S01]  /*3630*/  IMAD.MOV.U32 R44, RZ, RZ, R72 ;  /* 0x000000ffff2c7224 */ /* 0x022fe200078e0048 */
[----:B------:R-:W-:Y:S01]  /*3640*/  MOV R45, R73 ;  /* 0x00000049002d7202 */ /* 0x000fe20000000f00 */
[----:B------:R-:W-:Y:S01]  /*3650*/  IMAD.MOV.U32 R46, RZ, RZ, R74 ;  /* 0x000000ffff2e7224 */ /* 0x000fe200078e004a */
[----:B------:R-:W-:Y:S01]  /*3660*/  ISETP.GE.AND P2, PT, R51, R4, PT ;  /* 0x000000043300720c */ /* 0x000fe20003f46270 */
[----:B------:R-:W-:Y:S01]  /*3670*/  IMAD.MOV.U32 R47, RZ, RZ, R75 ;  /* 0x000000ffff2f7224 */ /* 0x000fe200078e004b */
[----:B------:R-:W-:Y:S01]  /*3680*/  LOP3.LUT R53, R53, 0xfffffff7, RZ, 0xc0, !PT ;  /* 0xfffffff735357812 */ /* 0x000fe200078ec0ff */
        /* <DEDUP_REMOVED lines=10> */
[----:B------:R-:W-:Y:S01]  /*3730*/  IMAD.MOV.U32 R49, RZ, RZ, R78 ;  /* 0x000000ffff317224 */ /* 0x000fe200078e004e */
[----:B------:R-:W-:Y:S01]  /*3740*/  @P2 LOP3.LUT R53, R53, 0x8, RZ, 0xfc, !PT ;  /* 0x0000000835352812 */ /* 0x000fe200078efcff */
[----:B------:R-:W-:-:S04]  /*3750*/  IMAD.MOV.U32 R48, RZ, RZ, R79 ;  /* 0x000000ffff307224 */ /* 0x000fc800078e004f */
[----:B------:R0:W-:Y:S01]  /*3760*/  STL [R1], R53 ;  /* 0x0000003501007387 */ /* 0x0001e20000100800 */
[----:B------:R-:W-:Y:S05]  /*3770*/  @P2 BRA `(.L_x_437) ;  /* 0x00000000007c2947 */ /* 0x000fea0003800000 */
[----:B------:R-:W1:Y:S01]  /*3780*/  LDC.64 R44, c[0x0][0x3f8] ;  /* 0x0000fe00ff2c7b82 */ /* 0x000e620000000a00 */
[----:B------:R-:W-:Y:S01]  /*3790*/  IMAD.MOV.U32 R46, RZ, RZ, R96 ;  /* 0x000000ffff2e7224 */ /* 0x000fe200078e0060 */
[----:B------:R-:W-:Y:S01]  /*37a0*/  ULDC.64 UR4, c[0x0][0x3e8] ;  /* 0x0000fa0000047ab9 */ /* 0x000fe20000000a00 */
[----:B------:R-:W-:Y:S01]  /*37b0*/  IMAD.MOV.U32 R47, RZ, RZ, R3 ;  /* 0x000000ffff2f7224 */ /* 0x000fe200078e0003 */
[----:B------:R-:W-:Y:S02]  /*37c0*/  CS2R R68, SRZ ;  /* 0x0000000000447805 */ /* 0x000fe4000001ff00 */
[----:B------:R-:W-:Y:S01]  /*37d0*/  CS2R R70, SRZ ;  /* 0x0000000000467805 */ /* 0x000fe2000001ff00 */
[----:B------:R-:W-:Y:S01]  /*37e0*/  ULDC.64 UR6, c[0x0][0x208] ;  /* 0x0000820000067ab9 */ /* 0x000fe20000000a00 */
[----:B-1----:R-:W-:-:S04]  /*37f0*/  IMAD.WIDE.U32 R46, R44, 0x60, R46 ;  /* 0x000000602c2e7825 */ /* 0x002fc800078e002e */
[----:B------:R-:W-:Y:S01]  /*3800*/  IMAD R45, R45, 0x60, RZ ;  /* 0x000000602d2d7824 */ /* 0x000fe200078e02ff */
[----:B------:R-:W-:Y:S02]  /*3810*/  IADD3 R51, P2, R104, R46, RZ ;  /* 0x0000002e68337210 */ /* 0x000fe40007f5e0ff */
[----:B------:R-:W-:Y:S02]  /*3820*/  MOV R46, R94 ;  /* 0x0000005e002e7202 */ /* 0x000fe40000000f00 */
[----:B------:R-:W-:Y:S01]  /*3830*/  IADD3.X R52, R28, R47, R45, P2, !PT ;  /* 0x0000002f1c347210 */ /* 0x000fe200017fe42d */
[----:B------:R-:W-:Y:S01]  /*3840*/  IMAD.MOV.U32 R47, RZ, RZ, R0 ;  /* 0x000000ffff2f7224 */ /* 0x000fe200078e0000 */
[----:B------:R-:W1:Y:S02]  /*3850*/  LDC.64 R44, c[0x0][0x408] ;  /* 0x00010200ff2c7b82 */ /* 0x000e640000000a00 */
[----:B-1----:R-:W-:-:S04]  /*3860*/  IMAD.WIDE.U32 R46, R44, 0x60, R46 ;  /* 0x000000602c2e7825 */ /* 0x002fc800078e002e */
[----:B------:R-:W-:Y:S01]  /*3870*/  IMAD R45, R45, 0x60, RZ ;  /* 0x000000602d2d7824 */ /* 0x000fe200078e02ff */
[----:B------:R-:W-:-:S04]  /*3880*/  IADD3 R50, P2, R110, R46, RZ ;  /* 0x0000002e6e327210 */ /* 0x000fc80007f5e0ff */
[----:B------:R-:W-:Y:S02]  /*3890*/  IADD3.X R47, R26, R47, R45, P2, !PT ;  /* 0x0000002f1a2f7210 */ /* 0x000fe400017fe42d */
        /* <DEDUP_REMOVED lines=13> */
.L_x_437:
[----:B------:R-:W-:Y:S05]  /*3970*/  BSYNC B1 ;  /* 0x0000000000017941 */ /* 0x000fea0003800000 */
.L_x_436:
[----:B-1----:R-:W-:Y:S01]  /*3980*/  IADD3 R47, R22, 0x80, RZ ;  /* 0x00000080162f7810 */ /* 0x002fe20007ffe0ff */
[----:B------:R-:W-:Y:S01]  /*3990*/  IMAD.MOV.U32 R46, RZ, RZ, R53 ;  /* 0x000000ffff2e7224 */ /* 0x000fe200078e0035 */
[----:B------:R-:W-:Y:S01]  /*39a0*/  BSSY B1, `(.L_x_438) ;  /* 0x0000027000017945 */ /* 0x000fe20003800000 */
[----:B-----5:R-:W-:Y:S01]  /*39b0*/  IMAD.MOV.U32 R44, RZ, RZ, R64 ;  /* 0x000000ffff2c7224 */ /* 0x020fe200078e0040 */
[----:B------:R-:W-:Y:S01]  /*39c0*/  ISETP.GE.AND P2, PT, R47, R4, PT ;  /* 0x000000042f00720c */ /* 0x000fe20003f46270 */
[----:B------:R-:W-:Y:S01]  /*39d0*/  IMAD.MOV.U32 R45, RZ, RZ, R65 ;  /* 0x000000ffff2d7224 */ /* 0x000fe200078e0041 */
[----:B------:R-:W-:Y:S02]  /*39e0*/  LOP3.LUT R46, R46, 0xfffffffd, RZ, 0xc0, !PT ;  /* 0xfffffffd2e2e7812 */ /* 0x000fe400078ec0ff */
[----:B------:R-:W-:Y:S02]  /*39f0*/  CS2R R56, SRZ ;  /* 0x0000000000387805 */ /* 0x000fe4000001ff00 */
[----:B------:R-:W-:-:S02]  /*3a00*/  PRMT R175, R49, 0x5410, R48 ;  /* 0x0000541031af7816 */ /* 0x000fc40000000030 */
[----:B------:R-:W-:Y:S02]  /*3a10*/  CS2R R48, SRZ ;  /* 0x0000000000307805 */ /* 0x000fe4000001ff00 */
[----:B------:R-:W-:Y:S02]  /*3a20*/  PRMT R166, R44, 0x5410, R45 ;  /* 0x000054102ca67816 */ /* 0x000fe4000000002d */
[----:B------:R-:W-:Y:S02]  /*3a30*/  CS2R R60, SRZ ;  /* 0x00000000003c7805 */ /* 0x000fe4000001ff00 */
[----:B------:R-:W-:Y:S02]  /*3a40*/  CS2R R58, SRZ ;  /* 0x00000000003a7805 */ /* 0x000fe4000001ff00 */
[----:B------:R-:W-:Y:S02]  /*3a50*/  CS2R R62, SRZ ;  /* 0x00000000003e7805 */ /* 0x000fe4000001ff00 */
[----:B0-----:R-:W-:-:S02]  /*3a60*/  CS2R R52, SRZ ;  /* 0x0000000000347805 */ /* 0x001fc4000001ff00 */
[----:B------:R-:W-:Y:S02]  /*3a70*/  CS2R R50, SRZ ;  /* 0x0000000000327805 */ /* 0x000fe4000001ff00 */
[----:B------:R-:W-:Y:S02]  /*3a80*/  CS2R R54, SRZ ;  /* 0x0000000000367805 */ /* 0x000fe4000001ff00 */
[----:B------:R-:W-:-:S05]  /*3a90*/  @P2 LOP3.LUT R46, R46, 0x2, RZ, 0xfc, !PT ;  /* 0x000000022e2e2812 */ /* 0x000fca00078efcff */
[----:B------:R0:W-:Y:S01]  /*3aa0*/  STL [R1], R46 ;  /* 0x0000002e01007387 */ /* 0x0001e20000100800 */
[----:B------:R-:W-:Y:S05]  /*3ab0*/  @P2 BRA `(.L_x_439) ;  /* 0x0000000000542947 */ /* 0x000fea0003800000 */
        /* <DEDUP_REMOVED lines=8> */
[----:B0-----:R-:W-:-:S04]  /*3b40*/  LEA R46, P2, R44, UR4, 0x1 ;  /* 0x000000042c2e7c11 */ /* 0x001fc8000f8408ff */
        /* <DEDUP_REMOVED lines=12> */
.L_x_439:
[----:B------:R-:W-:Y:S05]  /*3c10*/  BSYNC B1 ;  /* 0x0000000000017941 */ /* 0x000fea0003800000 */
.L_x_438:
[----:B-1----:R-:W-:Y:S01]  /*3c20*/  VIADD R44, R22, 0xa0 ;  /* 0x000000a0162c7836 */ /* 0x002fe20000000000 */
[----:B------:R-:W-:Y:S04]  /*3c30*/  BSSY B1, `(.L_x_440) ;  /* 0x0000020000017945 */ /* 0x000fe80003800000 */
[----:B------:R-:W-:-:S13]  /*3c40*/  ISETP.GE.AND P5, PT, R44, R4, PT ;  /* 0x000000042c00720c */ /* 0x000fda0003fa6270 */
        /* <DEDUP_REMOVED lines=10> */
[----:B------:R-:W-:-:S04]  /*3cf0*/  IADD3 R3, P2, R104, R96, RZ ;  /* 0x0000006068037210 */ /* 0x000fc80007f5e0ff */
[----:B------:R-:W-:Y:S02]  /*3d00*/  IADD3.X R96, R28, R97, R45, P2, !PT ;  /* 0x000000611c607210 */ /* 0x000fe400017fe42d */
        /* <DEDUP_REMOVED lines=8> */
[----:B0-----:R-:W-:-:S04]  /*3d90*/  LEA R46, P2, R0, UR4, 0x1 ;  /* 0x00000004002e7c11 */ /* 0x001fc8000f8408ff */
        /* <DEDUP_REMOVED lines=9> */
.L_x_441:
[----:B------:R-:W-:Y:S05]  /*3e30*/  BSYNC B1 ;  /* 0x0000000000017941 */ /* 0x000fea0003800000 */
.L_x_440:
[----:B------:R-:W-:Y:S01]  /*3e40*/  IMAD.MOV.U32 R0, RZ, RZ, R68 ;  /* 0x000000ffff007224 */ /* 0x000fe200078e0044 */
[----:B------:R-:W-:Y:S01]  /*3e50*/  MOV R3, R69 ;  /* 0x0000004500037202 */ /* 0x000fe20000000f00 */
[----:B-1----:R-:W-:Y:S01]  /*3e60*/  IMAD.MOV.U32 R44, RZ, RZ, R66 ;  /* 0x000000ffff2c7224 */ /* 0x002fe200078e0042 */
[----:B------:R-:W-:Y:S01]  /*3e70*/  ISETP.NE.AND P2, PT, R224, 0x3, PT ;  /* 0x00000003e000780c */ /* 0x000fe20003f45270 */
[----:B------:R-:W-:Y:S01]  /*3e80*/  IMAD.MOV.U32 R45, RZ, RZ, R67 ;  /* 0x000000ffff2d7224 */ /* 0x000fe200078e0043 */
[----:B------:R-:W-:Y:S01]  /*3e90*/  PRMT R184, R3, 0x5410, R0 ;  /* 0x0000541003b87816 */ /* 0x000fe20000000000 */
[----:B------:R-:W-:Y:S01]  /*3ea0*/  IMAD.MOV.U32 R3, RZ, RZ, R70 ;  /* 0x000000ffff037224 */ /* 0x000fe200078e0046 */
[----:B------:R-:W-:Y:S01]  /*3eb0*/  PRMT R181, R181, 0x5410, R44 ;  /* 0x00005410b5b57816 */ /* 0x000fe2000000002c */
[----:B------:R-:W-:Y:S01]  /*3ec0*/  IMAD.MOV.U32 R44, RZ, RZ, R71 ;  /* 0x000000ffff2c7224 */ /* 0x000fe200078e0047 */
[----:B------:R-:W-:Y:S01]  /*3ed0*/  PRMT R182, R45, 0x7610, R182 ;  /* 0x000076102db67816 */ /* 0x000fe200000000b6 */
[----:B-----5:R-:W-:Y:S01]  /*3ee0*/  IMAD.MOV.U32 R0, RZ, RZ, R57 ;  /* 0x000000ffff007224 */ /* 0x020fe200078e0039 */
[----:B------:R-:W-:-:S02]  /*3ef0*/  MOV R45, R56 ;  /* 0x00000038002d7202 */ /* 0x000fc40000000f00 */
[----:B------:R-:W-:Y:S01]  /*3f00*/  PRMT R183, R44, 0x5410, R3 ;  /* 0x000054102cb77816 */ /* 0x000fe20000000003 */
[----:B------:R-:W-:Y:S01]  /*3f10*/  IMAD.MOV.U32 R3, RZ, RZ, R58 ;  /* 0x000000ffff037224 */ /* 0x000fe200078e003a */
[----:B------:R-:W-:Y:S01]  /*3f20*/  PRMT R171, R45, 0x5410, R0 ;  /* 0x000054102dab7816 */ /* 0x000fe20000000000 */
[----:B------:R-:W-:Y:S01]  /*3f30*/  IMAD.MOV.U32 R45, RZ, RZ, R60 ;  /* 0x000000ffff2d7224 */ /* 0x000fe200078e003c */
[----:B------:R-:W-:Y:S01]  /*3f40*/  MOV R0, R59 ;  /* 0x0000003b00007202 */ /* 0x000fe20000000f00 */
[----:B------:R-:W-:-:S03]  /*3f50*/  IMAD.MOV.U32 R44, RZ, RZ, R61 ;  /* 0x000000ffff2c7224 */ /* 0x000fc600078e003d */
[----:B------:R-:W-:Y:S01]  /*3f60*/  PRMT R172, R3, 0x5410, R0 ;  /* 0x0000541003ac7816 */ /* 0x000fe20000000000 */
[----:B------:R-:W-:Y:S01]  /*3f70*/  IMAD.MOV.U32 R3, RZ, RZ, R62 ;  /* 0x000000ffff037224 */ /* 0x000fe200078e003e */
[----:B------:R-:W-:Y:S01]  /*3f80*/  PRMT R176, R45, 0x7610, R176 ;  /* 0x000076102db07816 */ /* 0x000fe200000000b0 */
[----:B------:R-:W-:Y:S01]  /*3f90*/  IMAD.MOV.U32 R0, RZ, RZ, R63 ;  /* 0x000000ffff007224 */ /* 0x000fe200078e003f */
[----:B------:R-:W-:Y:S02]  /*3fa0*/  PRMT R179, R44, 0x7610, R179 ;  /* 0x000076102cb37816 */ /* 0x000fe400000000b3 */
[----:B------:R-:W-:Y:S01]  /*3fb0*/  PRMT R181, R3, 0x7610, R181 ;  /* 0x0000761003b57816 */ /* 0x000fe200000000b5 */
[----:B------:R-:W-:Y:S01]  /*3fc0*/  IMAD.MOV.U32 R3, RZ, RZ, R48 ;  /* 0x000000ffff037224 */ /* 0x000fe200078e0030 */
[----:B------:R-:W-:Y:S01]  /*3fd0*/  PRMT R182, R182, 0x5410, R0 ;  /* 0x00005410b6b67816 */ /* 0x000fe20000000000 */
[----:B------:R-:W-:-:S05]  /*3fe0*/  IMAD.MOV.U32 R0, RZ, RZ, R49 ;  /* 0x000000ffff007224 */ /* 0x000fca00078e0031 */
[----:B------:R-:W-:Y:S01]  /*3ff0*/  PRMT R96, R3, 0x5410, R0 ;  /* 0x0000541003607816 */ /* 0x000fe20000000000 */
[----:B------:R-:W-:Y:S01]  /*4000*/  IMAD.MOV.U32 R0, RZ, RZ, R53 ;  /* 0x000000ffff007224 */ /* 0x000fe200078e0035 */
[----:B------:R-:W-:-:S04]  /*4010*/  MOV R3, R52 ;  /* 0x0000003400037202 */ /* 0x000fc80000000f00 */
[----:B------:R-:W-:Y:S01]  /*4020*/  PRMT R170, R3, 0x5410, R0 ;  /* 0x0000541003aa7816 */ /* 0x000fe20000000000 */
[----:B------:R-:W-:Y:S02]  /*4030*/  IMAD.MOV.U32 R3, RZ, RZ, R50 ;  /* 0x000000ffff037224 */ /* 0x000fe400078e0032 */
[----:B------:R-:W-:-:S05]  /*4040*/  IMAD.MOV.U32 R0, RZ, RZ, R51 ;  /* 0x000000ffff007224 */ /* 0x000fca00078e0033 */
[----:B------:R-:W-:Y:S01]  /*4050*/  PRMT R97, R3, 0x5410, R0 ;  /* 0x0000541003617816 */ /* 0x000fe20000000000 */
[----:B------:R-:W-:Y:S01]  /*4060*/  IMAD.MOV.U32 R3, RZ, RZ, R54 ;  /* 0x000000ffff037224 */ /* 0x000fe200078e0036 */
[----:B------:R-:W-:-:S04]  /*4070*/  MOV R0, R55 ;  /* 0x0000003700007202 */ /* 0x000fc80000000f00 */
[----:B------:R-:W-:Y:S02]  /*4080*/  PRMT R176, R176, 0x5410, R3 ;  /* 0x00005410b0b07816 */ /* 0x000fe40000000003 */
[----:B------:R-:W-:Y:S01]  /*4090*/  PRMT R179, R179, 0x5410, R0 ;  /* 0x00005410b3b37816 */ /* 0x000fe20000000000 */
[----:B------:R-:W-:Y:S06]  /*40a0*/  @!P2 BRA `(.L_x_442) ;  /* 0x000000000004a947 */ /* 0x000fec0003800000 */
[----:B------:R-:W-:Y:S01]  /*40b0*/  BPT.TRAP 0x1 ;  /* 0x000000040000795c */ /* 0x000fe20000300000 */
.L_x_442:
[----:B------:R-:W-:Y:S01]  /*40c0*/  IMAD R3, R23, 0x8, R2 ;  /* 0x0000000817037824 */ /* 0x000fe200078e0202 */
[----:B------:R-:W-:Y:S01]  /*40d0*/  SHF.L.U32 R0, R223, 0x1f, RZ ;  /* 0x0000001fdf007819 */ /* 0x000fe200000006ff */
[----:B------:R-:W-:Y:S03]  /*40e0*/  BSSY B1, `(.L_x_443) ;  /* 0x0000003000017945 */ /* 0x000fe60003800000 */
[----:B------:R-:W1:Y:S02]  /*40f0*/  SYNCS.PHASECHK.TRANS64.TRYWAIT P6, [R3+URZ+0x34890], R0 ;  /* 0x03489000030075a7 */ /* 0x000e6400080c017f */
[----:B-1----:R-:W-:Y:S05]  /*4100*/  @!P6 BRA `(.L_x_444) ;  /* 0x000002500008e947 */ /* 0x002fea0003800000 */
.L_x_803:
[----:B------:R-:W-:Y:S05]  /*4110*/  BSYNC B1 ;  /* 0x0000000000017941 */ /* 0x000fea0003800000 */
.L_x_443:
[----:B------:R-:W-:Y:S04]  /*4120*/  BSSY B1, `(.L_x_445) ;  /* 0x0000076000017945 */ /* 0x000fe80003800000 */
[----:B------:R-:W-:Y:S05]  /*4130*/  @P3 BRA `(.L_x_446) ;  /* 0x0000000400d03947 */ /* 0x000fea0003800000 */
[----:B------:R-:W-:Y:S01]  /*4140*/  IADD3 R173, P3, R120, R136, RZ ;  /* 0x0000008878ad7210 */ /* 0x000fe20007f7e0ff */
[----:B------:R-:W-:Y:S04]  /*4150*/  BSSY B2, `(.L_x_447) ;  /* 0x0000039000027945 */ /* 0x000fe80003800000 */
[----:B------:R-:W-:Y:S01]  /*4160*/  IMAD.X R174, R93, 0x1, R122, P3 ;  /* 0x000000015dae7824 */ /* 0x000fe200018e067a */
[----:B------:R-:W-:Y:S07]  /*4170*/  @P0 BRA `(.L_x_448) ;  /* 0x0000000000d80947 */ /* 0x000fee0003800000 */
[----:B0-----:R0:W2:Y:S01]  /*4180*/  LDS.128 R44, [R5+0x1e400] ;  /* 0x01e40000052c7984 */ /* 0x0010a20000000c00 */
[----:B------:R-:W-:Y:S01]  /*4190*/  ISETP.GE.AND P3, PT, R18, R92, PT ;  /* 0x0000005c1200720c */ /* 0x000fe20003f66270 */
[----:B------:R-:W-:-:S12]  /*41a0*/  BSSY B3, `(.L_x_449) ;  /* 0x000002c000037945 */ /* 0x000fd80003800000 */
[----:B0-----:R-:W-:Y:S05]  /*41b0*/  @P3 BRA `(.L_x_450) ;  /* 0x0000000000a83947 */ /* 0x001fea0003800000 */
[----:B------:R-:W-:Y:S01]  /*41c0*/  SHF.R.U64 R178, R138, 0x10, R139 ;  /* 0x000000108ab27819 */ /* 0x000fe2000000128b */
[----:B--2---:R-:W-:Y:S01]  /*41d0*/  IMAD.MOV.U32 R95, RZ, RZ, R45 ;  /* 0x000000ffff5f7224 */ /* 0x004fe200078e002d */
[----:B------:R-:W-:Y:S02]  /*41e0*/  SHF.R.U64 R94, R98, 0x10, R99 ;  /* 0x00000010625e7819 */ /* 0x000fe40000001263 */
[----:B------:R-:W-:Y:S01]  /*41f0*/  SHF.R.U32.HI R138, RZ, 0x10, R139 ;  /* 0x00000010ff8a7819 */ /* 0x000fe2000001168b */
[----:B------:R-:W-:Y:S01]  /*4200*/  HADD2.F32 R178, -RZ, R178.H0_H0 ;  /* 0x200000b2ffb27230 */ /* 0x000fe20000004100 */
[----:B------:R-:W-:Y:S01]  /*4210*/  SHF.R.U32.HI R98, RZ, 0x10, R99 ;  /* 0x00000010ff627819 */ /* 0x000fe20000011663 */
[--C-:B------:R-:W-:Y:S02]  /*4220*/  HADD2.F32 R45, -RZ, R95.reuse.H1_H1 ;  /* 0x3000005fff2d7230 */ /* 0x100fe40000004100 */
[----:B------:R-:W-:Y:S02]  /*4230*/  HADD2.F32 R95, -RZ, R95.H0_H0 ;  /* 0x2000005fff5f7230 */ /* 0x000fe40000004100 */
[----:B------:R-:W-:-:S02]  /*4240*/  HADD2.F32 R94, -RZ, R94.H0_H0 ;  /* 0x2000005eff5e7230 */ /* 0x000fc40000004100 */
[-C--:B------:R-:W-:Y:S01]  /*4250*/  FMUL.FTZ R180, R45, R178.reuse ;  /* 0x000000b22db47220 */ /* 0x080fe20000410000 */
[----:B------:R-:W-:-:S03]  /*4260*/  FMUL.FTZ R178, R95, R178 ;  /* 0x000000b25fb27220 */ /* 0x000fc60000410000 */
[-C--:B------:R-:W-:Y:S01]  /*4270*/  FFMA.FTZ R180, R95, R94.reuse, -R180 ;  /* 0x0000005e5fb47223 */ /* 0x080fe200000108b4 */
[----:B------:R-:W-:Y:S02]  /*4280*/  IMAD.MOV.U32 R95, RZ, RZ, R47 ;  /* 0x000000ffff5f7224 */ /* 0x000fe400078e002f */
[----:B------:R-:W-:Y:S01]  /*4290*/  FFMA.FTZ R45, R45, R94, R178 ;  /* 0x0000005e2d2d7223 */ /* 0x000fe200000100b2 */
[----:B------:R-:W-:Y:S02]  /*42a0*/  HADD2.F32 R47, -RZ, R138.H0_H0 ;  /* 0x2000008aff2f7230 */ /* 0x000fe40000004100 */
[--C-:B------:R-:W-:Y:S02]  /*42b0*/  HADD2.F32 R138, -RZ, R95.reuse.H0_H0 ;  /* 0x2000005fff8a7230 */ /* 0x100fe40000004100 */
[----:B------:R-:W-:Y:S01]  /*42c0*/  F2FP.F16.F32.PACK_AB R45, R45, R180 ;  /* 0x000000b42d2d723e */ /* 0x000fe200000000ff */
[----:B------:R-:W-:Y:S02]  /*42d0*/  HADD2.F32 R94, -RZ, R95.H1_H1 ;  /* 0x3000005fff5e7230 */ /* 0x000fe40000004100 */
[----:B------:R-:W-:-:S02]  /*42e0*/  HADD2.F32 R95, -RZ, R98.H0_H0 ;  /* 0x20000062ff5f7230 */ /* 0x000fc40000004100 */
[-C--:B------:R-:W-:Y:S01]  /*42f0*/  FMUL.FTZ R139, R138, R47.reuse ;  /* 0x0000002f8a8b7220 */ /* 0x080fe20000410000 */
[--C-:B------:R-:W-:Y:S02]  /*4300*/  HADD2.F32 R98, -RZ, R44.reuse.H0_H0 ;  /* 0x2000002cff627230 */ /* 0x100fe40000004100 */
[C---:B------:R-:W-:Y:S01]  /*4310*/  FMUL.FTZ R99, R94.reuse, R47 ;  /* 0x0000002f5e637220 */ /* 0x040fe20000410000 */
[----:B------:R-:W-:Y:S02]  /*4320*/  HADD2.F32 R44, -RZ, R44.H1_H1 ;  /* 0x3000002cff2c7230 */ /* 0x000fe40000004100 */
[-C--:B------:R-:W-:Y:S01]  /*4330*/  FFMA.FTZ R94, R94, R95.reuse, R139 ;  /* 0x0000005f5e5e7223 */ /* 0x080fe2000001008b */
[--C-:B------:R-:W-:Y:S02]  /*4340*/  HADD2.F32 R139, -RZ, R177.reuse.H1_H1 ;  /* 0x300000b1ff8b7230 */ /* 0x100fe40000004100 */
[----:B------:R-:W-:Y:S01]  /*4350*/  FFMA.FTZ R47, R138, R95, -R99 ;  /* 0x0000005f8a2f7223 */ /* 0x000fe20000010863 */
[----:B------:R-:W-:-:S02]  /*4360*/  HADD2.F32 R99, -RZ, R177.H0_H0 ;  /* 0x200000b1ff637230 */ /* 0x000fc40000004100 */
[----:B------:R-:W-:Y:S02]  /*4370*/  HADD2.F32 R177, -RZ, R189.H1_H1 ;  /* 0x300000bdffb17230 */ /* 0x000fe40000004100 */
[-C--:B------:R-:W-:Y:S01]  /*4380*/  FMUL.FTZ R95, R44, R139.reuse ;  /* 0x0000008b2c5f7220 */ /* 0x080fe20000410000 */
[----:B------:R-:W-:Y:S01]  /*4390*/  FMUL.FTZ R139, R98, R139 ;  /* 0x0000008b628b7220 */ /* 0x000fe20000410000 */
[----:B------:R-:W-:Y:S02]  /*43a0*/  F2FP.F16.F32.PACK_AB R47, R94, R47 ;  /* 0x0000002f5e2f723e */ /* 0x000fe400000000ff */
[-C--:B------:R-:W-:Y:S01]  /*43b0*/  FFMA.FTZ R95, R98, R99.reuse, -R95 ;  /* 0x00000063625f7223 */ /* 0x080fe2000001085f */
[--C-:B------:R-:W-:Y:S02]  /*43c0*/  HADD2.F32 R98, -RZ, R46.reuse.H0_H0 ;  /* 0x2000002eff627230 */ /* 0x100fe40000004100 */
[----:B------:R-:W-:Y:S01]  /*43d0*/  FFMA.FTZ R44, R44, R99, R139 ;  /* 0x000000632c2c7223 */ /* 0x000fe2000001008b */
[----:B------:R-:W-:-:S02]  /*43e0*/  HADD2.F32 R46, -RZ, R46.H1_H1 ;  /* 0x3000002eff2e7230 */ /* 0x000fc40000004100 */
[----:B------:R-:W-:Y:S02]  /*43f0*/  HADD2.F32 R99, -RZ, R188.H0_H0 ;  /* 0x200000bcff637230 */ /* 0x000fe40000004100 */
[----:B------:R-:W-:Y:S01]  /*4400*/  F2FP.F16.F32.PACK_AB R44, R44, R95 ;  /* 0x0000005f2c2c723e */ /* 0x000fe200000000ff */
[-C--:B------:R-:W-:Y:S01]  /*4410*/  FMUL.FTZ R139, R46, R177.reuse ;  /* 0x000000b12e8b7220 */ /* 0x080fe20000410000 */
[----:B------:R-:W-:-:S03]  /*4420*/  FMUL.FTZ R177, R98, R177 ;  /* 0x000000b162b17220 */ /* 0x000fc60000410000 */
[-C--:B------:R-:W-:Y:S01]  /*4430*/  FFMA.FTZ R139, R98, R99.reuse, -R139 ;  /* 0x00000063628b7223 */ /* 0x080fe2000001088b */
[----:B------:R-:W-:-:S05]  /*4440*/  FFMA.FTZ R46, R46, R99, R177 ;  /* 0x000000632e2e7223 */ /* 0x000fca00000100b1 */
[----:B------:R-:W-:-:S07]  /*4450*/  F2FP.F16.F32.PACK_AB R46, R46, R139 ;  /* 0x0000008b2e2e723e */ /* 0x000fce00000000ff */
.L_x_450:
[----:B------:R-:W-:Y:S05]  /*4460*/  BSYNC B3 ;  /* 0x0000000000037941 */ /* 0x000fea0003800000 */
.L_x_449:
[----:B------:R-:W-:Y:S01]  /*4470*/  IADD3 R95, P3, R173, R100, RZ ;  /* 0x00000064ad5f7210 */ /* 0x000fe20007f7e0ff */
[----:B------:R-:W-:Y:S01]  /*4480*/  ULDC.64 UR4, c[0x0][0x2e8] ;  /* 0x0000ba0000047ab9 */ /* 0x000fe20000000a00 */
[----:B------:R-:W-:Y:S02]  /*4490*/  ULDC.64 UR6, c[0x0][0x208] ;  /* 0x0000820000067ab9 */ /* 0x000fe40000000a00 */
[----:B------:R-:W-:Y:S02]  /*44a0*/  IADD3.X R98, R174, R15, RZ, P3, !PT ;  /* 0x0000000fae627210 */ /* 0x000fe40001ffe4ff */
[----:B------:R-:W-:-:S04]  /*44b0*/  LEA R94, P3, R95, UR4, 0x1 ;  /* 0x000000045f5e7c11 */ /* 0x000fc8000f8608ff */
[----:B------:R-:W-:-:S05]  /*44c0*/  LEA.HI.X R95, R95, UR5, R98, 0x1, P3 ;  /* 0x000000055f5f7c11 */ /* 0x000fca00098f0c62 */
[----:B--2---:R2:W-:Y:S04]  /*44d0*/  STG.E.128 desc[UR6][R94.64], R44 ;  /* 0x0000002c5e007986 */ /* 0x0045e8000c101d06 */
.L_x_448:
[----:B------:R-:W-:Y:S05]  /*44e0*/  BSYNC B2 ;  /* 0x0000000000027941 */ /* 0x000fea0003800000 */
.L_x_447:
[----:B------:R-:W-:Y:S05]  /*44f0*/  @P1 BRA `(.L_x_446) ;  /* 0x0000000000e01947 */ /* 0x000fea0003800000 */
[----:B0-2---:R0:W2:Y:S01]  /*4500*/  LDS.128 R44, [R5+0x23c00] ;  /* 0x023c0000052c7984 */ /* 0x0050a20000000c00 */
[----:B------:R-:W-:Y:S01]  /*4510*/  IADD3 R173, P3, R173, R14, RZ ;  /* 0x0000000eadad7210 */ /* 0x000fe20007f7e0ff */
[----:B------:R-:W-:Y:S04]  /*4520*/  BSSY B2, `(.L_x_451) ;  /* 0x0000030000027945 */ /* 0x000fe80003800000 */
[----:B------:R-:W-:Y:S01]  /*4530*/  IMAD.X R174, R174, 0x1, R11, P3 ;  /* 0x00000001aeae7824 */ /* 0x000fe200018e060b */
[----:B------:R-:W-:-:S13]  /*4540*/  ISETP.GE.AND P3, PT, R220, R92, PT ;  /* 0x0000005cdc00720c */ /* 0x000fda0003f66270 */
[----:B0-----:R-:W-:Y:S05]  /*4550*/  @P3 BRA `(.L_x_452) ;  /* 0x0000000000b03947 */ /* 0x001fea0003800000 */
[----:B------:R-:W-:Y:S01]  /*4560*/  SHF.R.U64 R94, R90, 0x10, R91 ;  /* 0x000000105a5e7819 */ /* 0x000fe2000000125b */
[----:B--2---:R-:W-:Y:S01]  /*4570*/  IMAD.MOV.U32 R90, RZ, RZ, R45 ;  /* 0x000000ffff5a7224 */ /* 0x004fe200078e002d */
[----:B------:R-:W-:Y:S01]  /*4580*/  SHF.R.U64 R88, R88, 0x10, R89 ;  /* 0x0000001058587819 */ /* 0x000fe20000001259 */
[----:B------:R-:W-:Y:S01]  /*4590*/  HADD2.F32 R99, -RZ, R189.H0_H0 ;  /* 0x200000bdff637230 */ /* 0x000fe20000004100 */
[----:B------:R-:W-:Y:S01]  /*45a0*/  SHF.R.U32.HI R91, RZ, 0x10, R91 ;  /* 0x00000010ff5b7819 */ /* 0x000fe2000001165b */
[----:B------:R-:W-:Y:S02]  /*45b0*/  HADD2.F32 R94, -RZ, R94.H0_H0 ;  /* 0x2000005eff5e7230 */ /* 0x000fe40000004100 */
[--C-:B------:R-:W-:Y:S02]  /*45c0*/  HADD2.F32 R45, -RZ, R90.reuse.H1_H1 ;  /* 0x3000005aff2d7230 */ /* 0x100fe40000004100 */
[----:B------:R-:W-:Y:S02]  /*45d0*/  HADD2.F32 R95, -RZ, R90.H0_H0 ;  /* 0x2000005aff5f7230 */ /* 0x000fe40000004100 */
[----:B------:R-:W-:-:S02]  /*45e0*/  HADD2.F32 R88, -RZ, R88.H0_H0 ;  /* 0x20000058ff587230 */ /* 0x000fc40000004100 */
[-C--:B------:R-:W-:Y:S01]  /*45f0*/  FMUL.FTZ R90, R45, R94.reuse ;  /* 0x0000005e2d5a7220 */ /* 0x080fe20000410000 */
[----:B------:R-:W-:-:S03]  /*4600*/  FMUL.FTZ R94, R95, R94 ;  /* 0x0000005e5f5e7220 */ /* 0x000fc60000410000 */
[-C--:B------:R-:W-:Y:S01]  /*4610*/  FFMA.FTZ R90, R95, R88.reuse, -R90 ;  /* 0x000000585f5a7223 */ /* 0x080fe2000001085a */
[----:B------:R-:W-:Y:S02]  /*4620*/  HADD2.F32 R95, -RZ, R188.H1_H1 ;  /* 0x300000bcff5f7230 */ /* 0x000fe40000004100 */
[----:B------:R-:W-:Y:S01]  /*4630*/  FFMA.FTZ R45, R45, R88, R94 ;  /* 0x000000582d2d7223 */ /* 0x000fe2000001005e */
[----:B------:R-:W-:Y:S01]  /*4640*/  IMAD.MOV.U32 R94, RZ, RZ, R47 ;  /* 0x000000ffff5e7224 */ /* 0x000fe200078e002f */
[----:B------:R-:W-:Y:S01]  /*4650*/  SHF.R.U32.HI R88, RZ, 0x10, R89 ;  /* 0x00000010ff587819 */ /* 0x000fe20000011659 */
[----:B------:R-:W-:Y:S02]  /*4660*/  IMAD.MOV.U32 R89, RZ, RZ, R44 ;  /* 0x000000ffff597224 */ /* 0x000fe400078e002c */
[----:B------:R-:W-:Y:S01]  /*4670*/  HADD2.F32 R44, -RZ, R91.H0_H0 ;  /* 0x2000005bff2c7230 */ /* 0x000fe20000004100 */
[----:B------:R-:W-:Y:S01]  /*4680*/  F2FP.F16.F32.PACK_AB R45, R45, R90 ;  /* 0x0000005a2d2d723e */ /* 0x000fe200000000ff */
[----:B------:R-:W-:-:S02]  /*4690*/  HADD2.F32 R47, -RZ, R94.H1_H1 ;  /* 0x3000005eff2f7230 */ /* 0x000fc40000004100 */
[----:B------:R-:W-:Y:S02]  /*46a0*/  HADD2.F32 R91, -RZ, R94.H0_H0 ;  /* 0x2000005eff5b7230 */ /* 0x000fe40000004100 */
[----:B------:R-:W-:Y:S02]  /*46b0*/  HADD2.F32 R88, -RZ, R88.H0_H0 ;  /* 0x20000058ff587230 */ /* 0x000fe40000004100 */
[-C--:B------:R-:W-:Y:S01]  /*46c0*/  FMUL.FTZ R94, R47, R44.reuse ;  /* 0x0000002c2f5e7220 */ /* 0x080fe20000410000 */
[----:B------:R-:W-:-:S03]  /*46d0*/  FMUL.FTZ R98, R91, R44 ;  /* 0x0000002c5b627220 */ /* 0x000fc60000410000 */
[-C--:B------:R-:W-:Y:S01]  /*46e0*/  FFMA.FTZ R44, R91, R88.reuse, -R94 ;  /* 0x000000585b2c7223 */ /* 0x080fe2000001085e */
[--C-:B------:R-:W-:Y:S02]  /*46f0*/  HADD2.F32 R94, -RZ, R89.reuse.H0_H0 ;  /* 0x20000059ff5e7230 */ /* 0x100fe40000004100 */
[----:B------:R-:W-:Y:S01]  /*4700*/  FFMA.FTZ R47, R47, R88, R98 ;  /* 0x000000582f2f7223 */ /* 0x000fe20000010062 */
[----:B------:R-:W-:Y:S01]  /*4710*/  MOV R88, R46 ;  /* 0x0000002e00587202 */ /* 0x000fe20000000f00 */
[----:B------:R-:W-:Y:S02]  /*4720*/  HADD2.F32 R46, -RZ, R89.H1_H1 ;  /* 0x30000059ff2e7230 */ /* 0x000fe40000004100 */
[----:B------:R-:W-:Y:S01]  /*4730*/  HADD2.F32 R91, -RZ, R187.H0_H0 ;  /* 0x200000bbff5b7230 */ /* 0x000fe20000004100 */
[----:B------:R-:W-:Y:S02]  /*4740*/  F2FP.F16.F32.PACK_AB R47, R47, R44 ;  /* 0x0000002c2f2f723e */ /* 0x000fe400000000ff */
[-C--:B------:R-:W-:Y:S01]  /*4750*/  FMUL.FTZ R89, R46, R95.reuse ;  /* 0x0000005f2e597220 */ /* 0x080fe20000410000 */
[----:B------:R-:W-:-:S03]  /*4760*/  FMUL.FTZ R95, R94, R95 ;  /* 0x0000005f5e5f7220 */ /* 0x000fc60000410000 */
[-C--:B------:R-:W-:Y:S01]  /*4770*/  FFMA.FTZ R89, R94, R91.reuse, -R89 ;  /* 0x0000005b5e597223 */ /* 0x080fe20000010859 */
[--C-:B------:R-:W-:Y:S02]  /*4780*/  HADD2.F32 R94, -RZ, R88.reuse.H0_H0 ;  /* 0x20000058ff5e7230 */ /* 0x100fe40000004100 */
[----:B------:R-:W-:Y:S01]  /*4790*/  FFMA.FTZ R46, R46, R91, R95 ;  /* 0x0000005b2e2e7223 */ /* 0x000fe2000001005f */
[----:B------:R-:W-:Y:S02]  /*47a0*/  HADD2.F32 R88, -RZ, R88.H1_H1 ;  /* 0x30000058ff587230 */ /* 0x000fe40000004100 */
[----:B------:R-:W-:Y:S02]  /*47b0*/  HADD2.F32 R91, -RZ, R187.H1_H1 ;  /* 0x300000bbff5b7230 */ /* 0x000fe40000004100 */
[----:B------:R-:W-:Y:S01]  /*47c0*/  F2FP.F16.F32.PACK_AB R44, R46, R89 ;  /* 0x000000592e2c723e */ /* 0x000fe200000000ff */
[-C--:B------:R-:W-:Y:S01]  /*47d0*/  FMUL.FTZ R95, R88, R99.reuse ;  /* 0x00000063585f7220 */ /* 0x080fe20000410000 */
[----:B------:R-:W-:-:S03]  /*47e0*/  FMUL.FTZ R99, R94, R99 ;  /* 0x000000635e637220 */ /* 0x000fc60000410000 */
[-C--:B------:R-:W-:Y:S01]  /*47f0*/  FFMA.FTZ R95, R94, R91.reuse, -R95 ;  /* 0x0000005b5e5f7223 */ /* 0x080fe2000001085f */
[----:B------:R-:W-:-:S05]  /*4800*/  FFMA.FTZ R88, R88, R91, R99 ;  /* 0x0000005b58587223 */ /* 0x000fca0000010063 */
[----:B------:R-:W-:-:S07]  /*4810*/  F2FP.F16.F32.PACK_AB R46, R88, R95 ;  /* 0x0000005f582e723e */ /* 0x000fce00000000ff */
.L_x_452:
[----:B------:R-:W-:Y:S05]  /*4820*/  BSYNC B2 ;  /* 0x0000000000027941 */ /* 0x000fea0003800000 */
.L_x_451:
[----:B------:R-:W-:Y:S01]  /*4830*/  ULDC.64 UR4, c[0x0][0x2e8] ;  /* 0x0000ba0000047ab9 */ /* 0x000fe20000000a00 */
[----:B------:R-:W-:Y:S01]  /*4840*/  ULDC.64 UR6, c[0x0][0x208] ;  /* 0x0000820000067ab9 */ /* 0x000fe20000000a00 */
[----:B------:R-:W-:-:S04]  /*4850*/  LEA R88, P3, R173, UR4, 0x1 ;  /* 0x00000004ad587c11 */ /* 0x000fc8000f8608ff */
[----:B------:R-:W-:-:S05]  /*4860*/  LEA.HI.X R89, R173, UR5, R174, 0x1, P3 ;  /* 0x00000005ad597c11 */ /* 0x000fca00098f0cae */
[----:B--2---:R3:W-:Y:S04]  /*4870*/  STG.E.128 desc[UR6][R88.64], R44 ;  /* 0x0000002c58007986 */ /* 0x0047e8000c101d06 */
.L_x_446:
[----:B------:R-:W-:Y:S05]  /*4880*/  BSYNC B1 ;  /* 0x0000000000017941 */ /* 0x000fea0003800000 */
.L_x_445:
[----:B------:R-:W-:Y:S04]  /*4890*/  BSSY B1, `(.L_x_453) ;  /* 0x0000075000017945 */ /* 0x000fe80003800000 */
[----:B------:R-:W-:Y:S05]  /*48a0*/  @P4 BRA `(.L_x_454) ;  /* 0x0000000400cc4947 */ /* 0x000fea0003800000 */
[----:B---3--:R-:W-:Y:S01]  /*48b0*/  IADD3 R89, P3, P4, R158, R136, R16 ;  /* 0x000000889e597210 */ /* 0x008fe20007c7e010 */
[----:B------:R-:W-:Y:S03]  /*48c0*/  BSSY B2, `(.L_x_455) ;  /* 0x000003b000027945 */ /* 0x000fe60003800000 */
[----:B------:R-:W-:Y:S01]  /*48d0*/  IADD3.X R88, R123, R93, R17, P3, P4 ;  /* 0x0000005d7b587210 */ /* 0x000fe20001fe8411 */
[----:B------:R-:W-:Y:S08]  /*48e0*/  @P0 BRA `(.L_x_456) ;  /* 0x0000000000e00947 */ /* 0x000ff00003800000 */
        /* <DEDUP_REMOVED lines=35> */
[----:B------:R-:W-:Y:S01]  /*4b20*/  HADD2.F32 R87, -RZ, R185.H1_H1 ;  /* 0x300000b9ff577230 */ /* 0x000fe20000004100 */
[----:B------:R-:W-:Y:S02]  /*4b30*/  F2FP.F16.F32.PACK_AB R47, R47, R44 ;  /* 0x0000002c2f2f723e */ /* 0x000fe400000000ff */
[-C--:B------:R-:W-:Y:S01]  /*4b40*/  FMUL.FTZ R85, R46, R95.reuse ;  /* 0x0000005f2e557220 */ /* 0x080fe20000410000 */
[----:B------:R-:W-:-:S03]  /*4b50*/  FMUL.FTZ R95, R94, R95 ;  /* 0x0000005f5e5f7220 */ /* 0x000fc60000410000 */
[-C--:B------:R-:W-:Y:S01]  /*4b60*/  FFMA.FTZ R85, R94, R87.reuse, -R85 ;  /* 0x000000575e557223 */ /* 0x080fe20000010855 */
[--C-:B------:R-:W-:Y:S02]  /*4b70*/  HADD2.F32 R94, -RZ, R84.reuse.H0_H0 ;  /* 0x20000054ff5e7230 */ /* 0x100fe40000004100 */
[----:B------:R-:W-:Y:S01]  /*4b80*/  FFMA.FTZ R46, R46, R87, R95 ;  /* 0x000000572e2e7223 */ /* 0x000fe2000001005f */
[----:B------:R-:W-:Y:S02]  /*4b90*/  HADD2.F32 R84, -RZ, R84.H1_H1 ;  /* 0x30000054ff547230 */ /* 0x000fe40000004100 */
[----:B------:R-:W-:Y:S02]  /*4ba0*/  HADD2.F32 R87, -RZ, R185.H0_H0 ;  /* 0x200000b9ff577230 */ /* 0x000fe40000004100 */
[----:B------:R-:W-:Y:S01]  /*4bb0*/  F2FP.F16.F32.PACK_AB R44, R46, R85 ;  /* 0x000000552e2c723e */ /* 0x000fe200000000ff */
[-C--:B------:R-:W-:Y:S01]  /*4bc0*/  FMUL.FTZ R95, R84, R99.reuse ;  /* 0x00000063545f7220 */ /* 0x080fe20000410000 */
[----:B------:R-:W-:-:S03]  /*4bd0*/  FMUL.FTZ R99, R94, R99 ;  /* 0x000000635e637220 */ /* 0x000fc60000410000 */
[-C--:B------:R-:W-:Y:S01]  /*4be0*/  FFMA.FTZ R95, R94, R87.reuse, -R95 ;  /* 0x000000575e5f7223 */ /* 0x080fe2000001085f */
[----:B------:R-:W-:-:S05]  /*4bf0*/  FFMA.FTZ R84, R84, R87, R99 ;  /* 0x0000005754547223 */ /* 0x000fca0000010063 */
[----:B------:R-:W-:-:S07]  /*4c00*/  F2FP.F16.F32.PACK_AB R46, R84, R95 ;  /* 0x0000005f542e723e */ /* 0x000fce00000000ff */
.L_x_458:
[----:B------:R-:W-:Y:S05]  /*4c10*/  BSYNC B3 ;  /* 0x0000000000037941 */ /* 0x000fea0003800000 */
.L_x_457:
[----:B------:R-:W-:Y:S01]  /*4c20*/  ULDC.64 UR4, c[0x0][0x2e8] ;  /* 0x0000ba0000047ab9 */ /* 0x000fe20000000a00 */
[----:B------:R-:W-:Y:S01]  /*4c30*/  ULDC.64 UR6, c[0x0][0x208] ;  /* 0x0000820000067ab9 */ /* 0x000fe20000000a00 */
[----:B------:R-:W-:-:S04]  /*4c40*/  LEA R84, P3, R90, UR4, 0x1 ;  /* 0x000000045a547c11 */ /* 0x000fc8000f8608ff */
[----:B------:R-:W-:-:S05]  /*4c50*/  LEA.HI.X R85, R90, UR5, R91, 0x1, P3 ;  /* 0x000000055a557c11 */ /* 0x000fca00098f0c5b */
[----:B--2---:R3:W-:Y:S04]  /*4c60*/  STG.E.128 desc[UR6][R84.64], R44 ;  /* 0x0000002c54007986 */ /* 0x0047e8000c101d06 */
.L_x_456:
[----:B------:R-:W-:Y:S05]  /*4c70*/  BSYNC B2 ;  /* 0x0000000000027941 */ /* 0x000fea0003800000 */
.L_x_455:
[----:B------:R-:W-:Y:S05]  /*4c80*/  @P1 BRA `(.L_x_454) ;  /* 0x0000000000d41947 */ /* 0x000fea0003800000 */
[----:B0-23--:R0:W2:Y:S01]  /*4c90*/  LDS.128 R44, [R5+0x24c00] ;  /* 0x024c0000052c7984 */ /* 0x00d0a20000000c00 */
[----:B------:R-:W-:Y:S01]  /*4ca0*/  IADD3 R89, P3, R89, R14, RZ ;  /* 0x0000000e59597210 */ /* 0x000fe20007f7e0ff */
[----:B------:R-:W-:Y:S04]  /*4cb0*/  BSSY B2, `(.L_x_459) ;  /* 0x000002d000027945 */ /* 0x000fe80003800000 */
[----:B------:R-:W-:Y:S01]  /*4cc0*/  IMAD.X R88, R88, 0x1, R11, P3 ;  /* 0x0000000158587824 */ /* 0x000fe200018e060b */
[----:B------:R-:W-:-:S13]  /*4cd0*/  ISETP.GE.AND P3, PT, R220, R92, PT ;  /* 0x0000005cdc00720c */ /* 0x000fda0003f66270 */
[----:B0-----:R-:W-:Y:S05]  /*4ce0*/  @P3 BRA `(.L_x_460) ;  /* 0x0000000000a43947 */ /* 0x001fea0003800000 */
[--C-:B------:R-:W-:Y:S01]  /*4cf0*/  SHF.R.U64 R82, R82, 0x10, R83.reuse ;  /* 0x0000001052527819 */ /* 0x100fe20000001253 */
[----:B--2---:R-:W-:Y:S01]  /*4d00*/  HADD2.F32 R85, -RZ, R45.H1_H1 ;  /* 0x3000002dff557230 */ /* 0x004fe20000004100 */
[----:B------:R-:W-:Y:S01]  /*4d10*/  SHF.R.U32.HI R83, RZ, 0x10, R83 ;  /* 0x00000010ff537819 */ /* 0x000fe20000011653 */
[----:B------:R-:W-:Y:S01]  /*4d20*/  HADD2.F32 R84, -RZ, R47.H1_H1 ;  /* 0x3000002fff547230 */ /* 0x000fe20000004100 */
[--C-:B------:R-:W-:Y:S01]  /*4d30*/  SHF.R.U64 R80, R80, 0x10, R81.reuse ;  /* 0x0000001050507819 */ /* 0x100fe20000001251 */
[----:B------:R-:W-:Y:S01]  /*4d40*/  HADD2.F32 R82, -RZ, R82.H0_H0 ;  /* 0x20000052ff527230 */ /* 0x000fe20000004100 */
[----:B------:R-:W-:Y:S01]  /*4d50*/  SHF.R.U32.HI R81, RZ, 0x10, R81 ;  /* 0x00000010ff517819 */ /* 0x000fe20000011651 */
[----:B------:R-:W-:Y:S02]  /*4d60*/  HADD2.F32 R83, -RZ, R83.H0_H0 ;  /* 0x20000053ff537230 */ /* 0x000fe40000004100 */
[----:B------:R-:W-:Y:S02]  /*4d70*/  HADD2.F32 R45, -RZ, R45.H0_H0 ;  /* 0x2000002dff2d7230 */ /* 0x000fe40000004100 */
[----:B------:R-:W-:Y:S01]  /*4d80*/  FMUL.FTZ R90, R85, R82 ;  /* 0x00000052555a7220 */ /* 0x000fe20000410000 */
[----:B------:R-:W-:-:S02]  /*4d90*/  HADD2.F32 R86, -RZ, R47.H0_H0 ;  /* 0x2000002fff567230 */ /* 0x000fc40000004100 */
[-C--:B------:R-:W-:Y:S01]  /*4da0*/  FMUL.FTZ R47, R84, R83.reuse ;  /* 0x00000053542f7220 */ /* 0x080fe20000410000 */
[----:B------:R-:W-:Y:S02]  /*4db0*/  HADD2.F32 R80, -RZ, R80.H0_H0 ;  /* 0x20000050ff507230 */ /* 0x000fe40000004100 */
[C---:B------:R-:W-:Y:S01]  /*4dc0*/  FMUL.FTZ R82, R45.reuse, R82 ;  /* 0x000000522d527220 */ /* 0x040fe20000410000 */
[----:B------:R-:W-:Y:S02]  /*4dd0*/  HADD2.F32 R81, -RZ, R81.H0_H0 ;  /* 0x20000051ff517230 */ /* 0x000fe40000004100 */
[----:B------:R-:W-:Y:S01]  /*4de0*/  FMUL.FTZ R83, R86, R83 ;  /* 0x0000005356537220 */ /* 0x000fe20000410000 */
[-C--:B------:R-:W-:Y:S01]  /*4df0*/  FFMA.FTZ R90, R45, R80.reuse, -R90 ;  /* 0x000000502d5a7223 */ /* 0x080fe2000001085a */
[----:B------:R-:W-:Y:S02]  /*4e00*/  FFMA.FTZ R85, R85, R80, R82 ;  /* 0x0000005055557223 */ /* 0x000fe40000010052 */
[----:B------:R-:W-:Y:S01]  /*4e10*/  FFMA.FTZ R84, R84, R81, R83 ;  /* 0x0000005154547223 */ /* 0x000fe20000010053 */
[----:B------:R-:W-:-:S02]  /*4e20*/  HADD2.F32 R83, -RZ, R168.H1_H1 ;  /* 0x300000a8ff537230 */ /* 0x000fc40000004100 */
[----:B------:R-:W-:Y:S01]  /*4e30*/  FFMA.FTZ R47, R86, R81, -R47 ;  /* 0x00000051562f7223 */ /* 0x000fe2000001082f */
[--C-:B------:R-:W-:Y:S02]  /*4e40*/  HADD2.F32 R80, -RZ, R44.reuse.H1_H1 ;  /* 0x3000002cff507230 */ /* 0x100fe40000004100 */
[----:B------:R-:W-:Y:S02]  /*4e50*/  HADD2.F32 R82, -RZ, R44.H0_H0 ;  /* 0x2000002cff527230 */ /* 0x000fe40000004100 */
[----:B------:R-:W-:Y:S02]  /*4e60*/  HADD2.F32 R81, -RZ, R168.H0_H0 ;  /* 0x200000a8ff517230 */ /* 0x000fe40000004100 */
[-C--:B------:R-:W-:Y:S01]  /*4e70*/  FMUL.FTZ R87, R80, R83.reuse ;  /* 0x0000005350577220 */ /* 0x080fe20000410000 */
[--C-:B------:R-:W-:Y:S02]  /*4e80*/  HADD2.F32 R44, -RZ, R46.reuse.H1_H1 ;  /* 0x3000002eff2c7230 */ /* 0x100fe40000004100 */
[----:B------:R-:W-:Y:S01]  /*4e90*/  FMUL.FTZ R91, R82, R83 ;  /* 0x00000053525b7220 */ /* 0x000fe20000410000 */
[----:B------:R-:W-:Y:S01]  /*4ea0*/  HADD2.F32 R45, -RZ, R169.H1_H1 ;  /* 0x300000a9ff2d7230 */ /* 0x000fe20000004100 */
[----:B------:R-:W-:Y:S01]  /*4eb0*/  F2FP.F16.F32.PACK_AB R47, R84, R47 ;  /* 0x0000002f542f723e */ /* 0x000fe200000000ff */
[----:B------:R-:W-:-:S02]  /*4ec0*/  HADD2.F32 R46, -RZ, R46.H0_H0 ;  /* 0x2000002eff2e7230 */ /* 0x000fc40000004100 */
[----:B------:R-:W-:Y:S01]  /*4ed0*/  FMUL.FTZ R83, R44, R81 ;  /* 0x000000512c537220 */ /* 0x000fe20000410000 */
[----:B------:R-:W-:Y:S02]  /*4ee0*/  HADD2.F32 R169, -RZ, R169.H0_H0 ;  /* 0x200000a9ffa97230 */ /* 0x000fe40000004100 */
[-C--:B------:R-:W-:Y:S01]  /*4ef0*/  FFMA.FTZ R82, R82, R45.reuse, -R87 ;  /* 0x0000002d52527223 */ /* 0x080fe20000010857 */
[----:B------:R-:W-:Y:S01]  /*4f00*/  FFMA.FTZ R91, R80, R45, R91 ;  /* 0x0000002d505b7223 */ /* 0x000fe2000001005b */
[C---:B------:R-:W-:Y:S01]  /*4f10*/  FMUL.FTZ R81, R46.reuse, R81 ;  /* 0x000000512e517220 */ /* 0x040fe20000410000 */
[----:B------:R-:W-:Y:S01]  /*4f20*/  F2FP.F16.F32.PACK_AB R45, R85, R90 ;  /* 0x0000005a552d723e */ /* 0x000fe200000000ff */
[-C--:B------:R-:W-:Y:S02]  /*4f30*/  FFMA.FTZ R83, R46, R169.reuse, -R83 ;  /* 0x000000a92e537223 */ /* 0x080fe40000010853 */
[----:B------:R-:W-:Y:S01]  /*4f40*/  FFMA.FTZ R44, R44, R169, R81 ;  /* 0x000000a92c2c7223 */ /* 0x000fe20000010051 */
[----:B------:R-:W-:-:S04]  /*4f50*/  F2FP.F16.F32.PACK_AB R82, R91, R82 ;  /* 0x000000525b52723e */ /* 0x000fc800000000ff */
[----:B------:R-:W-:Y:S01]  /*4f60*/  F2FP.F16.F32.PACK_AB R46, R44, R83 ;  /* 0x000000532c2e723e */ /* 0x000fe200000000ff */
[----:B------:R-:W-:-:S07]  /*4f70*/  IMAD.MOV.U32 R44, RZ, RZ, R82 ;  /* 0x000000ffff2c7224 */ /* 0x000fce00078e0052 */
.L_x_460:
[----:B------:R-:W-:Y:S05]  /*4f80*/  BSYNC B2 ;  /* 0x0000000000027941 */ /* 0x000fea0003800000 */
.L_x_459:
[----:B------:R-:W-:Y:S01]  /*4f90*/  ULDC.64 UR4, c[0x0][0x2e8] ;  /* 0x0000ba0000047ab9 */ /* 0x000fe20000000a00 */
[----:B------:R-:W-:Y:S01]  /*4fa0*/  ULDC.64 UR6, c[0x0][0x208] ;  /* 0x0000820000067ab9 */ /* 0x000fe20000000a00 */
[----:B------:R-:W-:-:S04]  /*4fb0*/  LEA R80, P3, R89, UR4, 0x1 ;  /* 0x0000000459507c11 */ /* 0x000fc8000f8608ff */
[----:B------:R-:W-:-:S05]  /*4fc0*/  LEA.HI.X R81, R89, UR5, R88, 0x1, P3 ;  /* 0x0000000559517c11 */ /* 0x000fca00098f0c58 */
[----:B--2---:R4:W-:Y:S04]  /*4fd0*/  STG.E.128 desc[UR6][R80.64], R44 ;  /* 0x0000002c50007986 */ /* 0x0049e8000c101d06 */
.L_x_454:
[----:B------:R-:W-:Y:S05]  /*4fe0*/  BSYNC B1 ;  /* 0x0000000000017941 */ /* 0x000fea0003800000 */
.L_x_453:
[----:B---3--:R-:W3:Y:S01]  /*4ff0*/  LDL R89, [R1] ;  /* 0x0000000001597983 */ /* 0x008ee20000100800 */
[----:B------:R-:W-:Y:S01]  /*5000*/  BSSY B1, `(.L_x_461) ;  /* 0x0000074000017945 */ /* 0x000fe20003800000 */
[----:B---3--:R-:W-:-:S13]  /*5010*/  LOP3.LUT P3, RZ, R89, 0x4, RZ, 0xc0, !PT ;  /* 0x0000000459ff7812 */ /* 0x008fda000786c0ff */
[----:B------:R-:W-:Y:S05]  /*5020*/  @P3 BRA `(.L_x_462) ;  /* 0x0000000400c43947 */ /* 0x000fea0003800000 */
[----:B----4-:R-:W-:Y:S01]  /*5030*/  IADD3 R81, P3, P4, R125, R136, R16 ;  /* 0x000000887d517210 */ /* 0x010fe20007c7e010 */
        /* <DEDUP_REMOVED lines=10> */
[----:B--2---:R-:W-:Y:S01]  /*50e0*/  HADD2.F32 R86, -RZ, R45.H1_H1 ;  /* 0x3000002dff567230 */ /* 0x004fe20000004100 */
[----:B------:R-:W-:Y:S02]  /*50f0*/  SHF.R.U64 R85, R78, 0x10, R79 ;  /* 0x000000104e557819 */ /* 0x000fe4000000124f */
[----:B------:R-:W-:Y:S01]  /*5100*/  SHF.R.U32.HI R76, RZ, 0x10, R77 ;  /* 0x00000010ff4c7819 */ /* 0x000fe2000001164d */
[----:B------:R-:W-:Y:S01]  /*5110*/  IMAD.MOV.U32 R77, RZ, RZ, R47 ;  /* 0x000000ffff4d7224 */ /* 0x000fe200078e002f */
[----:B------:R-:W-:Y:S01]  /*5120*/  SHF.R.U32.HI R87, RZ, 0x10, R79 ;  /* 0x00000010ff577819 */ /* 0x000fe2000001164f */
[----:B------:R-:W-:Y:S02]  /*5130*/  HADD2.F32 R47, -RZ, R84.H0_H0 ;  /* 0x20000054ff2f7230 */ /* 0x000fe40000004100 */
[----:B------:R-:W-:Y:S02]  /*5140*/  HADD2.F32 R85, -RZ, R85.H0_H0 ;  /* 0x20000055ff557230 */ /* 0x000fe40000004100 */
[----:B------:R-:W-:-:S02]  /*5150*/  HADD2.F32 R84, -RZ, R45.H0_H0 ;  /* 0x2000002dff547230 */ /* 0x000fc40000004100 */
[----:B------:R-:W-:Y:S02]  /*5160*/  HADD2.F32 R87, -RZ, R87.H0_H0 ;  /* 0x20000057ff577230 */ /* 0x000fe40000004100 */
[-C--:B------:R-:W-:Y:S01]  /*5170*/  FMUL.FTZ R45, R86, R85.reuse ;  /* 0x00000055562d7220 */ /* 0x080fe20000410000 */
[--C-:B------:R-:W-:Y:S02]  /*5180*/  HADD2.F32 R78, -RZ, R77.reuse.H1_H1 ;  /* 0x3000004dff4e7230 */ /* 0x100fe40000004100 */
[C---:B------:R-:W-:Y:S01]  /*5190*/  FMUL.FTZ R85, R84.reuse, R85 ;  /* 0x0000005554557220 */ /* 0x040fe20000410000 */
[----:B------:R-:W-:Y:S02]  /*51a0*/  HADD2.F32 R77, -RZ, R77.H0_H0 ;  /* 0x2000004dff4d7230 */ /* 0x000fe40000004100 */
[----:B------:R-:W-:Y:S01]  /*51b0*/  FFMA.FTZ R45, R84, R47, -R45 ;  /* 0x0000002f542d7223 */ /* 0x000fe2000001082d */
[----:B------:R-:W-:Y:S02]  /*51c0*/  HADD2.F32 R79, -RZ, R76.H0_H0 ;  /* 0x2000004cff4f7230 */ /* 0x000fe40000004100 */
[----:B------:R-:W-:Y:S01]  /*51d0*/  FMUL.FTZ R88, R78, R87 ;  /* 0x000000574e587220 */ /* 0x000fe20000410000 */
[----:B------:R-:W-:Y:S01]  /*51e0*/  FFMA.FTZ R76, R86, R47, R85 ;  /* 0x0000002f564c7223 */ /* 0x000fe20000010055 */
[----:B------:R-:W-:Y:S01]  /*51f0*/  FMUL.FTZ R87, R77, R87 ;  /* 0x000000574d577220 */ /* 0x000fe20000410000 */
[----:B------:R-:W-:-:S02]  /*5200*/  HADD2.F32 R85, -RZ, R175.H0_H0 ;  /* 0x200000afff557230 */ /* 0x000fc40000004100 */
[-C--:B------:R-:W-:Y:S01]  /*5210*/  FFMA.FTZ R47, R77, R79.reuse, -R88 ;  /* 0x0000004f4d2f7223 */ /* 0x080fe20000010858 */
[--C-:B------:R-:W-:Y:S02]  /*5220*/  HADD2.F32 R77, -RZ, R44.reuse.H1_H1 ;  /* 0x3000002cff4d7230 */ /* 0x100fe40000004100 */
[----:B------:R-:W-:Y:S01]  /*5230*/  FFMA.FTZ R78, R78, R79, R87 ;  /* 0x0000004f4e4e7223 */ /* 0x000fe20000010057 */
[----:B------:R-:W-:Y:S01]  /*5240*/  HADD2.F32 R44, -RZ, R44.H0_H0 ;  /* 0x2000002cff2c7230 */ /* 0x000fe20000004100 */
[----:B------:R-:W-:Y:S01]  /*5250*/  F2FP.F16.F32.PACK_AB R45, R76, R45 ;  /* 0x0000002d4c2d723e */ /* 0x000fe200000000ff */
[--C-:B------:R-:W-:Y:S02]  /*5260*/  HADD2.F32 R79, -RZ, R46.reuse.H1_H1 ;  /* 0x3000002eff4f7230 */ /* 0x100fe40000004100 */
[-C--:B------:R-:W-:Y:S01]  /*5270*/  FMUL.FTZ R87, R77, R85.reuse ;  /* 0x000000554d577220 */ /* 0x080fe20000410000 */
[----:B------:R-:W-:Y:S02]  /*5280*/  HADD2.F32 R175, -RZ, R175.H1_H1 ;  /* 0x300000afffaf7230 */ /* 0x000fe40000004100 */
[----:B------:R-:W-:Y:S01]  /*5290*/  FMUL.FTZ R86, R44, R85 ;  /* 0x000000552c567220 */ /* 0x000fe20000410000 */
[----:B------:R-:W-:Y:S01]  /*52a0*/  HADD2.F32 R46, -RZ, R46.H0_H0 ;  /* 0x2000002eff2e7230 */ /* 0x000fe20000004100 */
[----:B------:R-:W-:Y:S01]  /*52b0*/  F2FP.F16.F32.PACK_AB R47, R78, R47 ;  /* 0x0000002f4e2f723e */ /* 0x000fe200000000ff */
[----:B------:R-:W-:-:S02]  /*52c0*/  HADD2.F32 R84, -RZ, R167.H0_H0 ;  /* 0x200000a7ff547230 */ /* 0x000fc40000004100 */
[-C--:B------:R-:W-:Y:S01]  /*52d0*/  FMUL.FTZ R85, R79, R175.reuse ;  /* 0x000000af4f557220 */ /* 0x080fe20000410000 */
[----:B------:R-:W-:Y:S02]  /*52e0*/  HADD2.F32 R167, -RZ, R167.H1_H1 ;  /* 0x300000a7ffa77230 */ /* 0x000fe40000004100 */
[----:B------:R-:W-:Y:S01]  /*52f0*/  FMUL.FTZ R88, R46, R175 ;  /* 0x000000af2e587220 */ /* 0x000fe20000410000 */
[-C--:B------:R-:W-:Y:S01]  /*5300*/  FFMA.FTZ R87, R44, R84.reuse, -R87 ;  /* 0x000000542c577223 */ /* 0x080fe20000010857 */
[----:B------:R-:W-:Y:S01]  /*5310*/  FFMA.FTZ R86, R77, R84, R86 ;  /* 0x000000544d567223 */ /* 0x000fe20000010056 */
[-C--:B------:R-:W-:Y:S01]  /*5320*/  FFMA.FTZ R85, R46, R167.reuse, -R85 ;  /* 0x000000a72e557223 */ /* 0x080fe20000010855 */
[----:B------:R-:W-:-:S03]  /*5330*/  FFMA.FTZ R88, R79, R167, R88 ;  /* 0x000000a74f587223 */ /* 0x000fc60000010058 */
[----:B------:R-:W-:Y:S02]  /*5340*/  F2FP.F16.F32.PACK_AB R44, R86, R87 ;  /* 0x00000057562c723e */ /* 0x000fe400000000ff */
[----:B------:R-:W-:-:S07]  /*5350*/  F2FP.F16.F32.PACK_AB R46, R88, R85 ;  /* 0x00000055582e723e */ /* 0x000fce00000000ff */
.L_x_466:
[----:B------:R-:W-:Y:S05]  /*5360*/  BSYNC B3 ;  /* 0x0000000000037941 */ /* 0x000fea0003800000 */
.L_x_465:
[----:B------:R-:W-:Y:S01]  /*5370*/  ULDC.64 UR4, c[0x0][0x2e8] ;  /* 0x0000ba0000047ab9 */ /* 0x000fe20000000a00 */
[----:B------:R-:W-:Y:S01]  /*5380*/  ULDC.64 UR6, c[0x0][0x208] ;  /* 0x0000820000067ab9 */ /* 0x000fe20000000a00 */
[----:B------:R-:W-:-:S04]  /*5390*/  LEA R76, P3, R82, UR4, 0x1 ;  /* 0x00000004524c7c11 */ /* 0x000fc8000f8608ff */
[----:B------:R-:W-:-:S05]  /*53a0*/  LEA.HI.X R77, R82, UR5, R83, 0x1, P3 ;  /* 0x00000005524d7c11 */ /* 0x000fca00098f0c53 */
[----:B--2---:R3:W-:Y:S04]  /*53b0*/  STG.E.128 desc[UR6][R76.64], R44 ;  /* 0x0000002c4c007986 */ /* 0x0047e8000c101d06 */
.L_x_464:
[----:B------:R-:W-:Y:S05]  /*53c0*/  BSYNC B2 ;  /* 0x0000000000027941 */ /* 0x000fea0003800000 */
.L_x_463:
[----:B------:R-:W-:Y:S05]  /*53d0*/  @P1 BRA `(.L_x_462) ;  /* 0x0000000000d81947 */ /* 0x000fea0003800000 */
[----:B0-23--:R0:W2:Y:S01]  /*53e0*/  LDS.128 R44, [R5+0x25c00] ;  /* 0x025c0000052c7984 */ /* 0x00d0a20000000c00 */
[----:B------:R-:W-:Y:S01]  /*53f0*/  IADD3 R81, P3, R81, R14, RZ ;  /* 0x0000000e51517210 */ /* 0x000fe20007f7e0ff */
[----:B------:R-:W-:Y:S03]  /*5400*/  BSSY B2, `(.L_x_467) ;  /* 0x000002e000027945 */ /* 0x000fe60003800000 */
[----:B------:R-:W-:Y:S02]  /*5410*/  IADD3.X R80, R80, R11, RZ, P3, !PT ;  /* 0x0000000b50507210 */ /* 0x000fe40001ffe4ff */
[----:B------:R-:W-:-:S13]  /*5420*/  ISETP.GE.AND P3, PT, R220, R92, PT ;  /* 0x0000005cdc00720c */ /* 0x000fda0003f66270 */
[----:B0-----:R-:W-:Y:S05]  /*5430*/  @P3 BRA `(.L_x_468) ;  /* 0x0000000000a83947 */ /* 0x001fea0003800000 */
[--C-:B------:R-:W-:Y:S01]  /*5440*/  SHF.R.U64 R79, R72, 0x10, R73.reuse ;  /* 0x00000010484f7819 */ /* 0x100fe20000001249 */
[----:B--2---:R-:W-:Y:S01]  /*5450*/  IMAD.MOV.U32 R72, RZ, RZ, R44 ;  /* 0x000000ffff487224 */ /* 0x004fe200078e002c */
[----:B------:R-:W-:Y:S01]  /*5460*/  SHF.R.U32.HI R77, RZ, 0x10, R73 ;  /* 0x00000010ff4d7819 */ /* 0x000fe20000011649 */
[----:B------:R-:W-:Y:S01]  /*5470*/  IMAD.MOV.U32 R73, RZ, RZ, R47 ;  /* 0x000000ffff497224 */ /* 0x000fe200078e002f */
[--C-:B------:R-:W-:Y:S01]  /*5480*/  SHF.R.U64 R76, R74, 0x10, R75.reuse ;  /* 0x000000104a4c7819 */ /* 0x100fe2000000124b */
[--C-:B------:R-:W-:Y:S01]  /*5490*/  HADD2.F32 R47, -RZ, R45.reuse.H1_H1 ;  /* 0x3000002dff2f7230 */ /* 0x100fe20000004100 */
[----:B------:R-:W-:Y:S01]  /*54a0*/  SHF.R.U32.HI R78, RZ, 0x10, R75 ;  /* 0x00000010ff4e7819 */ /* 0x000fe2000001164b */
[----:B------:R-:W-:Y:S02]  /*54b0*/  HADD2.F32 R44, -RZ, R45.H0_H0 ;  /* 0x2000002dff2c7230 */ /* 0x000fe40000004100 */
[----:B------:R-:W-:Y:S02]  /*54c0*/  HADD2.F32 R75, -RZ, R76.H0_H0 ;  /* 0x2000004cff4b7230 */ /* 0x000fe40000004100 */
[----:B------:R-:W-:-:S02]  /*54d0*/  HADD2.F32 R78, -RZ, R78.H0_H0 ;  /* 0x2000004eff4e7230 */ /* 0x000fc40000004100 */
[--C-:B------:R-:W-:Y:S02]  /*54e0*/  HADD2.F32 R45, -RZ, R73.reuse.H1_H1 ;  /* 0x30000049ff2d7230 */ /* 0x100fe40000004100 */
[-C--:B------:R-:W-:Y:S01]  /*54f0*/  FMUL.FTZ R82, R44, R75.reuse ;  /* 0x0000004b2c527220 */ /* 0x080fe20000410000 */
[----:B------:R-:W-:Y:S02]  /*5500*/  HADD2.F32 R73, -RZ, R73.H0_H0 ;  /* 0x20000049ff497230 */ /* 0x000fe40000004100 */
[----:B------:R-:W-:Y:S02]  /*5510*/  HADD2.F32 R74, -RZ, R79.H0_H0 ;  /* 0x2000004fff4a7230 */ /* 0x000fe40000004100 */
[-C--:B------:R-:W-:Y:S01]  /*5520*/  FMUL.FTZ R84, R45, R78.reuse ;  /* 0x0000004e2d547220 */ /* 0x080fe20000410000 */
[----:B------:R-:W-:Y:S02]  /*5530*/  HADD2.F32 R76, -RZ, R77.H0_H0 ;  /* 0x2000004dff4c7230 */ /* 0x000fe40000004100 */
[----:B------:R-:W-:Y:S01]  /*5540*/  FMUL.FTZ R77, R47, R75 ;  /* 0x0000004b2f4d7220 */ /* 0x000fe20000410000 */
[----:B------:R-:W-:-:S03]  /*5550*/  FMUL.FTZ R78, R73, R78 ;  /* 0x0000004e494e7220 */ /* 0x000fc60000410000 */
[-C--:B------:R-:W-:Y:S01]  /*5560*/  FFMA.FTZ R44, R44, R74.reuse, -R77 ;  /* 0x0000004a2c2c7223 */ /* 0x080fe2000001084d */
[----:B------:R-:W-:Y:S01]  /*5570*/  FFMA.FTZ R77, R47, R74, R82 ;  /* 0x0000004a2f4d7223 */ /* 0x000fe20000010052 */
[-C--:B------:R-:W-:Y:S01]  /*5580*/  FFMA.FTZ R83, R45, R76.reuse, R78 ;  /* 0x0000004c2d537223 */ /* 0x080fe2000001004e */
[--C-:B------:R-:W-:Y:S02]  /*5590*/  HADD2.F32 R74, -RZ, R153.reuse.H1_H1 ;  /* 0x30000099ff4a7230 */ /* 0x100fe40000004100 */
[----:B------:R-:W-:Y:S01]  /*55a0*/  FFMA.FTZ R84, R73, R76, -R84 ;  /* 0x0000004c49547223 */ /* 0x000fe20000010854 */
[----:B------:R-:W-:Y:S02]  /*55b0*/  HADD2.F32 R45, -RZ, R72.H1_H1 ;  /* 0x30000048ff2d7230 */ /* 0x000fe40000004100 */
[----:B------:R-:W-:Y:S02]  /*55c0*/  HADD2.F32 R47, -RZ, R46.H1_H1 ;  /* 0x3000002eff2f7230 */ /* 0x000fe40000004100 */
[----:B------:R-:W-:-:S02]  /*55d0*/  HADD2.F32 R153, -RZ, R153.H0_H0 ;  /* 0x20000099ff997230 */ /* 0x000fc40000004100 */
[-C--:B------:R-:W-:Y:S01]  /*55e0*/  FMUL.FTZ R75, R45, R74.reuse ;  /* 0x0000004a2d4b7220 */ /* 0x080fe20000410000 */
[----:B------:R-:W-:Y:S02]  /*55f0*/  HADD2.F32 R72, -RZ, R72.H0_H0 ;  /* 0x20000048ff487230 */ /* 0x000fe40000004100 */
[----:B------:R-:W-:Y:S02]  /*5600*/  HADD2.F32 R46, -RZ, R46.H0_H0 ;  /* 0x2000002eff2e7230 */ /* 0x000fe40000004100 */
[-C--:B------:R-:W-:Y:S01]  /*5610*/  FMUL.FTZ R79, R47, R153.reuse ;  /* 0x000000992f4f7220 */ /* 0x080fe20000410000 */
[--C-:B------:R-:W-:Y:S02]  /*5620*/  HADD2.F32 R73, -RZ, R155.reuse.H1_H1 ;  /* 0x3000009bff497230 */ /* 0x100fe40000004100 */
[----:B------:R-:W-:Y:S01]  /*5630*/  FMUL.FTZ R74, R72, R74 ;  /* 0x0000004a484a7220 */ /* 0x000fe20000410000 */
[----:B------:R-:W-:Y:S02]  /*5640*/  HADD2.F32 R155, -RZ, R155.H0_H0 ;  /* 0x2000009bff9b7230 */ /* 0x000fe40000004100 */
[----:B------:R-:W-:Y:S01]  /*5650*/  FMUL.FTZ R76, R46, R153 ;  /* 0x000000992e4c7220 */ /* 0x000fe20000410000 */
[-C--:B------:R-:W-:Y:S01]  /*5660*/  FFMA.FTZ R75, R72, R73.reuse, -R75 ;  /* 0x00000049484b7223 */ /* 0x080fe2000001084b */
[----:B------:R-:W-:Y:S01]  /*5670*/  FFMA.FTZ R74, R45, R73, R74 ;  /* 0x000000492d4a7223 */ /* 0x000fe2000001004a */
[-C--:B------:R-:W-:Y:S01]  /*5680*/  FFMA.FTZ R79, R46, R155.reuse, -R79 ;  /* 0x0000009b2e4f7223 */ /* 0x080fe2000001084f */
[----:B------:R-:W-:Y:S01]  /*5690*/  FFMA.FTZ R76, R47, R155, R76 ;  /* 0x0000009b2f4c7223 */ /* 0x000fe2000001004c */
[----:B------:R-:W-:-:S02]  /*56a0*/  F2FP.F16.F32.PACK_AB R45, R77, R44 ;  /* 0x0000002c4d2d723e */ /* 0x000fc400000000ff */
[----:B------:R-:W-:Y:S02]  /*56b0*/  F2FP.F16.F32.PACK_AB R47, R83, R84 ;  /* 0x00000054532f723e */ /* 0x000fe400000000ff */
[----:B------:R-:W-:Y:S02]  /*56c0*/  F2FP.F16.F32.PACK_AB R44, R74, R75 ;  /* 0x0000004b4a2c723e */ /* 0x000fe400000000ff */
[----:B------:R-:W-:-:S07]  /*56d0*/  F2FP.F16.F32.PACK_AB R46, R76, R79 ;  /* 0x0000004f4c2e723e */ /* 0x000fce00000000ff */
.L_x_468:
[----:B------:R-:W-:Y:S05]  /*56e0*/  BSYNC B2 ;  /* 0x0000000000027941 */ /* 0x000fea0003800000 */
.L_x_467:
[----:B------:R-:W-:Y:S01]  /*56f0*/  ULDC.64 UR4, c[0x0][0x2e8] ;  /* 0x0000ba0000047ab9 */ /* 0x000fe20000000a00 */
[----:B------:R-:W-:Y:S01]  /*5700*/  ULDC.64 UR6, c[0x0][0x208] ;  /* 0x0000820000067ab9 */ /* 0x000fe20000000a00 */
[----:B------:R-:W-:-:S04]  /*5710*/  LEA R72, P3, R81, UR4, 0x1 ;  /* 0x0000000451487c11 */ /* 0x000fc8000f8608ff */
[----:B------:R-:W-:-:S05]  /*5720*/  LEA.HI.X R73, R81, UR5, R80, 0x1, P3 ;  /* 0x0000000551497c11 */ /* 0x000fca00098f0c50 */
[----:B--2---:R0:W-:Y:S04]  /*5730*/  STG.E.128 desc[UR6][R72.64], R44 ;  /* 0x0000002c48007986 */ /* 0x0041e8000c101d06 */
.L_x_462:
[----:B------:R-:W-:Y:S05]  /*5740*/  BSYNC B1 ;  /* 0x0000000000017941 */ /* 0x000fea0003800000 */
.L_x_461:
[----:B------:R-:W-:Y:S01]  /*5750*/  LOP3.LUT P3, RZ, R89, 0x8, RZ, 0xc0, !PT ;  /* 0x0000000859ff7812 */ /* 0x000fe2000786c0ff */
[----:B------:R-:W-:-:S12]  /*5760*/  BSSY B1, `(.L_x_469) ;  /* 0x0000072000017945 */ /* 0x000fd80003800000 */
[----:B------:R-:W-:Y:S05]  /*5770*/  @P3 BRA `(.L_x_470) ;  /* 0x0000000400c03947 */ /* 0x000fea0003800000 */
[----:B0-----:R-:W-:Y:S01]  /*5780*/  IADD3 R73, P3, P4, R127, R136, R16 ;  /* 0x000000887f497210 */ /* 0x001fe20007c7e010 */
[----:B------:R-:W-:Y:S03]  /*5790*/  BSSY B2, `(.L_x_471) ;  /* 0x0000038000027945 */ /* 0x000fe60003800000 */
[----:B------:R-:W-:Y:S01]  /*57a0*/  IADD3.X R72, R126, R93, R17, P3, P4 ;  /* 0x0000005d7e487210 */ /* 0x000fe20001fe8411 */
[----:B------:R-:W-:Y:S08]  /*57b0*/  @P0 BRA `(.L_x_472) ;  /* 0x0000000000d40947 */ /* 0x000ff00003800000 */
[----:B--234-:R0:W2:Y:S01]  /*57c0*/  LDS.128 R44, [R5+0x21400] ;  /* 0x02140000052c7984 */ /* 0x01c0a20000000c00 */
[----:B------:R-:W-:Y:S01]  /*57d0*/  IADD3 R74, P3, R73, R100, RZ ;  /* 0x00000064494a7210 */ /* 0x000fe20007f7e0ff */
[----:B------:R-:W-:Y:S04]  /*57e0*/  BSSY B3, `(.L_x_473) ;  /* 0x000002d000037945 */ /* 0x000fe80003800000 */
[----:B------:R-:W-:Y:S01]  /*57f0*/  IMAD.X R75, R72, 0x1, R15, P3 ;  /* 0x00000001484b7824 */ /* 0x000fe200018e060f */
[----:B------:R-:W-:-:S13]  /*5800*/  ISETP.GE.AND P3, PT, R18, R92, PT ;  /* 0x0000005c1200720c */ /* 0x000fda0003f66270 */
[----:B0-----:R-:W-:Y:S05]  /*5810*/  @P3 BRA `(.L_x_474) ;  /* 0x0000000000a43947 */ /* 0x001fea0003800000 */
[--C-:B------:R-:W-:Y:S01]  /*5820*/  SHF.R.U64 R77, R68, 0x10, R69.reuse ;  /* 0x00000010444d7819 */ /* 0x100fe20000001245 */
[----:B--2---:R-:W-:Y:S01]  /*5830*/  IMAD.MOV.U32 R68, RZ, RZ, R46 ;  /* 0x000000ffff447224 */ /* 0x004fe200078e002e */
[----:B------:R-:W-:Y:S01]  /*5840*/  SHF.R.U32.HI R76, RZ, 0x10, R69 ;  /* 0x00000010ff4c7819 */ /* 0x000fe20000011645 */
[--C-:B------:R-:W-:Y:S01]  /*5850*/  HADD2.F32 R46, -RZ, R45.reuse.H1_H1 ;  /* 0x3000002dff2e7230 */ /* 0x100fe20000004100 */
[--C-:B------:R-:W-:Y:S01]  /*5860*/  SHF.R.U64 R69, R70, 0x10, R71.reuse ;  /* 0x0000001046457819 */ /* 0x100fe20000001247 */
[----:B------:R-:W-:Y:S01]  /*5870*/  HADD2.F32 R45, -RZ, R45.H0_H0 ;  /* 0x2000002dff2d7230 */ /* 0x000fe20000004100 */
[----:B------:R-:W-:Y:S01]  /*5880*/  SHF.R.U32.HI R78, RZ, 0x10, R71 ;  /* 0x00000010ff4e7819 */ /* 0x000fe20000011647 */
[----:B------:R-:W-:Y:S02]  /*5890*/  HADD2.F32 R70, -RZ, R77.H0_H0 ;  /* 0x2000004dff467230 */ /* 0x000fe40000004100 */
[----:B------:R-:W-:Y:S02]  /*58a0*/  HADD2.F32 R71, -RZ, R69.H0_H0 ;  /* 0x20000045ff477230 */ /* 0x000fe40000004100 */
[----:B------:R-:W-:-:S02]  /*58b0*/  HADD2.F32 R78, -RZ, R78.H0_H0 ;  /* 0x2000004eff4e7230 */ /* 0x000fc40000004100 */
[--C-:B------:R-:W-:Y:S02]  /*58c0*/  HADD2.F32 R69, -RZ, R47.reuse.H1_H1 ;  /* 0x3000002fff457230 */ /* 0x100fe40000004100 */
[CC--:B------:R-:W-:Y:S01]  /*58d0*/  FMUL.FTZ R80, R46.reuse, R71.reuse ;  /* 0x000000472e507220 */ /* 0x0c0fe20000410000 */
[C---:B------:R-:W-:Y:S01]  /*58e0*/  FMUL.FTZ R71, R45.reuse, R71 ;  /* 0x000000472d477220 */ /* 0x040fe20000410000 */
[----:B------:R-:W-:Y:S02]  /*58f0*/  HADD2.F32 R47, -RZ, R47.H0_H0 ;  /* 0x2000002fff2f7230 */ /* 0x000fe40000004100 */
[-C--:B------:R-:W-:Y:S01]  /*5900*/  FFMA.FTZ R80, R45, R70.reuse, -R80 ;  /* 0x000000462d507223 */ /* 0x080fe20000010850 */
[----:B------:R-:W-:Y:S01]  /*5910*/  FFMA.FTZ R77, R46, R70, R71 ;  /* 0x000000462e4d7223 */ /* 0x000fe20000010047 */
[----:B------:R-:W-:Y:S02]  /*5920*/  HADD2.F32 R76, -RZ, R76.H0_H0 ;  /* 0x2000004cff4c7230 */ /* 0x000fe40000004100 */
[----:B------:R-:W-:Y:S01]  /*5930*/  FMUL.FTZ R82, R69, R78 ;  /* 0x0000004e45527220 */ /* 0x000fe20000410000 */
[----:B------:R-:W-:-:S02]  /*5940*/  HADD2.F32 R70, -RZ, R183.H1_H1 ;  /* 0x300000b7ff467230 */ /* 0x000fc40000004100 */
[C---:B------:R-:W-:Y:S01]  /*5950*/  FMUL.FTZ R78, R47.reuse, R78 ;  /* 0x0000004e2f4e7220 */ /* 0x040fe20000410000 */
[----:B------:R-:W-:Y:S02]  /*5960*/  HADD2.F32 R183, -RZ, R183.H0_H0 ;  /* 0x200000b7ffb77230 */ /* 0x000fe40000004100 */
[-C--:B------:R-:W-:Y:S01]  /*5970*/  FFMA.FTZ R82, R47, R76.reuse, -R82 ;  /* 0x0000004c2f527223 */ /* 0x080fe20000010852 */
[----:B------:R-:W-:Y:S02]  /*5980*/  HADD2.F32 R45, -RZ, R44.H1_H1 ;  /* 0x3000002cff2d7230 */ /* 0x000fe40000004100 */
[----:B------:R-:W-:Y:S01]  /*5990*/  FFMA.FTZ R81, R69, R76, R78 ;  /* 0x0000004c45517223 */ /* 0x000fe2000001004e */
[----:B------:R-:W-:Y:S02]  /*59a0*/  HADD2.F32 R46, -RZ, R68.H1_H1 ;  /* 0x30000044ff2e7230 */ /* 0x000fe40000004100 */
[----:B------:R-:W-:Y:S02]  /*59b0*/  HADD2.F32 R44, -RZ, R44.H0_H0 ;  /* 0x2000002cff2c7230 */ /* 0x000fe40000004100 */
[----:B------:R-:W-:Y:S01]  /*59c0*/  FMUL.FTZ R71, R45, R70 ;  /* 0x000000462d477220 */ /* 0x000fe20000410000 */
[----:B------:R-:W-:-:S02]  /*59d0*/  HADD2.F32 R68, -RZ, R68.H0_H0 ;  /* 0x20000044ff447230 */ /* 0x000fc40000004100 */
        /* <DEDUP_REMOVED lines=13> */
.L_x_474:
[----:B------:R-:W-:Y:S05]  /*5ab0*/  BSYNC B3 ;  /* 0x0000000000037941 */ /* 0x000fea0003800000 */
.L_x_473:
[----:B------:R-:W-:Y:S01]  /*5ac0*/  ULDC.64 UR4, c[0x0][0x2e8] ;  /* 0x0000ba0000047ab9 */ /* 0x000fe20000000a00 */
[----:B------:R-:W-:Y:S01]  /*5ad0*/  ULDC.64 UR6, c[0x0][0x208] ;  /* 0x0000820000067ab9 */ /* 0x000fe20000000a00 */
[----:B------:R-:W-:-:S04]  /*5ae0*/  LEA R68, P3, R74, UR4, 0x1 ;  /* 0x000000044a447c11 */ /* 0x000fc8000f8608ff */
[----:B------:R-:W-:-:S05]  /*5af0*/  LEA.HI.X R69, R74, UR5, R75, 0x1, P3 ;  /* 0x000000054a457c11 */ /* 0x000fca00098f0c4b */
[----:B--2---:R0:W-:Y:S04]  /*5b00*/  STG.E.128 desc[UR6][R68.64], R44 ;  /* 0x0000002c44007986 */ /* 0x0041e8000c101d06 */
.L_x_472:
[----:B------:R-:W-:Y:S05]  /*5b10*/  BSYNC B2 ;  /* 0x0000000000027941 */ /* 0x000fea0003800000 */
.L_x_471:
[----:B------:R-:W-:Y:S05]  /*5b20*/  @P1 BRA `(.L_x_470) ;  /* 0x0000000000d41947 */ /* 0x000fea0003800000 */
[----:B0-234-:R0:W2:Y:S01]  /*5b30*/  LDS.128 R44, [R5+0x26c00] ;  /* 0x026c0000052c7984 */ /* 0x01d0a20000000c00 */
        /* <DEDUP_REMOVED lines=17> */
[----:B------:R-:W-:Y:S02]  /*5c50*/  HADD2.F32 R47, -RZ, R47.H0_H0 ;  /* 0x2000002fff2f7230 */ /* 0x000fe40000004100 */
[----:B------:R-:W-:Y:S01]  /*5c60*/  FMUL.FTZ R67, R45, R67 ;  /* 0x000000432d437220 */ /* 0x000fe20000410000 */
[----:B------:R-:W-:Y:S02]  /*5c70*/  HADD2.F32 R68, -RZ, R68.H0_H0 ;  /* 0x20000044ff447230 */ /* 0x000fe40000004100 */
[----:B------:R-:W-:Y:S01]  /*5c80*/  FMUL.FTZ R76, R65, R70 ;  /* 0x00000046414c7220 */ /* 0x000fe20000410000 */
[-C--:B------:R-:W-:Y:S01]  /*5c90*/  FFMA.FTZ R74, R45, R66.reuse, -R74 ;  /* 0x000000422d4a7223 */ /* 0x080fe2000001084a */
[----:B------:R-:W-:Y:S01]  /*5ca0*/  FFMA.FTZ R71, R46, R66, R67 ;  /* 0x000000422e477223 */ /* 0x000fe20000010043 */
[----:B------:R-:W-:Y:S01]  /*5cb0*/  FMUL.FTZ R70, R47, R70 ;  /* 0x000000462f467220 */ /* 0x000fe20000410000 */
[----:B------:R-:W-:-:S02]  /*5cc0*/  HADD2.F32 R66, -RZ, R181.H1_H1 ;  /* 0x300000b5ff427230 */ /* 0x000fc40000004100 */
[-C--:B------:R-:W-:Y:S01]  /*5cd0*/  FFMA.FTZ R76, R47, R68.reuse, -R76 ;  /* 0x000000442f4c7223 */ /* 0x080fe2000001084c */
[----:B------:R-:W-:Y:S02]  /*5ce0*/  HADD2.F32 R67, -RZ, R182.H0_H0 ;  /* 0x200000b6ff437230 */ /* 0x000fe40000004100 */
[----:B------:R-:W-:Y:S01]  /*5cf0*/  FFMA.FTZ R77, R65, R68, R70 ;  /* 0x00000044414d7223 */ /* 0x000fe20000010046 */
[----:B------:R-:W-:Y:S02]  /*5d00*/  HADD2.F32 R45, -RZ, R44.H1_H1 ;  /* 0x3000002cff2d7230 */ /* 0x000fe40000004100 */
[----:B------:R-:W-:Y:S02]  /*5d10*/  HADD2.F32 R46, -RZ, R64.H1_H1 ;  /* 0x30000040ff2e7230 */ /* 0x000fe40000004100 */
[----:B------:R-:W-:Y:S02]  /*5d20*/  HADD2.F32 R44, -RZ, R44.H0_H0 ;  /* 0x2000002cff2c7230 */ /* 0x000fe40000004100 */
[----:B------:R-:W-:Y:S01]  /*5d30*/  FMUL.FTZ R69, R45, R66 ;  /* 0x000000422d457220 */ /* 0x000fe20000410000 */
[----:B------:R-:W-:-:S02]  /*5d40*/  HADD2.F32 R64, -RZ, R64.H0_H0 ;  /* 0x20000040ff407230 */ /* 0x000fc40000004100 */
[-C--:B------:R-:W-:Y:S01]  /*5d50*/  FMUL.FTZ R75, R46, R67.reuse ;  /* 0x000000432e4b7220 */ /* 0x080fe20000410000 */
[--C-:B------:R-:W-:Y:S02]  /*5d60*/  HADD2.F32 R47, -RZ, R166.reuse.H0_H0 ;  /* 0x200000a6ff2f7230 */ /* 0x100fe40000004100 */
[----:B------:R-:W-:Y:S01]  /*5d70*/  FMUL.FTZ R66, R44, R66 ;  /* 0x000000422c427220 */ /* 0x000fe20000410000 */
[----:B------:R-:W-:Y:S02]  /*5d80*/  HADD2.F32 R65, -RZ, R166.H1_H1 ;  /* 0x300000a6ff417230 */ /* 0x000fe40000004100 */
        /* <DEDUP_REMOVED lines=9> */
.L_x_476:
[----:B------:R-:W-:Y:S05]  /*5e20*/  BSYNC B2 ;  /* 0x0000000000027941 */ /* 0x000fea0003800000 */
.L_x_475:
[----:B------:R-:W-:Y:S01]  /*5e30*/  ULDC.64 UR4, c[0x0][0x2e8] ;  /* 0x0000ba0000047ab9 */ /* 0x000fe20000000a00 */
[----:B------:R-:W-:Y:S01]  /*5e40*/  ULDC.64 UR6, c[0x0][0x208] ;  /* 0x0000820000067ab9 */ /* 0x000fe20000000a00 */
[----:B------:R-:W-:-:S04]  /*5e50*/  LEA R64, P3, R73, UR4, 0x1 ;  /* 0x0000000449407c11 */ /* 0x000fc8000f8608ff */
[----:B------:R-:W-:-:S05]  /*5e60*/  LEA.HI.X R65, R73, UR5, R72, 0x1, P3 ;  /* 0x0000000549417c11 */ /* 0x000fca00098f0c48 */
[----:B--2---:R0:W-:Y:S04]  /*5e70*/  STG.E.128 desc[UR6][R64.64], R44 ;  /* 0x0000002c40007986 */ /* 0x0041e8000c101d06 */
.L_x_470:
[----:B------:R-:W-:Y:S05]  /*5e80*/  BSYNC B1 ;  /* 0x0000000000017941 */ /* 0x000fea0003800000 */
.L_x_469:
        /* <DEDUP_REMOVED lines=34> */
[----:B------:R-:W-:Y:S02]  /*60b0*/  HADD2.F32 R45, -RZ, R44.H1_H1 ;  /* 0x3000002cff2d7230 */ /* 0x000fe40000004100 */
[----:B------:R-:W-:Y:S01]  /*60c0*/  FFMA.FTZ R75, R61, R68, R70 ;  /* 0x000000443d4b7223 */ /* 0x000fe20000010046 */
[----:B------:R-:W-:Y:S02]  /*60d0*/  HADD2.F32 R46, -RZ, R60.H1_H1 ;  /* 0x3000003cff2e7230 */ /* 0x000fe40000004100 */
[----:B------:R-:W-:Y:S02]  /*60e0*/  HADD2.F32 R181, -RZ, R181.H0_H0 ;  /* 0x200000b5ffb57230 */ /* 0x000fe40000004100 */
[----:B------:R-:W-:Y:S02]  /*60f0*/  HADD2.F32 R44, -RZ, R44.H0_H0 ;  /* 0x2000002cff2c7230 */ /* 0x000fe40000004100 */
[----:B------:R-:W-:Y:S01]  /*6100*/  FMUL.FTZ R73, R46, R63 ;  /* 0x0000003f2e497220 */ /* 0x000fe20000410000 */
[----:B------:R-:W-:-:S02]  /*6110*/  HADD2.F32 R60, -RZ, R60.H0_H0 ;  /* 0x2000003cff3c7230 */ /* 0x000fc40000004100 */
[CC--:B------:R-:W-:Y:S01]  /*6120*/  FMUL.FTZ R69, R45.reuse, R181.reuse ;  /* 0x000000b52d457220 */ /* 0x0c0fe20000410000 */
[----:B------:R-:W-:Y:S02]  /*6130*/  HADD2.F32 R47, -RZ, R176.H0_H0 ;  /* 0x200000b0ff2f7230 */ /* 0x000fe40000004100 */
        /* <DEDUP_REMOVED lines=11> */
.L_x_482:
[----:B------:R-:W-:Y:S05]  /*61f0*/  BSYNC B3 ;  /* 0x0000000000037941 */ /* 0x000fea0003800000 */
.L_x_481:
[----:B------:R-:W-:Y:S01]  /*6200*/  ULDC.64 UR4, c[0x0][0x2e8] ;  /* 0x0000ba0000047ab9 */ /* 0x000fe20000000a00 */
[----:B------:R-:W-:Y:S01]  /*6210*/  ULDC.64 UR6, c[0x0][0x208] ;  /* 0x0000820000067ab9 */ /* 0x000fe20000000a00 */
[----:B------:R-:W-:-:S04]  /*6220*/  LEA R60, P3, R66, UR4, 0x1 ;  /* 0x00000004423c7c11 */ /* 0x000fc8000f8608ff */
[----:B------:R-:W-:-:S05]  /*6230*/  LEA.HI.X R61, R66, UR5, R67, 0x1, P3 ;  /* 0x00000005423d7c11 */ /* 0x000fca00098f0c43 */
[----:B--2---:R0:W-:Y:S04]  /*6240*/  STG.E.128 desc[UR6][R60.64], R44 ;  /* 0x0000002c3c007986 */ /* 0x0041e8000c101d06 */
.L_x_480:
[----:B------:R-:W-:Y:S05]  /*6250*/  BSYNC B2 ;  /* 0x0000000000027941 */ /* 0x000fea0003800000 */
.L_x_479:
[----:B------:R-:W-:Y:S05]  /*6260*/  @P1 BRA `(.L_x_478) ;  /* 0x0000000000d41947 */ /* 0x000fea0003800000 */
[----:B0-234-:R0:W2:Y:S01]  /*6270*/  LDS.128 R44, [R5+0x27c00] ;  /* 0x027c0000052c7984 */ /* 0x01d0a20000000c00 */
[----:B------:R-:W-:Y:S01]  /*6280*/  IADD3 R67, P3, R65, R14, RZ ;  /* 0x0000000e41437210 */ /* 0x000fe20007f7e0ff */
[----:B------:R-:W-:Y:S04]  /*6290*/  BSSY B2, `(.L_x_483) ;  /* 0x000002d000027945 */ /* 0x000fe80003800000 */
[----:B------:R-:W-:Y:S01]  /*62a0*/  IMAD.X R68, R64, 0x1, R11, P3 ;  /* 0x0000000140447824 */ /* 0x000fe200018e060b */
[----:B------:R-:W-:-:S13]  /*62b0*/  ISETP.GE.AND P3, PT, R220, R92, PT ;  /* 0x0000005cdc00720c */ /* 0x000fda0003f66270 */
[----:B0-----:R-:W-:Y:S05]  /*62c0*/  @P3 BRA `(.L_x_484) ;  /* 0x0000000000a43947 */ /* 0x001fea0003800000 */
[--C-:B------:R-:W-:Y:S02]  /*62d0*/  SHF.R.U64 R61, R56, 0x10, R57.reuse ;  /* 0x00000010383d7819 */ /* 0x100fe40000001239 */
[----:B------:R-:W-:Y:S02]  /*62e0*/  SHF.R.U32.HI R60, RZ, 0x10, R57 ;  /* 0x00000010ff3c7819 */ /* 0x000fe40000011639 */
[--C-:B------:R-:W-:Y:S01]  /*62f0*/  SHF.R.U64 R57, R58, 0x10, R59.reuse ;  /* 0x000000103a397819 */ /* 0x100fe2000000123b */
[----:B------:R-:W-:Y:S01]  /*6300*/  HADD2.F32 R58, -RZ, R61.H0_H0 ;  /* 0x2000003dff3a7230 */ /* 0x000fe20000004100 */
[----:B------:R-:W-:Y:S01]  /*6310*/  SHF.R.U32.HI R62, RZ, 0x10, R59 ;  /* 0x00000010ff3e7819 */ /* 0x000fe2000001163b */
[----:B------:R-:W-:Y:S01]  /*6320*/  HADD2.F32 R60, -RZ, R60.H0_H0 ;  /* 0x2000003cff3c7230 */ /* 0x000fe20000004100 */
[----:B--2---:R-:W-:Y:S01]  /*6330*/  MOV R56, R46 ;  /* 0x0000002e00387202 */ /* 0x004fe20000000f00 */
[----:B------:R-:W-:Y:S02]  /*6340*/  HADD2.F32 R59, -RZ, R57.H0_H0 ;  /* 0x20000039ff3b7230 */ /* 0x000fe40000004100 */
[----:B------:R-:W-:-:S02]  /*6350*/  HADD2.F32 R62, -RZ, R62.H0_H0 ;  /* 0x2000003eff3e7230 */ /* 0x000fc40000004100 */
[----:B------:R-:W-:Y:S02]  /*6360*/  HADD2.F32 R46, -RZ, R45.H1_H1 ;  /* 0x3000002dff2e7230 */ /* 0x000fe40000004100 */
[--C-:B------:R-:W-:Y:S02]  /*6370*/  HADD2.F32 R57, -RZ, R47.reuse.H1_H1 ;  /* 0x3000002fff397230 */ /* 0x100fe40000004100 */
[----:B------:R-:W-:Y:S02]  /*6380*/  HADD2.F32 R47, -RZ, R47.H0_H0 ;  /* 0x2000002fff2f7230 */ /* 0x000fe40000004100 */
[----:B------:R-:W-:Y:S01]  /*6390*/  FMUL.FTZ R64, R46, R59 ;  /* 0x0000003b2e407220 */ /* 0x000fe20000410000 */
[----:B------:R-:W-:Y:S02]  /*63a0*/  HADD2.F32 R45, -RZ, R45.H0_H0 ;  /* 0x2000002dff2d7230 */ /* 0x000fe40000004100 */
[-C--:B------:R-:W-:Y:S01]  /*63b0*/  FMUL.FTZ R66, R57, R62.reuse ;  /* 0x0000003e39427220 */ /* 0x080fe20000410000 */
[----:B------:R-:W-:-:S02]  /*63c0*/  FMUL.FTZ R62, R47, R62 ;  /* 0x0000003e2f3e7220 */ /* 0x000fc40000410000 */
[C---:B------:R-:W-:Y:S01]  /*63d0*/  FMUL.FTZ R59, R45.reuse, R59 ;  /* 0x0000003b2d3b7220 */ /* 0x040fe20000410000 */
[----:B------:R-:W-:Y:S01]  /*63e0*/  FFMA.FTZ R64, R45, R58, -R64 ;  /* 0x0000003a2d407223 */ /* 0x000fe20000010840 */
[----:B------:R-:W-:Y:S01]  /*63f0*/  FFMA.FTZ R65, R57, R60, R62 ;  /* 0x0000003c39417223 */ /* 0x000fe2000001003e */
[----:B------:R-:W-:Y:S02]  /*6400*/  HADD2.F32 R45, -RZ, R44.H1_H1 ;  /* 0x3000002cff2d7230 */ /* 0x000fe40000004100 */
[----:B------:R-:W-:Y:S01]  /*6410*/  FFMA.FTZ R63, R46, R58, R59 ;  /* 0x0000003a2e3f7223 */ /* 0x000fe2000001003b */
[----:B------:R-:W-:Y:S02]  /*6420*/  HADD2.F32 R57, -RZ, R172.H0_H0 ;  /* 0x200000acff397230 */ /* 0x000fe40000004100 */
[----:B------:R-:W-:Y:S01]  /*6430*/  FFMA.FTZ R66, R47, R60, -R66 ;  /* 0x0000003c2f427223 */ /* 0x000fe20000010842 */
[----:B------:R-:W-:Y:S02]  /*6440*/  HADD2.F32 R44, -RZ, R44.H0_H0 ;  /* 0x2000002cff2c7230 */ /* 0x000fe40000004100 */
[----:B------:R-:W-:-:S02]  /*6450*/  HADD2.F32 R59, -RZ, R172.H1_H1 ;  /* 0x300000acff3b7230 */ /* 0x000fc40000004100 */
[CC--:B------:R-:W-:Y:S01]  /*6460*/  FMUL.FTZ R61, R45.reuse, R57.reuse ;  /* 0x000000392d3d7220 */ /* 0x0c0fe20000410000 */
[--C-:B------:R-:W-:Y:S02]  /*6470*/  HADD2.F32 R46, -RZ, R56.reuse.H1_H1 ;  /* 0x30000038ff2e7230 */ /* 0x100fe40000004100 */
[----:B------:R-:W-:Y:S01]  /*6480*/  FMUL.FTZ R58, R44, R57 ;  /* 0x000000392c3a7220 */ /* 0x000fe20000410000 */
[----:B------:R-:W-:Y:S02]  /*6490*/  HADD2.F32 R56, -RZ, R56.H0_H0 ;  /* 0x20000038ff387230 */ /* 0x000fe40000004100 */
[--C-:B------:R-:W-:Y:S02]  /*64a0*/  HADD2.F32 R47, -RZ, R171.reuse.H0_H0 ;  /* 0x200000abff2f7230 */ /* 0x100fe40000004100 */
[-C--:B------:R-:W-:Y:S01]  /*64b0*/  FMUL.FTZ R57, R46, R59.reuse ;  /* 0x0000003b2e397220 */ /* 0x080fe20000410000 */
        /* <DEDUP_REMOVED lines=10> */
.L_x_484:
[----:B------:R-:W-:Y:S05]  /*6560*/  BSYNC B2 ;  /* 0x0000000000027941 */ /* 0x000fea0003800000 */
.L_x_483:
[----:B------:R-:W-:Y:S01]  /*6570*/  ULDC.64 UR4, c[0x0][0x2e8] ;  /* 0x0000ba0000047ab9 */ /* 0x000fe20000000a00 */
[----:B------:R-:W-:Y:S01]  /*6580*/  ULDC.64 UR6, c[0x0][0x208] ;  /* 0x0000820000067ab9 */ /* 0x000fe20000000a00 */
[----:B------:R-:W-:-:S04]  /*6590*/  LEA R56, P3, R67, UR4, 0x1 ;  /* 0x0000000443387c11 */ /* 0x000fc8000f8608ff */
[----:B------:R-:W-:-:S05]  /*65a0*/  LEA.HI.X R57, R67, UR5, R68, 0x1, P3 ;  /* 0x0000000543397c11 */ /* 0x000fca00098f0c44 */
[----:B--2---:R0:W-:Y:S04]  /*65b0*/  STG.E.128 desc[UR6][R56.64], R44 ;  /* 0x0000002c38007986 */ /* 0x0041e8000c101d06 */
.L_x_478:
[----:B------:R-:W-:Y:S05]  /*65c0*/  BSYNC B1 ;  /* 0x0000000000017941 */ /* 0x000fea0003800000 */
.L_x_477:
[----:B------:R-:W-:Y:S05]  /*65d0*/  @P5 BRA `(.L_x_485) ;  /* 0x0000005000dc5947 */ /* 0x000fea0003800000 */
[----:B------:R-:W-:Y:S01]  /*65e0*/  IADD3 R137, P3, P4, R133, R136, R16 ;  /* 0x0000008885897210 */ /* 0x000fe20007c7e010 */
[----:B------:R-:W-:Y:S03]  /*65f0*/  BSSY B1, `(.L_x_486) ;  /* 0x0000038000017945 */ /* 0x000fe60003800000 */
[----:B------:R-:W-:Y:S01]  /*6600*/  IADD3.X R66, R132, R93, R17, P3, P4 ;  /* 0x0000005d84427210 */ /* 0x000fe20001fe8411 */
[----:B------:R-:W-:Y:S08]  /*6610*/  @P0 BRA `(.L_x_487) ;  /* 0x0000000000d40947 */ /* 0x000ff00003800000 */
[----:B0-234-:R0:W2:Y:S01]  /*6620*/  LDS.128 R44, [R5+0x23400] ;  /* 0x02340000052c7984 */ /* 0x01d0a20000000c00 */
        /* <DEDUP_REMOVED lines=46> */
.L_x_489:
[----:B------:R-:W-:Y:S05]  /*6910*/  BSYNC B2 ;  /* 0x0000000000027941 */ /* 0x000fea0003800000 */
.L_x_488:
[----:B------:R-:W-:Y:S01]  /*6920*/  ULDC.64 UR4, c[0x0][0x2e8] ;  /* 0x0000ba0000047ab9 */ /* 0x000fe20000000a00 */
[----:B------:R-:W-:Y:S01]  /*6930*/  ULDC.64 UR6, c[0x0][0x208] ;  /* 0x0000820000067ab9 */ /* 0x000fe20000000a00 */
[----:B------:R-:W-:-:S04]  /*6940*/  LEA R52, P3, R63, UR4, 0x1 ;  /* 0x000000043f347c11 */ /* 0x000fc8000f8608ff */
[----:B------:R-:W-:-:S05]  /*6950*/  LEA.HI.X R53, R63, UR5, R64, 0x1, P3 ;  /* 0x000000053f357c11 */ /* 0x000fca00098f0c40 */
[----:B--2---:R0:W-:Y:S04]  /*6960*/  STG.E.128 desc[UR6][R52.64], R44 ;  /* 0x0000002c34007986 */ /* 0x0041e8000c101d06 */
.L_x_487:
[----:B------:R-:W-:Y:S05]  /*6970*/  BSYNC B1 ;  /* 0x0000000000017941 */ /* 0x000fea0003800000 */
.L_x_486:
[----:B------:R-:W-:Y:S05]  /*6980*/  @P1 BRA `(.L_x_485) ;  /* 0x0000004c00f01947 */ /* 0x000fea0003800000 */
        /* <DEDUP_REMOVED lines=24> */
[----:B------:R-:W-:-:S02]  /*6b10*/  HADD2.F32 R50, -RZ, R97.H0_H0 ;  /* 0x20000061ff327230 */ /* 0x000fc40000004100 */
[C---:B------:R-:W-:Y:S01]  /*6b20*/  FMUL.FTZ R54, R47.reuse, R54 ;  /* 0x000000362f367220 */ /* 0x040fe20000410000 */
[----:B------:R-:W-:Y:S02]  /*6b30*/  HADD2.F32 R97, -RZ, R97.H1_H1 ;  /* 0x30000061ff617230 */ /* 0x000fe40000004100 */
        /* <DEDUP_REMOVED lines=20> */
.L_x_491:
[----:B------:R-:W-:Y:S05]  /*6c80*/  BSYNC B1 ;  /* 0x0000000000017941 */ /* 0x000fea0003800000 */
.L_x_490:
[----:B------:R-:W-:Y:S01]  /*6c90*/  ULDC.64 UR4, c[0x0][0x2e8] ;  /* 0x0000ba0000047ab9 */ /* 0x000fe20000000a00 */
[----:B------:R-:W-:Y:S01]  /*6ca0*/  ULDC.64 UR6, c[0x0][0x208] ;  /* 0x0000820000067ab9 */ /* 0x000fe20000000a00 */
[----:B------:R-:W-:-:S04]  /*6cb0*/  LEA R48, P3, R59, UR4, 0x1 ;  /* 0x000000043b307c11 */ /* 0x000fc8000f8608ff */
[----:B------:R-:W-:-:S05]  /*6cc0*/  LEA.HI.X R49, R59, UR5, R60, 0x1, P3 ;  /* 0x000000053b317c11 */ /* 0x000fca00098f0c3c */
[----:B--2---:R0:W-:Y:S01]  /*6cd0*/  STG.E.128 desc[UR6][R48.64], R44 ;  /* 0x0000002c30007986 */ /* 0x0041e2000c101d06 */
[----:B------:R-:W-:Y:S05]  /*6ce0*/  BRA `(.L_x_485) ;  /* 0x0000004c00187947 */ /* 0x000fea0003800000 */
.L_x_429:
[----:B------:R-:W-:Y:S01]  /*6cf0*/  IADD3 R44, R22, 0x20, RZ ;  /* 0x00000020162c7810 */ /* 0x000fe20007ffe0ff */
[----:B------:R-:W-:-:S03]  /*6d00*/  ULDC.64 UR4, c[0x0][0x208] ;  /* 0x0000820000047ab9 */ /* 0x000fc60000000a00 */
[----:B------:R-:W-:Y:S01]  /*6d10*/  ISETP.GE.AND P4, PT, R44, R4, PT ;  /* 0x000000042c00720c */ /* 0x000fe20003f86270 */
[----:B------:R-:W-:-:S03]  /*6d20*/  VIADD R44, R22, 0x40 ;  /* 0x00000040162c7836 */ /* 0x000fc60000000000 */
[----:B------:R-:W-:-:S13]  /*6d30*/  ISETP.GE.OR P4, PT, R16, R92, P4 ;  /* 0x0000005c1000720c */ /* 0x000fda0002786670 */
[----:B------:R-:W-:Y:S01]  /*6d40*/  @!P4 IADD3 R58, P2, P3, R106, R96, R37 ;  /* 0x000000606a3ac210 */ /* 0x000fe20007b5e025 */
[----:B------:R-:W1:Y:S03]  /*6d50*/  @!P4 LDC.64 R62, c[0x0][0x400] ;  /* 0x00010000ff3ecb82 */ /* 0x000e660000000a00 */
[----:B------:R-:W-:Y:S02]  /*6d60*/  @!P4 IADD3.X R59, R27, R3, R40, P2, P3 ;  /* 0x000000031b3bc210 */ /* 0x000fe400017e6428 */
[----:B------:R-:W-:-:S04]  /*6d70*/  @!P4 IADD3 R56, P2, P3, R112, R94, R31 ;  /* 0x0000005e7038c210 */ /* 0x000fc80007b5e01f */
[----:B------:R-:W-:Y:S02]  /*6d80*/  @!P4 IADD3.X R57, R10, R0, R34, P2, P3 ;  /* 0x000000000a39c210 */ /* 0x000fe400017e6422 */
[----:B------:R-:W-:Y:S01]  /*6d90*/  ISETP.GE.AND P3, PT, R44, R4, PT ;  /* 0x000000042c00720c */ /* 0x000fe20003f66270 */
[----:B------:R-:W-:-:S03]  /*6da0*/  VIADD R44, R22, 0x80 ;  /* 0x00000080162c7836 */ /* 0x000fc60000000000 */
[----:B------:R-:W-:-:S13]  /*6db0*/  ISETP.GE.OR P3, PT, R16, R92, P3 ;  /* 0x0000005c1000720c */ /* 0x000fda0001f66670 */
[----:B------:R-:W-:Y:S01]  /*6dc0*/  @!P3 IADD3 R50, P2, P5, R106, R36, R96 ;  /* 0x000000246a32b210 */ /* 0x000fe20007d5e060 */
[----:B------:R-:W2:Y:S03]  /*6dd0*/  @!P3 LDC.64 R68, c[0x0][0x3e8] ;  /* 0x0000fa00ff44bb82 */ /* 0x000ea60000000a00 */
[----:B0-----:R-:W-:Y:S02]  /*6de0*/  @!P3 IADD3.X R51, R27, R39, R3, P2, P5 ;  /* 0x000000271b33b210 */ /* 0x001fe400017ea403 */
[----:B------:R-:W-:-:S03]  /*6df0*/  @!P3 IADD3 R48, P2, P5, R112, R30, R94 ;  /* 0x0000001e7030b210 */ /* 0x000fc60007d5e05e */
[----:B------:R-:W0:Y:S01]  /*6e00*/  @!P3 LDC.64 R70, c[0x0][0x400] ;  /* 0x00010000ff46bb82 */ /* 0x000e220000000a00 */
[----:B------:R-:W-:Y:S02]  /*6e10*/  @!P3 IADD3.X R49, R10, R33, R0, P2, P5 ;  /* 0x000000210a31b210 */ /* 0x000fe400017ea400 */
[----:B------:R-:W-:-:S04]  /*6e20*/  ISETP.GE.AND P2, PT, R44, R4, PT ;  /* 0x000000042c00720c */ /* 0x000fc80003f46270 */
[----:B------:R-:W-:-:S13]  /*6e30*/  ISETP.GE.OR P2, PT, R16, R92, P2 ;  /* 0x0000005c1000720c */ /* 0x000fda0001746670 */
[----:B------:R-:W-:Y:S01]  /*6e40*/  @!P2 IADD3 R46, P5, P6, R106, R35, R96 ;  /* 0x000000236a2ea210 */ /* 0x000fe20007ebe060 */
[----:B------:R-:W3:Y:S03]  /*6e50*/  @!P2 LDC.64 R76, c[0x0][0x3e8] ;  /* 0x0000fa00ff4cab82 */ /* 0x000ee60000000a00 */
[----:B------:R-:W-:Y:S02]  /*6e60*/  @!P2 IADD3.X R47, R27, R38, R3, P5, P6 ;  /* 0x000000261b2fa210 */ /* 0x000fe40002fec403 */
[----:B------:R-:W-:-:S03]  /*6e70*/  @!P2 IADD3 R44, P5, P6, R112, R29, R94 ;  /* 0x0000001d702ca210 */ /* 0x000fc60007ebe05e */
[----:B------:R-:W4:Y:S01]  /*6e80*/  @!P2 LDC.64 R78, c[0x0][0x400] ;  /* 0x00010000ff4eab82 */ /* 0x000f220000000a00 */
[----:B------:R-:W-:Y:S02]  /*6e90*/  @!P2 IADD3.X R45, R10, R32, R0, P5, P6 ;  /* 0x000000200a2da210 */ /* 0x000fe40002fec400 */
[----:B------:R-:W-:-:S04]  /*6ea0*/  ISETP.GE.AND P5, PT, R22, R4, PT ;  /* 0x000000041600720c */ /* 0x000fc80003fa6270 */
[----:B------:R-:W-:-:S13]  /*6eb0*/  ISETP.GE.OR P5, PT, R16, R92, P5 ;  /* 0x0000005c1000720c */ /* 0x000fda0002fa6670 */
[----:B------:R-:W1:Y:S01]  /*6ec0*/  @!P5 LDC.64 R52, c[0x0][0x3e8] ;  /* 0x0000fa00ff34db82 */ /* 0x000e620000000a00 */
[----:B------:R-:W-:-:S05]  /*6ed0*/  @!P5 IADD3 R54, P6, R106, R96, RZ ;  /* 0x000000606a36d210 */ /* 0x000fca0007fde0ff */
[----:B------:R-:W-:Y:S01]  /*6ee0*/  @!P5 IMAD.X R55, R3, 0x1, R27, P6 ;  /* 0x000000010337d824 */ /* 0x000fe200030e061b */
[----:B-1----:R-:W-:-:S04]  /*6ef0*/  @!P5 LEA R52, P6, R54, R52, 0x1 ;  /* 0x000000343634d211 */ /* 0x002fc800078c08ff */
[----:B------:R-:W-:Y:S02]  /*6f00*/  @!P5 LEA.HI.X R53, R54, R53, R55, 0x1, P6 ;  /* 0x000000353635d211 */ /* 0x000fe400030f0c37 */
[----:B------:R-:W1:Y:S01]  /*6f10*/  @!P5 LDC.64 R54, c[0x0][0x400] ;  /* 0x00010000ff36db82 */ /* 0x000e620000000a00 */
[----:B------:R-:W-:-:S05]  /*6f20*/  @!P5 IADD3 R60, P6, R112, R94, RZ ;  /* 0x0000005e703cd210 */ /* 0x000fca0007fde0ff */
[----:B------:R-:W-:Y:S01]  /*6f30*/  @!P5 IMAD.X R61, R0, 0x1, R10, P6 ;  /* 0x00000001003dd824 */ /* 0x000fe200030e060a */
[----:B-1----:R-:W-:-:S04]  /*6f40*/  @!P5 LEA R54, P6, R60, R54, 0x1 ;  /* 0x000000363c36d211 */ /* 0x002fc800078c08ff */
[----:B------:R-:W-:Y:S02]  /*6f50*/  @!P5 LEA.HI.X R55, R60, R55, R61, 0x1, P6 ;  /* 0x000000373c37d211 */ /* 0x000fe400030f0c3d */
[----:B------:R-:W1:Y:S02]  /*6f60*/  @!P4 LDC.64 R60, c[0x0][0x3e8] ;  /* 0x0000fa00ff3ccb82 */ /* 0x000e640000000a00 */
[----:B-1----:R-:W-:-:S04]  /*6f70*/  @!P4 LEA R60, P6, R58, R60, 0x1 ;  /* 0x0000003c3a3cc211 */ /* 0x002fc800078c08ff */
[----:B------:R-:W-:Y:S02]  /*6f80*/  @!P4 LEA.HI.X R61, R58, R61, R59, 0x1, P6 ;  /* 0x0000003d3a3dc211 */ /* 0x000fe400030f0c3b */
[----:B------:R-:W-:-:S04]  /*6f90*/  @!P4 LEA R62, P6, R56, R62, 0x1 ;  /* 0x0000003e383ec211 */ /* 0x000fc800078c08ff */
[----:B------:R-:W-:Y:S02]  /*6fa0*/  @!P4 LEA.HI.X R63, R56, R63, R57, 0x1, P6 ;  /* 0x0000003f383fc211 */ /* 0x000fe400030f0c39 */
[----:B--2---:R-:W-:-:S04]  /*6fb0*/  @!P3 LEA R68, P6, R50, R68, 0x1 ;  /* 0x000000443244b211 */ /* 0x004fc800078c08ff */
[----:B------:R-:W-:Y:S02]  /*6fc0*/  @!P3 LEA.HI.X R69, R50, R69, R51, 0x1, P6 ;  /* 0x000000453245b211 */ /* 0x000fe400030f0c33 */
[----:B------:R-:W-:Y:S02]  /*6fd0*/  CS2R R50, SRZ ;  /* 0x0000000000327805 */ /* 0x000fe4000001ff00 */
[----:B0-----:R-:W-:-:S04]  /*6fe0*/  @!P3 LEA R70, P6, R48, R70, 0x1 ;  /* 0x000000463046b211 */ /* 0x001fc800078c08ff */
[----:B------:R-:W-:Y:S02]  /*6ff0*/  @!P3 LEA.HI.X R71, R48, R71, R49, 0x1, P6 ;  /* 0x000000473047b211 */ /* 0x000fe400030f0c31 */
[----:B------:R-:W-:Y:S02]  /*7000*/  CS2R R48, SRZ ;  /* 0x0000000000307805 */ /* 0x000fe4000001ff00 */
[----:B---3--:R-:W-:-:S04]  /*7010*/  @!P2 LEA R76, P6, R46, R76, 0x1 ;  /* 0x0000004c2e4ca211 */ /* 0x008fc800078c08ff */
[----:B------:R-:W-:Y:S02]  /*7020*/  @!P2 LEA.HI.X R77, R46, R77, R47, 0x1, P6 ;  /* 0x0000004d2e4da211 */ /* 0x000fe400030f0c2f */
[----:B------:R-:W-:Y:S02]  /*7030*/  CS2R R46, SRZ ;  /* 0x00000000002e7805 */ /* 0x000fe4000001ff00 */
[C---:B----4-:R-:W-:Y:S01]  /*7040*/  @!P2 LEA R78, P6, R44.reuse, R78, 0x1 ;  /* 0x0000004e2c4ea211 */ /* 0x050fe200078c08ff */
[----:B------:R0:W5:Y:S03]  /*7050*/  @!P5 LDG.E.128 R48, desc[UR4][R54.64] ;  /* 0x000000043630d981 */ /* 0x000166000c1e1d00 */
[----:B------:R-:W-:Y:S02]  /*7060*/  @!P2 LEA.HI.X R79, R44, R79, R45, 0x1, P6 ;  /* 0x0000004f2c4fa211 */ /* 0x000fe400030f0c2d */
[----:B------:R-:W-:-:S02]  /*7070*/  CS2R R44, SRZ ;  /* 0x00000000002c7805 */ /* 0x000fc4000001ff00 */
[----:B------:R-:W-:Y:S02]  /*7080*/  CS2R R58, SRZ ;  /* 0x00000000003a7805 */ /* 0x000fe4000001ff00 */
[----:B------:R-:W-:Y:S02]  /*7090*/  CS2R R56, SRZ ;  /* 0x0000000000387805 */ /* 0x000fe4000001ff00 */
[----:B------:R1:W5:Y:S01]  /*70a0*/  @!P5 LDG.E.128 R44, desc[UR4][R52.64] ;  /* 0x00000004342cd981 */ /* 0x000362000c1e1d00 */
[----:B0-----:R-:W-:Y:S02]  /*70b0*/  CS2R R54, SRZ ;  /* 0x0000000000367805 */ /* 0x001fe4000001ff00 */
[----:B------:R-:W-:Y:S02]  /*70c0*/  CS2R R66, SRZ ;  /* 0x0000000000427805 */ /* 0x000fe4000001ff00 */
[----:B------:R-:W-:Y:S01]  /*70d0*/  CS2R R64, SRZ ;  /* 0x0000000000407805 */ /* 0x000fe2000001ff00 */
[----:B------:R0:W5:Y:S01]  /*70e0*/  @!P4 LDG.E.128 R56, desc[UR4][R62.64] ;  /* 0x000000043e38c981 */ /* 0x000162000c1e1d00 */
[----:B------:R-:W-:-:S04]  /*70f0*/  IADD3 R81, R22, 0x60, RZ ;  /* 0x0000006016517810 */ /* 0x000fc80007ffe0ff */
[----:B------:R-:W5:Y:S01]  /*7100*/  @!P3 LDG.E.128 R64, desc[UR4][R70.64] ;  /* 0x000000044640b981 */ /* 0x000f62000c1e1d00 */
[----:B-1----:R-:W-:Y:S02]  /*7110*/  CS2R R52, SRZ ;  /* 0x0000000000347805 */ /* 0x002fe4000001ff00 */
[----:B0-----:R-:W-:-:S04]  /*7120*/  CS2R R62, SRZ ;  /* 0x00000000003e7805 */ /* 0x001fc8000001ff00 */
[----:B------:R0:W5:Y:S02]  /*7130*/  @!P4 LDG.E.128 R52, desc[UR4][R60.64] ;  /* 0x000000043c34c981 */ /* 0x000164000c1e1d00 */
[----:B0-----:R-:W-:-:S06]  /*7140*/  CS2R R60, SRZ ;  /* 0x00000000003c7805 */ /* 0x001fcc000001ff00 */
[----:B------:R0:W5:Y:S01]  /*7150*/  @!P3 LDG.E.128 R60, desc[UR4][R68.64] ;  /* 0x00000004443cb981 */ /* 0x000162000c1e1d00 */
[----:B------:R-:W-:-:S04]  /*7160*/  ISETP.GE.AND P3, PT, R81, R4, PT ;  /* 0x000000045100720c */ /* 0x000fc80003f66270 */
[----:B------:R-:W-:Y:S02]  /*7170*/  ISETP.GE.OR P3, PT, R16, R92, P3 ;  /* 0x0000005c1000720c */ /* 0x000fe40001f66670 */
[----:B------:R-:W-:Y:S02]  /*7180*/  CS2R R70, SRZ ;  /* 0x0000000000467805 */ /* 0x000fe4000001ff00 */
[----:B------:R-:W-:Y:S02]  /*7190*/  CS2R R74, SRZ ;  /* 0x00000000004a7805 */ /* 0x000fe4000001ff00 */
[----:B------:R-:W-:Y:S02]  /*71a0*/  CS2R R72, SRZ ;  /* 0x0000000000487805 */ /* 0x000fe4000001ff00 */
[----:B0-----:R-:W-:Y:S01]  /*71b0*/  CS2R R68, SRZ ;  /* 0x0000000000447805 */ /* 0x001fe2000001ff00 */
[----:B------:R-:W-:Y:S01]  /*71c0*/  VIADD R80, R22, 0xa0 ;  /* 0x000000a016507836 */ /* 0x000fe20000000000 */
[----:B------:R-:W-:Y:S02]  /*71d0*/  BSSY B1, `(.L_x_492) ;  /* 0x0000025000017945 */ /* 0x000fe40003800000 */
[----:B------:R0:W5:Y:S04]  /*71e0*/  @!P2 LDG.E.128 R72, desc[UR4][R78.64] ;  /* 0x000000044e48a981 */ /* 0x000168000c1e1d00 */
[----:B------:R1:W5:Y:S01]  /*71f0*/  @!P2 LDG.E.128 R68, desc[UR4][R76.64] ;  /* 0x000000044c44a981 */ /* 0x000362000c1e1d00 */
[----:B------:R-:W-:-:S02]  /*7200*/  ISETP.GE.AND P2, PT, R80, R4, PT ;  /* 0x000000045000720c */ /* 0x000fc40003f46270 */
[----:B------:R-:W-:Y:S02]  /*7210*/  CS2R R90, SRZ ;  /* 0x00000000005a7805 */ /* 0x000fe4000001ff00 */
[----:B------:R-:W-:Y:S02]  /*7220*/  CS2R R82, SRZ ;  /* 0x0000000000527805 */ /* 0x000fe4000001ff00 */
[----:B------:R-:W-:Y:S02]  /*7230*/  CS2R R80, SRZ ;  /* 0x0000000000507805 */ /* 0x000fe4000001ff00 */
[----:B------:R-:W-:Y:S02]  /*7240*/  ISETP.GE.OR P2, PT, R16, R92, P2 ;  /* 0x0000005c1000720c */ /* 0x000fe40001746670 */
[----:B0-----:R-:W-:Y:S02]  /*7250*/  CS2R R78, SRZ ;  /* 0x00000000004e7805 */ /* 0x001fe4000001ff00 */
[----:B------:R-:W-:-:S02]  /*7260*/  CS2R R86, SRZ ;  /* 0x0000000000567805 */ /* 0x000fc4000001ff00 */
[----:B------:R-:W-:Y:S02]  /*7270*/  CS2R R84, SRZ ;  /* 0x0000000000547805 */ /* 0x000fe4000001ff00 */
[----:B------:R-:W-:Y:S02]  /*7280*/  CS2R R88, SRZ ;  /* 0x0000000000587805 */ /* 0x000fe4000001ff00 */
[----:B-1----:R-:W-:Y:S01]  /*7290*/  CS2R R76, SRZ ;  /* 0x00000000004c7805 */ /* 0x002fe2000001ff00 */
[----:B------:R-:W-:Y:S06]  /*72a0*/  @P3 BRA `(.L_x_493) ;  /* 0x00000000005c3947 */ /* 0x000fec0003800000 */
[----:B------:R-:W0:Y:S01]  /*72b0*/  LDC.64 R76, c[0x0][0x3f8] ;  /* 0x0000fe00ff4c7b82 */ /* 0x000e220000000a00 */
[----:B------:R-:W-:Y:S01]  /*72c0*/  IMAD.MOV.U32 R78, RZ, RZ, R96 ;  /* 0x000000ffff4e7224 */ /* 0x000fe200078e0060 */
[----:B------:R-:W-:Y:S01]  /*72d0*/  ULDC.64 UR4, c[0x0][0x3e8] ;  /* 0x0000fa0000047ab9 */ /* 0x000fe20000000a00 */
[----:B------:R-:W-:Y:S01]  /*72e0*/  IMAD.MOV.U32 R79, RZ, RZ, R3 ;  /* 0x000000ffff4f7224 */ /* 0x000fe200078e0003 */
[----:B------:R-:W-:Y:S01]  /*72f0*/  ULDC.64 UR6, c[0x0][0x208] ;  /* 0x0000820000067ab9 */ /* 0x000fe20000000a00 */
[----:B0-----:R-:W-:-:S04]  /*7300*/  IMAD.WIDE.U32 R78, R76, 0x60, R78 ;  /* 0x000000604c4e7825 */ /* 0x001fc800078e004e */
[----:B------:R-:W-:Y:S01]  /*7310*/  IMAD R77, R77, 0x60, RZ ;  /* 0x000000604d4d7824 */ /* 0x000fe200078e02ff */
[----:B------:R-:W-:Y:S01]  /*7320*/  IADD3 R88, P3, R106, R78, RZ ;  /* 0x0000004e6a587210 */ /* 0x000fe20007f7e0ff */
[----:B------:R-:W-:-:S03]  /*7330*/  IMAD.MOV.U32 R78, RZ, RZ, R94 ;  /* 0x000000ffff4e7224 */ /* 0x000fc600078e005e */
[----:B------:R-:W-:Y:S02]  /*7340*/  IADD3.X R89, R27, R79, R77, P3, !PT ;  /* 0x0000004f1b597210 */ /* 0x000fe40001ffe44d */
[----:B------:R-:W0:Y:S01]  /*7350*/  LDC.64 R76, c[0x0][0x408] ;  /* 0x00010200ff4c7b82 */ /* 0x000e220000000a00 */
[----:B------:R-:W-:-:S03]  /*7360*/  MOV R79, R0 ;  /* 0x00000000004f7202 */ /* 0x000fc60000000f00 */
[----:B0-----:R-:W-:-:S04]  /*7370*/  IMAD.WIDE.U32 R78, R76, 0x60, R78 ;  /* 0x000000604c4e7825 */ /* 0x001fc800078e004e */
        /* <DEDUP_REMOVED lines=8> */
[----:B------:R-:W5:Y:S04]  /*7400*/  LDG.E.128 R76, desc[UR6][R76.64] ;  /* 0x000000064c4c7981 */ /* 0x000f68000c1e1d00 */
[----:B------:R-:W5:Y:S03]  /*7410*/  LDG.E.128 R88, desc[UR6][R88.64] ;  /* 0x0000000658587981 */ /* 0x000f66000c1e1d00 */
.L_x_493:
[----:B------:R-:W-:Y:S05]  /*7420*/  BSYNC B1 ;  /* 0x0000000000017941 */ /* 0x000fea0003800000 */
.L_x_492:
[----:B------:R-:W-:Y:S01]  /*7430*/  BSSY B1, `(.L_x_494) ;  /* 0x0000018000017945 */ /* 0x000fe20003800000 */
[----:B------:R-:W-:-:S03]  /*7440*/  ISETP.GE.AND P3, PT, R16, R92, PT ;  /* 0x0000005c1000720c */ /* 0x000fc60003f66270 */
[----:B------:R-:W-:Y:S10]  /*7450*/  @P2 BRA `(.L_x_495) ;  /* 0x0000000000542947 */ /* 0x000ff40003800000 */
[----:B------:R-:W0:Y:S01]  /*7460*/  LDC.64 R80, c[0x0][0x3f8] ;  /* 0x0000fe00ff507b82 */ /* 0x000e220000000a00 */
[----:B------:R-:W-:Y:S01]  /*7470*/  IMAD.MOV.U32 R97, RZ, RZ, R3 ;  /* 0x000000ffff617224 */ /* 0x000fe200078e0003 */
[----:B------:R-:W-:Y:S01]  /*7480*/  ULDC.64 UR4, c[0x0][0x3e8] ;  /* 0x0000fa0000047ab9 */ /* 0x000fe20000000a00 */
[----:B------:R-:W-:Y:S01]  /*7490*/  IMAD.MOV.U32 R95, RZ, RZ, R0 ;  /* 0x000000ffff5f7224 */ /* 0x000fe200078e0000 */
[----:B------:R-:W-:Y:S01]  /*74a0*/  ULDC.64 UR6, c[0x0][0x208] ;  /* 0x0000820000067ab9 */ /* 0x000fe20000000a00 */
[----:B0-----:R-:W-:-:S04]  /*74b0*/  IMAD.WIDE.U32 R96, R80, 0xa0, R96 ;  /* 0x000000a050607825 */ /* 0x001fc800078e0060 */
[----:B------:R-:W-:Y:S01]  /*74c0*/  IMAD R81, R81, 0xa0, RZ ;  /* 0x000000a051517824 */ /* 0x000fe200078e02ff */
[----:B------:R-:W-:-:S04]  /*74d0*/  IADD3 R3, P2, R106, R96, RZ ;  /* 0x000000606a037210 */ /* 0x000fc80007f5e0ff */
[----:B------:R-:W-:Y:S02]  /*74e0*/  IADD3.X R96, R27, R97, R81, P2, !PT ;  /* 0x000000611b607210 */ /* 0x000fe400017fe451 */
[----:B------:R-:W0:Y:S02]  /*74f0*/  LDC.64 R80, c[0x0][0x408] ;  /* 0x00010200ff507b82 */ /* 0x000e240000000a00 */
[----:B0-----:R-:W-:-:S04]  /*7500*/  IMAD.WIDE.U32 R94, R80, 0xa0, R94 ;  /* 0x000000a0505e7825 */ /* 0x001fc800078e005e */
[----:B------:R-:W-:Y:S01]  /*7510*/  IMAD R81, R81, 0xa0, RZ ;  /* 0x000000a051517824 */ /* 0x000fe200078e02ff */
[----:B------:R-:W-:-:S04]  /*7520*/  IADD3 R0, P2, R112, R94, RZ ;  /* 0x0000005e70007210 */ /* 0x000fc80007f5e0ff */
[----:B------:R-:W-:Y:S02]  /*7530*/  IADD3.X R95, R10, R95, R81, P2, !PT ;  /* 0x0000005f0a5f7210 */ /* 0x000fe400017fe451 */
[----:B------:R-:W-:-:S04]  /*7540*/  LEA R80, P2, R3, UR4, 0x1 ;  /* 0x0000000403507c11 */ /* 0x000fc8000f8408ff */
[----:B------:R-:W-:Y:S01]  /*7550*/  LEA.HI.X R81, R3, UR5, R96, 0x1, P2 ;  /* 0x0000000503517c11 */ /* 0x000fe200090f0c60 */
[----:B------:R-:W-:Y:S02]  /*7560*/  ULDC.64 UR4, c[0x0][0x400] ;  /* 0x0001000000047ab9 */ /* 0x000fe40000000a00 */
[----:B------:R-:W-:-:S03]  /*7570*/  LEA R84, P2, R0, UR4, 0x1 ;  /* 0x0000000400547c11 */ /* 0x000fc6000f8408ff */
[----:B------:R-:W5:Y:S01]  /*7580*/  LDG.E.128 R80, desc[UR6][R80.64] ;  /* 0x0000000650507981 */ /* 0x000f62000c1e1d00 */
[----:B------:R-:W-:-:S06]  /*7590*/  LEA.HI.X R85, R0, UR5, R95, 0x1, P2 ;  /* 0x0000000500557c11 */ /* 0x000fcc00090f0c5f */
[----:B------:R-:W5:Y:S03]  /*75a0*/  LDG.E.128 R84, desc[UR6][R84.64] ;  /* 0x0000000654547981 */ /* 0x000f66000c1e1d00 */
.L_x_495:
[----:B------:R-:W-:Y:S05]  /*75b0*/  BSYNC B1 ;  /* 0x0000000000017941 */ /* 0x000fea0003800000 */
.L_x_494:
[----:B-----5:R-:W-:Y:S01]  /*75c0*/  IMAD.MOV.U32 R0, RZ, RZ, R78 ;  /* 0x000000ffff007224 */ /* 0x020fe200078e004e */
[----:B------:R-:W-:Y:S01]  /*75d0*/  MOV R92, R76 ;  /* 0x0000004c005c7202 */ /* 0x000fe20000000f00 */
[----:B------:R-:W-:Y:S01]  /*75e0*/  IMAD.MOV.U32 R3, RZ, RZ, R79 ;  /* 0x000000ffff037224 */ /* 0x000fe200078e004f */
[----:B------:R-:W-:Y:S01]  /*75f0*/  ISETP.NE.AND P2, PT, R224, 0x3, PT ;  /* 0x00000003e000780c */ /* 0x000fe20003f45270 */
[----:B------:R-:W-:-:S03]  /*7600*/  IMAD.MOV.U32 R94, RZ, RZ, R77 ;  /* 0x000000ffff5e7224 */ /* 0x000fc600078e004d */
        /* <DEDUP_REMOVED lines=9> */
[----:B------:R-:W-:Y:S02]  /*76a0*/  IMAD.MOV.U32 R3, RZ, RZ, R83 ;  /* 0x000000ffff037224 */ /* 0x000fe400078e0053 */
[----:B------:R-:W-:Y:S02]  /*76b0*/  IMAD.MOV.U32 R92, RZ, RZ, R80 ;  /* 0x000000ffff5c7224 */ /* 0x000fe400078e0050 */
[----:B------:R-:W-:Y:S01]  /*76c0*/  IMAD.MOV.U32 R94, RZ, RZ, R81 ;  /* 0x000000ffff5e7224 */ /* 0x000fe200078e0051 */
[----:B------:R-:W-:Y:S01]  /*76d0*/  PRMT R166, R0, 0x5410, R3 ;  /* 0x0000541000a67816 */ /* 0x000fe20000000003 */
[----:B------:R-:W-:Y:S01]  /*76e0*/  IMAD.MOV.U32 R3, RZ, RZ, R87 ;  /* 0x000000ffff037224 */ /* 0x000fe200078e0057 */
        /* <DEDUP_REMOVED lines=11> */
[----:B------:R-:W-:Y:S01]  /*77a0*/  IMAD.MOV.U32 R0, RZ, RZ, R50 ;  /* 0x000000ffff007224 */ /* 0x000fe200078e0032 */
[----:B------:R-:W-:Y:S01]  /*77b0*/  PRMT R190, R92, 0x7610, R190 ;  /* 0x000076105cbe7816 */ /* 0x000fe200000000be */
        /* <DEDUP_REMOVED lines=8> */
[----:B------:R-:W-:Y:S01]  /*7840*/  PRMT R175, R94, 0x7610, R175 ;  /* 0x000076105eaf7816 */ /* 0x000fe200000000af */
[----:B------:R-:W-:Y:S01]  /*7850*/  IMAD.MOV.U32 R92, RZ, RZ, R52 ;  /* 0x000000ffff5c7224 */ /* 0x000fe200078e0034 */
[----:B------:R-:W-:Y:S02]  /*7860*/  MOV R94, R53 ;  /* 0x00000035005e7202 */ /* 0x000fe40000000f00 */
[----:B------:R-:W-:Y:S01]  /*7870*/  PRMT R188, R0, 0x7610, R188 ;  /* 0x0000761000bc7816 */ /* 0x000fe200000000bc */
[----:B------:R-:W-:Y:S01]  /*7880*/  IMAD.MOV.U32 R0, RZ, RZ, R58 ;  /* 0x000000ffff007224 */ /* 0x000fe200078e003a */
[----:B------:R-:W-:Y:S01]  /*7890*/  PRMT R192, R3, 0x5410, R92 ;  /* 0x0000541003c07816 */ /* 0x000fe2000000005c */
[----:B------:R-:W-:Y:S01]  /*78a0*/  IMAD.MOV.U32 R3, RZ, RZ, R59 ;  /* 0x000000ffff037224 */ /* 0x000fe200078e003b */
[----:B------:R-:W-:Y:S01]  /*78b0*/  PRMT R193, R94, 0x7610, R193 ;  /* 0x000076105ec17816 */ /* 0x000fe200000000c1 */
[----:B------:R-:W-:Y:S01]  /*78c0*/  IMAD.MOV.U32 R92, RZ, RZ, R56 ;  /* 0x000000ffff5c7224 */ /* 0x000fe200078e0038 */
[----:B------:R-:W-:Y:S01]  /*78d0*/  PRMT R188, R188, 0x5410, R0 ;  /* 0x00005410bcbc7816 */ /* 0x000fe20000000000 */
[----:B------:R-:W-:Y:S01]  /*78e0*/  IMAD.MOV.U32 R94, RZ, RZ, R57 ;  /* 0x000000ffff5e7224 */ /* 0x000fe200078e0039 */
[----:B------:R-:W-:Y:S01]  /*78f0*/  PRMT R193, R193, 0x5410, R3 ;  /* 0x00005410c1c17816 */ /* 0x000fe20000000003 */
[----:B------:R-:W-:-:S02]  /*7900*/  IMAD.MOV.U32 R3, RZ, RZ, R60 ;  /* 0x000000ffff037224 */ /* 0x000fc400078e003c */
        /* <DEDUP_REMOVED lines=17> */
[----:B------:R-:W-:Y:S02]  /*7a20*/  PRMT R186, R186, 0x5410, R92 ;  /* 0x00005410baba7816 */ /* 0x000fe4000000005c */
[----:B------:R-:W-:Y:S02]  /*7a30*/  PRMT R173, R3, 0x7610, R173 ;  /* 0x0000761003ad7816 */ /* 0x000fe400000000ad */
[----:B------:R-:W-:Y:S02]  /*7a40*/  MOV R3, R68 ;  /* 0x0000004400037202 */ /* 0x000fe40000000f00 */
[----:B------:R-:W-:Y:S01]  /*7a50*/  PRMT R171, R171, 0x5410, R0 ;  /* 0x00005410abab7816 */ /* 0x000fe20000000000 */
[----:B------:R-:W-:Y:S01]  /*7a60*/  IMAD.MOV.U32 R0, RZ, RZ, R75 ;  /* 0x000000ffff007224 */ /* 0x000fe200078e004b */
[----:B------:R-:W-:Y:S01]  /*7a70*/  PRMT R172, R3, 0x7610, R172 ;  /* 0x0000761003ac7816 */ /* 0x000fe200000000ac */
[----:B------:R-:W-:-:S03]  /*7a80*/  IMAD.MOV.U32 R3, RZ, RZ, R74 ;  /* 0x000000ffff037224 */ /* 0x000fc600078e004a */
[----:B------:R-:W-:Y:S02]  /*7a90*/  PRMT R170, R170, 0x5410, R0 ;  /* 0x00005410aaaa7816 */ /* 0x000fe40000000000 */
[----:B------:R-:W-:Y:S01]  /*7aa0*/  PRMT R171, R3, 0x7610, R171 ;  /* 0x0000761003ab7816 */ /* 0x000fe200000000ab */
[----:B------:R-:W-:Y:S01]  /*7ab0*/  IMAD.MOV.U32 R3, RZ, RZ, R72 ;  /* 0x000000ffff037224 */ /* 0x000fe200078e0048 */
[----:B------:R-:W-:-:S04]  /*7ac0*/  MOV R0, R73 ;  /* 0x0000004900007202 */ /* 0x000fc80000000f00 */
[----:B------:R-:W-:Y:S02]  /*7ad0*/  PRMT R170, R3, 0x7610, R170 ;  /* 0x0000761003aa7816 */ /* 0x000fe400000000aa */
[----:B------:R-:W-:Y:S01]  /*7ae0*/  PRMT R173, R173, 0x5410, R0 ;  /* 0x00005410adad7816 */ /* 0x000fe20000000000 */
[----:B------:R-:W-:Y:S06]  /*7af0*/  @!P2 BRA `(.L_x_496) ;  /* 0x000000000004a947 */ /* 0x000fec0003800000 */
[----:B------:R-:W-:Y:S01]  /*7b00*/  BPT.TRAP 0x1 ;  /* 0x000000040000795c */ /* 0x000fe20000300000 */
.L_x_496:
[----:B------:R-:W-:Y:S01]  /*7b10*/  IMAD R3, R23, 0x8, R2 ;  /* 0x0000000817037824 */ /* 0x000fe200078e0202 */
[----:B------:R-:W-:Y:S01]  /*7b20*/  SHF.L.U32 R0, R223, 0x1f, RZ ;  /* 0x0000001fdf007819 */ /* 0x000fe200000006ff */
[----:B------:R-:W0:Y:S01]  /*7b30*/  LDC R153, c[0x0][0x2f4] ;  /* 0x0000bd00ff997b82 */ /* 0x000e220000000800 */
[----:B------:R-:W-:Y:S01]  /*7b40*/  BSSY B1, `(.L_x_497) ;  /* 0x0000005000017945 */ /* 0x000fe20003800000 */
[----:B------:R-:W-:Y:S01]  /*7b50*/  IMAD.MOV.U32 R137, RZ, RZ, R93 ;  /* 0x000000ffff897224 */ /* 0x000fe200078e005d */
[----:B------:R-:W1:Y:S05]  /*7b60*/  SYNCS.PHASECHK.TRANS64.TRYWAIT P4, [R3+URZ+0x34890], R0 ;  /* 0x03489000030075a7 */ /* 0x000e6a000808017f */
[----:B------:R-:W2:Y:S01]  /*7b70*/  LDC.64 R138, c[0x0][0x300] ;  /* 0x0000c000ff8a7b82 */ /* 0x000ea20000000a00 */
[----:B-1----:R-:W-:Y:S05]  /*7b80*/  @!P4 BRA `(.L_x_498) ;  /* 0x00000214007cc947 */ /* 0x002fea0003800000 */
.L_x_804:
[----:B------:R-:W-:Y:S05]  /*7b90*/  BSYNC B1 ;  /* 0x0000000000017941 */ /* 0x000fea0003800000 */
.L_x_497:
[----:B------:R-:W-:Y:S01]  /*7ba0*/  ISETP.GE.OR P4, PT, R22, R4, P0 ;  /* 0x000000041600720c */ /* 0x000fe20000786670 */
[----:B------:R-:W-:Y:S01]  /*7bb0*/  BSSY B1, `(.L_x_499) ;  /* 0x0000092000017945 */ /* 0x000fe20003800000 */
[----:B0-----:R-:W-:-:S11]  /*7bc0*/  IMAD.IADD R155, R153, 0x1, -R43 ;  /* 0x00000001999b7824 */ /* 0x001fd600078e0a2b */
[----:B------:R-:W-:Y:S05]  /*7bd0*/  @P4 BRA `(.L_x_500) ;  /* 0x00000008003c4947 */ /* 0x000fea0003800000 */
[----:B------:R-:W3:Y:S01]  /*7be0*/  LDL R92, [R1] ;  /* 0x00000000015c7983 */ /* 0x000ee20000100800 */
[----:B------:R-:W-:Y:S01]  /*7bf0*/  IMAD.SHL.U32 R94, R22, 0x40, RZ ;  /* 0x00000040165e7824 */ /* 0x000fe200078e00ff */
[----:B------:R-:W-:Y:S01]  /*7c00*/  BSSY B2, `(.L_x_501) ;  /* 0x0000079000027945 */ /* 0x000fe20003800000 */
[----:B------:R-:W0:Y:S03]  /*7c10*/  S2R R96, SR_TID.X ;  /* 0x0000000000607919 */ /* 0x000e260000002100 */
[----:B------:R-:W-:-:S04]  /*7c20*/  LOP3.LUT R94, R94, 0x1c0, RZ, 0xc0, !PT ;  /* 0x000001c05e5e7812 */ /* 0x000fc800078ec0ff */
[----:B------:R-:W-:Y:S02]  /*7c30*/  SHF.R.U32.HI R94, RZ, 0x3, R94 ;  /* 0x00000003ff5e7819 */ /* 0x000fe4000001165e */
[----:B0-----:R-:W-:-:S04]  /*7c40*/  IADD3 R96, R96, -0x80, RZ ;  /* 0xffffff8060607810 */ /* 0x001fc80007ffe0ff */
[----:B------:R-:W-:-:S04]  /*7c50*/  SHF.R.S32.HI R95, RZ, 0x1f, R96 ;  /* 0x0000001fff5f7819 */ /* 0x000fc80000011460 */
[----:B------:R-:W-:Y:S01]  /*7c60*/  LEA.HI R95, R95, R96, RZ, 0x6 ;  /* 0x000000605f5f7211 */ /* 0x000fe200078f30ff */
[----:B------:R-:W-:-:S04]  /*7c70*/  IMAD.SHL.U32 R96, R22, 0x40, RZ ;  /* 0x0000004016607824 */ /* 0x000fc800078e00ff */
[----:B------:R-:W-:-:S05]  /*7c80*/  IMAD.SHL.U32 R95, R95, 0x8, RZ ;  /* 0x000000085f5f7824 */ /* 0x000fca00078e00ff */
[----:B------:R-:W-:Y:S02]  /*7c90*/  LOP3.LUT R95, R95, 0xfffffe00, RZ, 0xc0, !PT ;  /* 0xfffffe005f5f7812 */ /* 0x000fe400078ec0ff */
[----:B---3--:R-:W-:-:S04]  /*7ca0*/  LOP3.LUT P5, RZ, R92, 0x1, RZ, 0xc0, !PT ;  /* 0x000000015cff7812 */ /* 0x008fc800078ac0ff */
[----:B------:R-:W-:-:S04]  /*7cb0*/  SEL R92, R43, R155, !P5 ;  /* 0x0000009b2b5c7207 */ /* 0x000fc80006800000 */
[----:B------:R-:W-:-:S04]  /*7cc0*/  SHF.R.S32.HI R93, RZ, 0x1f, R92 ;  /* 0x0000001fff5d7819 */ /* 0x000fc8000001145c */
[----:B------:R-:W-:-:S04]  /*7cd0*/  LEA.HI R92, R93, R92, RZ, 0x4 ;  /* 0x0000005c5d5c7211 */ /* 0x000fc800078f20ff */
[----:B------:R-:W-:-:S04]  /*7ce0*/  LEA.HI.SX32 R92, R92, R9, 0x1c ;  /* 0x000000095c5c7211 */ /* 0x000fc800078fe2ff */
[----:B------:R-:W-:Y:S01]  /*7cf0*/  SHF.R.S32.HI R93, RZ, 0x1f, R92 ;  /* 0x0000001fff5d7819 */ /* 0x000fe2000001145c */
[----:B------:R-:W-:-:S03]  /*7d00*/  IMAD.SHL.U32 R174, R92, 0x8, RZ ;  /* 0x000000085cae7824 */ /* 0x000fc600078e00ff */
[----:B------:R-:W-:Y:S02]  /*7d10*/  LEA.HI R92, R93, R92, RZ, 0x3 ;  /* 0x0000005c5d5c7211 */ /* 0x000fe400078f18ff */
[----:B------:R-:W-:Y:S02]  /*7d20*/  LOP3.LUT R93, R174, 0x38, RZ, 0xc0, !PT ;  /* 0x00000038ae5d7812 */ /* 0x000fe400078ec0ff */
[----:B------:R-:W-:Y:S02]  /*7d30*/  SHF.R.S32.HI R92, RZ, 0x3, R92 ;  /* 0x00000003ff5c7819 */ /* 0x000fe4000001145c */
[----:B------:R-:W-:-:S03]  /*7d40*/  LOP3.LUT R93, R93, 0x1c0, R96, 0xf8, !PT ;  /* 0x000001c05d5d7812 */ /* 0x000fc600078ef860 */
[----:B------:R-:W-:Y:S01]  /*7d50*/  IMAD R92, R92, 0x2c00, R95 ;  /* 0x00002c005c5c7824 */ /* 0x000fe200078e025f */
[----:B------:R-:W-:-:S05]  /*7d60*/  LOP3.LUT R93, R93, R94, RZ, 0x3c, !PT ;  /* 0x0000005e5d5d7212 */ /* 0x000fca00078e3cff */
[----:B------:R-:W-:-:S04]  /*7d70*/  IMAD.IADD R92, R92, 0x1, R93 ;  /* 0x000000015c5c7824 */ /* 0x000fc800078e025d */
[C---:B------:R-:W-:Y:S02]  /*7d80*/  IMAD R96, R23.reuse, 0x5800, R92 ;  /* 0x0000580017607824 */ /* 0x040fe400078e025c */
[----:B------:R-:W-:Y:S02]  /*7d90*/  IMAD R92, R23, 0x5800, R146 ;  /* 0x00005800175c7824 */ /* 0x000fe400078e0292 */
[----:B------:R-:W-:-:S03]  /*7da0*/  IMAD R96, R96, 0x2, R2 ;  /* 0x0000000260607824 */ /* 0x000fc600078e0202 */
[----:B------:R-:W-:-:S03]  /*7db0*/  LEA R92, R92, R2, 0x1 ;  /* 0x000000025c5c7211 */ /* 0x000fc600078e08ff */
[----:B------:R-:W0:Y:S04]  /*7dc0*/  LDS.128 R96, [R96+0x1e400] ;  /* 0x01e4000060607984 */ /* 0x000e280000000c00 */
[----:B------:R-:W3:Y:S01]  /*7dd0*/  LDS.128 R92, [R92+0x1e400] ;  /* 0x01e400005c5c7984 */ /* 0x000ee20000000c00 */
[----:B------:R-:W-:Y:S05]  /*7de0*/  @P3 BRA `(.L_x_502) ;  /* 0x0000000400683947 */ /* 0x000fea0003800000 */
[----:B0-----:R-:W-:Y:S01]  /*7df0*/  IMAD.MOV.U32 R177, RZ, RZ, R97 ;  /* 0x000000ffffb17224 */ /* 0x001fe200078e0061 */
[----:B------:R-:W-:Y:S01]  /*7e00*/  SHF.R.U64 R44, R44, 0x10, R45 ;  /* 0x000000102c2c7819 */ /* 0x000fe2000000122d */
[----:B---3--:R-:W-:Y:S01]  /*7e10*/  IMAD.MOV.U32 R176, RZ, RZ, R93 ;  /* 0x000000ffffb07224 */ /* 0x008fe200078e005d */
[----:B------:R-:W-:Y:S01]  /*7e20*/  SHF.R.U32.HI R45, RZ, 0x10, R45 ;  /* 0x00000010ff2d7819 */ /* 0x000fe2000001162d */
[----:B------:R-:W-:Y:S01]  /*7e30*/  HADD2.F32 R175, -RZ, R175.H0_H0 ;  /* 0x200000afffaf7230 */ /* 0x000fe20000004100 */
[----:B------:R-:W-:Y:S01]  /*7e40*/  SHF.R.U64 R46, R46, 0x10, R47 ;  /* 0x000000102e2e7819 */ /* 0x000fe2000000122f */
[----:B------:R-:W-:Y:S02]  /*7e50*/  HADD2.F32 R93, -RZ, R177.H0_H0 ;  /* 0x200000b1ff5d7230 */ /* 0x000fe40000004100 */
[----:B------:R-:W-:Y:S02]  /*7e60*/  HADD2.F32 R179, -RZ, R176.H0_H0 ;  /* 0x200000b0ffb37230 */ /* 0x000fe40000004100 */
[----:B------:R-:W-:-:S02]  /*7e70*/  HADD2.F32 R178, -RZ, R178.H0_H0 ;  /* 0x200000b2ffb27230 */ /* 0x000fc40000004100 */
[-C--:B------:R-:W-:Y:S01]  /*7e80*/  FMUL.FTZ R97, R93, R175.reuse ;  /* 0x000000af5d617220 */ /* 0x080fe20000410000 */
[----:B------:R-:W-:Y:S02]  /*7e90*/  HADD2.F32 R45, -RZ, R45.H0_H0 ;  /* 0x2000002dff2d7230 */ /* 0x000fe40000004100 */
[C---:B------:R-:W-:Y:S01]  /*7ea0*/  FMUL.FTZ R175, R179.reuse, R175 ;  /* 0x000000afb3af7220 */ /* 0x040fe20000410000 */
[----:B------:R-:W-:Y:S02]  /*7eb0*/  HADD2.F32 R46, -RZ, R46.H0_H0 ;  /* 0x2000002eff2e7230 */ /* 0x000fe40000004100 */
[-C--:B------:R-:W-:Y:S01]  /*7ec0*/  FFMA.FTZ R97, R179, R178.reuse, -R97 ;  /* 0x000000b2b3617223 */ /* 0x080fe20000010861 */
[----:B------:R-:W-:Y:S01]  /*7ed0*/  FFMA.FTZ R93, R93, R178, R175 ;  /* 0x000000b25d5d7223 */ /* 0x000fe200000100af */
[--C-:B------:R-:W-:Y:S02]  /*7ee0*/  SHF.R.U32.HI R178, RZ, 0x10, R49.reuse ;  /* 0x00000010ffb27819 */ /* 0x100fe40000011631 */
[----:B------:R-:W-:Y:S01]  /*7ef0*/  SHF.R.U64 R175, R48, 0x10, R49 ;  /* 0x0000001030af7819 */ /* 0x000fe20000001231 */
[----:B------:R-:W-:-:S02]  /*7f00*/  HADD2.F32 R48, -RZ, R177.H1_H1 ;  /* 0x300000b1ff307230 */ /* 0x000fc40000004100 */
[----:B------:R-:W-:Y:S02]  /*7f10*/  HADD2.F32 R178, -RZ, R178.H0_H0 ;  /* 0x200000b2ffb27230 */ /* 0x000fe40000004100 */
[----:B------:R-:W-:Y:S02]  /*7f20*/  HADD2.F32 R49, -RZ, R176.H1_H1 ;  /* 0x300000b0ff317230 */ /* 0x000fe40000004100 */
[----:B------:R-:W-:Y:S02]  /*7f30*/  HADD2.F32 R175, -RZ, R175.H0_H0 ;  /* 0x200000afffaf7230 */ /* 0x000fe40000004100 */
[-C--:B------:R-:W-:Y:S01]  /*7f40*/  FMUL.FTZ R176, R48, R178.reuse ;  /* 0x000000b230b07220 */ /* 0x080fe20000410000 */
[----:B------:R-:W-:-:S03]  /*7f50*/  FMUL.FTZ R178, R49, R178 ;  /* 0x000000b231b27220 */ /* 0x000fc60000410000 */
[-C--:B------:R-:W-:Y:S01]  /*7f60*/  FFMA.FTZ R49, R49, R45.reuse, -R176 ;  /* 0x0000002d31317223 */ /* 0x080fe200000108b0 */
[----:B------:R-:W-:Y:S02]  /*7f70*/  HADD2.F32 R176, -RZ, R189.H1_H1 ;  /* 0x300000bdffb07230 */ /* 0x000fe40000004100 */
[----:B------:R-:W-:Y:S01]  /*7f80*/  FFMA.FTZ R45, R48, R45, R178 ;  /* 0x0000002d302d7223 */ /* 0x000fe200000100b2 */
[----:B------:R-:W-:Y:S02]  /*7f90*/  IMAD.MOV.U32 R48, RZ, RZ, R95 ;  /* 0x000000ffff307224 */ /* 0x000fe400078e005f */
[----:B------:R-:W-:Y:S01]  /*7fa0*/  HADD2.F32 R178, -RZ, R191.H0_H0 ;  /* 0x200000bfffb27230 */ /* 0x000fe20000004100 */
[----:B------:R-:W-:Y:S01]  /*7fb0*/  F2FP.F16.F32.PACK_AB R49, R49, R97 ;  /* 0x000000613131723e */ /* 0x000fe200000000ff */
[----:B------:R-:W-:Y:S01]  /*7fc0*/  HADD2.F32 R95, -RZ, R99.H0_H0 ;  /* 0x20000063ff5f7230 */ /* 0x000fe20000004100 */
[----:B------:R-:W-:Y:S01]  /*7fd0*/  F2FP.F16.F32.PACK_AB R45, R45, R93 ;  /* 0x0000005d2d2d723e */ /* 0x000fe200000000ff */
[----:B------:R-:W-:-:S02]  /*7fe0*/  HADD2.F32 R177, -RZ, R48.H0_H0 ;  /* 0x20000030ffb17230 */ /* 0x000fc40000004100 */
[----:B------:R-:W-:Y:S02]  /*7ff0*/  HADD2.F32 R48, -RZ, R48.H1_H1 ;  /* 0x30000030ff307230 */ /* 0x000fe40000004100 */
[----:B------:R-:W-:Y:S01]  /*8000*/  FMUL.FTZ R179, R95, R178 ;  /* 0x000000b25fb37220 */ /* 0x000fe20000410000 */
[----:B------:R-:W-:Y:S02]  /*8010*/  IMAD.MOV.U32 R93, RZ, RZ, R49 ;  /* 0x000000ffff5d7224 */ /* 0x000fe400078e0031 */
[----:B------:R-:W-:Y:S02]  /*8020*/  IMAD.MOV.U32 R97, RZ, RZ, R45 ;  /* 0x000000ffff617224 */ /* 0x000fe400078e002d */
[C---:B------:R-:W-:Y:S01]  /*8030*/  FFMA.FTZ R179, R177.reuse, R176, -R179 ;  /* 0x000000b0b1b37223 */ /* 0x040fe200000108b3 */
[----:B------:R-:W-:Y:S01]  /*8040*/  FMUL.FTZ R177, R177, R178 ;  /* 0x000000b2b1b17220 */ /* 0x000fe20000410000 */
[----:B------:R-:W-:-:S03]  /*8050*/  HADD2.F32 R178, -RZ, R191.H1_H1 ;  /* 0x300000bfffb27230 */ /* 0x000fc60000004100 */
[----:B------:R-:W-:Y:S01]  /*8060*/  FFMA.FTZ R177, R95, R176, R177 ;  /* 0x000000b05fb17223 */ /* 0x000fe200000100b1 */
[----:B------:R-:W-:Y:S02]  /*8070*/  SHF.R.U32.HI R95, RZ, 0x10, R47 ;  /* 0x00000010ff5f7819 */ /* 0x000fe4000001162f */
[--C-:B------:R-:W-:Y:S01]  /*8080*/  SHF.R.U64 R47, R50, 0x10, R51.reuse ;  /* 0x00000010322f7819 */ /* 0x100fe20000001233 */
[----:B------:R-:W-:Y:S01]  /*8090*/  HADD2.F32 R50, -RZ, R99.H1_H1 ;  /* 0x30000063ff327230 */ /* 0x000fe20000004100 */
[----:B------:R-:W-:Y:S01]  /*80a0*/  SHF.R.U32.HI R51, RZ, 0x10, R51 ;  /* 0x00000010ff337819 */ /* 0x000fe20000011633 */
[----:B------:R-:W-:Y:S02]  /*80b0*/  HADD2.F32 R99, -RZ, R95.H0_H0 ;  /* 0x2000005fff637230 */ /* 0x000fe40000004100 */
[----:B------:R-:W-:Y:S02]  /*80c0*/  HADD2.F32 R47, -RZ, R47.H0_H0 ;  /* 0x2000002fff2f7230 */ /* 0x000fe40000004100 */
[----:B------:R-:W-:-:S05]  /*80d0*/  HADD2.F32 R51, -RZ, R51.H0_H0 ;  /* 0x20000033ff337230 */ /* 0x000fca0000004100 */
[----:B------:R-:W-:-:S04]  /*80e0*/  FMUL.FTZ R95, R50, R51 ;  /* 0x00000033325f7220 */ /* 0x000fc80000410000 */
[C---:B------:R-:W-:Y:S01]  /*80f0*/  FFMA.FTZ R95, R48.reuse, R99, -R95 ;  /* 0x00000063305f7223 */ /* 0x040fe2000001085f */
[----:B------:R-:W-:Y:S01]  /*8100*/  FMUL.FTZ R48, R48, R51 ;  /* 0x0000003330307220 */ /* 0x000fe20000410000 */
[----:B------:R-:W-:-:S03]  /*8110*/  HADD2.F32 R51, -RZ, R190.H0_H0 ;  /* 0x200000beff337230 */ /* 0x000fc60000004100 */
[----:B------:R-:W-:Y:S01]  /*8120*/  FFMA.FTZ R48, R50, R99, R48 ;  /* 0x0000006332307223 */ /* 0x000fe20000010030 */
[----:B------:R-:W-:Y:S01]  /*8130*/  HADD2.F32 R50, -RZ, R96.H0_H0 ;  /* 0x20000060ff327230 */ /* 0x000fe20000004100 */
[----:B------:R-:W-:Y:S01]  /*8140*/  F2FP.F16.F32.PACK_AB R95, R95, R179 ;  /* 0x000000b35f5f723e */ /* 0x000fe200000000ff */
[--C-:B------:R-:W-:Y:S02]  /*8150*/  HADD2.F32 R99, -RZ, R92.reuse.H0_H0 ;  /* 0x2000005cff637230 */ /* 0x100fe40000004100 */
[----:B------:R-:W-:Y:S02]  /*8160*/  HADD2.F32 R92, -RZ, R92.H1_H1 ;  /* 0x3000005cff5c7230 */ /* 0x000fe40000004100 */
[-C--:B------:R-:W-:Y:S01]  /*8170*/  FMUL.FTZ R176, R50, R178.reuse ;  /* 0x000000b232b07220 */ /* 0x080fe20000410000 */
[----:B------:R-:W-:Y:S01]  /*8180*/  F2FP.F16.F32.PACK_AB R48, R48, R177 ;  /* 0x000000b13030723e */ /* 0x000fe200000000ff */
[C---:B------:R-:W-:Y:S02]  /*8190*/  FMUL.FTZ R178, R99.reuse, R178 ;  /* 0x000000b263b27220 */ /* 0x040fe40000410000 */
[----:B------:R-:W-:-:S02]  /*81a0*/  FFMA.FTZ R176, R99, R51, -R176 ;  /* 0x0000003363b07223 */ /* 0x000fc400000108b0 */
[----:B------:R-:W-:Y:S01]  /*81b0*/  FFMA.FTZ R178, R50, R51, R178 ;  /* 0x0000003332b27223 */ /* 0x000fe200000100b2 */
[----:B------:R-:W-:Y:S02]  /*81c0*/  HADD2.F32 R50, -RZ, R96.H1_H1 ;  /* 0x30000060ff327230 */ /* 0x000fe40000004100 */
[----:B------:R-:W-:Y:S02]  /*81d0*/  HADD2.F32 R51, -RZ, R44.H0_H0 ;  /* 0x2000002cff337230 */ /* 0x000fe40000004100 */
[--C-:B------:R-:W-:Y:S02]  /*81e0*/  HADD2.F32 R96, -RZ, R94.reuse.H0_H0 ;  /* 0x2000005eff607230 */ /* 0x100fe40000004100 */
[-C--:B------:R-:W-:Y:S01]  /*81f0*/  FMUL.FTZ R44, R50, R175.reuse ;  /* 0x000000af322c7220 */ /* 0x080fe20000410000 */
[C---:B------:R-:W-:Y:S01]  /*8200*/  FMUL.FTZ R175, R92.reuse, R175 ;  /* 0x000000af5caf7220 */ /* 0x040fe20000410000 */
[----:B------:R-:W-:Y:S02]  /*8210*/  HADD2.F32 R94, -RZ, R94.H1_H1 ;  /* 0x3000005eff5e7230 */ /* 0x000fe40000004100 */
[-C--:B------:R-:W-:Y:S01]  /*8220*/  FFMA.FTZ R44, R92, R51.reuse, -R44 ;  /* 0x000000335c2c7223 */ /* 0x080fe2000001082c */
[----:B------:R-:W-:Y:S01]  /*8230*/  FFMA.FTZ R50, R50, R51, R175 ;  /* 0x0000003332327223 */ /* 0x000fe200000100af */
[----:B------:R-:W-:-:S02]  /*8240*/  HADD2.F32 R175, -RZ, R190.H1_H1 ;  /* 0x300000beffaf7230 */ /* 0x000fc40000004100 */
[--C-:B------:R-:W-:Y:S01]  /*8250*/  HADD2.F32 R51, -RZ, R98.reuse.H0_H0 ;  /* 0x20000062ff337230 */ /* 0x100fe20000004100 */
[----:B------:R-:W-:Y:S01]  /*8260*/  F2FP.F16.F32.PACK_AB R44, R44, R176 ;  /* 0x000000b02c2c723e */ /* 0x000fe200000000ff */
[----:B------:R-:W-:Y:S01]  /*8270*/  HADD2.F32 R92, -RZ, R189.H0_H0 ;  /* 0x200000bdff5c7230 */ /* 0x000fe20000004100 */
[----:B------:R-:W-:Y:S01]  /*8280*/  F2FP.F16.F32.PACK_AB R50, R50, R178 ;  /* 0x000000b23232723e */ /* 0x000fe200000000ff */
[----:B------:R-:W-:Y:S02]  /*8290*/  HADD2.F32 R98, -RZ, R98.H1_H1 ;  /* 0x30000062ff627230 */ /* 0x000fe40000004100 */
[-C--:B------:R-:W-:Y:S01]  /*82a0*/  FMUL.FTZ R99, R51, R175.reuse ;  /* 0x000000af33637220 */ /* 0x080fe20000410000 */
[----:B------:R-:W-:-:S03]  /*82b0*/  FMUL.FTZ R175, R96, R175 ;  /* 0x000000af60af7220 */ /* 0x000fc60000410000 */
[-C--:B------:R-:W-:Y:S01]  /*82c0*/  FFMA.FTZ R99, R96, R92.reuse, -R99 ;  /* 0x0000005c60637223 */ /* 0x080fe20000010863 */
[----:B------:R-:W-:Y:S01]  /*82d0*/  FFMA.FTZ R175, R51, R92, R175 ;  /* 0x0000005c33af7223 */ /* 0x000fe200000100af */
[-C--:B------:R-:W-:Y:S01]  /*82e0*/  FMUL.FTZ R51, R98, R47.reuse ;  /* 0x0000002f62337220 */ /* 0x080fe20000410000 */
[C---:B------:R-:W-:Y:S01]  /*82f0*/  FMUL.FTZ R47, R94.reuse, R47 ;  /* 0x0000002f5e2f7220 */ /* 0x040fe20000410000 */
[----:B------:R-:W-:Y:S01]  /*8300*/  MOV R92, R44 ;  /* 0x0000002c005c7202 */ /* 0x000fe20000000f00 */
[----:B------:R-:W-:Y:S02]  /*8310*/  IMAD.MOV.U32 R96, RZ, RZ, R50 ;  /* 0x000000ffff607224 */ /* 0x000fe400078e0032 */
[-C--:B------:R-:W-:Y:S01]  /*8320*/  FFMA.FTZ R51, R94, R46.reuse, -R51 ;  /* 0x0000002e5e337223 */ /* 0x080fe20000010833 */
[----:B------:R-:W-:-:S04]  /*8330*/  FFMA.FTZ R47, R98, R46, R47 ;  /* 0x0000002e622f7223 */ /* 0x000fc8000001002f */
[----:B------:R-:W-:Y:S01]  /*8340*/  F2FP.F16.F32.PACK_AB R51, R51, R99 ;  /* 0x000000633333723e */ /* 0x000fe200000000ff */
[----:B------:R-:W-:Y:S01]  /*8350*/  IMAD.MOV.U32 R99, RZ, RZ, R48 ;  /* 0x000000ffff637224 */ /* 0x000fe200078e0030 */
[----:B------:R-:W-:-:S03]  /*8360*/  F2FP.F16.F32.PACK_AB R47, R47, R175 ;  /* 0x000000af2f2f723e */ /* 0x000fc600000000ff */
[----:B------:R-:W-:Y:S01]  /*8370*/  IMAD.MOV.U32 R94, RZ, RZ, R51 ;  /* 0x000000ffff5e7224 */ /* 0x000fe200078e0033 */
[----:B------:R-:W-:-:S07]  /*8380*/  MOV R98, R47 ;  /* 0x0000002f00627202 */ /* 0x000fce0000000f00 */
.L_x_502:
[----:B------:R-:W-:Y:S05]  /*8390*/  BSYNC B2 ;  /* 0x0000000000027941 */ /* 0x000fea0003800000 */
.L_x_501:
[----:B------:R-:W-:Y:S01]  /*83a0*/  SHF.R.S32.HI R44, RZ, 0x1f, R22 ;  /* 0x0000001fff2c7819 */ /* 0x000fe20000011416 */
[----:B------:R-:W-:Y:S01]  /*83b0*/  ULDC.64 UR4, c[0x0][0x2e8] ;  /* 0x0000ba0000047ab9 */ /* 0x000fe20000000a00 */
[----:B------:R-:W-:Y:S01]  /*83c0*/  ISETP.GE.AND P4, PT, R174, R153, PT ;  /* 0x00000099ae00720c */ /* 0x000fe20003f86270 */
[----:B------:R-:W-:Y:S02]  /*83d0*/  ULDC.64 UR6, c[0x0][0x208] ;  /* 0x0000820000067ab9 */ /* 0x000fe40000000a00 */
[-C--:B--2---:R-:W-:Y:S02]  /*83e0*/  IMAD R46, R44, R138.reuse, RZ ;  /* 0x0000008a2c2e7224 */ /* 0x084fe400078e02ff */
[----:B------:R-:W-:-:S04]  /*83f0*/  IMAD.WIDE.U32 R44, R22, R138, R136 ;  /* 0x0000008a162c7225 */ /* 0x000fc800078e0088 */
[----:B------:R-:W-:-:S04]  /*8400*/  IMAD R46, R22, R139, R46 ;  /* 0x0000008b162e7224 */ /* 0x000fc800078e022e */
[----:B------:R-:W-:Y:S01]  /*8410*/  IMAD.IADD R45, R46, 0x1, R45 ;  /* 0x000000012e2d7824 */ /* 0x000fe200078e022d */
[--C-:B------:R-:W-:Y:S02]  /*8420*/  @!P4 SHF.R.S32.HI R47, RZ, 0x1f, R174.reuse ;  /* 0x0000001fff2fc819 */ /* 0x100fe400000114ae */
[----:B------:R-:W-:-:S04]  /*8430*/  @!P4 IADD3 R174, P5, P6, R100, R44, R174 ;  /* 0x0000002c64aec210 */ /* 0x000fc80007ebe0ae */
[----:B------:R-:W-:Y:S02]  /*8440*/  @!P4 IADD3.X R47, R15, R45, R47, P5, P6 ;  /* 0x0000002d0f2fc210 */ /* 0x000fe40002fec42f */
[----:B------:R-:W-:-:S04]  /*8450*/  IADD3 R46, P5, P6, R100, R44, R21 ;  /* 0x0000002c642e7210 */ /* 0x000fc80007ebe015 */
[----:B------:R-:W-:Y:S02]  /*8460*/  IADD3.X R45, R15, R45, R8, P5, P6 ;  /* 0x0000002d0f2d7210 */ /* 0x000fe40002fec408 */
[----:B------:R-:W-:-:S04]  /*8470*/  LEA R44, P5, R46, UR4, 0x1 ;  /* 0x000000042e2c7c11 */ /* 0x000fc8000f8a08ff */
[----:B------:R-:W-:Y:S02]  /*8480*/  LEA.HI.X R45, R46, UR5, R45, 0x1, P5 ;  /* 0x000000052e2d7c11 */ /* 0x000fe4000a8f0c2d */
[----:B------:R-:W-:-:S03]  /*8490*/  @!P4 LEA R46, P5, R174, UR4, 0x1 ;  /* 0x00000004ae2ecc11 */ /* 0x000fc6000f8a08ff */
[----:B---3--:R3:W-:Y:S01]  /*84a0*/  STG.E.128 desc[UR6][R44.64], R92 ;  /* 0x0000005c2c007986 */ /* 0x0087e2000c101d06 */
[----:B------:R-:W-:-:S05]  /*84b0*/  @!P4 LEA.HI.X R47, R174, UR5, R47, 0x1, P5 ;  /* 0x00000005ae2fcc11 */ /* 0x000fca000a8f0c2f */
[----:B0-----:R3:W-:Y:S04]  /*84c0*/  @!P4 STG.E.128 desc[UR6][R46.64], R96 ;  /* 0x000000602e00c986 */ /* 0x0017e8000c101d06 */
.L_x_500:
[----:B------:R-:W-:Y:S05]  /*84d0*/  BSYNC B1 ;  /* 0x0000000000017941 */ /* 0x000fea0003800000 */
.L_x_499:
[----:B------:R-:W-:Y:S01]  /*84e0*/  VIADD R175, R22, 0x20 ;  /* 0x0000002016af7836 */ /* 0x000fe20000000000 */
[----:B------:R-:W-:Y:S04]  /*84f0*/  BSSY B1, `(.L_x_503) ;  /* 0x000008d000017945 */ /* 0x000fe80003800000 */
[----:B------:R-:W-:-:S13]  /*8500*/  ISETP.GE.OR P4, PT, R175, R4, P0 ;  /* 0x00000004af00720c */ /* 0x000fda0000786670 */
[----:B------:R-:W-:Y:S05]  /*8510*/  @P4 BRA `(.L_x_504) ;  /* 0x0000000800284947 */ /* 0x000fea0003800000 */
[----:B---3--:R-:W3:Y:S04]  /*8520*/  LDL R44, [R1] ;  /* 0x00000000012c7983 */ /* 0x008ee80000100800 */
[----:B------:R-:W4:Y:S01]  /*8530*/  LDL R47, [R1+0x3c] ;  /* 0x00003c00012f7983 */ /* 0x000f220000100800 */
[C---:B------:R-:W-:Y:S01]  /*8540*/  IADD3 R46, R22.reuse, 0x20, RZ ;  /* 0x00000020162e7810 */ /* 0x040fe20007ffe0ff */
[----:B------:R-:W-:Y:S01]  /*8550*/  VIADD R48, R22, 0x20 ;  /* 0x0000002016307836 */ /* 0x000fe20000000000 */
[----:B------:R-:W-:Y:S03]  /*8560*/  BSSY B2, `(.L_x_505) ;  /* 0x0000073000027945 */ /* 0x000fe60003800000 */
[----:B------:R-:W-:-:S02]  /*8570*/  IMAD.SHL.U32 R46, R46, 0x40, RZ ;  /* 0x000000402e2e7824 */ /* 0x000fc400078e00ff */
[----:B------:R-:W-:-:S03]  /*8580*/  IMAD.SHL.U32 R48, R48, 0x40, RZ ;  /* 0x0000004030307824 */ /* 0x000fc600078e00ff */
[----:B------:R-:W-:Y:S02]  /*8590*/  LOP3.LUT R46, R46, 0x1c0, RZ, 0xc0, !PT ;  /* 0x000001c02e2e7812 */ /* 0x000fe400078ec0ff */
[----:B------:R-:W-:Y:S02]  /*85a0*/  LOP3.LUT R48, R48, 0x1c0, RZ, 0xc0, !PT ;  /* 0x000001c030307812 */ /* 0x000fe400078ec0ff */
[----:B------:R-:W-:Y:S02]  /*85b0*/  SHF.R.U32.HI R46, RZ, 0x3, R46 ;  /* 0x00000003ff2e7819 */ /* 0x000fe4000001162e */
[----:B---3--:R-:W-:-:S04]  /*85c0*/  LOP3.LUT P5, RZ, R44, 0x1, RZ, 0xc0, !PT ;  /* 0x000000012cff7812 */ /* 0x008fc800078ac0ff */
[----:B------:R-:W-:-:S04]  /*85d0*/  SEL R44, R43, R155, !P5 ;  /* 0x0000009b2b2c7207 */ /* 0x000fc80006800000 */
[----:B------:R-:W-:-:S04]  /*85e0*/  SHF.R.S32.HI R45, RZ, 0x1f, R44 ;  /* 0x0000001fff2d7819 */ /* 0x000fc8000001142c */
[----:B------:R-:W-:-:S04]  /*85f0*/  LEA.HI R92, R45, R44, RZ, 0x4 ;  /* 0x0000002c2d5c7211 */ /* 0x000fc800078f20ff */
[----:B------:R-:W-:-:S04]  /*8600*/  LEA.HI.SX32 R92, R92, R9, 0x1c ;  /* 0x000000095c5c7211 */ /* 0x000fc800078fe2ff */
[----:B------:R-:W-:-:S04]  /*8610*/  SHF.R.S32.HI R45, RZ, 0x1f, R92 ;  /* 0x0000001fff2d7819 */ /* 0x000fc8000001145c */
[----:B------:R-:W-:Y:S01]  /*8620*/  LEA.HI R45, R45, R92, RZ, 0x3 ;  /* 0x0000005c2d2d7211 */ /* 0x000fe200078f18ff */
[----:B------:R-:W-:-:S03]  /*8630*/  IMAD.SHL.U32 R92, R92, 0x8, RZ ;  /* 0x000000085c5c7824 */ /* 0x000fc600078e00ff */
[----:B------:R-:W-:Y:S02]  /*8640*/  SHF.R.S32.HI R45, RZ, 0x3, R45 ;  /* 0x00000003ff2d7819 */ /* 0x000fe4000001142d */
[----:B------:R-:W-:-:S03]  /*8650*/  LOP3.LUT R44, R48, 0x38, R92, 0xf8, !PT ;  /* 0x00000038302c7812 */ /* 0x000fc600078ef85c */
[----:B----4-:R-:W-:Y:S01]  /*8660*/  IMAD R45, R45, 0x2c00, R47 ;  /* 0x00002c002d2d7824 */ /* 0x010fe200078e022f */
[----:B------:R-:W-:Y:S01]  /*8670*/  LOP3.LUT R44, R44, R46, RZ, 0x3c, !PT ;  /* 0x0000002e2c2c7212 */ /* 0x000fe200078e3cff */
[----:B------:R-:W-:-:S04]  /*8680*/  IMAD R47, R23, 0x5800, R145 ;  /* 0x00005800172f7824 */ /* 0x000fc800078e0291 */
[----:B------:R-:W-:-:S04]  /*8690*/  IMAD.IADD R44, R45, 0x1, R44 ;  /* 0x000000012d2c7824 */ /* 0x000fc800078e022c */
[----:B------:R-:W-:Y:S01]  /*86a0*/  IMAD R45, R23, 0x5800, R44 ;  /* 0x00005800172d7824 */ /* 0x000fe200078e022c */
[----:B------:R-:W-:-:S03]  /*86b0*/  LEA R44, R47, R2, 0x1 ;  /* 0x000000022f2c7211 */ /* 0x000fc600078e08ff */
[----:B------:R-:W-:-:S03]  /*86c0*/  IMAD R48, R45, 0x2, R2 ;  /* 0x000000022d307824 */ /* 0x000fc600078e0202 */
[----:B------:R-:W0:Y:S04]  /*86d0*/  LDS.128 R44, [R44+0x1e400] ;  /* 0x01e400002c2c7984 */ /* 0x000e280000000c00 */
[----:B------:R-:W3:Y:S01]  /*86e0*/  LDS.128 R48, [R48+0x1e400] ;  /* 0x01e4000030307984 */ /* 0x000ee20000000c00 */
[----:B------:R-:W-:Y:S05]  /*86f0*/  @P3 BRA `(.L_x_506) ;  /* 0x0000000400643947 */ /* 0x000fea0003800000 */
[----:B---3--:R-:W-:Y:S01]  /*8700*/  IMAD.MOV.U32 R95, RZ, RZ, R49 ;  /* 0x000000ffff5f7224 */ /* 0x008fe200078e0031 */
[----:B------:R-:W-:Y:S01]  /*8710*/  SHF.R.U64 R56, R56, 0x10, R57 ;  /* 0x0000001038387819 */ /* 0x000fe20000001239 */
[----:B0-----:R-:W-:Y:S01]  /*8720*/  IMAD.MOV.U32 R49, RZ, RZ, R45 ;  /* 0x000000ffff317224 */ /* 0x001fe200078e002d */
[----:B------:R-:W-:Y:S01]  /*8730*/  SHF.R.U64 R52, R52, 0x10, R53 ;  /* 0x0000001034347819 */ /* 0x000fe20000001235 */
[----:B------:R-:W-:Y:S01]  /*8740*/  HADD2.F32 R96, -RZ, R194.H1_H1 ;  /* 0x300000c2ff607230 */ /* 0x000fe20000004100 */
[----:B------:R-:W-:Y:S01]  /*8750*/  SHF.R.U64 R58, R58, 0x10, R59 ;  /* 0x000000103a3a7819 */ /* 0x000fe2000000123b */
[----:B------:R-:W-:Y:S01]  /*8760*/  HADD2.F32 R93, -RZ, R95.H0_H0 ;  /* 0x2000005fff5d7230 */ /* 0x000fe20000004100 */
[----:B------:R-:W-:Y:S01]  /*8770*/  SHF.R.U64 R54, R54, 0x10, R55 ;  /* 0x0000001036367819 */ /* 0x000fe20000001237 */
[----:B------:R-:W-:Y:S02]  /*8780*/  HADD2.F32 R94, -RZ, R49.H0_H0 ;  /* 0x20000031ff5e7230 */ /* 0x000fe40000004100 */
[----:B------:R-:W-:-:S02]  /*8790*/  HADD2.F32 R45, -RZ, R193.H0_H0 ;  /* 0x200000c1ff2d7230 */ /* 0x000fc40000004100 */
[CC--:B------:R-:W-:Y:S01]  /*87a0*/  FMUL.FTZ R97, R93.reuse, R96.reuse ;  /* 0x000000605d617220 */ /* 0x0c0fe20000410000 */
[----:B------:R-:W-:Y:S02]  /*87b0*/  HADD2.F32 R49, -RZ, R49.H1_H1 ;  /* 0x30000031ff317230 */ /* 0x000fe40000004100 */
[C---:B------:R-:W-:Y:S01]  /*87c0*/  FMUL.FTZ R96, R94.reuse, R96 ;  /* 0x000000605e607220 */ /* 0x040fe20000410000 */
[----:B------:R-:W-:Y:S02]  /*87d0*/  HADD2.F32 R98, -RZ, R193.H1_H1 ;  /* 0x300000c1ff627230 */ /* 0x000fe40000004100 */
[-C--:B------:R-:W-:Y:S01]  /*87e0*/  FFMA.FTZ R94, R94, R45.reuse, -R97 ;  /* 0x0000002d5e5e7223 */ /* 0x080fe20000010861 */
[----:B------:R-:W-:Y:S02]  /*87f0*/  HADD2.F32 R174, -RZ, R194.H0_H0 ;  /* 0x200000c2ffae7230 */ /* 0x000fe40000004100 */
[----:B------:R-:W-:Y:S01]  /*8800*/  FFMA.FTZ R93, R93, R45, R96 ;  /* 0x0000002d5d5d7223 */ /* 0x000fe20000010060 */
[----:B------:R-:W-:Y:S01]  /*8810*/  SHF.R.U32.HI R96, RZ, 0x10, R57 ;  /* 0x00000010ff607819 */ /* 0x000fe20000011639 */
[----:B------:R-:W-:Y:S01]  /*8820*/  HADD2.F32 R45, -RZ, R95.H1_H1 ;  /* 0x3000005fff2d7230 */ /* 0x000fe20000004100 */
[----:B------:R-:W-:Y:S01]  /*8830*/  SHF.R.U32.HI R95, RZ, 0x10, R53 ;  /* 0x00000010ff5f7819 */ /* 0x000fe20000011635 */
[----:B------:R-:W-:-:S02]  /*8840*/  HADD2.F32 R57, -RZ, R192.H1_H1 ;  /* 0x300000c0ff397230 */ /* 0x000fc40000004100 */
[----:B------:R-:W-:Y:S02]  /*8850*/  HADD2.F32 R96, -RZ, R96.H0_H0 ;  /* 0x20000060ff607230 */ /* 0x000fe40000004100 */
[----:B------:R-:W-:Y:S02]  /*8860*/  HADD2.F32 R95, -RZ, R95.H0_H0 ;  /* 0x2000005fff5f7230 */ /* 0x000fe40000004100 */
[----:B------:R-:W-:Y:S02]  /*8870*/  HADD2.F32 R56, -RZ, R56.H0_H0 ;  /* 0x20000038ff387230 */ /* 0x000fe40000004100 */
[-C--:B------:R-:W-:Y:S01]  /*8880*/  FMUL.FTZ R97, R45, R96.reuse ;  /* 0x000000602d617220 */ /* 0x080fe20000410000 */
[C---:B------:R-:W-:Y:S01]  /*8890*/  FMUL.FTZ R96, R49.reuse, R96 ;  /* 0x0000006031607220 */ /* 0x040fe20000410000 */
[----:B------:R-:W-:Y:S02]  /*88a0*/  HADD2.F32 R52, -RZ, R52.H0_H0 ;  /* 0x20000034ff347230 */ /* 0x000fe40000004100 */
[-C--:B------:R-:W-:Y:S01]  /*88b0*/  FFMA.FTZ R49, R49, R95.reuse, -R97 ;  /* 0x0000005f31317223 */ /* 0x080fe20000010861 */
[----:B------:R-:W-:Y:S01]  /*88c0*/  FFMA.FTZ R45, R45, R95, R96 ;  /* 0x0000005f2d2d7223 */ /* 0x000fe20000010060 */
[----:B------:R-:W-:-:S02]  /*88d0*/  IMAD.MOV.U32 R95, RZ, RZ, R51 ;  /* 0x000000ffff5f7224 */ /* 0x000fc400078e0033 */
[----:B------:R-:W-:Y:S01]  /*88e0*/  HADD2.F32 R51, -RZ, R47.H0_H0 ;  /* 0x2000002fff337230 */ /* 0x000fe20000004100 */
[----:B------:R-:W-:Y:S01]  /*88f0*/  F2FP.F16.F32.PACK_AB R49, R49, R94 ;  /* 0x0000005e3131723e */ /* 0x000fe200000000ff */
[----:B------:R-:W-:Y:S01]  /*8900*/  HADD2.F32 R97, -RZ, R192.H0_H0 ;  /* 0x200000c0ff617230 */ /* 0x000fe20000004100 */
[----:B------:R-:W-:Y:S01]  /*8910*/  F2FP.F16.F32.PACK_AB R93, R45, R93 ;  /* 0x0000005d2d5d723e */ /* 0x000fe200000000ff */
[--C-:B------:R-:W-:Y:S02]  /*8920*/  HADD2.F32 R96, -RZ, R95.reuse.H0_H0 ;  /* 0x2000005fff607230 */ /* 0x100fe40000004100 */
[----:B------:R-:W-:Y:S02]  /*8930*/  HADD2.F32 R95, -RZ, R95.H1_H1 ;  /* 0x3000005fff5f7230 */ /* 0x000fe40000004100 */
[----:B------:R-:W-:Y:S02]  /*8940*/  HADD2.F32 R47, -RZ, R47.H1_H1 ;  /* 0x3000002fff2f7230 */ /* 0x000fe40000004100 */
[-C--:B------:R-:W-:Y:S01]  /*8950*/  FMUL.FTZ R99, R96, R98.reuse ;  /* 0x0000006260637220 */ /* 0x080fe20000410000 */
[----:B------:R-:W-:Y:S01]  /*8960*/  FMUL.FTZ R98, R51, R98 ;  /* 0x0000006233627220 */ /* 0x000fe20000410000 */
[----:B------:R-:W-:-:S02]  /*8970*/  HADD2.F32 R58, -RZ, R58.H0_H0 ;  /* 0x2000003aff3a7230 */ /* 0x000fc40000004100 */
[-C--:B------:R-:W-:Y:S01]  /*8980*/  FFMA.FTZ R51, R51, R97.reuse, -R99 ;  /* 0x0000006133337223 */ /* 0x080fe20000010863 */
[----:B------:R-:W-:Y:S01]  /*8990*/  FFMA.FTZ R98, R96, R97, R98 ;  /* 0x0000006160627223 */ /* 0x000fe20000010062 */
[----:B------:R-:W-:Y:S01]  /*89a0*/  SHF.R.U32.HI R96, RZ, 0x10, R59 ;  /* 0x00000010ff607819 */ /* 0x000fe2000001163b */
[----:B------:R-:W-:Y:S01]  /*89b0*/  HADD2.F32 R54, -RZ, R54.H0_H0 ;  /* 0x20000036ff367230 */ /* 0x000fe20000004100 */
[----:B------:R-:W-:Y:S01]  /*89c0*/  SHF.R.U32.HI R97, RZ, 0x10, R55 ;  /* 0x00000010ff617819 */ /* 0x000fe20000011637 */
[----:B------:R-:W-:Y:S02]  /*89d0*/  IMAD.MOV.U32 R45, RZ, RZ, R49 ;  /* 0x000000ffff2d7224 */ /* 0x000fe400078e0031 */
[----:B------:R-:W-:Y:S02]  /*89e0*/  HADD2.F32 R96, -RZ, R96.H0_H0 ;  /* 0x20000060ff607230 */ /* 0x000fe40000004100 */
[----:B------:R-:W-:Y:S02]  /*89f0*/  HADD2.F32 R97, -RZ, R97.H0_H0 ;  /* 0x20000061ff617230 */ /* 0x000fe40000004100 */
[----:B------:R-:W-:-:S02]  /*8a00*/  IMAD.MOV.U32 R49, RZ, RZ, R93 ;  /* 0x000000ffff317224 */ /* 0x000fc400078e005d */
[-C--:B------:R-:W-:Y:S01]  /*8a10*/  FMUL.FTZ R99, R95, R96.reuse ;  /* 0x000000605f637220 */ /* 0x080fe20000410000 */
[----:B------:R-:W-:-:S03]  /*8a20*/  FMUL.FTZ R96, R47, R96 ;  /* 0x000000602f607220 */ /* 0x000fc60000410000 */
[-C--:B------:R-:W-:Y:S01]  /*8a30*/  FFMA.FTZ R99, R47, R97.reuse, -R99 ;  /* 0x000000612f637223 */ /* 0x080fe20000010863 */
[----:B------:R-:W-:Y:S01]  /*8a40*/  FFMA.FTZ R96, R95, R97, R96 ;  /* 0x000000615f607223 */ /* 0x000fe20000010060 */
[----:B------:R-:W-:Y:S02]  /*8a50*/  HADD2.F32 R47, -RZ, R48.H0_H0 ;  /* 0x20000030ff2f7230 */ /* 0x000fe40000004100 */
[----:B------:R-:W-:Y:S01]  /*8a60*/  HADD2.F32 R95, -RZ, R44.H0_H0 ;  /* 0x2000002cff5f7230 */ /* 0x000fe20000004100 */
[----:B------:R-:W-:Y:S01]  /*8a70*/  F2FP.F16.F32.PACK_AB R51, R99, R51 ;  /* 0x000000336333723e */ /* 0x000fe200000000ff */
[----:B------:R-:W-:Y:S02]  /*8a80*/  HADD2.F32 R48, -RZ, R48.H1_H1 ;  /* 0x30000030ff307230 */ /* 0x000fe40000004100 */
[-C--:B------:R-:W-:Y:S01]  /*8a90*/  FMUL.FTZ R97, R47, R174.reuse ;  /* 0x000000ae2f617220 */ /* 0x080fe20000410000 */
[----:B------:R-:W-:Y:S02]  /*8aa0*/  HADD2.F32 R44, -RZ, R44.H1_H1 ;  /* 0x3000002cff2c7230 */ /* 0x000fe40000004100 */
[C---:B------:R-:W-:Y:S01]  /*8ab0*/  FMUL.FTZ R174, R95.reuse, R174 ;  /* 0x000000ae5fae7220 */ /* 0x040fe20000410000 */
[----:B------:R-:W-:Y:S01]  /*8ac0*/  F2FP.F16.F32.PACK_AB R96, R96, R98 ;  /* 0x000000626060723e */ /* 0x000fe200000000ff */
[----:B------:R-:W-:-:S02]  /*8ad0*/  FFMA.FTZ R97, R95, R57, -R97 ;  /* 0x000000395f617223 */ /* 0x000fc40000010861 */
[----:B------:R-:W-:Y:S01]  /*8ae0*/  FFMA.FTZ R174, R47, R57, R174 ;  /* 0x000000392fae7223 */ /* 0x000fe200000100ae */
[-C--:B------:R-:W-:Y:S01]  /*8af0*/  FMUL.FTZ R47, R48, R56.reuse ;  /* 0x00000038302f7220 */ /* 0x080fe20000410000 */
[C---:B------:R-:W-:Y:S01]  /*8b00*/  FMUL.FTZ R56, R44.reuse, R56 ;  /* 0x000000382c387220 */ /* 0x040fe20000410000 */
[----:B------:R-:W-:Y:S02]  /*8b10*/  HADD2.F32 R57, -RZ, R188.H1_H1 ;  /* 0x300000bcff397230 */ /* 0x000fe40000004100 */
[-C--:B------:R-:W-:Y:S01]  /*8b20*/  FFMA.FTZ R47, R44, R52.reuse, -R47 ;  /* 0x000000342c2f7223 */ /* 0x080fe2000001082f */
[----:B------:R-:W-:Y:S01]  /*8b30*/  FFMA.FTZ R56, R48, R52, R56 ;  /* 0x0000003430387223 */ /* 0x000fe20000010038 */
[----:B------:R-:W-:Y:S02]  /*8b40*/  HADD2.F32 R44, -RZ, R50.H0_H0 ;  /* 0x20000032ff2c7230 */ /* 0x000fe40000004100 */
[----:B------:R-:W-:Y:S02]  /*8b50*/  HADD2.F32 R52, -RZ, R46.H0_H0 ;  /* 0x2000002eff347230 */ /* 0x000fe40000004100 */
[----:B------:R-:W-:-:S02]  /*8b60*/  HADD2.F32 R48, -RZ, R188.H0_H0 ;  /* 0x200000bcff307230 */ /* 0x000fc40000004100 */
[-C--:B------:R-:W-:Y:S01]  /*8b70*/  FMUL.FTZ R53, R44, R57.reuse ;  /* 0x000000392c357220 */ /* 0x080fe20000410000 */
[----:B------:R-:W-:Y:S02]  /*8b80*/  HADD2.F32 R50, -RZ, R50.H1_H1 ;  /* 0x30000032ff327230 */ /* 0x000fe40000004100 */
[C---:B------:R-:W-:Y:S01]  /*8b90*/  FMUL.FTZ R57, R52.reuse, R57 ;  /* 0x0000003934397220 */ /* 0x040fe20000410000 */
[----:B------:R-:W-:Y:S02]  /*8ba0*/  HADD2.F32 R46, -RZ, R46.H1_H1 ;  /* 0x3000002eff2e7230 */ /* 0x000fe40000004100 */
[----:B------:R-:W-:Y:S01]  /*8bb0*/  FFMA.FTZ R53, R52, R48, -R53 ;  /* 0x0000003034357223 */ /* 0x000fe20000010835 */
[----:B------:R-:W-:Y:S01]  /*8bc0*/  F2FP.F16.F32.PACK_AB R56, R56, R174 ;  /* 0x000000ae3838723e */ /* 0x000fe200000000ff */
[----:B------:R-:W-:Y:S01]  /*8bd0*/  FFMA.FTZ R57, R44, R48, R57 ;  /* 0x000000302c397223 */ /* 0x000fe20000010039 */
[-C--:B------:R-:W-:Y:S01]  /*8be0*/  FMUL.FTZ R44, R50, R58.reuse ;  /* 0x0000003a322c7220 */ /* 0x080fe20000410000 */
[----:B------:R-:W-:Y:S01]  /*8bf0*/  FMUL.FTZ R58, R46, R58 ;  /* 0x0000003a2e3a7220 */ /* 0x000fe20000410000 */
[----:B------:R-:W-:Y:S01]  /*8c00*/  F2FP.F16.F32.PACK_AB R48, R47, R97 ;  /* 0x000000612f30723e */ /* 0x000fe200000000ff */
[----:B------:R-:W-:-:S02]  /*8c10*/  IMAD.MOV.U32 R47, RZ, RZ, R51 ;  /* 0x000000ffff2f7224 */ /* 0x000fc400078e0033 */
[-C--:B------:R-:W-:Y:S01]  /*8c20*/  FFMA.FTZ R44, R46, R54.reuse, -R44 ;  /* 0x000000362e2c7223 */ /* 0x080fe2000001082c */
[----:B------:R-:W-:Y:S01]  /*8c30*/  FFMA.FTZ R58, R50, R54, R58 ;  /* 0x00000036323a7223 */ /* 0x000fe2000001003a */
[----:B------:R-:W-:-:S03]  /*8c40*/  MOV R51, R96 ;  /* 0x0000006000337202 */ /* 0x000fc60000000f00 */
[----:B------:R-:W-:Y:S02]  /*8c50*/  F2FP.F16.F32.PACK_AB R46, R44, R53 ;  /* 0x000000352c2e723e */ /* 0x000fe400000000ff */
[----:B------:R-:W-:Y:S01]  /*8c60*/  MOV R44, R48 ;  /* 0x00000030002c7202 */ /* 0x000fe20000000f00 */
[----:B------:R-:W-:Y:S01]  /*8c70*/  IMAD.MOV.U32 R48, RZ, RZ, R56 ;  /* 0x000000ffff307224 */ /* 0x000fe200078e0038 */
[----:B------:R-:W-:-:S07]  /*8c80*/  F2FP.F16.F32.PACK_AB R50, R58, R57 ;  /* 0x000000393a32723e */ /* 0x000fce00000000ff */
.L_x_506:
[----:B------:R-:W-:Y:S05]  /*8c90*/  BSYNC B2 ;  /* 0x0000000000027941 */ /* 0x000fea0003800000 */
.L_x_505:
[-C--:B--2---:R-:W-:Y:S01]  /*8ca0*/  IMAD R54, R154, R138.reuse, RZ ;  /* 0x0000008a9a367224 */ /* 0x084fe200078e02ff */
[----:B------:R-:W-:Y:S01]  /*8cb0*/  ULDC.64 UR4, c[0x0][0x2e8] ;  /* 0x0000ba0000047ab9 */ /* 0x000fe20000000a00 */
[----:B------:R-:W-:Y:S01]  /*8cc0*/  IMAD.WIDE.U32 R52, R175, R138, R136 ;  /* 0x0000008aaf347225 */ /* 0x000fe200078e0088 */
[----:B------:R-:W-:-:S03]  /*8cd0*/  ULDC.64 UR6, c[0x0][0x208] ;  /* 0x0000820000067ab9 */ /* 0x000fc60000000a00 */
[----:B------:R-:W-:Y:S01]  /*8ce0*/  IMAD R55, R175, R139, R54 ;  /* 0x0000008baf377224 */ /* 0x000fe200078e0236 */
[----:B------:R-:W-:-:S03]  /*8cf0*/  IADD3 R54, P4, P5, R100, R52, R21 ;  /* 0x0000003464367210 */ /* 0x000fc60007d9e015 */
[----:B------:R-:W-:-:S05]  /*8d00*/  IMAD.IADD R56, R53, 0x1, R55 ;  /* 0x0000000135387824 */ /* 0x000fca00078e0237 */
[----:B------:R-:W-:Y:S02]  /*8d10*/  IADD3.X R53, R15, R56, R8, P4, P5 ;  /* 0x000000380f357210 */ /* 0x000fe400027ea408 */
[----:B------:R-:W-:-:S13]  /*8d20*/  ISETP.GE.AND P4, PT, R92, R153, PT ;  /* 0x000000995c00720c */ /* 0x000fda0003f86270 */
[--C-:B------:R-:W-:Y:S02]  /*8d30*/  @!P4 SHF.R.S32.HI R55, RZ, 0x1f, R92.reuse ;  /* 0x0000001fff37c819 */ /* 0x100fe4000001145c */
[----:B------:R-:W-:-:S04]  /*8d40*/  @!P4 IADD3 R92, P5, P6, R100, R52, R92 ;  /* 0x00000034645cc210 */ /* 0x000fc80007ebe05c */
[----:B------:R-:W-:Y:S02]  /*8d50*/  @!P4 IADD3.X R55, R15, R56, R55, P5, P6 ;  /* 0x000000380f37c210 */ /* 0x000fe40002fec437 */
[----:B------:R-:W-:-:S04]  /*8d60*/  LEA R52, P5, R54, UR4, 0x1 ;  /* 0x0000000436347c11 */ /* 0x000fc8000f8a08ff */
[----:B------:R-:W-:Y:S02]  /*8d70*/  LEA.HI.X R53, R54, UR5, R53, 0x1, P5 ;  /* 0x0000000536357c11 */ /* 0x000fe4000a8f0c35 */
[----:B------:R-:W-:-:S03]  /*8d80*/  @!P4 LEA R54, P5, R92, UR4, 0x1 ;  /* 0x000000045c36cc11 */ /* 0x000fc6000f8a08ff */
[----:B0-----:R0:W-:Y:S01]  /*8d90*/  STG.E.128 desc[UR6][R52.64], R44 ;  /* 0x0000002c34007986 */ /* 0x0011e2000c101d06 */
[----:B------:R-:W-:-:S05]  /*8da0*/  @!P4 LEA.HI.X R55, R92, UR5, R55, 0x1, P5 ;  /* 0x000000055c37cc11 */ /* 0x000fca000a8f0c37 */
[----:B---3--:R0:W-:Y:S04]  /*8db0*/  @!P4 STG.E.128 desc[UR6][R54.64], R48 ;  /* 0x000000303600c986 */ /* 0x0081e8000c101d06 */
.L_x_504:
[----:B------:R-:W-:Y:S05]  /*8dc0*/  BSYNC B1 ;  /* 0x0000000000017941 */ /* 0x000fea0003800000 */
.L_x_503:
[----:B0--3--:R-:W-:Y:S01]  /*8dd0*/  VIADD R45, R22, 0x40 ;  /* 0x00000040162d7836 */ /* 0x009fe20000000000 */
[----:B------:R-:W-:Y:S04]  /*8de0*/  BSSY B1, `(.L_x_507) ;  /* 0x0000087000017945 */ /* 0x000fe80003800000 */
[----:B------:R-:W-:-:S13]  /*8df0*/  ISETP.GE.OR P4, PT, R45, R4, P0 ;  /* 0x000000042d00720c */ /* 0x000fda0000786670 */
[----:B------:R-:W-:Y:S05]  /*8e00*/  @P4 BRA `(.L_x_508) ;  /* 0x0000000800104947 */ /* 0x000fea0003800000 */
[----:B------:R-:W3:Y:S04]  /*8e10*/  LDL R44, [R1] ;  /* 0x00000000012c7983 */ /* 0x000ee80000100800 */
[----:B------:R-:W4:Y:S01]  /*8e20*/  LDL R47, [R1+0x48] ;  /* 0x00004800012f7983 */ /* 0x000f220000100800 */
[----:B--2---:R-:W-:Y:S01]  /*8e30*/  IMAD.WIDE.U32 R52, R45, R138, R136 ;  /* 0x0000008a2d347225 */ /* 0x004fe200078e0088 */
[C---:B------:R-:W-:Y:S01]  /*8e40*/  IADD3 R46, R22.reuse, 0x40, RZ ;  /* 0x00000040162e7810 */ /* 0x040fe20007ffe0ff */
[----:B------:R-:W-:Y:S02]  /*8e50*/  BSSY B2, `(.L_x_509) ;  /* 0x0000073000027945 */ /* 0x000fe40003800000 */
[----:B------:R-:W-:Y:S01]  /*8e60*/  VIADD R48, R22, 0x40 ;  /* 0x0000004016307836 */ /* 0x000fe20000000000 */
[----:B------:R-:W-:Y:S01]  /*8e70*/  IADD3 R54, P4, P5, R100, R52, R21 ;  /* 0x0000003464367210 */ /* 0x000fe20007d9e015 */
[----:B------:R-:W-:-:S02]  /*8e80*/  IMAD.SHL.U32 R46, R46, 0x40, RZ ;  /* 0x000000402e2e7824 */ /* 0x000fc400078e00ff */
[----:B------:R-:W-:-:S03]  /*8e90*/  IMAD.SHL.U32 R48, R48, 0x40, RZ ;  /* 0x0000004030307824 */ /* 0x000fc600078e00ff */
[----:B------:R-:W-:Y:S02]  /*8ea0*/  LOP3.LUT R46, R46, 0x1c0, RZ, 0xc0, !PT ;  /* 0x000001c02e2e7812 */ /* 0x000fe400078ec0ff */
[----:B------:R-:W-:Y:S02]  /*8eb0*/  LOP3.LUT R48, R48, 0x1c0, RZ, 0xc0, !PT ;  /* 0x000001c030307812 */ /* 0x000fe400078ec0ff */
[----:B------:R-:W-:Y:S02]  /*8ec0*/  SHF.R.U32.HI R46, RZ, 0x3, R46 ;  /* 0x00000003ff2e7819 */ /* 0x000fe4000001162e */
[----:B---3--:R-:W-:Y:S01]  /*8ed0*/  LOP3.LUT P6, RZ, R44, 0x1, RZ, 0xc0, !PT ;  /* 0x000000012cff7812 */ /* 0x008fe200078cc0ff */
[----:B------:R-:W-:-:S04]  /*8ee0*/  IMAD R44, R152, R138, RZ ;  /* 0x0000008a982c7224 */ /* 0x000fc800078e02ff */
[----:B------:R-:W-:Y:S01]  /*8ef0*/  IMAD R45, R45, R139, R44 ;  /* 0x0000008b2d2d7224 */ /* 0x000fe200078e022c */
[----:B------:R-:W-:-:S03]  /*8f00*/  SEL R44, R43, R155, !P6 ;  /* 0x0000009b2b2c7207 */ /* 0x000fc60007000000 */
[----:B------:R-:W-:Y:S01]  /*8f10*/  IMAD.IADD R56, R53, 0x1, R45 ;  /* 0x0000000135387824 */ /* 0x000fe200078e022d */
[----:B------:R-:W-:-:S04]  /*8f20*/  SHF.R.S32.HI R45, RZ, 0x1f, R44 ;  /* 0x0000001fff2d7819 */ /* 0x000fc8000001142c */
[----:B------:R-:W-:Y:S02]  /*8f30*/  LEA.HI R44, R45, R44, RZ, 0x4 ;  /* 0x0000002c2d2c7211 */ /* 0x000fe400078f20ff */
[----:B------:R-:W-:Y:S02]  /*8f40*/  IADD3.X R55, R15, R56, R8, P4, P5 ;  /* 0x000000380f377210 */ /* 0x000fe400027ea408 */
[----:B------:R-:W-:-:S04]  /*8f50*/  LEA.HI.SX32 R44, R44, R9, 0x1c ;  /* 0x000000092c2c7211 */ /* 0x000fc800078fe2ff */
[----:B------:R-:W-:Y:S01]  /*8f60*/  SHF.R.S32.HI R45, RZ, 0x1f, R44 ;  /* 0x0000001fff2d7819 */ /* 0x000fe2000001142c */
[----:B------:R-:W-:-:S03]  /*8f70*/  IMAD.SHL.U32 R57, R44, 0x8, RZ ;  /* 0x000000082c397824 */ /* 0x000fc600078e00ff */
[----:B------:R-:W-:Y:S02]  /*8f80*/  LEA.HI R45, R45, R44, RZ, 0x3 ;  /* 0x0000002c2d2d7211 */ /* 0x000fe400078f18ff */
[----:B------:R-:W-:Y:S02]  /*8f90*/  LOP3.LUT R44, R48, 0x38, R57, 0xf8, !PT ;  /* 0x00000038302c7812 */ /* 0x000fe400078ef839 */
[----:B------:R-:W-:Y:S02]  /*8fa0*/  SHF.R.S32.HI R45, RZ, 0x3, R45 ;  /* 0x00000003ff2d7819 */ /* 0x000fe4000001142d */
[----:B------:R-:W-:-:S03]  /*8fb0*/  LOP3.LUT R44, R44, R46, RZ, 0x3c, !PT ;  /* 0x0000002e2c2c7212 */ /* 0x000fc600078e3cff */
[----:B----4-:R-:W-:-:S04]  /*8fc0*/  IMAD R45, R45, 0x2c00, R47 ;  /* 0x00002c002d2d7824 */ /* 0x010fc800078e022f */
[----:B------:R-:W-:Y:S02]  /*8fd0*/  IMAD.IADD R44, R45, 0x1, R44 ;  /* 0x000000012d2c7824 */ /* 0x000fe400078e022c */
[C---:B------:R-:W-:Y:S02]  /*8fe0*/  IMAD R45, R23.reuse, 0x5800, R144 ;  /* 0x00005800172d7824 */ /* 0x040fe400078e0290 */
[----:B------:R-:W-:-:S03]  /*8ff0*/  IMAD R47, R23, 0x5800, R44 ;  /* 0x00005800172f7824 */ /* 0x000fc600078e022c */
[----:B------:R-:W-:Y:S01]  /*9000*/  LEA R45, R45, R2, 0x1 ;  /* 0x000000022d2d7211 */ /* 0x000fe200078e08ff */
[----:B------:R-:W-:-:S05]  /*9010*/  IMAD R48, R47, 0x2, R2 ;  /* 0x000000022f307824 */ /* 0x000fca00078e0202 */
[----:B------:R-:W0:Y:S04]  /*9020*/  LDS.128 R44, [R45+0x1e400] ;  /* 0x01e400002d2c7984 */ /* 0x000e280000000c00 */
[----:B------:R-:W2:Y:S01]  /*9030*/  LDS.128 R48, [R48+0x1e400] ;  /* 0x01e4000030307984 */ /* 0x000ea20000000c00 */
[----:B------:R-:W-:Y:S05]  /*9040*/  @P3 BRA `(.L_x_510) ;  /* 0x00000004004c3947 */ /* 0x000fea0003800000 */
[----:B------:R-:W-:Y:S01]  /*9050*/  HADD2.F32 R93, -RZ, R187.H1_H1 ;  /* 0x300000bbff5d7230 */ /* 0x000fe20000004100 */
[----:B------:R-:W-:Y:S01]  /*9060*/  SHF.R.U64 R60, R60, 0x10, R61 ;  /* 0x000000103c3c7819 */ /* 0x000fe2000000123d */
[----:B--2---:R-:W-:Y:S01]  /*9070*/  HADD2.F32 R59, -RZ, R49.H0_H0 ;  /* 0x20000031ff3b7230 */ /* 0x004fe20000004100 */
[----:B------:R-:W-:Y:S01]  /*9080*/  SHF.R.U64 R64, R64, 0x10, R65 ;  /* 0x0000001040407819 */ /* 0x000fe20000001241 */
[----:B0-----:R-:W-:Y:S01]  /*9090*/  HADD2.F32 R92, -RZ, R45.H0_H0 ;  /* 0x2000002dff5c7230 */ /* 0x001fe20000004100 */
[----:B------:R-:W-:Y:S01]  /*90a0*/  SHF.R.U64 R66, R66, 0x10, R67 ;  /* 0x0000001042427819 */ /* 0x000fe20000001243 */
[----:B------:R-:W-:Y:S02]  /*90b0*/  HADD2.F32 R58, -RZ, R187.H0_H0 ;  /* 0x200000bbff3a7230 */ /* 0x000fe40000004100 */
[-C--:B------:R-:W-:Y:S01]  /*90c0*/  FMUL.FTZ R94, R59, R93.reuse ;  /* 0x0000005d3b5e7220 */ /* 0x080fe20000410000 */
[----:B------:R-:W-:Y:S02]  /*90d0*/  HADD2.F32 R49, -RZ, R49.H1_H1 ;  /* 0x30000031ff317230 */ /* 0x000fe40000004100 */
[----:B------:R-:W-:Y:S01]  /*90e0*/  FMUL.FTZ R93, R92, R93 ;  /* 0x0000005d5c5d7220 */ /* 0x000fe20000410000 */
[----:B------:R-:W-:-:S02]  /*90f0*/  HADD2.F32 R96, -RZ, R186.H1_H1 ;  /* 0x300000baff607230 */ /* 0x000fc40000004100 */
[-C--:B------:R-:W-:Y:S01]  /*9100*/  FFMA.FTZ R92, R92, R58.reuse, -R94 ;  /* 0x0000003a5c5c7223 */ /* 0x080fe2000001085e */
[----:B------:R-:W-:Y:S01]  /*9110*/  SHF.R.U32.HI R94, RZ, 0x10, R61 ;  /* 0x00000010ff5e7819 */ /* 0x000fe2000001163d */
[----:B------:R-:W-:Y:S01]  /*9120*/  FFMA.FTZ R59, R59, R58, R93 ;  /* 0x0000003a3b3b7223 */ /* 0x000fe2000001005d */
[----:B------:R-:W-:Y:S01]  /*9130*/  SHF.R.U32.HI R93, RZ, 0x10, R65 ;  /* 0x00000010ff5d7819 */ /* 0x000fe20000011641 */
[----:B------:R-:W-:Y:S01]  /*9140*/  HADD2.F32 R58, -RZ, R45.H1_H1 ;  /* 0x3000002dff3a7230 */ /* 0x000fe20000004100 */
[----:B------:R-:W-:Y:S01]  /*9150*/  SHF.R.U32.HI R61, RZ, 0x10, R67 ;  /* 0x00000010ff3d7819 */ /* 0x000fe20000011643 */
[----:B------:R-:W-:Y:S02]  /*9160*/  HADD2.F32 R45, -RZ, R94.H0_H0 ;  /* 0x2000005eff2d7230 */ /* 0x000fe40000004100 */
[----:B------:R-:W-:-:S05]  /*9170*/  HADD2.F32 R93, -RZ, R93.H0_H0 ;  /* 0x2000005dff5d7230 */ /* 0x000fca0000004100 */
[-C--:B------:R-:W-:Y:S01]  /*9180*/  FMUL.FTZ R94, R49, R93.reuse ;  /* 0x0000005d315e7220 */ /* 0x080fe20000410000 */
[----:B------:R-:W-:-:S03]  /*9190*/  FMUL.FTZ R93, R58, R93 ;  /* 0x0000005d3a5d7220 */ /* 0x000fc60000410000 */
[-C--:B------:R-:W-:Y:S01]  /*91a0*/  FFMA.FTZ R58, R58, R45.reuse, -R94 ;  /* 0x0000002d3a3a7223 */ /* 0x080fe2000001085e */
[----:B------:R-:W-:Y:S01]  /*91b0*/  FFMA.FTZ R49, R49, R45, R93 ;  /* 0x0000002d31317223 */ /* 0x000fe2000001005d */
[----:B------:R-:W-:Y:S02]  /*91c0*/  IMAD.MOV.U32 R45, RZ, RZ, R51 ;  /* 0x000000ffff2d7224 */ /* 0x000fe400078e0033 */
[----:B------:R-:W-:Y:S01]  /*91d0*/  HADD2.F32 R94, -RZ, R47.H0_H0 ;  /* 0x2000002fff5e7230 */ /* 0x000fe20000004100 */
[----:B------:R-:W-:Y:S01]  /*91e0*/  F2FP.F16.F32.PACK_AB R58, R58, R92 ;  /* 0x0000005c3a3a723e */ /* 0x000fe200000000ff */
[----:B------:R-:W-:Y:S01]  /*91f0*/  HADD2.F32 R93, -RZ, R186.H0_H0 ;  /* 0x200000baff5d7230 */ /* 0x000fe20000004100 */
[----:B------:R-:W-:Y:S01]  /*9200*/  F2FP.F16.F32.PACK_AB R49, R49, R59 ;  /* 0x0000003b3131723e */ /* 0x000fe200000000ff */
[--C-:B------:R-:W-:Y:S02]  /*9210*/  HADD2.F32 R51, -RZ, R45.reuse.H0_H0 ;  /* 0x2000002dff337230 */ /* 0x100fe40000004100 */
[----:B------:R-:W-:-:S02]  /*9220*/  HADD2.F32 R45, -RZ, R45.H1_H1 ;  /* 0x3000002dff2d7230 */ /* 0x000fc40000004100 */
[----:B------:R-:W-:Y:S02]  /*9230*/  HADD2.F32 R47, -RZ, R47.H1_H1 ;  /* 0x3000002fff2f7230 */ /* 0x000fe40000004100 */
[-C--:B------:R-:W-:Y:S01]  /*9240*/  FMUL.FTZ R95, R51, R96.reuse ;  /* 0x00000060335f7220 */ /* 0x080fe20000410000 */
[----:B------:R-:W-:-:S03]  /*9250*/  FMUL.FTZ R96, R94, R96 ;  /* 0x000000605e607220 */ /* 0x000fc60000410000 */
[-C--:B------:R-:W-:Y:S01]  /*9260*/  FFMA.FTZ R95, R94, R93.reuse, -R95 ;  /* 0x0000005d5e5f7223 */ /* 0x080fe2000001085f */
[----:B------:R-:W-:Y:S01]  /*9270*/  FFMA.FTZ R96, R51, R93, R96 ;  /* 0x0000005d33607223 */ /* 0x000fe20000010060 */
[--C-:B------:R-:W-:Y:S01]  /*9280*/  SHF.R.U64 R51, R62, 0x10, R63.reuse ;  /* 0x000000103e337819 */ /* 0x100fe2000000123f */
[----:B------:R-:W-:Y:S01]  /*9290*/  HADD2.F32 R94, -RZ, R61.H0_H0 ;  /* 0x2000003dff5e7230 */ /* 0x000fe20000004100 */
[----:B------:R-:W-:Y:S01]  /*92a0*/  SHF.R.U32.HI R62, RZ, 0x10, R63 ;  /* 0x00000010ff3e7819 */ /* 0x000fe2000001163f */
[----:B------:R-:W-:Y:S02]  /*92b0*/  HADD2.F32 R63, -RZ, R44.H0_H0 ;  /* 0x2000002cff3f7230 */ /* 0x000fe40000004100 */
[----:B------:R-:W-:Y:S02]  /*92c0*/  HADD2.F32 R61, -RZ, R64.H0_H0 ;  /* 0x20000040ff3d7230 */ /* 0x000fe40000004100 */
[----:B------:R-:W-:Y:S01]  /*92d0*/  FMUL.FTZ R174, R47, R94 ;  /* 0x0000005e2fae7220 */ /* 0x000fe20000410000 */
[----:B------:R-:W-:-:S02]  /*92e0*/  HADD2.F32 R98, -RZ, R62.H0_H0 ;  /* 0x2000003eff627230 */ /* 0x000fc40000004100 */
[----:B------:R-:W-:Y:S01]  /*92f0*/  FMUL.FTZ R62, R45, R94 ;  /* 0x0000005e2d3e7220 */ /* 0x000fe20000410000 */
[----:B------:R-:W-:Y:S02]  /*9300*/  HADD2.F32 R94, -RZ, R185.H1_H1 ;  /* 0x300000b9ff5e7230 */ /* 0x000fe40000004100 */
[----:B------:R-:W-:Y:S02]  /*9310*/  HADD2.F32 R64, -RZ, R44.H1_H1 ;  /* 0x3000002cff407230 */ /* 0x000fe40000004100 */
[-C--:B------:R-:W-:Y:S01]  /*9320*/  FFMA.FTZ R62, R47, R98.reuse, -R62 ;  /* 0x000000622f3e7223 */ /* 0x080fe2000001083e */
[----:B------:R-:W-:Y:S02]  /*9330*/  HADD2.F32 R47, -RZ, R48.H0_H0 ;  /* 0x20000030ff2f7230 */ /* 0x000fe40000004100 */
[----:B------:R-:W-:Y:S01]  /*9340*/  FFMA.FTZ R45, R45, R98, R174 ;  /* 0x000000622d2d7223 */ /* 0x000fe200000100ae */
[----:B------:R-:W-:Y:S02]  /*9350*/  HADD2.F32 R98, -RZ, R184.H1_H1 ;  /* 0x300000b8ff627230 */ /* 0x000fe40000004100 */
[----:B------:R-:W-:Y:S01]  /*9360*/  FMUL.FTZ R67, R64, R61 ;  /* 0x0000003d40437220 */ /* 0x000fe20000410000 */
[----:B------:R-:W-:-:S02]  /*9370*/  HADD2.F32 R48, -RZ, R48.H1_H1 ;  /* 0x30000030ff307230 */ /* 0x000fc40000004100 */
[-C--:B------:R-:W-:Y:S01]  /*9380*/  FMUL.FTZ R174, R47, R94.reuse ;  /* 0x0000005e2fae7220 */ /* 0x080fe20000410000 */
[C---:B------:R-:W-:Y:S01]  /*9390*/  FMUL.FTZ R94, R63.reuse, R94 ;  /* 0x0000005e3f5e7220 */ /* 0x040fe20000410000 */
[----:B------:R-:W-:Y:S01]  /*93a0*/  HADD2.F32 R184, -RZ, R184.H0_H0 ;  /* 0x200000b8ffb87230 */ /* 0x000fe20000004100 */
[----:B------:R-:W-:Y:S01]  /*93b0*/  F2FP.F16.F32.PACK_AB R62, R62, R95 ;  /* 0x0000005f3e3e723e */ /* 0x000fe200000000ff */
[-C--:B------:R-:W-:Y:S01]  /*93c0*/  FFMA.FTZ R44, R63, R98.reuse, -R174 ;  /* 0x000000623f2c7223 */ /* 0x080fe200000108ae */
[----:B------:R-:W-:Y:S02]  /*93d0*/  HADD2.F32 R63, -RZ, R60.H0_H0 ;  /* 0x2000003cff3f7230 */ /* 0x000fe40000004100 */
[----:B------:R-:W-:Y:S01]  /*93e0*/  FMUL.FTZ R65, R48, R61 ;  /* 0x0000003d30417220 */ /* 0x000fe20000410000 */
[----:B------:R-:W-:Y:S02]  /*93f0*/  HADD2.F32 R60, -RZ, R185.H0_H0 ;  /* 0x200000b9ff3c7230 */ /* 0x000fe40000004100 */
[----:B------:R-:W-:Y:S01]  /*9400*/  FFMA.FTZ R47, R47, R98, R94 ;  /* 0x000000622f2f7223 */ /* 0x000fe2000001005e */
[----:B------:R-:W-:-:S02]  /*9410*/  HADD2.F32 R51, -RZ, R51.H0_H0 ;  /* 0x20000033ff337230 */ /* 0x000fc40000004100 */
[-C--:B------:R-:W-:Y:S01]  /*9420*/  FFMA.FTZ R61, R64, R63.reuse, -R65 ;  /* 0x0000003f403d7223 */ /* 0x080fe20000010841 */
[----:B------:R-:W-:Y:S01]  /*9430*/  FFMA.FTZ R48, R48, R63, R67 ;  /* 0x0000003f30307223 */ /* 0x000fe20000010043 */
[----:B------:R-:W-:Y:S02]  /*9440*/  HADD2.F32 R63, -RZ, R50.H0_H0 ;  /* 0x20000032ff3f7230 */ /* 0x000fe40000004100 */
[----:B------:R-:W-:Y:S01]  /*9450*/  HADD2.F32 R67, -RZ, R66.H0_H0 ;  /* 0x20000042ff437230 */ /* 0x000fe20000004100 */
[----:B------:R-:W-:Y:S01]  /*9460*/  F2FP.F16.F32.PACK_AB R44, R61, R44 ;  /* 0x0000002c3d2c723e */ /* 0x000fe200000000ff */
[----:B------:R-:W-:Y:S02]  /*9470*/  HADD2.F32 R65, -RZ, R46.H0_H0 ;  /* 0x2000002eff417230 */ /* 0x000fe40000004100 */
[----:B------:R-:W-:Y:S01]  /*9480*/  FMUL.FTZ R64, R63, R60 ;  /* 0x0000003c3f407220 */ /* 0x000fe20000410000 */
[----:B------:R-:W-:Y:S01]  /*9490*/  HADD2.F32 R50, -RZ, R50.H1_H1 ;  /* 0x30000032ff327230 */ /* 0x000fe20000004100 */
[----:B------:R-:W-:Y:S01]  /*94a0*/  F2FP.F16.F32.PACK_AB R48, R48, R47 ;  /* 0x0000002f3030723e */ /* 0x000fe200000000ff */
[----:B------:R-:W-:-:S02]  /*94b0*/  HADD2.F32 R46, -RZ, R46.H1_H1 ;  /* 0x3000002eff2e7230 */ /* 0x000fc40000004100 */
[C---:B------:R-:W-:Y:S01]  /*94c0*/  FMUL.FTZ R60, R65.reuse, R60 ;  /* 0x0000003c413c7220 */ /* 0x040fe20000410000 */
[-C--:B------:R-:W-:Y:S01]  /*94d0*/  FFMA.FTZ R65, R65, R184.reuse, -R64 ;  /* 0x000000b841417223 */ /* 0x080fe20000010840 */
[-C--:B------:R-:W-:Y:S01]  /*94e0*/  FMUL.FTZ R93, R50, R67.reuse ;  /* 0x00000043325d7220 */ /* 0x080fe20000410000 */
[----:B------:R-:W-:Y:S02]  /*94f0*/  IMAD.MOV.U32 R47, RZ, RZ, R62 ;  /* 0x000000ffff2f7224 */ /* 0x000fe400078e003e */
[C---:B------:R-:W-:Y:S01]  /*9500*/  FMUL.FTZ R67, R46.reuse, R67 ;  /* 0x000000432e437220 */ /* 0x040fe20000410000 */
[----:B------:R-:W-:Y:S01]  /*9510*/  FFMA.FTZ R63, R63, R184, R60 ;  /* 0x000000b83f3f7223 */ /* 0x000fe2000001003c */
[-C--:B------:R-:W-:Y:S02]  /*9520*/  FFMA.FTZ R46, R46, R51.reuse, -R93 ;  /* 0x000000332e2e7223 */ /* 0x080fe4000001085d */
[----:B------:R-:W-:Y:S01]  /*9530*/  FFMA.FTZ R50, R50, R51, R67 ;  /* 0x0000003332327223 */ /* 0x000fe20000010043 */
[----:B------:R-:W-:Y:S01]  /*9540*/  F2FP.F16.F32.PACK_AB R51, R45, R96 ;  /* 0x000000602d33723e */ /* 0x000fe200000000ff */
[----:B------:R-:W-:Y:S01]  /*9550*/  IMAD.MOV.U32 R45, RZ, RZ, R58 ;  /* 0x000000ffff2d7224 */ /* 0x000fe200078e003a */
[----:B------:R-:W-:-:S02]  /*9560*/  F2FP.F16.F32.PACK_AB R46, R46, R65 ;  /* 0x000000412e2e723e */ /* 0x000fc400000000ff */
[----:B------:R-:W-:-:S07]  /*9570*/  F2FP.F16.F32.PACK_AB R50, R50, R63 ;  /* 0x0000003f3232723e */ /* 0x000fce00000000ff */
.L_x_510:
[----:B------:R-:W-:Y:S05]  /*9580*/  BSYNC B2 ;  /* 0x0000000000027941 */ /* 0x000fea0003800000 */
.L_x_509:
[----:B------:R-:W-:Y:S01]  /*9590*/  ISETP.GE.AND P4, PT, R57, R153, PT ;  /* 0x000000993900720c */ /* 0x000fe20003f86270 */
[----:B------:R-:W-:Y:S01]  /*95a0*/  ULDC.64 UR4, c[0x0][0x2e8] ;  /* 0x0000ba0000047ab9 */ /* 0x000fe20000000a00 */
[----:B------:R-:W-:-:S11]  /*95b0*/  ULDC.64 UR6, c[0x0][0x208] ;  /* 0x0000820000067ab9 */ /* 0x000fd60000000a00 */
        /* <DEDUP_REMOVED lines=8> */
[----:B--2---:R0:W-:Y:S04]  /*9640*/  @!P4 STG.E.128 desc[UR6][R54.64], R48 ;  /* 0x000000303600c986 */ /* 0x0041e8000c101d06 */
.L_x_508:
[----:B------:R-:W-:Y:S05]  /*9650*/  BSYNC B1 ;  /* 0x0000000000017941 */ /* 0x000fea0003800000 */
.L_x_507:
[----:B0-----:R-:W-:Y:S01]  /*9660*/  IADD3 R45, R22, 0x60, RZ ;  /* 0x00000060162d7810 */ /* 0x001fe20007ffe0ff */
[----:B------:R-:W-:Y:S03]  /*9670*/  BSSY B1, `(.L_x_511) ;  /* 0x0000087000017945 */ /* 0x000fe60003800000 */
        /* <DEDUP_REMOVED lines=12> */
[----:B------:R-:W-:-:S04]  /*9740*/  LOP3.LUT R46, R46, 0x1c0, RZ, 0xc0, !PT ;  /* 0x000001c02e2e7812 */ /* 0x000fc800078ec0ff */
        /* <DEDUP_REMOVED lines=19> */
[----:B------:R-:W-:Y:S02]  /*9880*/  IMAD R47, R23, 0x5800, R44 ;  /* 0x00005800172f7824 */ /* 0x000fe400078e022c */
[--C-:B------:R-:W-:Y:S02]  /*9890*/  IMAD R45, R45, 0x2, R2.reuse ;  /* 0x000000022d2d7824 */ /* 0x100fe400078e0202 */
[----:B------:R-:W-:-:S04]  /*98a0*/  IMAD R48, R47, 0x2, R2 ;  /* 0x000000022f307824 */ /* 0x000fc800078e0202 */
[----:B------:R-:W0:Y:S04]  /*98b0*/  LDS.128 R44, [R45+0x1e400] ;  /* 0x01e400002d2c7984 */ /* 0x000e280000000c00 */
[----:B------:R-:W2:Y:S01]  /*98c0*/  LDS.128 R48, [R48+0x1e400] ;  /* 0x01e4000030307984 */ /* 0x000ea20000000c00 */
[----:B------:R-:W-:Y:S05]  /*98d0*/  @P3 BRA `(.L_x_514) ;  /* 0x00000004004c3947 */ /* 0x000fea0003800000 */
[----:B------:R-:W-:Y:S01]  /*98e0*/  SHF.R.U32.HI R67, RZ, 0x10, R89 ;  /* 0x00000010ff437819 */ /* 0x000fe20000011659 */
[----:B------:R-:W-:Y:S01]  /*98f0*/  HADD2.F32 R66, -RZ, R181.H1_H1 ;  /* 0x300000b5ff427230 */ /* 0x000fe20000004100 */
[----:B--2---:R-:W-:Y:S01]  /*9900*/  MOV R62, R49 ;  /* 0x00000031003e7202 */ /* 0x004fe20000000f00 */
[----:B0-----:R-:W-:Y:S01]  /*9910*/  IMAD.MOV.U32 R49, RZ, RZ, R47 ;  /* 0x000000ffff317224 */ /* 0x001fe200078e002f */
[--C-:B------:R-:W-:Y:S01]  /*9920*/  SHF.R.U64 R58, R76, 0x10, R77.reuse ;  /* 0x000000104c3a7819 */ /* 0x100fe2000000124d */
[----:B------:R-:W-:Y:S01]  /*9930*/  HADD2.F32 R67, -RZ, R67.H0_H0 ;  /* 0x20000043ff437230 */ /* 0x000fe20000004100 */
[----:B------:R-:W-:Y:S01]  /*9940*/  SHF.R.U32.HI R76, RZ, 0x10, R77 ;  /* 0x00000010ff4c7819 */ /* 0x000fe2000001164d */
[--C-:B------:R-:W-:Y:S01]  /*9950*/  HADD2.F32 R63, -RZ, R62.reuse.H0_H0 ;  /* 0x2000003eff3f7230 */ /* 0x100fe20000004100 */
[----:B------:R-:W-:Y:S01]  /*9960*/  SHF.R.U64 R59, R88, 0x10, R89 ;  /* 0x00000010583b7819 */ /* 0x000fe20000001259 */
[----:B------:R-:W-:Y:S01]  /*9970*/  HADD2.F32 R88, -RZ, R183.H1_H1 ;  /* 0x300000b7ff587230 */ /* 0x000fe20000004100 */
[--C-:B------:R-:W-:Y:S01]  /*9980*/  SHF.R.U64 R61, R90, 0x10, R91.reuse ;  /* 0x000000105a3d7819 */ /* 0x100fe2000000125b */
[----:B------:R-:W-:Y:S01]  /*9990*/  HADD2.F32 R64, -RZ, R62.H1_H1 ;  /* 0x3000003eff407230 */ /* 0x000fe20000004100 */
[----:B------:R-:W-:Y:S01]  /*99a0*/  SHF.R.U32.HI R90, RZ, 0x10, R91 ;  /* 0x00000010ff5a7819 */ /* 0x000fe2000001165b */
[--C-:B------:R-:W-:Y:S01]  /*99b0*/  HADD2.F32 R47, -RZ, R45.reuse.H0_H0 ;  /* 0x2000002dff2f7230 */ /* 0x100fe20000004100 */
[----:B------:R-:W-:Y:S01]  /*99c0*/  SHF.R.U64 R60, R78, 0x10, R79 ;  /* 0x000000104e3c7819 */ /* 0x000fe2000000124f */
[----:B------:R-:W-:-:S02]  /*99d0*/  HADD2.F32 R62, -RZ, R45.H1_H1 ;  /* 0x3000002dff3e7230 */ /* 0x000fc40000004100 */
[-C--:B------:R-:W-:Y:S01]  /*99e0*/  FMUL.FTZ R77, R64, R67.reuse ;  /* 0x00000043404d7220 */ /* 0x080fe20000410000 */
[----:B------:R-:W-:Y:S02]  /*99f0*/  HADD2.F32 R65, -RZ, R76.H0_H0 ;  /* 0x2000004cff417230 */ /* 0x000fe40000004100 */
[-C--:B------:R-:W-:Y:S01]  /*9a00*/  FMUL.FTZ R76, R63, R88.reuse ;  /* 0x000000583f4c7220 */ /* 0x080fe20000410000 */
[C---:B------:R-:W-:Y:S01]  /*9a10*/  FMUL.FTZ R88, R47.reuse, R88 ;  /* 0x000000582f587220 */ /* 0x040fe20000410000 */
[----:B------:R-:W-:Y:S01]  /*9a20*/  FMUL.FTZ R67, R62, R67 ;  /* 0x000000433e437220 */ /* 0x000fe20000410000 */
[----:B------:R-:W-:Y:S01]  /*9a30*/  SHF.R.U32.HI R78, RZ, 0x10, R79 ;  /* 0x00000010ff4e7819 */ /* 0x000fe2000001164f */
[-C--:B------:R-:W-:Y:S01]  /*9a40*/  FFMA.FTZ R45, R47, R66.reuse, -R76 ;  /* 0x000000422f2d7223 */ /* 0x080fe2000001084c */
[----:B------:R-:W-:Y:S01]  /*9a50*/  FFMA.FTZ R47, R63, R66, R88 ;  /* 0x000000423f2f7223 */ /* 0x000fe20000010058 */
[----:B------:R-:W-:Y:S01]  /*9a60*/  FFMA.FTZ R64, R64, R65, R67 ;  /* 0x0000004140407223 */ /* 0x000fe20000010043 */
[----:B------:R-:W-:-:S02]  /*9a70*/  HADD2.F32 R92, -RZ, R182.H1_H1 ;  /* 0x300000b6ff5c7230 */ /* 0x000fc40000004100 */
[----:B------:R-:W-:Y:S01]  /*9a80*/  FFMA.FTZ R62, R62, R65, -R77 ;  /* 0x000000413e3e7223 */ /* 0x000fe2000001084d */
[--C-:B------:R-:W-:Y:S02]  /*9a90*/  HADD2.F32 R63, -RZ, R51.reuse.H0_H0 ;  /* 0x20000033ff3f7230 */ /* 0x100fe40000004100 */
[----:B------:R-:W-:Y:S02]  /*9aa0*/  HADD2.F32 R76, -RZ, R51.H1_H1 ;  /* 0x30000033ff4c7230 */ /* 0x000fe40000004100 */
[----:B------:R-:W-:Y:S01]  /*9ab0*/  HADD2.F32 R67, -RZ, R90.H0_H0 ;  /* 0x2000005aff437230 */ /* 0x000fe20000004100 */
[----:B------:R-:W-:Y:S01]  /*9ac0*/  F2FP.F16.F32.PACK_AB R45, R62, R45 ;  /* 0x0000002d3e2d723e */ /* 0x000fe200000000ff */
[--C-:B------:R-:W-:Y:S02]  /*9ad0*/  HADD2.F32 R51, -RZ, R49.reuse.H0_H0 ;  /* 0x20000031ff337230 */ /* 0x100fe40000004100 */
[----:B------:R-:W-:Y:S02]  /*9ae0*/  HADD2.F32 R66, -RZ, R49.H1_H1 ;  /* 0x30000031ff427230 */ /* 0x000fe40000004100 */
[----:B------:R-:W-:Y:S01]  /*9af0*/  FMUL.FTZ R77, R76, R67 ;  /* 0x000000434c4d7220 */ /* 0x000fe20000410000 */
[----:B------:R-:W-:-:S02]  /*9b00*/  HADD2.F32 R88, -RZ, R180.H1_H1 ;  /* 0x300000b4ff587230 */ /* 0x000fc40000004100 */
[----:B------:R-:W-:Y:S02]  /*9b10*/  HADD2.F32 R65, -RZ, R78.H0_H0 ;  /* 0x2000004eff417230 */ /* 0x000fe40000004100 */
[-C--:B------:R-:W-:Y:S01]  /*9b20*/  FMUL.FTZ R78, R63, R92.reuse ;  /* 0x0000005c3f4e7220 */ /* 0x080fe20000410000 */
[C---:B------:R-:W-:Y:S01]  /*9b30*/  FMUL.FTZ R92, R51.reuse, R92 ;  /* 0x0000005c335c7220 */ /* 0x040fe20000410000 */
[C---:B------:R-:W-:Y:S01]  /*9b40*/  FMUL.FTZ R67, R66.reuse, R67 ;  /* 0x0000004342437220 */ /* 0x040fe20000410000 */
[----:B------:R-:W-:Y:S02]  /*9b50*/  HADD2.F32 R90, -RZ, R59.H0_H0 ;  /* 0x2000003bff5a7230 */ /* 0x000fe40000004100 */
[-C--:B------:R-:W-:Y:S01]  /*9b60*/  FFMA.FTZ R49, R51, R88.reuse, -R78 ;  /* 0x0000005833317223 */ /* 0x080fe2000001084e */
[----:B------:R-:W-:Y:S01]  /*9b70*/  FFMA.FTZ R51, R63, R88, R92 ;  /* 0x000000583f337223 */ /* 0x000fe2000001005c */
[-C--:B------:R-:W-:Y:S01]  /*9b80*/  FFMA.FTZ R66, R66, R65.reuse, -R77 ;  /* 0x0000004142427223 */ /* 0x080fe2000001084d */
[----:B------:R-:W-:Y:S01]  /*9b90*/  FFMA.FTZ R76, R76, R65, R67 ;  /* 0x000000414c4c7223 */ /* 0x000fe20000010043 */
[----:B------:R-:W-:-:S02]  /*9ba0*/  HADD2.F32 R88, -RZ, R183.H0_H0 ;  /* 0x200000b7ff587230 */ /* 0x000fc40000004100 */
[----:B------:R-:W-:Y:S01]  /*9bb0*/  HADD2.F32 R65, -RZ, R48.H0_H0 ;  /* 0x20000030ff417230 */ /* 0x000fe20000004100 */
[----:B------:R-:W-:Y:S01]  /*9bc0*/  F2FP.F16.F32.PACK_AB R66, R66, R49 ;  /* 0x000000314242723e */ /* 0x000fe200000000ff */
[----:B------:R-:W-:Y:S01]  /*9bd0*/  HADD2.F32 R59, -RZ, R44.H0_H0 ;  /* 0x2000002cff3b7230 */ /* 0x000fe20000004100 */
[----:B------:R-:W-:Y:S01]  /*9be0*/  F2FP.F16.F32.PACK_AB R49, R64, R47 ;  /* 0x0000002f4031723e */ /* 0x000fe200000000ff */
[----:B------:R-:W-:Y:S01]  /*9bf0*/  HADD2.F32 R67, -RZ, R48.H1_H1 ;  /* 0x30000030ff437230 */ /* 0x000fe20000004100 */
[----:B------:R-:W-:Y:S01]  /*9c00*/  F2FP.F16.F32.PACK_AB R51, R76, R51 ;  /* 0x000000334c33723e */ /* 0x000fe200000000ff */
[----:B------:R-:W-:Y:S02]  /*9c10*/  HADD2.F32 R63, -RZ, R44.H1_H1 ;  /* 0x3000002cff3f7230 */ /* 0x000fe40000004100 */
[-C--:B------:R-:W-:Y:S01]  /*9c20*/  FMUL.FTZ R44, R65, R88.reuse ;  /* 0x00000058412c7220 */ /* 0x080fe20000410000 */
[----:B------:R-:W-:Y:S02]  /*9c30*/  HADD2.F32 R78, -RZ, R181.H0_H0 ;  /* 0x200000b5ff4e7230 */ /* 0x000fe40000004100 */
[----:B------:R-:W-:Y:S01]  /*9c40*/  FMUL.FTZ R48, R59, R88 ;  /* 0x000000583b307220 */ /* 0x000fe20000410000 */
[----:B------:R-:W-:-:S02]  /*9c50*/  HADD2.F32 R58, -RZ, R58.H0_H0 ;  /* 0x2000003aff3a7230 */ /* 0x000fc40000004100 */
[-C--:B------:R-:W-:Y:S01]  /*9c60*/  FMUL.FTZ R88, R67, R90.reuse ;  /* 0x0000005a43587220 */ /* 0x080fe20000410000 */
[----:B------:R-:W-:Y:S01]  /*9c70*/  FMUL.FTZ R90, R63, R90 ;  /* 0x0000005a3f5a7220 */ /* 0x000fe20000410000 */
[-C--:B------:R-:W-:Y:S01]  /*9c80*/  FFMA.FTZ R44, R59, R78.reuse, -R44 ;  /* 0x0000004e3b2c7223 */ /* 0x080fe2000001082c */
[----:B------:R-:W-:Y:S01]  /*9c90*/  FFMA.FTZ R48, R65, R78, R48 ;  /* 0x0000004e41307223 */ /* 0x000fe20000010030 */
[-C--:B------:R-:W-:Y:S01]  /*9ca0*/  FFMA.FTZ R65, R63, R58.reuse, -R88 ;  /* 0x0000003a3f417223 */ /* 0x080fe20000010858 */
[----:B------:R-:W-:Y:S01]  /*9cb0*/  FFMA.FTZ R67, R67, R58, R90 ;  /* 0x0000003a43437223 */ /* 0x000fe2000001005a */
[----:B------:R-:W-:Y:S02]  /*9cc0*/  HADD2.F32 R59, -RZ, R50.H0_H0 ;  /* 0x20000032ff3b7230 */ /* 0x000fe40000004100 */
[----:B------:R-:W-:Y:S01]  /*9cd0*/  HADD2.F32 R182, -RZ, R182.H0_H0 ;  /* 0x200000b6ffb67230 */ /* 0x000fe20000004100 */
[----:B------:R-:W-:Y:S01]  /*9ce0*/  F2FP.F16.F32.PACK_AB R44, R65, R44 ;  /* 0x0000002c412c723e */ /* 0x000fe200000000ff */
[----:B------:R-:W-:Y:S01]  /*9cf0*/  HADD2.F32 R63, -RZ, R61.H0_H0 ;  /* 0x2000003dff3f7230 */ /* 0x000fe20000004100 */
[----:B------:R-:W-:Y:S01]  /*9d00*/  F2FP.F16.F32.PACK_AB R48, R67, R48 ;  /* 0x000000304330723e */ /* 0x000fe200000000ff */
[----:B------:R-:W-:-:S02]  /*9d10*/  HADD2.F32 R58, -RZ, R46.H0_H0 ;  /* 0x2000002eff3a7230 */ /* 0x000fc40000004100 */
[-C--:B------:R-:W-:Y:S01]  /*9d20*/  FMUL.FTZ R77, R59, R182.reuse ;  /* 0x000000b63b4d7220 */ /* 0x080fe20000410000 */
[----:B------:R-:W-:Y:S02]  /*9d30*/  HADD2.F32 R50, -RZ, R50.H1_H1 ;  /* 0x30000032ff327230 */ /* 0x000fe40000004100 */
[----:B------:R-:W-:Y:S02]  /*9d40*/  HADD2.F32 R46, -RZ, R46.H1_H1 ;  /* 0x3000002eff2e7230 */ /* 0x000fe40000004100 */
[----:B------:R-:W-:Y:S01]  /*9d50*/  FMUL.FTZ R182, R58, R182 ;  /* 0x000000b63ab67220 */ /* 0x000fe20000410000 */
[----:B------:R-:W-:Y:S02]  /*9d60*/  HADD2.F32 R180, -RZ, R180.H0_H0 ;  /* 0x200000b4ffb47230 */ /* 0x000fe40000004100 */
[-C--:B------:R-:W-:Y:S01]  /*9d70*/  FMUL.FTZ R79, R50, R63.reuse ;  /* 0x0000003f324f7220 */ /* 0x080fe20000410000 */
[----:B------:R-:W-:Y:S02]  /*9d80*/  HADD2.F32 R61, -RZ, R60.H0_H0 ;  /* 0x2000003cff3d7230 */ /* 0x000fe40000004100 */
[----:B------:R-:W-:Y:S01]  /*9d90*/  FMUL.FTZ R63, R46, R63 ;  /* 0x0000003f2e3f7220 */ /* 0x000fe20000410000 */
[----:B------:R-:W-:-:S02]  /*9da0*/  IMAD.MOV.U32 R47, RZ, RZ, R66 ;  /* 0x000000ffff2f7224 */ /* 0x000fc400078e0042 */
[-C--:B------:R-:W-:Y:S01]  /*9db0*/  FFMA.FTZ R77, R58, R180.reuse, -R77 ;  /* 0x000000b43a4d7223 */ /* 0x080fe2000001084d */
[----:B------:R-:W-:Y:S01]  /*9dc0*/  FFMA.FTZ R182, R59, R180, R182 ;  /* 0x000000b43bb67223 */ /* 0x000fe200000100b6 */
[-C--:B------:R-:W-:Y:S01]  /*9dd0*/  FFMA.FTZ R46, R46, R61.reuse, -R79 ;  /* 0x0000003d2e2e7223 */ /* 0x080fe2000001084f */
[----:B------:R-:W-:-:S04]  /*9de0*/  FFMA.FTZ R63, R50, R61, R63 ;  /* 0x0000003d323f7223 */ /* 0x000fc8000001003f */
[----:B------:R-:W-:Y:S02]  /*9df0*/  F2FP.F16.F32.PACK_AB R46, R46, R77 ;  /* 0x0000004d2e2e723e */ /* 0x000fe400000000ff */
[----:B------:R-:W-:-:S07]  /*9e00*/  F2FP.F16.F32.PACK_AB R50, R63, R182 ;  /* 0x000000b63f32723e */ /* 0x000fce00000000ff */
.L_x_514:
[----:B------:R-:W-:Y:S05]  /*9e10*/  BSYNC B2 ;  /* 0x0000000000027941 */ /* 0x000fea0003800000 */
.L_x_513:
        /* <DEDUP_REMOVED lines=12> */
.L_x_512:
[----:B------:R-:W-:Y:S05]  /*9ee0*/  BSYNC B1 ;  /* 0x0000000000017941 */ /* 0x000fea0003800000 */
.L_x_511:
[----:B0-----:R-:W-:Y:S01]  /*9ef0*/  VIADD R45, R22, 0x80 ;  /* 0x00000080162d7836 */ /* 0x001fe20000000000 */
[----:B------:R-:W-:Y:S04]  /*9f00*/  BSSY B1, `(.L_x_515) ;  /* 0x0000087000017945 */ /* 0x000fe80003800000 */
[----:B------:R-:W-:-:S13]  /*9f10*/  ISETP.GE.OR P4, PT, R45, R4, P0 ;  /* 0x000000042d00720c */ /* 0x000fda0000786670 */
[----:B------:R-:W-:Y:S05]  /*9f20*/  @P4 BRA `(.L_x_516) ;  /* 0x0000000800104947 */ /* 0x000fea0003800000 */
[----:B------:R-:W3:Y:S04]  /*9f30*/  LDL R44, [R1] ;  /* 0x00000000012c7983 */ /* 0x000ee80000100800 */
[----:B------:R-:W4:Y:S01]  /*9f40*/  LDL R46, [R1+0x5c] ;  /* 0x00005c00012e7983 */ /* 0x000f220000100800 */
[----:B--2---:R-:W-:Y:S01]  /*9f50*/  IMAD.WIDE.U32 R52, R45, R138, R136 ;  /* 0x0000008a2d347225 */ /* 0x004fe200078e0088 */
[----:B------:R-:W-:Y:S01]  /*9f60*/  IADD3 R47, R22, 0x80, RZ ;  /* 0x00000080162f7810 */ /* 0x000fe20007ffe0ff */
[----:B------:R-:W-:Y:S01]  /*9f70*/  BSSY B2, `(.L_x_517) ;  /* 0x0000073000027945 */ /* 0x000fe20003800000 */
[----:B------:R-:W-:-:S03]  /*9f80*/  IADD3 R54, P4, P5, R100, R52, R21 ;  /* 0x0000003464367210 */ /* 0x000fc60007d9e015 */
[----:B------:R-:W-:-:S05]  /*9f90*/  IMAD.SHL.U32 R47, R47, 0x40, RZ ;  /* 0x000000402f2f7824 */ /* 0x000fca00078e00ff */
[----:B------:R-:W-:Y:S02]  /*9fa0*/  LOP3.LUT R47, R47, 0x1c0, RZ, 0xc0, !PT ;  /* 0x000001c02f2f7812 */ /* 0x000fe400078ec0ff */
        /* <DEDUP_REMOVED lines=19> */
[----:B------:R-:W-:-:S03]  /*a0e0*/  IMAD R45, R45, 0x2, R2 ;  /* 0x000000022d2d7824 */ /* 0x000fc600078e0202 */
[----:B------:R-:W-:-:S03]  /*a0f0*/  LEA R48, R47, R2, 0x1 ;  /* 0x000000022f307211 */ /* 0x000fc600078e08ff */
[----:B------:R-:W0:Y:S04]  /*a100*/  LDS.128 R44, [R45+0x1e400] ;  /* 0x01e400002d2c7984 */ /* 0x000e280000000c00 */
[----:B------:R-:W2:Y:S01]  /*a110*/  LDS.128 R48, [R48+0x1e400] ;  /* 0x01e4000030307984 */ /* 0x000ea20000000c00 */
[----:B------:R-:W-:Y:S05]  /*a120*/  @P3 BRA `(.L_x_518) ;  /* 0x00000004005c3947 */ /* 0x000fea0003800000 */
[----:B0-----:R-:W-:Y:S01]  /*a130*/  IMAD.MOV.U32 R62, RZ, RZ, R44 ;  /* 0x000000ffff3e7224 */ /* 0x001fe200078e002c */
[----:B------:R-:W-:Y:S01]  /*a140*/  SHF.R.U64 R59, R68, 0x10, R69 ;  /* 0x00000010443b7819 */ /* 0x000fe20000001245 */
[----:B--2---:R-:W-:Y:S01]  /*a150*/  IMAD.MOV.U32 R44, RZ, RZ, R49 ;  /* 0x000000ffff2c7224 */ /* 0x004fe200078e0031 */
[----:B------:R-:W-:Y:S01]  /*a160*/  SHF.R.U32.HI R68, RZ, 0x10, R73 ;  /* 0x00000010ff447819 */ /* 0x000fe20000011649 */
[----:B------:R-:W-:Y:S01]  /*a170*/  IMAD.MOV.U32 R63, RZ, RZ, R48 ;  /* 0x000000ffff3f7224 */ /* 0x000fe200078e0030 */
[----:B------:R-:W-:Y:S01]  /*a180*/  MOV R64, R51 ;  /* 0x0000003300407202 */ /* 0x000fe20000000f00 */
[----:B------:R-:W-:Y:S01]  /*a190*/  HADD2.F32 R67, -RZ, R173.H1_H1 ;  /* 0x300000adff437230 */ /* 0x000fe20000004100 */
[----:B------:R-:W-:Y:S01]  /*a1a0*/  SHF.R.U32.HI R66, RZ, 0x10, R69 ;  /* 0x00000010ff427819 */ /* 0x000fe20000011645 */
[--C-:B------:R-:W-:Y:S01]  /*a1b0*/  HADD2.F32 R48, -RZ, R44.reuse.H0_H0 ;  /* 0x2000002cff307230 */ /* 0x100fe20000004100 */
[----:B------:R-:W-:Y:S01]  /*a1c0*/  SHF.R.U64 R58, R70, 0x10, R71 ;  /* 0x00000010463a7819 */ /* 0x000fe20000001247 */
[----:B------:R-:W-:Y:S01]  /*a1d0*/  HADD2.F32 R51, -RZ, R44.H1_H1 ;  /* 0x3000002cff337230 */ /* 0x000fe20000004100 */
[----:B------:R-:W-:Y:S01]  /*a1e0*/  SHF.R.U32.HI R69, RZ, 0x10, R75 ;  /* 0x00000010ff457819 */ /* 0x000fe2000001164b */
[----:B------:R-:W-:Y:S01]  /*a1f0*/  IMAD.MOV.U32 R49, RZ, RZ, R47 ;  /* 0x000000ffff317224 */ /* 0x000fe200078e002f */
[----:B------:R-:W-:Y:S01]  /*a200*/  SHF.R.U32.HI R71, RZ, 0x10, R71 ;  /* 0x00000010ff477819 */ /* 0x000fe20000011647 */
[--C-:B------:R-:W-:Y:S01]  /*a210*/  HADD2.F32 R44, -RZ, R45.reuse.H0_H0 ;  /* 0x2000002dff2c7230 */ /* 0x100fe20000004100 */
[----:B------:R-:W-:Y:S01]  /*a220*/  SHF.R.U64 R61, R72, 0x10, R73 ;  /* 0x00000010483d7819 */ /* 0x000fe20000001249 */
[----:B------:R-:W-:Y:S01]  /*a230*/  HADD2.F32 R68, -RZ, R68.H0_H0 ;  /* 0x20000044ff447230 */ /* 0x000fe20000004100 */
[----:B------:R-:W-:Y:S01]  /*a240*/  SHF.R.U64 R60, R74, 0x10, R75 ;  /* 0x000000104a3c7819 */ /* 0x000fe2000000124b */
[----:B------:R-:W-:-:S02]  /*a250*/  HADD2.F32 R47, -RZ, R45.H1_H1 ;  /* 0x3000002dff2f7230 */ /* 0x000fc40000004100 */
[-C--:B------:R-:W-:Y:S01]  /*a260*/  FMUL.FTZ R45, R48, R67.reuse ;  /* 0x00000043302d7220 */ /* 0x080fe20000410000 */
[----:B------:R-:W-:Y:S02]  /*a270*/  HADD2.F32 R65, -RZ, R171.H1_H1 ;  /* 0x300000abff417230 */ /* 0x000fe40000004100 */
[C---:B------:R-:W-:Y:S01]  /*a280*/  FMUL.FTZ R67, R44.reuse, R67 ;  /* 0x000000432c437220 */ /* 0x040fe20000410000 */
[----:B------:R-:W-:Y:S02]  /*a290*/  HADD2.F32 R66, -RZ, R66.H0_H0 ;  /* 0x20000042ff427230 */ /* 0x000fe40000004100 */
[-C--:B------:R-:W-:Y:S01]  /*a2a0*/  FMUL.FTZ R70, R51, R68.reuse ;  /* 0x0000004433467220 */ /* 0x080fe20000410000 */
[C---:B------:R-:W-:Y:S01]  /*a2b0*/  FMUL.FTZ R68, R47.reuse, R68 ;  /* 0x000000442f447220 */ /* 0x040fe20000410000 */
[-C--:B------:R-:W-:Y:S01]  /*a2c0*/  FFMA.FTZ R44, R44, R65.reuse, -R45 ;  /* 0x000000412c2c7223 */ /* 0x080fe2000001082d */
[----:B------:R-:W-:Y:S01]  /*a2d0*/  FFMA.FTZ R45, R48, R65, R67 ;  /* 0x00000041302d7223 */ /* 0x000fe20000010043 */
[-C--:B------:R-:W-:Y:S01]  /*a2e0*/  FFMA.FTZ R47, R47, R66.reuse, -R70 ;  /* 0x000000422f2f7223 */ /* 0x080fe20000010846 */
[----:B------:R-:W-:Y:S01]  /*a2f0*/  FFMA.FTZ R48, R51, R66, R68 ;  /* 0x0000004233307223 */ /* 0x000fe20000010044 */
[----:B------:R-:W-:-:S02]  /*a300*/  HADD2.F32 R70, -RZ, R170.H1_H1 ;  /* 0x300000aaff467230 */ /* 0x000fc40000004100 */
[----:B------:R-:W-:Y:S01]  /*a310*/  HADD2.F32 R65, -RZ, R64.H0_H0 ;  /* 0x20000040ff417230 */ /* 0x000fe20000004100 */
[----:B------:R-:W-:Y:S01]  /*a320*/  F2FP.F16.F32.PACK_AB R47, R47, R44 ;  /* 0x0000002c2f2f723e */ /* 0x000fe200000000ff */
[----:B------:R-:W-:Y:S02]  /*a330*/  HADD2.F32 R51, -RZ, R49.H0_H0 ;  /* 0x20000031ff337230 */ /* 0x000fe40000004100 */
[----:B------:R-:W-:Y:S02]  /*a340*/  HADD2.F32 R68, -RZ, R172.H1_H1 ;  /* 0x300000acff447230 */ /* 0x000fe40000004100 */
[-C--:B------:R-:W-:Y:S01]  /*a350*/  FMUL.FTZ R72, R65, R70.reuse ;  /* 0x0000004641487220 */ /* 0x080fe20000410000 */
[----:B------:R-:W-:Y:S02]  /*a360*/  HADD2.F32 R66, -RZ, R64.H1_H1 ;  /* 0x30000040ff427230 */ /* 0x000fe40000004100 */
[----:B------:R-:W-:Y:S01]  /*a370*/  FMUL.FTZ R70, R51, R70 ;  /* 0x0000004633467220 */ /* 0x000fe20000410000 */
[----:B------:R-:W-:-:S02]  /*a380*/  HADD2.F32 R69, -RZ, R69.H0_H0 ;  /* 0x20000045ff457230 */ /* 0x000fc40000004100 */
[----:B------:R-:W-:Y:S02]  /*a390*/  HADD2.F32 R64, -RZ, R49.H1_H1 ;  /* 0x30000031ff407230 */ /* 0x000fe40000004100 */
[-C--:B------:R-:W-:Y:S01]  /*a3a0*/  FFMA.FTZ R49, R51, R68.reuse, -R72 ;  /* 0x0000004433317223 */ /* 0x080fe20000010848 */
[----:B------:R-:W-:Y:S02]  /*a3b0*/  HADD2.F32 R67, -RZ, R71.H0_H0 ;  /* 0x20000047ff437230 */ /* 0x000fe40000004100 */
[-C--:B------:R-:W-:Y:S01]  /*a3c0*/  FMUL.FTZ R71, R66, R69.reuse ;  /* 0x0000004542477220 */ /* 0x080fe20000410000 */
[----:B------:R-:W-:Y:S01]  /*a3d0*/  FFMA.FTZ R51, R65, R68, R70 ;  /* 0x0000004441337223 */ /* 0x000fe20000010046 */
[----:B------:R-:W-:Y:S02]  /*a3e0*/  HADD2.F32 R65, -RZ, R61.H0_H0 ;  /* 0x2000003dff417230 */ /* 0x000fe40000004100 */
[----:B------:R-:W-:Y:S01]  /*a3f0*/  FMUL.FTZ R69, R64, R69 ;  /* 0x0000004540457220 */ /* 0x000fe20000410000 */
[----:B------:R-:W-:-:S02]  /*a400*/  HADD2.F32 R61, -RZ, R62.H0_H0 ;  /* 0x2000003eff3d7230 */ /* 0x000fc40000004100 */
[-C--:B------:R-:W-:Y:S01]  /*a410*/  FFMA.FTZ R70, R64, R67.reuse, -R71 ;  /* 0x0000004340467223 */ /* 0x080fe20000010847 */
[----:B------:R-:W-:Y:S02]  /*a420*/  HADD2.F32 R62, -RZ, R62.H1_H1 ;  /* 0x3000003eff3e7230 */ /* 0x000fe40000004100 */
[----:B------:R-:W-:Y:S01]  /*a430*/  FFMA.FTZ R72, R66, R67, R69 ;  /* 0x0000004342487223 */ /* 0x000fe20000010045 */
[--C-:B------:R-:W-:Y:S02]  /*a440*/  HADD2.F32 R64, -RZ, R63.reuse.H0_H0 ;  /* 0x2000003fff407230 */ /* 0x100fe40000004100 */
[----:B------:R-:W-:Y:S02]  /*a450*/  HADD2.F32 R63, -RZ, R63.H1_H1 ;  /* 0x3000003fff3f7230 */ /* 0x000fe40000004100 */
[----:B------:R-:W-:Y:S01]  /*a460*/  FMUL.FTZ R68, R62, R65 ;  /* 0x000000413e447220 */ /* 0x000fe20000410000 */
[----:B------:R-:W-:Y:S01]  /*a470*/  HADD2.F32 R59, -RZ, R59.H0_H0 ;  /* 0x2000003bff3b7230 */ /* 0x000fe20000004100 */
[----:B------:R-:W-:Y:S01]  /*a480*/  F2FP.F16.F32.PACK_AB R70, R70, R49 ;  /* 0x000000314646723e */ /* 0x000fe200000000ff */
[----:B------:R-:W-:-:S02]  /*a490*/  HADD2.F32 R170, -RZ, R170.H0_H0 ;  /* 0x200000aaffaa7230 */ /* 0x000fc40000004100 */
[C---:B------:R-:W-:Y:S01]  /*a4a0*/  FMUL.FTZ R69, R63.reuse, R65 ;  /* 0x000000413f457220 */ /* 0x040fe20000410000 */
[----:B------:R-:W-:Y:S02]  /*a4b0*/  HADD2.F32 R172, -RZ, R172.H0_H0 ;  /* 0x200000acffac7230 */ /* 0x000fe40000004100 */
[-C--:B------:R-:W-:Y:S01]  /*a4c0*/  FFMA.FTZ R68, R63, R59.reuse, R68 ;  /* 0x0000003b3f447223 */ /* 0x080fe20000010044 */
[----:B------:R-:W-:Y:S02]  /*a4d0*/  HADD2.F32 R63, -RZ, R60.H0_H0 ;  /* 0x2000003cff3f7230 */ /* 0x000fe40000004100 */
[-C--:B------:R-:W-:Y:S01]  /*a4e0*/  FMUL.FTZ R66, R64, R170.reuse ;  /* 0x000000aa40427220 */ /* 0x080fe20000410000 */
[----:B------:R-:W-:Y:S01]  /*a4f0*/  FFMA.FTZ R69, R62, R59, -R69 ;  /* 0x0000003b3e457223 */ /* 0x000fe20000010845 */
[----:B------:R-:W-:Y:S02]  /*a500*/  HADD2.F32 R60, -RZ, R50.H0_H0 ;  /* 0x20000032ff3c7230 */ /* 0x000fe40000004100 */
[----:B------:R-:W-:Y:S01]  /*a510*/  FMUL.FTZ R67, R61, R170 ;  /* 0x000000aa3d437220 */ /* 0x000fe20000410000 */
[----:B------:R-:W-:-:S02]  /*a520*/  HADD2.F32 R171, -RZ, R171.H0_H0 ;  /* 0x200000abffab7230 */ /* 0x000fc40000004100 */
[-C--:B------:R-:W-:Y:S01]  /*a530*/  FFMA.FTZ R66, R61, R172.reuse, -R66 ;  /* 0x000000ac3d427223 */ /* 0x080fe20000010842 */
[----:B------:R-:W-:Y:S02]  /*a540*/  HADD2.F32 R59, -RZ, R46.H0_H0 ;  /* 0x2000002eff3b7230 */ /* 0x000fe40000004100 */
[----:B------:R-:W-:Y:S01]  /*a550*/  FFMA.FTZ R67, R64, R172, R67 ;  /* 0x000000ac40437223 */ /* 0x000fe20000010043 */
[----:B------:R-:W-:Y:S01]  /*a560*/  HADD2.F32 R50, -RZ, R50.H1_H1 ;  /* 0x30000032ff327230 */ /* 0x000fe20000004100 */
[----:B------:R-:W-:Y:S01]  /*a570*/  F2FP.F16.F32.PACK_AB R49, R48, R45 ;  /* 0x0000002d3031723e */ /* 0x000fe200000000ff */
[----:B------:R-:W-:Y:S01]  /*a580*/  HADD2.F32 R46, -RZ, R46.H1_H1 ;  /* 0x3000002eff2e7230 */ /* 0x000fe20000004100 */
[----:B------:R-:W-:Y:S01]  /*a590*/  F2FP.F16.F32.PACK_AB R51, R72, R51 ;  /* 0x000000334833723e */ /* 0x000fe200000000ff */
[----:B------:R-:W-:Y:S02]  /*a5a0*/  HADD2.F32 R61, -RZ, R58.H0_H0 ;  /* 0x2000003aff3d7230 */ /* 0x000fe40000004100 */
[----:B------:R-:W-:Y:S01]  /*a5b0*/  FMUL.FTZ R58, R60, R171 ;  /* 0x000000ab3c3a7220 */ /* 0x000fe20000410000 */
[----:B------:R-:W-:-:S02]  /*a5c0*/  HADD2.F32 R173, -RZ, R173.H0_H0 ;  /* 0x200000adffad7230 */ /* 0x000fc40000004100 */
[----:B------:R-:W-:Y:S01]  /*a5d0*/  FMUL.FTZ R65, R50, R63 ;  /* 0x0000003f32417220 */ /* 0x000fe20000410000 */
[C---:B------:R-:W-:Y:S01]  /*a5e0*/  FMUL.FTZ R171, R59.reuse, R171 ;  /* 0x000000ab3bab7220 */ /* 0x040fe20000410000 */
[----:B------:R-:W-:Y:S01]  /*a5f0*/  FMUL.FTZ R63, R46, R63 ;  /* 0x0000003f2e3f7220 */ /* 0x000fe20000410000 */
[----:B------:R-:W-:Y:S02]  /*a600*/  IMAD.MOV.U32 R45, RZ, RZ, R47 ;  /* 0x000000ffff2d7224 */ /* 0x000fe400078e002f */
[-C--:B------:R-:W-:Y:S01]  /*a610*/  FFMA.FTZ R58, R59, R173.reuse, -R58 ;  /* 0x000000ad3b3a7223 */ /* 0x080fe2000001083a */
[----:B------:R-:W-:Y:S01]  /*a620*/  FFMA.FTZ R171, R60, R173, R171 ;  /* 0x000000ad3cab7223 */ /* 0x000fe200000100ab */
[-C--:B------:R-:W-:Y:S01]  /*a630*/  FFMA.FTZ R65, R46, R61.reuse, -R65 ;  /* 0x0000003d2e417223 */ /* 0x080fe20000010841 */
[----:B------:R-:W-:Y:S01]  /*a640*/  FFMA.FTZ R50, R50, R61, R63 ;  /* 0x0000003d32327223 */ /* 0x000fe2000001003f */
[----:B------:R-:W-:Y:S01]  /*a650*/  F2FP.F16.F32.PACK_AB R44, R69, R66 ;  /* 0x00000042452c723e */ /* 0x000fe200000000ff */
[----:B------:R-:W-:Y:S01]  /*a660*/  IMAD.MOV.U32 R47, RZ, RZ, R70 ;  /* 0x000000ffff2f7224 */ /* 0x000fe200078e0046 */
[----:B------:R-:W-:-:S02]  /*a670*/  F2FP.F16.F32.PACK_AB R48, R68, R67 ;  /* 0x000000434430723e */ /* 0x000fc400000000ff */
[----:B------:R-:W-:Y:S02]  /*a680*/  F2FP.F16.F32.PACK_AB R46, R65, R58 ;  /* 0x0000003a412e723e */ /* 0x000fe400000000ff */
[----:B------:R-:W-:-:S07]  /*a690*/  F2FP.F16.F32.PACK_AB R50, R50, R171 ;  /* 0x000000ab3232723e */ /* 0x000fce00000000ff */
.L_x_518:
[----:B------:R-:W-:Y:S05]  /*a6a0*/  BSYNC B2 ;  /* 0x0000000000027941 */ /* 0x000fea0003800000 */
.L_x_517:
        /* <DEDUP_REMOVED lines=12> */
.L_x_516:
[----:B------:R-:W-:Y:S05]  /*a770*/  BSYNC B1 ;  /* 0x0000000000017941 */ /* 0x000fea0003800000 */
.L_x_515:
[----:B0-----:R-:W-:Y:S02]  /*a780*/  VIADD R45, R22, 0xa0 ;  /* 0x000000a0162d7836 */ /* 0x001fe40000000000 */
[-C--:B--2---:R-:W-:Y:S02]  /*a790*/  IMAD R44, R148, R138.reuse, RZ ;  /* 0x0000008a942c7224 */ /* 0x084fe400078e02ff */
[C---:B------:R-:W-:Y:S01]  /*a7a0*/  IMAD.WIDE.U32 R136, R45.reuse, R138, R136 ;  /* 0x0000008a2d887225 */ /* 0x040fe200078e0088 */
[----:B------:R-:W-:-:S03]  /*a7b0*/  ISETP.GE.OR P4, PT, R45, R4, P0 ;  /* 0x000000042d00720c */ /* 0x000fc60000786670 */
[----:B------:R-:W-:-:S10]  /*a7c0*/  IMAD R139, R45, R139, R44 ;  /* 0x0000008b2d8b7224 */ /* 0x000fd400078e022c */
[----:B------:R-:W-:Y:S05]  /*a7d0*/  @P4 BRA `(.L_x_485) ;  /* 0x00000010005c4947 */ /* 0x000fea0003800000 */
[----:B------:R-:W2:Y:S01]  /*a7e0*/  LDL R45, [R1] ;  /* 0x00000000012d7983 */ /* 0x000ea20000100800 */
[----:B------:R-:W0:Y:S03]  /*a7f0*/  LDC.64 R52, c[0x0][0x2e8] ;  /* 0x0000ba00ff347b82 */ /* 0x000e260000000a00 */
[----:B------:R-:W3:Y:S01]  /*a800*/  LDL R46, [R1+0x58] ;  /* 0x00005800012e7983 */ /* 0x000ee20000100800 */
[----:B------:R-:W-:Y:S01]  /*a810*/  IMAD.IADD R56, R137, 0x1, R139 ;  /* 0x0000000189387824 */ /* 0x000fe200078e028b */
[----:B------:R-:W-:Y:S01]  /*a820*/  IADD3 R44, P4, P5, R100, R136, R21 ;  /* 0x00000088642c7210 */ /* 0x000fe20007d9e015 */
[----:B------:R-:W-:Y:S01]  /*a830*/  BSSY B1, `(.L_x_519) ;  /* 0x000006f000017945 */ /* 0x000fe20003800000 */
[----:B------:R-:W-:-:S05]  /*a840*/  IADD3 R47, R22, 0xa0, RZ ;  /* 0x000000a0162f7810 */ /* 0x000fca0007ffe0ff */
[----:B------:R-:W-:-:S05]  /*a850*/  IMAD.SHL.U32 R47, R47, 0x40, RZ ;  /* 0x000000402f2f7824 */ /* 0x000fca00078e00ff */
[----:B------:R-:W-:Y:S02]  /*a860*/  LOP3.LUT R47, R47, 0x1c0, RZ, 0xc0, !PT ;  /* 0x000001c02f2f7812 */ /* 0x000fe400078ec0ff */
[----:B--2---:R-:W-:Y:S02]  /*a870*/  LOP3.LUT P6, RZ, R45, 0x1, RZ, 0xc0, !PT ;  /* 0x000000012dff7812 */ /* 0x004fe400078cc0ff */
[----:B------:R-:W-:Y:S02]  /*a880*/  IADD3.X R45, R15, R56, R8, P4, P5 ;  /* 0x000000380f2d7210 */ /* 0x000fe400027ea408 */
[C---:B0-----:R-:W-:Y:S02]  /*a890*/  LEA R54, P4, R44.reuse, R52, 0x1 ;  /* 0x000000342c367211 */ /* 0x041fe400078808ff */
[----:B------:R-:W-:Y:S02]  /*a8a0*/  SEL R155, R43, R155, !P6 ;  /* 0x0000009b2b9b7207 */ /* 0x000fe40007000000 */
[----:B------:R-:W-:-:S02]  /*a8b0*/  LEA.HI.X R55, R44, R53, R45, 0x1, P4 ;  /* 0x000000352c377211 */ /* 0x000fc400020f0c2d */
[----:B------:R-:W-:-:S04]  /*a8c0*/  SHF.R.S32.HI R44, RZ, 0x1f, R155 ;  /* 0x0000001fff2c7819 */ /* 0x000fc8000001149b */
[----:B------:R-:W-:-:S04]  /*a8d0*/  LEA.HI R44, R44, R155, RZ, 0x4 ;  /* 0x0000009b2c2c7211 */ /* 0x000fc800078f20ff */
[----:B------:R-:W-:-:S04]  /*a8e0*/  LEA.HI.SX32 R44, R44, R9, 0x1c ;  /* 0x000000092c2c7211 */ /* 0x000fc800078fe2ff */
[----:B------:R-:W-:Y:S01]  /*a8f0*/  SHF.R.S32.HI R45, RZ, 0x1f, R44 ;  /* 0x0000001fff2d7819 */ /* 0x000fe2000001142c */
[----:B------:R-:W-:-:S03]  /*a900*/  IMAD.SHL.U32 R57, R44, 0x8, RZ ;  /* 0x000000082c397824 */ /* 0x000fc600078e00ff */
[----:B------:R-:W-:-:S04]  /*a910*/  LEA.HI R45, R45, R44, RZ, 0x3 ;  /* 0x0000002c2d2d7211 */ /* 0x000fc800078f18ff */
[----:B------:R-:W-:Y:S02]  /*a920*/  SHF.R.S32.HI R44, RZ, 0x3, R45 ;  /* 0x00000003ff2c7819 */ /* 0x000fe4000001142d */
[----:B------:R-:W-:-:S03]  /*a930*/  LOP3.LUT R45, R47, 0x38, R57, 0xf8, !PT ;  /* 0x000000382f2d7812 */ /* 0x000fc600078ef839 */
[----:B---3--:R-:W-:Y:S01]  /*a940*/  IMAD R44, R44, 0x2c00, R46 ;  /* 0x00002c002c2c7824 */ /* 0x008fe200078e022e */
[----:B------:R-:W-:-:S05]  /*a950*/  LOP3.LUT R45, R45, R164, RZ, 0x3c, !PT ;  /* 0x000000a42d2d7212 */ /* 0x000fca00078e3cff */
        /* <DEDUP_REMOVED lines=8> */
[----:B------:R-:W-:Y:S01]  /*a9e0*/  SHF.R.U32.HI R66, RZ, 0x10, R85 ;  /* 0x00000010ff427819 */ /* 0x000fe20000011655 */
[----:B--2---:R-:W-:Y:S01]  /*a9f0*/  IMAD.MOV.U32 R62, RZ, RZ, R50 ;  /* 0x000000ffff3e7224 */ /* 0x004fe200078e0032 */
[----:B------:R-:W-:Y:S01]  /*aa00*/  SHF.R.U32.HI R64, RZ, 0x10, R81 ;  /* 0x00000010ff407819 */ /* 0x000fe20000011651 */
[----:B0-----:R-:W-:Y:S01]  /*aa10*/  IMAD.MOV.U32 R61, RZ, RZ, R44 ;  /* 0x000000ffff3d7224 */ /* 0x001fe200078e002c */
[--C-:B------:R-:W-:Y:S01]  /*aa20*/  SHF.R.U64 R59, R86, 0x10, R87.reuse ;  /* 0x00000010563b7819 */ /* 0x100fe20000001257 */
[----:B------:R-:W-:Y:S01]  /*aa30*/  HADD2.F32 R50, -RZ, R49.H0_H0 ;  /* 0x20000031ff327230 */ /* 0x000fe20000004100 */
[----:B------:R-:W-:Y:S01]  /*aa40*/  SHF.R.U32.HI R86, RZ, 0x10, R87 ;  /* 0x00000010ff567819 */ /* 0x000fe20000011657 */
[----:B------:R-:W-:Y:S01]  /*aa50*/  HADD2.F32 R65, -RZ, R169.H1_H1 ;  /* 0x300000a9ff417230 */ /* 0x000fe20000004100 */
[--C-:B------:R-:W-:Y:S01]  /*aa60*/  SHF.R.U64 R58, R82, 0x10, R83.reuse ;  /* 0x00000010523a7819 */ /* 0x100fe20000001253 */
[----:B------:R-:W-:Y:S01]  /*aa70*/  HADD2.F32 R49, -RZ, R49.H1_H1 ;  /* 0x30000031ff317230 */ /* 0x000fe20000004100 */
[----:B------:R-:W-:Y:S01]  /*aa80*/  SHF.R.U32.HI R82, RZ, 0x10, R83 ;  /* 0x00000010ff527819 */ /* 0x000fe20000011653 */
[----:B------:R-:W-:-:S02]  /*aa90*/  HADD2.F32 R44, -RZ, R45.H0_H0 ;  /* 0x2000002dff2c7230 */ /* 0x000fc40000004100 */
[-C--:B------:R-:W-:Y:S01]  /*aaa0*/  FMUL.FTZ R67, R50, R65.reuse ;  /* 0x0000004132437220 */ /* 0x080fe20000410000 */
[----:B------:R-:W-:Y:S01]  /*aab0*/  HADD2.F32 R66, -RZ, R66.H0_H0 ;  /* 0x20000042ff427230 */ /* 0x000fe20000004100 */
[----:B------:R-:W-:Y:S01]  /*aac0*/  SHF.R.U64 R73, R84, 0x10, R85 ;  /* 0x0000001054497819 */ /* 0x000fe20000001255 */
[----:B------:R-:W-:Y:S02]  /*aad0*/  HADD2.F32 R45, -RZ, R45.H1_H1 ;  /* 0x3000002dff2d7230 */ /* 0x000fe40000004100 */
[----:B------:R-:W-:Y:S01]  /*aae0*/  FMUL.FTZ R65, R44, R65 ;  /* 0x000000412c417220 */ /* 0x000fe20000410000 */
[----:B------:R-:W-:Y:S02]  /*aaf0*/  HADD2.F32 R63, -RZ, R167.H1_H1 ;  /* 0x300000a7ff3f7230 */ /* 0x000fe40000004100 */
[-C--:B------:R-:W-:Y:S01]  /*ab00*/  FMUL.FTZ R68, R49, R66.reuse ;  /* 0x0000004231447220 */ /* 0x080fe20000410000 */
[----:B------:R-:W-:Y:S02]  /*ab10*/  HADD2.F32 R64, -RZ, R64.H0_H0 ;  /* 0x20000040ff407230 */ /* 0x000fe40000004100 */
[----:B------:R-:W-:Y:S01]  /*ab20*/  FMUL.FTZ R66, R45, R66 ;  /* 0x000000422d427220 */ /* 0x000fe20000410000 */
[----:B------:R-:W-:Y:S01]  /*ab30*/  SHF.R.U64 R60, R80, 0x10, R81 ;  /* 0x00000010503c7819 */ /* 0x000fe20000001251 */
[-C--:B------:R-:W-:Y:S01]  /*ab40*/  FFMA.FTZ R44, R44, R63.reuse, -R67 ;  /* 0x0000003f2c2c7223 */ /* 0x080fe20000010843 */
[----:B------:R-:W-:Y:S01]  /*ab50*/  FFMA.FTZ R65, R50, R63, R65 ;  /* 0x0000003f32417223 */ /* 0x000fe20000010041 */
[-C--:B------:R-:W-:Y:S01]  /*ab60*/  FFMA.FTZ R70, R49, R64.reuse, R66 ;  /* 0x0000004031467223 */ /* 0x080fe20000010042 */
[----:B------:R-:W-:Y:S01]  /*ab70*/  FFMA.FTZ R63, R45, R64, -R68 ;  /* 0x000000402d3f7223 */ /* 0x000fe20000010844 */
[----:B------:R-:W-:-:S02]  /*ab80*/  HADD2.F32 R49, -RZ, R51.H0_H0 ;  /* 0x20000033ff317230 */ /* 0x000fc40000004100 */
[----:B------:R-:W-:Y:S02]  /*ab90*/  HADD2.F32 R51, -RZ, R51.H1_H1 ;  /* 0x30000033ff337230 */ /* 0x000fe40000004100 */
[--C-:B------:R-:W-:Y:S02]  /*aba0*/  HADD2.F32 R45, -RZ, R47.reuse.H0_H0 ;  /* 0x2000002fff2d7230 */ /* 0x100fe40000004100 */
[----:B------:R-:W-:Y:S02]  /*abb0*/  HADD2.F32 R68, -RZ, R86.H0_H0 ;  /* 0x20000056ff447230 */ /* 0x000fe40000004100 */
[----:B------:R-:W-:Y:S02]  /*abc0*/  HADD2.F32 R47, -RZ, R47.H1_H1 ;  /* 0x3000002fff2f7230 */ /* 0x000fe40000004100 */
[----:B------:R-:W-:Y:S02]  /*abd0*/  HADD2.F32 R66, -RZ, R168.H1_H1 ;  /* 0x300000a8ff427230 */ /* 0x000fe40000004100 */
[----:B------:R-:W-:Y:S01]  /*abe0*/  FMUL.FTZ R74, R51, R68 ;  /* 0x00000044334a7220 */ /* 0x000fe20000410000 */
[----:B------:R-:W-:-:S02]  /*abf0*/  HADD2.F32 R64, -RZ, R82.H0_H0 ;  /* 0x20000052ff407230 */ /* 0x000fc40000004100 */
[----:B------:R-:W-:Y:S01]  /*ac00*/  FMUL.FTZ R68, R47, R68 ;  /* 0x000000442f447220 */ /* 0x000fe20000410000 */
[----:B------:R-:W-:Y:S02]  /*ac10*/  HADD2.F32 R50, -RZ, R166.H1_H1 ;  /* 0x300000a6ff327230 */ /* 0x000fe40000004100 */
[-C--:B------:R-:W-:Y:S01]  /*ac20*/  FMUL.FTZ R72, R49, R66.reuse ;  /* 0x0000004231487220 */ /* 0x080fe20000410000 */
[----:B------:R-:W-:Y:S01]  /*ac30*/  FMUL.FTZ R66, R45, R66 ;  /* 0x000000422d427220 */ /* 0x000fe20000410000 */
[-C--:B------:R-:W-:Y:S01]  /*ac40*/  FFMA.FTZ R71, R47, R64.reuse, -R74 ;  /* 0x000000402f477223 */ /* 0x080fe2000001084a */
[----:B------:R-:W-:Y:S01]  /*ac50*/  FFMA.FTZ R74, R51, R64, R68 ;  /* 0x00000040334a7223 */ /* 0x000fe20000010044 */
[-C--:B------:R-:W-:Y:S01]  /*ac60*/  FFMA.FTZ R72, R45, R50.reuse, -R72 ;  /* 0x000000322d487223 */ /* 0x080fe20000010848 */
[----:B------:R-:W-:Y:S02]  /*ac70*/  HADD2.F32 R64, -RZ, R169.H0_H0 ;  /* 0x200000a9ff407230 */ /* 0x000fe40000004100 */
[----:B------:R-:W-:Y:S01]  /*ac80*/  FFMA.FTZ R69, R49, R50, R66 ;  /* 0x0000003231457223 */ /* 0x000fe20000010042 */
[----:B------:R-:W-:-:S02]  /*ac90*/  HADD2.F32 R47, -RZ, R48.H0_H0 ;  /* 0x20000030ff2f7230 */ /* 0x000fc40000004100 */
[----:B------:R-:W-:Y:S02]  /*aca0*/  HADD2.F32 R45, -RZ, R61.H0_H0 ;  /* 0x2000003dff2d7230 */ /* 0x000fe40000004100 */
[----:B------:R-:W-:Y:S02]  /*acb0*/  HADD2.F32 R50, -RZ, R167.H0_H0 ;  /* 0x200000a7ff327230 */ /* 0x000fe40000004100 */
[-C--:B------:R-:W-:Y:S01]  /*acc0*/  FMUL.FTZ R66, R47, R64.reuse ;  /* 0x000000402f427220 */ /* 0x080fe20000410000 */
[----:B------:R-:W-:Y:S02]  /*acd0*/  HADD2.F32 R49, -RZ, R73.H0_H0 ;  /* 0x20000049ff317230 */ /* 0x000fe40000004100 */
[C---:B------:R-:W-:Y:S01]  /*ace0*/  FMUL.FTZ R64, R45.reuse, R64 ;  /* 0x000000402d407220 */ /* 0x040fe20000410000 */
[----:B------:R-:W-:Y:S02]  /*acf0*/  HADD2.F32 R48, -RZ, R48.H1_H1 ;  /* 0x30000030ff307230 */ /* 0x000fe40000004100 */
[----:B------:R-:W-:Y:S01]  /*ad00*/  FFMA.FTZ R66, R45, R50, -R66 ;  /* 0x000000322d427223 */ /* 0x000fe20000010842 */
[----:B------:R-:W-:-:S02]  /*ad10*/  HADD2.F32 R61, -RZ, R61.H1_H1 ;  /* 0x3000003dff3d7230 */ /* 0x000fc40000004100 */
[----:B------:R-:W-:Y:S01]  /*ad20*/  FFMA.FTZ R64, R47, R50, R64 ;  /* 0x000000322f407223 */ /* 0x000fe20000010040 */
[----:B------:R-:W-:Y:S02]  /*ad30*/  HADD2.F32 R60, -RZ, R60.H0_H0 ;  /* 0x2000003cff3c7230 */ /* 0x000fe40000004100 */
[-C--:B------:R-:W-:Y:S01]  /*ad40*/  FMUL.FTZ R68, R48, R49.reuse ;  /* 0x0000003130447220 */ /* 0x080fe20000410000 */
[----:B------:R-:W-:Y:S02]  /*ad50*/  HADD2.F32 R47, -RZ, R62.H0_H0 ;  /* 0x2000003eff2f7230 */ /* 0x000fe40000004100 */
[C---:B------:R-:W-:Y:S01]  /*ad60*/  FMUL.FTZ R49, R61.reuse, R49 ;  /* 0x000000313d317220 */ /* 0x040fe20000410000 */
[----:B------:R-:W-:Y:S02]  /*ad70*/  HADD2.F32 R168, -RZ, R168.H0_H0 ;  /* 0x200000a8ffa87230 */ /* 0x000fe40000004100 */
[----:B------:R-:W-:Y:S01]  /*ad80*/  FFMA.FTZ R61, R61, R60, -R68 ;  /* 0x0000003c3d3d7223 */ /* 0x000fe20000010844 */
[----:B------:R-:W-:-:S02]  /*ad90*/  HADD2.F32 R59, -RZ, R59.H0_H0 ;  /* 0x2000003bff3b7230 */ /* 0x000fc40000004100 */
[----:B------:R-:W-:Y:S01]  /*ada0*/  FFMA.FTZ R51, R48, R60, R49 ;  /* 0x0000003c30337223 */ /* 0x000fe20000010031 */
[----:B------:R-:W-:Y:S02]  /*adb0*/  HADD2.F32 R45, -RZ, R46.H0_H0 ;  /* 0x2000002eff2d7230 */ /* 0x000fe40000004100 */
[-C--:B------:R-:W-:Y:S01]  /*adc0*/  FMUL.FTZ R48, R47, R168.reuse ;  /* 0x000000a82f307220 */ /* 0x080fe20000410000 */
[----:B------:R-:W-:Y:S01]  /*add0*/  HADD2.F32 R62, -RZ, R62.H1_H1 ;  /* 0x3000003eff3e7230 */ /* 0x000fe20000004100 */
[----:B------:R-:W-:Y:S01]  /*ade0*/  F2FP.F16.F32.PACK_AB R69, R74, R69 ;  /* 0x000000454a45723e */ /* 0x000fe200000000ff */
[----:B------:R-:W-:Y:S02]  /*adf0*/  HADD2.F32 R46, -RZ, R46.H1_H1 ;  /* 0x3000002eff2e7230 */ /* 0x000fe40000004100 */
[----:B------:R-:W-:Y:S01]  /*ae00*/  FMUL.FTZ R168, R45, R168 ;  /* 0x000000a82da87220 */ /* 0x000fe20000410000 */
[----:B------:R-:W-:Y:S02]  /*ae10*/  HADD2.F32 R166, -RZ, R166.H0_H0 ;  /* 0x200000a6ffa67230 */ /* 0x000fe40000004100 */
[----:B------:R-:W-:Y:S01]  /*ae20*/  FMUL.FTZ R67, R62, R59 ;  /* 0x0000003b3e437220 */ /* 0x000fe20000410000 */
[----:B------:R-:W-:-:S02]  /*ae30*/  HADD2.F32 R49, -RZ, R58.H0_H0 ;  /* 0x2000003aff317230 */ /* 0x000fc40000004100 */
[C---:B------:R-:W-:Y:S01]  /*ae40*/  FMUL.FTZ R59, R46.reuse, R59 ;  /* 0x0000003b2e3b7220 */ /* 0x040fe20000410000 */
[----:B------:R-:W-:Y:S01]  /*ae50*/  F2FP.F16.F32.PACK_AB R64, R51, R64 ;  /* 0x000000403340723e */ /* 0x000fe200000000ff */
[-C--:B------:R-:W-:Y:S01]  /*ae60*/  FFMA.FTZ R48, R45, R166.reuse, -R48 ;  /* 0x000000a62d307223 */ /* 0x080fe20000010830 */
[----:B------:R-:W-:Y:S01]  /*ae70*/  FFMA.FTZ R168, R47, R166, R168 ;  /* 0x000000a62fa87223 */ /* 0x000fe200000100a8 */
[-C--:B------:R-:W-:Y:S01]  /*ae80*/  FFMA.FTZ R67, R46, R49.reuse, -R67 ;  /* 0x000000312e437223 */ /* 0x080fe20000010843 */
[----:B------:R-:W-:Y:S01]  /*ae90*/  FFMA.FTZ R59, R62, R49, R59 ;  /* 0x000000313e3b7223 */ /* 0x000fe2000001003b */
[----:B------:R-:W-:Y:S01]  /*aea0*/  F2FP.F16.F32.PACK_AB R45, R63, R44 ;  /* 0x0000002c3f2d723e */ /* 0x000fe200000000ff */
[----:B------:R-:W-:Y:S01]  /*aeb0*/  IMAD.MOV.U32 R51, RZ, RZ, R69 ;  /* 0x000000ffff337224 */ /* 0x000fe200078e0045 */
[----:B------:R-:W-:Y:S02]  /*aec0*/  F2FP.F16.F32.PACK_AB R47, R71, R72 ;  /* 0x00000048472f723e */ /* 0x000fe400000000ff */
[----:B------:R-:W-:Y:S01]  /*aed0*/  F2FP.F16.F32.PACK_AB R46, R67, R48 ;  /* 0x00000030432e723e */ /* 0x000fe200000000ff */
[----:B------:R-:W-:Y:S01]  /*aee0*/  IMAD.MOV.U32 R48, RZ, RZ, R64 ;  /* 0x000000ffff307224 */ /* 0x000fe200078e0040 */
[----:B------:R-:W-:-:S02]  /*aef0*/  F2FP.F16.F32.PACK_AB R49, R70, R65 ;  /* 0x000000414631723e */ /* 0x000fc400000000ff */
[----:B------:R-:W-:Y:S02]  /*af00*/  F2FP.F16.F32.PACK_AB R44, R61, R66 ;  /* 0x000000423d2c723e */ /* 0x000fe400000000ff */
[----:B------:R-:W-:-:S07]  /*af10*/  F2FP.F16.F32.PACK_AB R50, R59, R168 ;  /* 0x000000a83b32723e */ /* 0x000fce00000000ff */
.L_x_520:
[----:B------:R-:W-:Y:S05]  /*af20*/  BSYNC B1 ;  /* 0x0000000000017941 */ /* 0x000fea0003800000 */
.L_x_519:
[----:B------:R-:W-:Y:S01]  /*af30*/  ISETP.GE.AND P3, PT, R57, R153, PT ;  /* 0x000000993900720c */ /* 0x000fe20003f66270 */
[----:B------:R-:W-:Y:S02]  /*af40*/  ULDC.64 UR4, c[0x0][0x208] ;  /* 0x0000820000047ab9 */ /* 0x000fe40000000a00 */
[----:B0-----:R0:W-:Y:S10]  /*af50*/  STG.E.128 desc[UR4][R54.64], R44 ;  /* 0x0000002c36007986 */ /* 0x0011f4000c101d04 */
[----:B------:R-:W-:Y:S05]  /*af60*/  @P3 BRA `(.L_x_485) ;  /* 0x0000000800783947 */ /* 0x000fea0003800000 */
[--C-:B0-----:R-:W-:Y:S01]  /*af70*/  SHF.R.S32.HI R44, RZ, 0x1f, R57.reuse ;  /* 0x0000001fff2c7819 */ /* 0x101fe20000011439 */
[----:B------:R-:W-:Y:S01]  /*af80*/  ULDC.64 UR4, c[0x0][0x208] ;  /* 0x0000820000047ab9 */ /* 0x000fe20000000a00 */
[----:B------:R-:W-:-:S04]  /*af90*/  IADD3 R57, P3, P4, R100, R136, R57 ;  /* 0x0000008864397210 */ /* 0x000fc80007c7e039 */
[----:B------:R-:W-:Y:S02]  /*afa0*/  IADD3.X R56, R15, R56, R44, P3, P4 ;  /* 0x000000380f387210 */ /* 0x000fe40001fe842c */
[----:B------:R-:W-:-:S04]  /*afb0*/  LEA R52, P3, R57, R52, 0x1 ;  /* 0x0000003439347211 */ /* 0x000fc800078608ff */
[----:B------:R-:W-:-:S05]  /*afc0*/  LEA.HI.X R53, R57, R53, R56, 0x1, P3 ;  /* 0x0000003539357211 */ /* 0x000fca00018f0c38 */
[----:B--2---:R0:W-:Y:S01]  /*afd0*/  STG.E.128 desc[UR4][R52.64], R48 ;  /* 0x0000003034007986 */ /* 0x0041e2000c101d04 */
[----:B------:R-:W-:Y:S05]  /*afe0*/  BRA `(.L_x_485) ;  /* 0x0000000800587947 */ /* 0x000fea0003800000 */
.L_x_428:
[----:B------:R-:W-:-:S13]  /*aff0*/  ISETP.NE.AND P2, PT, R224, 0x3, PT ;  /* 0x00000003e000780c */ /* 0x000fda0003f45270 */
[----:B------:R-:W-:Y:S05]  /*b000*/  @!P2 BRA `(.L_x_521) ;  /* 0x000000000004a947 */ /* 0x000fea0003800000 */
[----:B------:R-:W-:Y:S01]  /*b010*/  BPT.TRAP 0x1 ;  /* 0x000000040000795c */ /* 0x000fe20000300000 */
.L_x_521:
[----:B------:R-:W-:Y:S01]  /*b020*/  SHF.R.S32.HI R3, RZ, 0x1f, R24 ;  /* 0x0000001fff037819 */ /* 0x000fe20000011418 */
[----:B------:R-:W-:Y:S01]  /*b030*/  IMAD R0, R41, R24, RZ ;  /* 0x0000001829007224 */ /* 0x000fe200078e02ff */
[----:B------:R-:W-:Y:S01]  /*b040*/  BSSY B1, `(.L_x_522) ;  /* 0x000000a000017945 */ /* 0x000fe20003800000 */
[----:B------:R-:W-:Y:S02]  /*b050*/  IMAD R4, R24, -0xb0, R25 ;  /* 0xffffff5018047824 */ /* 0x000fe400078e0219 */
[----:B------:R-:W-:Y:S01]  /*b060*/  IMAD R45, R3, R156, R0 ;  /* 0x0000009c032d7224 */ /* 0x000fe200078e0200 */
[----:B------:R-:W-:Y:S01]  /*b070*/  LEA R3, R23, R2, 0x3 ;  /* 0x0000000217037211 */ /* 0x000fe200078e18ff */
[----:B------:R-:W-:Y:S01]  /*b080*/  IMAD.WIDE.U32 R52, R156, R24, RZ ;  /* 0x000000189c347225 */ /* 0x000fe200078e00ff */
[----:B------:R-:W-:Y:S02]  /*b090*/  SHF.L.U32 R0, R223, 0x1f, RZ ;  /* 0x0000001fdf007819 */ /* 0x000fe400000006ff */
[----:B------:R-:W-:Y:S01]  /*b0a0*/  VIMNMX R4, R4, 0xb0, PT ;  /* 0x000000b004047848 */ /* 0x000fe20003fe0100 */
[----:B------:R-:W-:Y:S01]  /*b0b0*/  IMAD.IADD R58, R45, 0x1, R53 ;  /* 0x000000012d3a7824 */ /* 0x000fe200078e0235 */
[----:B------:R-:W1:Y:S02]  /*b0c0*/  SYNCS.PHASECHK.TRANS64.TRYWAIT P3, [R3+URZ+0x34890], R0 ;  /* 0x03489000030075a7 */ /* 0x000e64000806017f */
[----:B-1----:R-:W-:Y:S05]  /*b0d0*/  @!P3 BRA `(.L_x_523) ;  /* 0x000001e0003cb947 */ /* 0x002fea0003800000 */
.L_x_805:
[----:B------:R-:W-:Y:S05]  /*b0e0*/  BSYNC B1 ;  /* 0x0000000000017941 */ /* 0x000fea0003800000 */
.L_x_522:
[----:B------:R-:W-:Y:S01]  /*b0f0*/  ISETP.GE.AND P3, PT, R22, R4, PT ;  /* 0x000000041600720c */ /* 0x000fe20003f66270 */
[----:B------:R-:W-:-:S12]  /*b100*/  BSSY B1, `(.L_x_524) ;  /* 0x0000011000017945 */ /* 0x000fd80003800000 */
[----:B------:R-:W-:Y:S05]  /*b110*/  @P3 BRA `(.L_x_525) ;  /* 0x00000000003c3947 */ /* 0x000fea0003800000 */
[----:B------:R-:W2:Y:S01]  /*b120*/  @!P0 LDC.64 R54, c[0x0][0x2e8] ;  /* 0x0000ba00ff368b82 */ /* 0x000ea20000000a00 */
[----:B------:R-:W-:Y:S01]  /*b130*/  @!P0 IADD3 R46, P3, R20, R52, RZ ;  /* 0x00000034142e8210 */ /* 0x000fe20007f7e0ff */
[----:B0-----:R-:W-:Y:S01]  /*b140*/  @!P1 LDS.128 R48, [R5+0x23c00] ;  /* 0x023c000005309984 */ /* 0x001fe20000000c00 */
[----:B------:R-:W-:-:S03]  /*b150*/  ULDC.64 UR4, c[0x0][0x208] ;  /* 0x0000820000047ab9 */ /* 0x000fc60000000a00 */
[----:B------:R-:W-:Y:S01]  /*b160*/  @!P0 IMAD.X R47, R58, 0x1, R13, P3 ;  /* 0x000000013a2f8824 */ /* 0x000fe200018e060d */
[----:B------:R-:W-:Y:S01]  /*b170*/  @!P1 IADD3 R44, P3, R12, R52, RZ ;  /* 0x000000340c2c9210 */ /* 0x000fe20007f7e0ff */
[----:B------:R-:W0:Y:S04]  /*b180*/  @!P1 LDC.64 R56, c[0x0][0x2e8] ;  /* 0x0000ba00ff389b82 */ /* 0x000e280000000a00 */
[----:B------:R-:W-:Y:S01]  /*b190*/  @!P1 IMAD.X R45, R58, 0x1, R7, P3 ;  /* 0x000000013a2d9824 */ /* 0x000fe200018e0607 */
[----:B--2---:R-:W-:-:S04]  /*b1a0*/  @!P0 LEA R54, P3, R46, R54, 0x1 ;  /* 0x000000362e368211 */ /* 0x004fc800078608ff */
[----:B------:R-:W-:Y:S02]  /*b1b0*/  @!P0 LEA.HI.X R55, R46, R55, R47, 0x1, P3 ;  /* 0x000000372e378211 */ /* 0x000fe400018f0c2f */
[----:B0-----:R-:W-:-:S04]  /*b1c0*/  @!P1 LEA R56, P3, R44, R56, 0x1 ;  /* 0x000000382c389211 */ /* 0x001fc800078608ff */
[----:B------:R-:W-:Y:S02]  /*b1d0*/  @!P1 LEA.HI.X R57, R44, R57, R45, 0x1, P3 ;  /* 0x000000392c399211 */ /* 0x000fe400018f0c2d */
[----:B------:R-:W0:Y:S04]  /*b1e0*/  @!P0 LDS.128 R44, [R5+0x1e400] ;  /* 0x01e40000052c8984 */ /* 0x000e280000000c00 */
[----:B0-----:R2:W-:Y:S04]  /*b1f0*/  @!P0 STG.E.128 desc[UR4][R54.64], R44 ;  /* 0x0000002c36008986 */ /* 0x0015e8000c101d04 */
[----:B------:R2:W-:Y:S02]  /*b200*/  @!P1 STG.E.128 desc[UR4][R56.64], R48 ;  /* 0x0000003038009986 */ /* 0x0005e4000c101d04 */
.L_x_525:
[----:B------:R-:W-:Y:S05]  /*b210*/  BSYNC B1 ;  /* 0x0000000000017941 */ /* 0x000fea0003800000 */
.L_x_524:
[----:B--2---:R-:W-:Y:S01]  /*b220*/  VIADD R44, R22, 0x20 ;  /* 0x00000020162c7836 */ /* 0x004fe20000000000 */
[----:B------:R-:W-:Y:S04]  /*b230*/  BSSY B1, `(.L_x_526) ;  /* 0x0000014000017945 */ /* 0x000fe80003800000 */
[----:B------:R-:W-:-:S13]  /*b240*/  ISETP.GE.AND P3, PT, R44, R4, PT ;  /* 0x000000042c00720c */ /* 0x000fda0003f66270 */
[----:B------:R-:W-:Y:S05]  /*b250*/  @P3 BRA `(.L_x_527) ;  /* 0x0000000000443947 */ /* 0x000fea0003800000 */
[----:B------:R-:W2:Y:S01]  /*b260*/  @!P0 LDC.64 R54, c[0x0][0x2e8] ;  /* 0x0000ba00ff368b82 */ /* 0x000ea20000000a00 */
[----:B------:R-:W-:Y:S01]  /*b270*/  IADD3 R45, P3, R116, R52, RZ ;  /* 0x00000034742d7210 */ /* 0x000fe20007f7e0ff */
[----:B------:R-:W-:-:S03]  /*b280*/  ULDC.64 UR4, c[0x0][0x208] ;  /* 0x0000820000047ab9 */ /* 0x000fc60000000a00 */
[----:B------:R-:W-:Y:S02]  /*b290*/  IADD3.X R48, R58, R117, RZ, P3, !PT ;  /* 0x000000753a307210 */ /* 0x000fe40001ffe4ff */
[C---:B------:R-:W-:Y:S01]  /*b2a0*/  @!P0 IADD3 R46, P3, R45.reuse, R20, RZ ;  /* 0x000000142d2e8210 */ /* 0x040fe20007f7e0ff */
[----:B------:R-:W3:Y:S04]  /*b2b0*/  @!P1 LDC.64 R56, c[0x0][0x2e8] ;  /* 0x0000ba00ff389b82 */ /* 0x000ee80000000a00 */
[----:B------:R-:W-:Y:S01]  /*b2c0*/  @!P0 IMAD.X R47, R48, 0x1, R13, P3 ;  /* 0x00000001302f8824 */ /* 0x000fe200018e060d */
[----:B------:R-:W-:-:S05]  /*b2d0*/  @!P1 IADD3 R44, P3, R45, R12, RZ ;  /* 0x0000000c2d2c9210 */ /* 0x000fca0007f7e0ff */
[----:B------:R-:W-:Y:S02]  /*b2e0*/  @!P1 IMAD.X R45, R48, 0x1, R7, P3 ;  /* 0x00000001302d9824 */ /* 0x000fe400018e0607 */
[----:B0-----:R-:W-:Y:S01]  /*b2f0*/  @!P1 LDS.128 R48, [R5+0x24c00] ;  /* 0x024c000005309984 */ /* 0x001fe20000000c00 */
[----:B--2---:R-:W-:-:S04]  /*b300*/  @!P0 LEA R54, P3, R46, R54, 0x1 ;  /* 0x000000362e368211 */ /* 0x004fc800078608ff */
[----:B------:R-:W-:Y:S02]  /*b310*/  @!P0 LEA.HI.X R55, R46, R55, R47, 0x1, P3 ;  /* 0x000000372e378211 */ /* 0x000fe400018f0c2f */
[----:B---3--:R-:W-:-:S04]  /*b320*/  @!P1 LEA R56, P3, R44, R56, 0x1 ;  /* 0x000000382c389211 */ /* 0x008fc800078608ff */
[----:B------:R-:W-:Y:S02]  /*b330*/  @!P1 LEA.HI.X R57, R44, R57, R45, 0x1, P3 ;  /* 0x000000392c399211 */ /* 0x000fe400018f0c2d */
[----:B------:R-:W0:Y:S04]  /*b340*/  @!P0 LDS.128 R44, [R5+0x1f400] ;  /* 0x01f40000052c8984 */ /* 0x000e280000000c00 */
[----:B0-----:R2:W-:Y:S04]  /*b350*/  @!P0 STG.E.128 desc[UR4][R54.64], R44 ;  /* 0x0000002c36008986 */ /* 0x0015e8000c101d04 */
[----:B------:R2:W-:Y:S02]  /*b360*/  @!P1 STG.E.128 desc[UR4][R56.64], R48 ;  /* 0x0000003038009986 */ /* 0x0005e4000c101d04 */
.L_x_527:
[----:B------:R-:W-:Y:S05]  /*b370*/  BSYNC B1 ;  /* 0x0000000000017941 */ /* 0x000fea0003800000 */
.L_x_526:
[----:B--2---:R-:W-:Y:S01]  /*b380*/  VIADD R44, R22, 0x40 ;  /* 0x00000040162c7836 */ /* 0x004fe20000000000 */
[----:B------:R-:W-:Y:S04]  /*b390*/  BSSY B1, `(.L_x_528) ;  /* 0x0000014000017945 */ /* 0x000fe80003800000 */
[----:B------:R-:W-:-:S13]  /*b3a0*/  ISETP.GE.AND P3, PT, R44, R4, PT ;  /* 0x000000042c00720c */ /* 0x000fda0003f66270 */
[----:B------:R-:W-:Y:S05]  /*b3b0*/  @P3 BRA `(.L_x_529) ;  /* 0x0000000000443947 */ /* 0x000fea0003800000 */
[----:B------:R-:W2:Y:S01]  /*b3c0*/  @!P0 LDC.64 R54, c[0x0][0x2e8] ;  /* 0x0000ba00ff368b82 */ /* 0x000ea20000000a00 */
[----:B------:R-:W-:Y:S01]  /*b3d0*/  LEA R45, P3, R42, R52, 0x6 ;  /* 0x000000342a2d7211 */ /* 0x000fe200078630ff */
[----:B------:R-:W-:-:S04]  /*b3e0*/  ULDC.64 UR4, c[0x0][0x208] ;  /* 0x0000820000047ab9 */ /* 0x000fc80000000a00 */
[----:B------:R-:W-:Y:S01]  /*b3f0*/  IMAD.X R48, R58, 0x1, R140, P3 ;  /* 0x000000013a307824 */ /* 0x000fe200018e068c */
[C---:B------:R-:W-:Y:S01]  /*b400*/  @!P0 IADD3 R46, P3, R45.reuse, R20, RZ ;  /* 0x000000142d2e8210 */ /* 0x040fe20007f7e0ff */
[----:B------:R-:W3:Y:S03]  /*b410*/  @!P1 LDC.64 R56, c[0x0][0x2e8] ;  /* 0x0000ba00ff389b82 */ /* 0x000ee60000000a00 */
[----:B------:R-:W-:Y:S02]  /*b420*/  @!P0 IADD3.X R47, R48, R13, RZ, P3, !PT ;  /* 0x0000000d302f8210 */ /* 0x000fe40001ffe4ff */
        /* <DEDUP_REMOVED lines=10> */
.L_x_529:
[----:B------:R-:W-:Y:S05]  /*b4d0*/  BSYNC B1 ;  /* 0x0000000000017941 */ /* 0x000fea0003800000 */
.L_x_528:
[----:B--2---:R-:W-:Y:S01]  /*b4e0*/  VIADD R44, R22, 0x60 ;  /* 0x00000060162c7836 */ /* 0x004fe20000000000 */
[----:B------:R-:W-:Y:S04]  /*b4f0*/  BSSY B1, `(.L_x_530) ;  /* 0x0000018000017945 */ /* 0x000fe80003800000 */
[----:B------:R-:W-:-:S13]  /*b500*/  ISETP.GE.AND P3, PT, R44, R4, PT ;  /* 0x000000042c00720c */ /* 0x000fda0003f66270 */
[----:B------:R-:W-:Y:S05]  /*b510*/  @P3 BRA `(.L_x_531) ;  /* 0x0000000000543947 */ /* 0x000fea0003800000 */
[----:B------:R-:W2:Y:S01]  /*b520*/  LDC.64 R44, c[0x0][0x300] ;  /* 0x0000c000ff2c7b82 */ /* 0x000ea20000000a00 */
[----:B------:R-:W-:Y:S01]  /*b530*/  IMAD.MOV.U32 R46, RZ, RZ, R52 ;  /* 0x000000ffff2e7224 */ /* 0x000fe200078e0034 */
[----:B------:R-:W-:Y:S01]  /*b540*/  ULDC.64 UR4, c[0x0][0x208] ;  /* 0x0000820000047ab9 */ /* 0x000fe20000000a00 */
[----:B------:R-:W-:-:S05]  /*b550*/  IMAD.MOV.U32 R47, RZ, RZ, R58 ;  /* 0x000000ffff2f7224 */ /* 0x000fca00078e003a */
[----:B------:R-:W3:Y:S08]  /*b560*/  @!P0 LDC.64 R54, c[0x0][0x2e8] ;  /* 0x0000ba00ff368b82 */ /* 0x000ef00000000a00 */
[----:B------:R-:W4:Y:S01]  /*b570*/  @!P1 LDC.64 R56, c[0x0][0x2e8] ;  /* 0x0000ba00ff389b82 */ /* 0x000f220000000a00 */
[----:B--2---:R-:W-:-:S04]  /*b580*/  IMAD.WIDE.U32 R46, R44, 0x60, R46 ;  /* 0x000000602c2e7825 */ /* 0x004fc800078e002e */
[----:B------:R-:W-:-:S05]  /*b590*/  IMAD R45, R45, 0x60, RZ ;  /* 0x000000602d2d7824 */ /* 0x000fca00078e02ff */
[----:B------:R-:W-:Y:S02]  /*b5a0*/  IADD3 R44, R47, R45, RZ ;  /* 0x0000002d2f2c7210 */ /* 0x000fe40007ffe0ff */
[----:B------:R-:W-:-:S05]  /*b5b0*/  @!P0 IADD3 R45, P3, R20, R46, RZ ;  /* 0x0000002e142d8210 */ /* 0x000fca0007f7e0ff */
[----:B------:R-:W-:Y:S01]  /*b5c0*/  @!P0 IMAD.X R48, R44, 0x1, R13, P3 ;  /* 0x000000012c308824 */ /* 0x000fe200018e060d */
[----:B------:R-:W-:-:S05]  /*b5d0*/  @!P1 IADD3 R46, P3, R12, R46, RZ ;  /* 0x0000002e0c2e9210 */ /* 0x000fca0007f7e0ff */
[----:B------:R-:W-:Y:S01]  /*b5e0*/  @!P1 IMAD.X R44, R44, 0x1, R7, P3 ;  /* 0x000000012c2c9824 */ /* 0x000fe200018e0607 */
[----:B---3--:R-:W-:-:S04]  /*b5f0*/  @!P0 LEA R54, P3, R45, R54, 0x1 ;  /* 0x000000362d368211 */ /* 0x008fc800078608ff */
[----:B------:R-:W-:Y:S02]  /*b600*/  @!P0 LEA.HI.X R55, R45, R55, R48, 0x1, P3 ;  /* 0x000000372d378211 */ /* 0x000fe400018f0c30 */
[C---:B----4-:R-:W-:Y:S01]  /*b610*/  @!P1 LEA R56, P3, R46.reuse, R56, 0x1 ;  /* 0x000000382e389211 */ /* 0x050fe200078608ff */
[----:B0-----:R-:W-:Y:S03]  /*b620*/  @!P1 LDS.128 R48, [R5+0x26c00] ;  /* 0x026c000005309984 */ /* 0x001fe60000000c00 */
[----:B------:R-:W-:Y:S02]  /*b630*/  @!P1 LEA.HI.X R57, R46, R57, R44, 0x1, P3 ;  /* 0x000000392e399211 */ /* 0x000fe400018f0c2c */
[----:B------:R-:W0:Y:S04]  /*b640*/  @!P0 LDS.128 R44, [R5+0x21400] ;  /* 0x02140000052c8984 */ /* 0x000e280000000c00 */
[----:B0-----:R2:W-:Y:S04]  /*b650*/  @!P0 STG.E.128 desc[UR4][R54.64], R44 ;  /* 0x0000002c36008986 */ /* 0x0015e8000c101d04 */
[----:B------:R2:W-:Y:S02]  /*b660*/  @!P1 STG.E.128 desc[UR4][R56.64], R48 ;  /* 0x0000003038009986 */ /* 0x0005e4000c101d04 */
.L_x_531:
[----:B------:R-:W-:Y:S05]  /*b670*/  BSYNC B1 ;  /* 0x0000000000017941 */ /* 0x000fea0003800000 */
.L_x_530:
        /* <DEDUP_REMOVED lines=21> */
.L_x_533:
[----:B------:R-:W-:Y:S05]  /*b7d0*/  BSYNC B1 ;  /* 0x0000000000017941 */ /* 0x000fea0003800000 */
.L_x_532:
[----:B--2---:R-:W-:-:S05]  /*b7e0*/  VIADD R44, R22, 0xa0 ;  /* 0x000000a0162c7836 */ /* 0x004fca0000000000 */
[----:B------:R-:W-:-:S13]  /*b7f0*/  ISETP.GE.AND P3, PT, R44, R4, PT ;  /* 0x000000042c00720c */ /* 0x000fda0003f66270 */
[----:B------:R-:W-:Y:S05]  /*b800*/  @P3 BRA `(.L_x_485) ;  /* 0x0000000000503947 */ /* 0x000fea0003800000 */
[----:B------:R-:W2:Y:S01]  /*b810*/  LDC.64 R44, c[0x0][0x300] ;  /* 0x0000c000ff2c7b82 */ /* 0x000ea20000000a00 */
[----:B------:R-:W-:Y:S01]  /*b820*/  IMAD.MOV.U32 R53, RZ, RZ, R58 ;  /* 0x000000ffff357224 */ /* 0x000fe200078e003a */
[----:B------:R-:W-:-:S06]  /*b830*/  ULDC.64 UR4, c[0x0][0x208] ;  /* 0x0000820000047ab9 */ /* 0x000fcc0000000a00 */
[----:B------:R-:W3:Y:S01]  /*b840*/  @!P1 LDC.64 R54, c[0x0][0x2e8] ;  /* 0x0000ba00ff369b82 */ /* 0x000ee20000000a00 */
[----:B--2---:R-:W-:-:S04]  /*b850*/  IMAD.WIDE.U32 R52, R44, 0xa0, R52 ;  /* 0x000000a02c347825 */ /* 0x004fc800078e0034 */
[----:B------:R-:W-:Y:S01]  /*b860*/  IMAD R45, R45, 0xa0, RZ ;  /* 0x000000a02d2d7824 */ /* 0x000fe200078e02ff */
[----:B------:R-:W-:-:S03]  /*b870*/  @!P0 IADD3 R46, P3, R20, R52, RZ ;  /* 0x00000034142e8210 */ /* 0x000fc60007f7e0ff */
[----:B------:R-:W-:-:S05]  /*b880*/  IMAD.IADD R48, R53, 0x1, R45 ;  /* 0x0000000135307824 */ /* 0x000fca00078e022d */
[----:B------:R-:W-:Y:S02]  /*b890*/  @!P0 IADD3.X R47, R48, R13, RZ, P3, !PT ;  /* 0x0000000d302f8210 */ /* 0x000fe40001ffe4ff */
[----:B------:R-:W-:Y:S02]  /*b8a0*/  @!P1 IADD3 R44, P3, R12, R52, RZ ;  /* 0x000000340c2c9210 */ /* 0x000fe40007f7e0ff */
[----:B------:R-:W2:Y:S03]  /*b8b0*/  @!P0 LDC.64 R52, c[0x0][0x2e8] ;  /* 0x0000ba00ff348b82 */ /* 0x000ea60000000a00 */
        /* <DEDUP_REMOVED lines=9> */
.L_x_485:
[----:B------:R-:W-:Y:S05]  /*b950*/  BSYNC B0 ;  /* 0x0000000000007941 */ /* 0x000fea0003800000 */
.L_x_427:
[----:B0-234-:R-:W0:Y:S01]  /*b960*/  S2R R44, SR_TID.X ;  /* 0x00000000002c7919 */ /* 0x01de220000002100 */
[----:B------:R-:W-:Y:S01]  /*b970*/  @!PT LDS RZ, [RZ] ;  /* 0x00000000fffff984 */ /* 0x000fe20000000800 */
[----:B------:R-:W-:Y:S01]  /*b980*/  @!PT LDS RZ, [RZ] ;  /* 0x00000000fffff984 */ /* 0x000fe20000000800 */
[----:B------:R-:W-:Y:S01]  /*b990*/  @!PT LDS RZ, [RZ] ;  /* 0x00000000fffff984 */ /* 0x000fe20000000800 */
[----:B------:R-:W-:Y:S01]  /*b9a0*/  @!PT LDS RZ, [RZ] ;  /* 0x00000000fffff984 */ /* 0x000fe20000000800 */
[----:B------:R2:W-:Y:S06]  /*b9b0*/  MEMBAR.ALL.CTA ;  /* 0x0000000000007992 */ /* 0x0005ec0000008000 */
[----:B--2---:R-:W2:Y:S01]  /*b9c0*/  FENCE.VIEW.ASYNC.S ;  /* 0x00000000000073c6 */ /* 0x004ea20000000000 */
[----:B------:R-:W-:Y:S05]  /*b9d0*/  WARPSYNC.ALL ;  /* 0x0000000000007948 */ /* 0x000fea0003800000 */
[----:B------:R-:W-:Y:S01]  /*b9e0*/  BSSY B0, `(.L_x_534) ;  /* 0x0000009000007945 */ /* 0x000fe20003800000 */
[----:B0-----:R-:W-:Y:S01]  /*b9f0*/  LOP3.LUT R44, R44, 0x7f, RZ, 0xc0, !PT ;  /* 0x0000007f2c2c7812 */ /* 0x001fe200078ec0ff */
[----:B--2---:R0:W-:Y:S03]  /*ba00*/  BAR.SYNC.DEFER_BLOCKING R163, 0x80 ;  /* 0x000200a30000751d */ /* 0x0041e60000010000 */
[----:B------:R-:W-:-:S13]  /*ba10*/  ISETP.NE.AND P3, PT, R44, RZ, PT ;  /* 0x000000ff2c00720c */ /* 0x000fda0003f65270 */
[----:B------:R-:W-:-:S05]  /*ba20*/  @!P3 VIADD R44, R3, 0x348a0 ;  /* 0x000348a0032cb836 */ /* 0x000fca0000000000 */
[----:B------:R-:W-:-:S04]  /*ba30*/  @!P3 PRMT R44, RZ, 0x654, R44 ;  /* 0x00000654ff2cb816 */ /* 0x000fc8000000002c */
[----:B------:R0:W-:Y:S01]  /*ba40*/  @!P3 SYNCS.ARRIVE.TRANS64.RED.A1T0 RZ, [R44+URZ], RZ ;  /* 0x000000ff2cffb9a7 */ /* 0x0001e2000810043f */
[----:B------:R-:W-:Y:S05]  /*ba50*/  @!P2 BRA `(.L_x_535) ;  /* 0x000000000004a947 */ /* 0x000fea0003800000 */
[----:B------:R-:W-:Y:S01]  /*ba60*/  BPT.TRAP 0x1 ;  /* 0x000000040000795c */ /* 0x000fe20000300000 */
.L_x_535:
[----:B------:R-:W-:Y:S05]  /*ba70*/  BSYNC B0 ;  /* 0x0000000000007941 */ /* 0x000fea0003800000 */
.L_x_534:
[----:B------:R-:W2:Y:S01]  /*ba80*/  SYNCS.PHASECHK.TRANS64.TRYWAIT P2, [R3+URZ+0x348b0], R0 ;  /* 0x0348b000030075a7 */ /* 0x000ea2000804017f */
[----:B------:R-:W-:Y:S01]  /*ba90*/  ULDC UR60, c[0x0][0x2f4] ;  /* 0x0000bd00003c7ab9 */ /* 0x000fe20000000800 */
[----:B------:R-:W-:Y:S01]  /*baa0*/  ULDC.64 UR38, c[0x0][0x328] ;  /* 0x0000ca0000267ab9 */ /* 0x000fe20000000a00 */
[----:B------:R-:W-:Y:S01]  /*bab0*/  ULDC.64 UR36, c[0x0][0x318] ;  /* 0x0000c60000247ab9 */ /* 0x000fe20000000a00 */
[----:B------:R-:W-:Y:S01]  /*bac0*/  BSSY B0, `(.L_x_536) ;  /* 0x0000003000007945 */ /* 0x000fe20003800000 */
[----:B------:R-:W-:-:S03]  /*bad0*/  IMAD.WIDE R48, R24, 0xb0, R118 ;  /* 0x000000b018307825 */ /* 0x000fc600078e0276 */
[----:B--2---:R-:W-:Y:S05]  /*bae0*/  @!P2 BRA `(.L_x_537) ;  /* 0x000001d400cca947 */ /* 0x004fea0003800000 */
.L_x_806:
[----:B------:R-:W-:Y:S05]  /*baf0*/  BSYNC B0 ;  /* 0x0000000000007941 */ /* 0x000fea0003800000 */
.L_x_536:
[----:B------:R-:W-:Y:S01]  /*bb00*/  ISETP.GE.AND P2, PT, R22, R4, PT ;  /* 0x000000041600720c */ /* 0x000fe20003f46270 */
[----:B------:R-:W-:-:S12]  /*bb10*/  BSSY B0, `(.L_x_538) ;  /* 0x0000011000007945 */ /* 0x000fd80003800000 */
[----:B------:R-:W-:Y:S05]  /*bb20*/  @P2 BRA `(.L_x_539) ;  /* 0x00000000003c2947 */ /* 0x000fea0003800000 */
[----:B------:R-:W-:Y:S01]  /*bb30*/  IMAD R47, R49, UR38, RZ ;  /* 0x00000026312f7c24 */ /* 0x000fe2000f8e02ff */
[----:B------:R-:W-:Y:S01]  /*bb40*/  ULDC.64 UR4, c[0x0][0x208] ;  /* 0x0000820000047ab9 */ /* 0x000fe20000000a00 */
[----:B0-----:R-:W-:Y:S02]  /*bb50*/  IMAD.MOV.U32 R44, RZ, RZ, R102 ;  /* 0x000000ffff2c7224 */ /* 0x001fe400078e0066 */
[----:B------:R-:W-:Y:S02]  /*bb60*/  IMAD.MOV.U32 R45, RZ, RZ, R6 ;  /* 0x000000ffff2d7224 */ /* 0x000fe400078e0006 */
[C---:B------:R-:W-:Y:S02]  /*bb70*/  IMAD R47, R48.reuse, UR39, R47 ;  /* 0x00000027302f7c24 */ /* 0x040fe4000f8e022f */
[----:B------:R-:W-:-:S05]  /*bb80*/  IMAD.WIDE.U32 R44, R48, UR38, R44 ;  /* 0x00000026302c7c25 */ /* 0x000fca000f8e002c */
[----:B------:R-:W-:Y:S02]  /*bb90*/  IADD3 R45, R45, R47, RZ ;  /* 0x0000002f2d2d7210 */ /* 0x000fe40007ffe0ff */
[----:B------:R-:W-:-:S04]  /*bba0*/  LEA R50, P2, R44, UR36, 0x1 ;  /* 0x000000242c327c11 */ /* 0x000fc8000f8408ff */
[----:B------:R-:W-:Y:S02]  /*bbb0*/  LEA.HI.X R51, R44, UR37, R45, 0x1, P2 ;  /* 0x000000252c337c11 */ /* 0x000fe400090f0c2d */
[----:B------:R-:W-:-:S13]  /*bbc0*/  ISETP.GE.AND P2, PT, R16, UR60, PT ;  /* 0x0000003c10007c0c */ /* 0x000fda000bf46270 */
[----:B------:R-:W0:Y:S04]  /*bbd0*/  @!P2 LDS.128 R44, [R5+0x400] ;  /* 0x00040000052ca984 */ /* 0x000e280000000c00 */
[----:B0-----:R-:W-:Y:S01]  /*bbe0*/  @!P2 STG.E.128 desc[UR4][R50.64], R44 ;  /* 0x0000002c3200a986 */ /* 0x001fe2000c101d04 */
[----:B------:R-:W-:-:S13]  /*bbf0*/  ISETP.GE.AND P2, PT, R221, UR60, PT ;  /* 0x0000003cdd007c0c */ /* 0x000fda000bf46270 */
[----:B------:R-:W0:Y:S04]  /*bc00*/  @!P2 LDS.128 R44, [R5+0x5c00] ;  /* 0x005c0000052ca984 */ /* 0x000e280000000c00 */
[----:B0-----:R3:W-:Y:S02]  /*bc10*/  @!P2 STG.E.128 desc[UR4][R50.64+0x80], R44 ;  /* 0x0000802c3200a986 */ /* 0x0017e4000c101d04 */
.L_x_539:
[----:B------:R-:W-:Y:S05]  /*bc20*/  BSYNC B0 ;  /* 0x0000000000007941 */ /* 0x000fea0003800000 */
.L_x_538:
[----:B-12---:R-:W-:Y:S01]  /*bc30*/  VIADD R0, R22, 0x20 ;  /* 0x0000002016007836 */ /* 0x006fe20000000000 */
[----:B------:R-:W-:Y:S04]  /*bc40*/  BSSY B0, `(.L_x_540) ;  /* 0x0000014000007945 */ /* 0x000fe80003800000 */
[----:B------:R-:W-:-:S13]  /*bc50*/  ISETP.GE.AND P2, PT, R0, R4, PT ;  /* 0x000000040000720c */ /* 0x000fda0003f46270 */
[----:B------:R-:W-:Y:S05]  /*bc60*/  @P2 BRA `(.L_x_541) ;  /* 0x0000000000442947 */ /* 0x000fea0003800000 */
[----:B---3--:R-:W-:Y:S01]  /*bc70*/  IADD3 R47, P2, R48, 0x20, RZ ;  /* 0x00000020302f7810 */ /* 0x008fe20007f5e0ff */
[----:B0-----:R-:W-:Y:S01]  /*bc80*/  IMAD.MOV.U32 R44, RZ, RZ, R102 ;  /* 0x000000ffff2c7224 */ /* 0x001fe200078e0066 */
[----:B------:R-:W-:Y:S01]  /*bc90*/  ULDC.64 UR4, c[0x0][0x208] ;  /* 0x0000820000047ab9 */ /* 0x000fe20000000a00 */
[----:B------:R-:W-:Y:S02]  /*bca0*/  IMAD.MOV.U32 R45, RZ, RZ, R6 ;  /* 0x000000ffff2d7224 */ /* 0x000fe400078e0006 */
[----:B------:R-:W-:Y:S02]  /*bcb0*/  IMAD.X R0, RZ, RZ, R49, P2 ;  /* 0x000000ffff007224 */ /* 0x000fe400010e0631 */
[----:B------:R-:W-:-:S04]  /*bcc0*/  IMAD.WIDE.U32 R44, R47, UR38, R44 ;  /* 0x000000262f2c7c25 */ /* 0x000fc8000f8e002c */
[----:B------:R-:W-:Y:S01]  /*bcd0*/  IMAD R0, R0, UR38, RZ ;  /* 0x0000002600007c24 */ /* 0x000fe2000f8e02ff */
[----:B------:R-:W-:-:S03]  /*bce0*/  LEA R50, P2, R44, UR36, 0x1 ;  /* 0x000000242c327c11 */ /* 0x000fc6000f8408ff */
[----:B------:R-:W-:-:S05]  /*bcf0*/  IMAD R47, R47, UR39, R0 ;  /* 0x000000272f2f7c24 */ /* 0x000fca000f8e0200 */
[----:B------:R-:W-:-:S04]  /*bd00*/  IADD3 R45, R45, R47, RZ ;  /* 0x0000002f2d2d7210 */ /* 0x000fc80007ffe0ff */
[----:B------:R-:W-:Y:S02]  /*bd10*/  LEA.HI.X R51, R44, UR37, R45, 0x1, P2 ;  /* 0x000000252c337c11 */ /* 0x000fe400090f0c2d */
[----:B------:R-:W-:-:S13]  /*bd20*/  ISETP.GE.AND P2, PT, R16, UR60, PT ;  /* 0x0000003c10007c0c */ /* 0x000fda000bf46270 */
[----:B------:R-:W0:Y:S04]  /*bd30*/  @!P2 LDS.128 R44, [R5+0x1400] ;  /* 0x00140000052ca984 */ /* 0x000e280000000c00 */
[----:B0-----:R-:W-:Y:S01]  /*bd40*/  @!P2 STG.E.128 desc[UR4][R50.64], R44 ;  /* 0x0000002c3200a986 */ /* 0x001fe2000c101d04 */
[----:B------:R-:W-:-:S13]  /*bd50*/  ISETP.GE.AND P2, PT, R221, UR60, PT ;  /* 0x0000003cdd007c0c */ /* 0x000fda000bf46270 */
[----:B------:R-:W0:Y:S04]  /*bd60*/  @!P2 LDS.128 R44, [R5+0x6c00] ;  /* 0x006c0000052ca984 */ /* 0x000e280000000c00 */
[----:B0-----:R1:W-:Y:S02]  /*bd70*/  @!P2 STG.E.128 desc[UR4][R50.64+0x80], R44 ;  /* 0x0000802c3200a986 */ /* 0x0013e4000c101d04 */
.L_x_541:
[----:B------:R-:W-:Y:S05]  /*bd80*/  BSYNC B0 ;  /* 0x0000000000007941 */ /* 0x000fea0003800000 */
.L_x_540:
[----:B------:R-:W-:Y:S01]  /*bd90*/  VIADD R0, R22, 0x40 ;  /* 0x0000004016007836 */ /* 0x000fe20000000000 */
[----:B------:R-:W-:Y:S04]  /*bda0*/  BSSY B0, `(.L_x_542) ;  /* 0x0000014000007945 */ /* 0x000fe80003800000 */
[----:B------:R-:W-:-:S13]  /*bdb0*/  ISETP.GE.AND P2, PT, R0, R4, PT ;  /* 0x000000040000720c */ /* 0x000fda0003f46270 */
[----:B------:R-:W-:Y:S05]  /*bdc0*/  @P2 BRA `(.L_x_543) ;  /* 0x0000000000442947 */ /* 0x000fea0003800000 */
[----:B-1-3--:R-:W-:Y:S01]  /*bdd0*/  IADD3 R47, P2, R48, 0x40, RZ ;  /* 0x00000040302f7810 */ /* 0x00afe20007f5e0ff */
        /* <DEDUP_REMOVED lines=16> */
.L_x_543:
[----:B------:R-:W-:Y:S05]  /*bee0*/  BSYNC B0 ;  /* 0x0000000000007941 */ /* 0x000fea0003800000 */
.L_x_542:
[----:B------:R-:W-:Y:S01]  /*bef0*/  VIADD R0, R22, 0x60 ;  /* 0x0000006016007836 */ /* 0x000fe20000000000 */
[----:B------:R-:W-:Y:S04]  /*bf00*/  BSSY B0, `(.L_x_544) ;  /* 0x0000014000007945 */ /* 0x000fe80003800000 */
[----:B------:R-:W-:-:S13]  /*bf10*/  ISETP.GE.AND P2, PT, R0, R4, PT ;  /* 0x000000040000720c */ /* 0x000fda0003f46270 */
[----:B------:R-:W-:Y:S05]  /*bf20*/  @P2 BRA `(.L_x_545) ;  /* 0x0000000000442947 */ /* 0x000fea0003800000 */
[----:B-123--:R-:W-:Y:S01]  /*bf30*/  IADD3 R47, P2, R48, 0x60, RZ ;  /* 0x00000060302f7810 */ /* 0x00efe20007f5e0ff */
        /* <DEDUP_REMOVED lines=16> */
.L_x_545:
[----:B------:R-:W-:Y:S05]  /*c040*/  BSYNC B0 ;  /* 0x0000000000007941 */ /* 0x000fea0003800000 */
.L_x_544:
[----:B------:R-:W-:Y:S01]  /*c050*/  VIADD R0, R22, 0x80 ;  /* 0x0000008016007836 */ /* 0x000fe20000000000 */
[----:B------:R-:W-:Y:S04]  /*c060*/  BSSY B0, `(.L_x_546) ;  /* 0x0000014000007945 */ /* 0x000fe80003800000 */
[----:B------:R-:W-:-:S13]  /*c070*/  ISETP.GE.AND P2, PT, R0, R4, PT ;  /* 0x000000040000720c */ /* 0x000fda0003f46270 */
[----:B------:R-:W-:Y:S05]  /*c080*/  @P2 BRA `(.L_x_547) ;  /* 0x0000000000442947 */ /* 0x000fea0003800000 */
[----:B-1234-:R-:W-:Y:S01]  /*c090*/  IADD3 R47, P2, R48, 0x80, RZ ;  /* 0x00000080302f7810 */ /* 0x01efe20007f5e0ff */
        /* <DEDUP_REMOVED lines=16> */
.L_x_547:
[----:B------:R-:W-:Y:S05]  /*c1a0*/  BSYNC B0 ;  /* 0x0000000000007941 */ /* 0x000fea0003800000 */
.L_x_546:
[----:B------:R-:W-:Y:S01]  /*c1b0*/  VIADD R0, R22, 0xa0 ;  /* 0x000000a016007836 */ /* 0x000fe20000000000 */
[----:B------:R-:W-:Y:S04]  /*c1c0*/  BSSY B0, `(.L_x_548) ;  /* 0x0000014000007945 */ /* 0x000fe80003800000 */
[----:B------:R-:W-:-:S13]  /*c1d0*/  ISETP.GE.AND P2, PT, R0, R4, PT ;  /* 0x000000040000720c */ /* 0x000fda0003f46270 */
[----:B------:R-:W-:Y:S05]  /*c1e0*/  @P2 BRA `(.L_x_549) ;  /* 0x0000000000442947 */ /* 0x000fea0003800000 */
[----:B01234-:R-:W-:Y:S01]  /*c1f0*/  IADD3 R47, P2, R48, 0xa0, RZ ;  /* 0x000000a0302f7810 */ /* 0x01ffe20007f5e0ff */
[----:B------:R-:W-:Y:S01]  /*c200*/  IMAD.MOV.U32 R44, RZ, RZ, R102 ;  /* 0x000000ffff2c7224 */ /* 0x000fe200078e0066 */
[----:B------:R-:W-:Y:S01]  /*c210*/  ULDC.64 UR4, c[0x0][0x208] ;  /* 0x0000820000047ab9 */ /* 0x000fe20000000a00 */
[----:B------:R-:W-:Y:S02]  /*c220*/  IMAD.MOV.U32 R45, RZ, RZ, R6 ;  /* 0x000000ffff2d7224 */ /* 0x000fe400078e0006 */
[----:B------:R-:W-:Y:S02]  /*c230*/  IMAD.X R48, RZ, RZ, R49, P2 ;  /* 0x000000ffff307224 */ /* 0x000fe400010e0631 */
[----:B------:R-:W-:-:S04]  /*c240*/  IMAD.WIDE.U32 R44, R47, UR38, R44 ;  /* 0x000000262f2c7c25 */ /* 0x000fc8000f8e002c */
[----:B------:R-:W-:-:S04]  /*c250*/  IMAD R48, R48, UR38, RZ ;  /* 0x0000002630307c24 */ /* 0x000fc8000f8e02ff */
[----:B------:R-:W-:Y:S01]  /*c260*/  IMAD R47, R47, UR39, R48 ;  /* 0x000000272f2f7c24 */ /* 0x000fe2000f8e0230 */
[----:B------:R-:W-:-:S04]  /*c270*/  LEA R48, P2, R44, UR36, 0x1 ;  /* 0x000000242c307c11 */ /* 0x000fc8000f8408ff */
        /* <DEDUP_REMOVED lines=8> */
.L_x_549:
[----:B------:R-:W-:Y:S05]  /*c300*/  BSYNC B0 ;  /* 0x0000000000007941 */ /* 0x000fea0003800000 */
.L_x_548:
[----:B------:R-:W5:Y:S01]  /*c310*/  LDL R0, [R1] ;  /* 0x0000000001007983 */ /* 0x000f620000100800 */
[----:B------:R-:W-:Y:S02]  /*c320*/  VIADD R23, R23, 0x1 ;  /* 0x0000000117177836 */ /* 0x000fe40000000000 */
[----:B------:R-:W-:Y:S01]  /*c330*/  @!P3 VIADD R3, R3, 0x348c0 ;  /* 0x000348c00303b836 */ /* 0x000fe20000000000 */
[----:B------:R-:W-:Y:S01]  /*c340*/  @!PT LDS RZ, [RZ] ;  /* 0x00000000fffff984 */ /* 0x000fe20000000800 */
[----:B------:R-:W-:Y:S01]  /*c350*/  @!PT LDS RZ, [RZ] ;  /* 0x00000000fffff984 */ /* 0x000fe20000000800 */
[----:B------:R-:W-:Y:S01]  /*c360*/  @!PT LDS RZ, [RZ] ;  /* 0x00000000fffff984 */ /* 0x000fe20000000800 */
[----:B------:R-:W-:Y:S01]  /*c370*/  @!PT LDS RZ, [RZ] ;  /* 0x00000000fffff984 */ /* 0x000fe20000000800 */
[----:B------:R1:W-:Y:S06]  /*c380*/  MEMBAR.ALL.CTA ;  /* 0x0000000000007992 */ /* 0x0003ec0000008000 */
[----:B-1----:R-:W1:Y:S02]  /*c390*/  FENCE.VIEW.ASYNC.S ;  /* 0x00000000000073c6 */ /* 0x002e640000000000 */
[----:B-1----:R1:W-:Y:S01]  /*c3a0*/  BAR.SYNC.DEFER_BLOCKING R163, 0x80 ;  /* 0x000200a30000751d */ /* 0x0023e20000010000 */
[----:B------:R-:W-:-:S02]  /*c3b0*/  ISETP.NE.AND P2, PT, R23, 0x2, PT ;  /* 0x000000021700780c */ /* 0x000fc40003f45270 */
[----:B------:R-:W-:Y:S02]  /*c3c0*/  @!P3 PRMT R3, RZ, 0x654, R3 ;  /* 0x00000654ff03b816 */ /* 0x000fe40000000003 */
[----:B------:R-:W-:Y:S02]  /*c3d0*/  SEL R23, R23, RZ, P2 ;  /* 0x000000ff17177207 */ /* 0x000fe40001000000 */
[----:B------:R1:W-:Y:S01]  /*c3e0*/  @!P3 SYNCS.ARRIVE.TRANS64.RED.A1T0 RZ, [R3+URZ], RZ ;  /* 0x000000ff03ffb9a7 */ /* 0x0003e2000810043f */
[----:B-----5:R-:W-:Y:S02]  /*c3f0*/  LOP3.LUT P4, RZ, R0, 0x10, RZ, 0xc0, !PT ;  /* 0x0000001000ff7812 */ /* 0x020fe4000788c0ff */
[----:B------:R-:W-:-:S04]  /*c400*/  SEL R0, RZ, 0x1, P2 ;  /* 0x00000001ff007807 */ /* 0x000fc80001000000 */
[----:B------:R-:W-:-:S07]  /*c410*/  LOP3.LUT R223, R223, R0, RZ, 0x3c, !PT ;  /* 0x00000000dfdf7212 */ /* 0x000fce00078e3cff */
[----:B-1----:R-:W-:Y:S05]  /*c420*/  @P4 BRA `(.L_x_550) ;  /* 0xffffff6800204947 */ /* 0x002fea000383ffff */
[----:B------:R-:W1:Y:S01]  /*c430*/  S2R R4, SR_TID.X ;  /* 0x0000000000047919 */ /* 0x000e620000002100 */
[----:B------:R-:W-:Y:S02]  /*c440*/  PLOP3.LUT P0, PT, PT, PT, PT, 0x8, 0x0 ;  /* 0x000000000000781c */ /* 0x000fe40003f0e170 */
[----:B-1----:R-:W-:-:S04]  /*c450*/  SHF.R.U32.HI R4, RZ, 0x7, R4 ;  /* 0x00000007ff047819 */ /* 0x002fc80000011604 */
[----:B------:R-:W-:-:S13]  /*c460*/  ISETP.NE.AND P4, PT, R4, 0x1, PT ;  /* 0x000000010400780c */ /* 0x000fda0003f85270 */
[----:B------:R-:W-:Y:S06]  /*c470*/  @!P4 BAR.ARV 0x9, 0x100 ;  /* 0x024400000000cb1d */ /* 0x000fec0000002000 */
.L_x_422:
[----:B------:R-:W-:Y:S01]  /*c480*/  IMAD.MOV.U32 R3, RZ, RZ, RZ ;  /* 0x000000ffff037224 */ /* 0x000fe200078e00ff */
[----:B------:R-:W-:Y:S06]  /*c490*/  @P0 BRA `(.L_x_551) ;  /* 0x00000000000c0947 */ /* 0x000fec0003800000 */
[----:B------:R-:W1:Y:S01]  /*c4a0*/  FENCE.VIEW.ASYNC.G ;  /* 0x00000000000073c6 */ /* 0x000e620000000100 */
[----:B------:R-:W-:Y:S05]  /*c4b0*/  WARPSYNC.ALL ;  /* 0x0000000000007948 */ /* 0x000fea0003800000 */
[----:B-1----:R-:W-:Y:S06]  /*c4c0*/  BAR.ARV 0xc, 0x180 ;  /* 0x0306000000007b1d */ /* 0x002fec0000002000 */
.L_x_551:
[----:B------:R-:W2:Y:S01]  /*c4d0*/  LDL R0, [R1] ;  /* 0x0000000001007983 */ /* 0x000ea20000100800 */
[----:B------:R-:W-:Y:S01]  /*c4e0*/  BSSY B0, `(.L_x_552) ;  /* 0x0000021000007945 */ /* 0x000fe20003800000 */
[----:B--2---:R-:W-:-:S13]  /*c4f0*/  LOP3.LUT P0, RZ, R0, 0x40, RZ, 0xc0, !PT ;  /* 0x0000004000ff7812 */ /* 0x004fda000780c0ff */
[----:B------:R-:W-:Y:S05]  /*c500*/  @!P0 BRA `(.L_x_553) ;  /* 0x0000000000788947 */ /* 0x000fea0003800000 */
[----:B------:R-:W2:Y:S01]  /*c510*/  LDL R0, [R1+0x64] ;  /* 0x0000640001007983 */ /* 0x000ea20000100800 */
[----:B------:R-:W-:Y:S01]  /*c520*/  ULDC UR4, c[0x0][0x9f0] ;  /* 0x00027c0000047ab9 */ /* 0x000fe20000000800 */
[----:B--2---:R-:W-:-:S04]  /*c530*/  ISETP.NE.AND P0, PT, R0, RZ, PT ;  /* 0x000000ff0000720c */ /* 0x004fc80003f05270 */
        /* <DEDUP_REMOVED lines=9> */
[----:B0-----:R-:W-:Y:S02]  /*c5d0*/  VIADD R4, R3, 0xffffffe ;  /* 0x0ffffffe03047836 */ /* 0x001fe40000000000 */
[----:B------:R-:W-:-:S04]  /*c5e0*/  IMAD.MOV R3, RZ, RZ, -R10 ;  /* 0x000000ffff037224 */ /* 0x000fc800078e0a0a */
[----:B------:R0:W1:Y:S02]  /*c5f0*/  F2I.FTZ.U32.TRUNC.NTZ R5, R4 ;  /* 0x0000000400057305 */ /* 0x000064000021f000 */
[----:B0-----:R-:W-:Y:S01]  /*c600*/  IMAD.MOV.U32 R4, RZ, RZ, RZ ;  /* 0x000000ffff047224 */ /* 0x001fe200078e00ff */
[----:B-1----:R-:W-:-:S05]  /*c610*/  IADD3 R7, RZ, -R5, RZ ;  /* 0x80000005ff077210 */ /* 0x002fca0007ffe0ff */
[----:B------:R-:W-:-:S04]  /*c620*/  IMAD R7, R7, R6, RZ ;  /* 0x0000000607077224 */ /* 0x000fc800078e02ff */
[----:B------:R-:W-:-:S06]  /*c630*/  IMAD.HI.U32 R5, R5, R7, R4 ;  /* 0x0000000705057227 */ /* 0x000fcc00078e0004 */
[----:B------:R-:W-:-:S04]  /*c640*/  IMAD.HI.U32 R5, R5, R8, RZ ;  /* 0x0000000805057227 */ /* 0x000fc800078e00ff */
[----:B------:R-:W-:-:S05]  /*c650*/  IMAD R3, R5, R3, R8 ;  /* 0x0000000305037224 */ /* 0x000fca00078e0208 */
[----:B------:R-:W-:-:S13]  /*c660*/  ISETP.GT.U32.AND P1, PT, R6, R3, PT ;  /* 0x000000030600720c */ /* 0x000fda0003f24070 */
[----:B------:R-:W-:Y:S02]  /*c670*/  @!P1 IMAD.IADD R3, R3, 0x1, -R6 ;  /* 0x0000000103039824 */ /* 0x000fe400078e0a06 */
[----:B------:R-:W-:Y:S01]  /*c680*/  @!P1 VIADD R5, R5, 0x1 ;  /* 0x0000000105059836 */ /* 0x000fe20000000000 */
[----:B------:R-:W-:Y:S02]  /*c690*/  ISETP.NE.AND P1, PT, R9, RZ, PT ;  /* 0x000000ff0900720c */ /* 0x000fe40003f25270 */
[----:B------:R-:W-:-:S13]  /*c6a0*/  ISETP.GE.U32.AND P0, PT, R3, R6, PT ;  /* 0x000000060300720c */ /* 0x000fda0003f06070 */
[----:B------:R-:W-:-:S05]  /*c6b0*/  @P0 IADD3 R5, R5, 0x1, RZ ;  /* 0x0000000105050810 */ /* 0x000fca0007ffe0ff */
[----:B------:R-:W-:-:S04]  /*c6c0*/  IMAD.MOV.U32 R3, RZ, RZ, R5 ;  /* 0x000000ffff037224 */ /* 0x000fc800078e0005 */
[----:B------:R-:W-:Y:S01]  /*c6d0*/  @!P2 IMAD.MOV R3, RZ, RZ, -R3 ;  /* 0x000000ffff03a224 */ /* 0x000fe200078e0a03 */
[----:B------:R-:W-:-:S07]  /*c6e0*/  @!P1 LOP3.LUT R3, RZ, R9, RZ, 0x33, !PT ;  /* 0x00000009ff039212 */ /* 0x000fce00078e33ff */
.L_x_553:
[----:B------:R-:W-:Y:S05]  /*c6f0*/  BSYNC B0 ;  /* 0x0000000000007941 */ /* 0x000fea0003800000 */
.L_x_552:
[----:B------:R-:W2:Y:S01]  /*c700*/  LDL R0, [R1+0x74] ;  /* 0x0000740001007983 */ /* 0x000ea20000100800 */
[----:B------:R-:W-:Y:S02]  /*c710*/  PLOP3.LUT P0, PT, PT, PT, PT, 0x80, 0x0 ;  /* 0x000000000000781c */ /* 0x000fe40003f0f070 */
        /* <DEDUP_REMOVED lines=18> */
[----:B0--34-:R-:W-:Y:S02]  /*c840*/  CS2R R50, SRZ ;  /* 0x0000000000327805 */ /* 0x019fe4000001ff00 */
        /* <DEDUP_REMOVED lines=13> */
[----:B--2---:R-:W-:Y:S02]  /*c920*/  IMAD R4, R0, R3, RZ ;  /* 0x0000000300047224 */ /* 0x004fe400078e02ff */
[----:B------:R-:W-:-:S03]  /*c930*/  IMAD.MOV.U32 R0, RZ, RZ, RZ ;  /* 0x000000ffff007224 */ /* 0x000fc600078e00ff */
[----:B------:R0:W-:Y:S01]  /*c940*/  STL [R1+0x18], R4 ;  /* 0x0000180401007387 */ /* 0x0001e20000100800 */
[----:B------:R-:W-:Y:S01]  /*c950*/  VIADDMNMX R160, R4, R3, R160, PT ;  /* 0x0000000304a07246 */ /* 0x000fe200038001a0 */
[----:B------:R-:W-:-:S03]  /*c960*/  IMAD.MOV.U32 R3, RZ, RZ, RZ ;  /* 0x000000ffff037224 */ /* 0x000fc600078e00ff */
[----:B------:R-:W-:-:S13]  /*c970*/  ISETP.GT.AND P1, PT, R160, R4, PT ;  /* 0x00000004a000720c */ /* 0x000fda0003f24270 */
[----:B0-----:R-:W-:Y:S05]  /*c980*/  @!P1 BRA `(.L_x_554) ;  /* 0x0000011800549947 */ /* 0x001fea0003800000 */
[----:B------:R-:W0:Y:S01]  /*c990*/  S2R R4, SR_TID.X ;  /* 0x0000000000047919 */ /* 0x000e220000002100 */
[----:B------:R-:W-:Y:S01]  /*c9a0*/  UMOV UR4, 0xffffffff ;  /* 0xffffffff00047882 */ /* 0x000fe20000000000 */
[----:B0-----:R-:W-:-:S04]  /*c9b0*/  IADD3 R4, R4, -0x80, RZ ;  /* 0xffffff8004047810 */ /* 0x001fc80007ffe0ff */
[----:B------:R-:W-:-:S04]  /*c9c0*/  SHF.R.S32.HI R0, RZ, 0x1f, R4 ;  /* 0x0000001fff007819 */ /* 0x000fc80000011404 */
[----:B------:R-:W-:-:S04]  /*c9d0*/  LEA.HI R0, R0, R4, RZ, 0x7 ;  /* 0x0000000400007211 */ /* 0x000fc800078f38ff */
[----:B------:R-:W-:Y:S01]  /*c9e0*/  SHF.R.S32.HI R13, RZ, 0x7, R0 ;  /* 0x00000007ff0d7819 */ /* 0x000fe20000011400 */
[----:B------:R-:W-:Y:S06]  /*c9f0*/  BRA.DIV UR4, `(.L_x_555) ;  /* 0x000001ca041c7947 */ /* 0x000fec000b800000 */
[----:B------:R-:W0:Y:S04]  /*ca00*/  SHFL.IDX PT, R0, R13, RZ, 0x1f ;  /* 0x00001fff0d007589 */ /* 0x000e2800000e0000 */
[----:B0-----:R0:W-:Y:S02]  /*ca10*/  STL [R1+0x1c], R0 ;  /* 0x00001c0001007387 */ /* 0x0011e40000100800 */
.L_x_809:
[----:B------:R-:W0:Y:S04]  /*ca20*/  LDL R4, [R1+0x1c] ;  /* 0x00001c0001047983 */ /* 0x000e280000100800 */
[----:B------:R-:W2:Y:S01]  /*ca30*/  LDL R3, [R1+0x78] ;  /* 0x0000780001037983 */ /* 0x000ea20000100800 */
[----:B0-----:R-:W-:-:S04]  /*ca40*/  LEA.HI R0, R4, R4, RZ, 0x1 ;  /* 0x0000000404007211 */ /* 0x001fc800078f08ff */
[----:B------:R-:W-:Y:S02]  /*ca50*/  LOP3.LUT R0, R0, 0x1e, RZ, 0xc0, !PT ;  /* 0x0000001e00007812 */ /* 0x000fe400078ec0ff */
[----:B--2---:R-:W-:-:S03]  /*ca60*/  LOP3.LUT P0, RZ, R3, 0x9f, RZ, 0xc0, !PT ;  /* 0x0000009f03ff7812 */ /* 0x004fc6000780c0ff */
[----:B------:R-:W-:-:S04]  /*ca70*/  IMAD.IADD R0, R4, 0x1, -R0 ;  /* 0x0000000104007824 */ /* 0x000fc800078e0a00 */
[----:B------:R-:W-:-:S05]  /*ca80*/  IMAD R0, R0, 0x2000, R3 ;  /* 0x0000200000007824 */ /* 0x000fca00078e0203 */
[----:B------:R-:W-:-:S04]  /*ca90*/  SHF.R.U32.HI R0, RZ, 0x4, R0 ;  /* 0x00000004ff007819 */ /* 0x000fc80000011600 */
[----:B------:R-:W-:Y:S01]  /*caa0*/  LOP3.LUT R28, R0, 0x3fff, RZ, 0xc0, !PT ;  /* 0x00003fff001c7812 */ /* 0x000fe200078ec0ff */
[----:B------:R-:W-:Y:S06]  /*cab0*/  @!P0 BRA `(.L_x_556) ;  /* 0x0000000000408947 */ /* 0x000fec0003800000 */
[----:B------:R-:W-:Y:S01]  /*cac0*/  MOV R0, 0x0 ;  /* 0x0000000000007802 */ /* 0x000fe20000000f00 */
[----:B------:R-:W-:Y:S01]  /*cad0*/  ULDC.64 UR4, c[0x4][0xa0] ;  /* 0x0100280000047ab9 */ /* 0x000fe20000000a00 */
[----:B------:R-:W-:Y:S01]  /*cae0*/  ULDC.64 UR6, c[0x4][0xa8] ;  /* 0x01002a0000067ab9 */ /* 0x000fe20000000a00 */
[----:B------:R-:W-:Y:S01]  /*caf0*/  IMAD.U32 R4, RZ, RZ, UR4 ;  /* 0x00000004ff047e24 */ /* 0x000fe2000f8e00ff */
[----:B-1----:R0:W1:Y:S01]  /*cb00*/  LDC.64 R14, c[0x4][R0] ;  /* 0x01000000000e7b82 */ /* 0x0020620000000a00 */
[----:B------:R-:W-:Y:S01]  /*cb10*/  IMAD.U32 R5, RZ, RZ, UR5 ;  /* 0x00000005ff057e24 */ /* 0x000fe2000f8e00ff */
[----:B------:R-:W-:Y:S01]  /*cb20*/  ULDC.64 UR4, c[0x4][0x40] ;  /* 0x0100100000047ab9 */ /* 0x000fe20000000a00 */
[----:B------:R-:W-:Y:S01]  /*cb30*/  MOV R6, UR6 ;  /* 0x0000000600067c02 */ /* 0x000fe20008000f00 */
[----:B------:R-:W-:Y:S01]  /*cb40*/  IMAD.U32 R7, RZ, RZ, UR7 ;  /* 0x00000007ff077e24 */ /* 0x000fe2000f8e00ff */
[----:B------:R-:W-:Y:S01]  /*cb50*/  MOV R12, 0x1 ;  /* 0x00000001000c7802 */ /* 0x000fe20000000f00 */
[----:B------:R-:W-:-:S02]  /*cb60*/  IMAD.U32 R10, RZ, RZ, UR4 ;  /* 0x00000004ff0a7e24 */ /* 0x000fc4000f8e00ff */
[----:B------:R-:W-:Y:S02]  /*cb70*/  IMAD.U32 R11, RZ, RZ, UR5 ;  /* 0x00000005ff0b7e24 */ /* 0x000fe4000f8e00ff */
[----:B------:R-:W-:Y:S02]  /*cb80*/  IMAD.MOV.U32 R8, RZ, RZ, 0x70 ;  /* 0x00000070ff087424 */ /* 0x000fe400078e00ff */
[----:B0-----:R-:W-:-:S07]  /*cb90*/  IMAD.MOV.U32 R13, RZ, RZ, RZ ;  /* 0x000000ffff0d7224 */ /* 0x001fce00078e00ff */
[----:B------:R-:W-:-:S07]  /*cba0*/  LEPC R20, `(.L_x_556) ;  /* 0x000000001014794e */ /* 0x000fce0000000000 */
[----:B-1---5:R-:W-:Y:S05]  /*cbb0*/  CALL.ABS.NOINC R14 ;  /* 0x000000000e007343 */ /* 0x022fea0003c00000 */
.L_x_556:
[----:B------:R-:W-:Y:S02]  /*cbc0*/  ULDC UR4, c[0x0][0x3f4] ;  /* 0x0000fd0000047ab9 */ /* 0x000fe40000000800 */
[----:B------:R-:W-:-:S13]  /*cbd0*/  ISETP.LT.AND P0, PT, RZ, UR4, PT ;  /* 0x00000004ff007c0c */ /* 0x000fda000bf01270 */
[----:B------:R-:W-:Y:S05]  /*cbe0*/  @P0 BRA `(.L_x_557) ;  /* 0x0000000000400947 */ /* 0x000fea0003800000 */
[----:B------:R-:W2:Y:S02]  /*cbf0*/  LDL R20, [R1+0x6c] ;  /* 0x00006c0001147983 */ /* 0x000ea40000100800 */
[----:B--2---:R-:W-:-:S04]  /*cc00*/  LEA.HI R0, R20, R20, RZ, 0x1 ;  /* 0x0000001414007211 */ /* 0x004fc800078f08ff */
[----:B------:R-:W-:-:S05]  /*cc10*/  LOP3.LUT R0, R0, 0xfffffffe, RZ, 0xc0, !PT ;  /* 0xfffffffe00007812 */ /* 0x000fca00078ec0ff */
[----:B------:R-:W-:-:S05]  /*cc20*/  IMAD.IADD R0, R20, 0x1, -R0 ;  /* 0x0000000114007824 */ /* 0x000fca00078e0a00 */
[----:B------:R-:W-:-:S04]  /*cc30*/  SHF.L.U32 R3, R0, 0x1f, RZ ;  /* 0x0000001f00037819 */ /* 0x000fc800000006ff */
[----:B------:R0:W2:Y:S03]  /*cc40*/  SYNCS.PHASECHK.TRANS64.TRYWAIT P0, [R2+URZ+0x34800], R3 ;  /* 0x03480003020075a7 */ /* 0x0000a6000800017f */
[----:B--2---:R-:W-:Y:S05]  /*cc50*/  @!P0 NANOSLEEP.SYNCS 0x989680 ;  /* 0x009896800000895d */ /* 0x004fea0003900000 */
[----:B------:R-:W2:Y:S01]  /*cc60*/  @!P0 SYNCS.PHASECHK.TRANS64 P0, [R2+URZ+0x34800], R3 ;  /* 0x03480003020085a7 */ /* 0x000ea2000800007f */
[----:B------:R-:W-:Y:S04]  /*cc70*/  BSSY B0, `(.L_x_558) ;  /* 0x0000006000007945 */ /* 0x000fe80003800000 */
[----:B--2---:R-:W-:Y:S05]  /*cc80*/  @P0 BRA `(.L_x_559) ;  /* 0x0000000000100947 */ /* 0x004fea0003800000 */
.L_x_560:
[----:B--2---:R2:W3:Y:S02]  /*cc90*/  SYNCS.PHASECHK.TRANS64.TRYWAIT P0, [R2+URZ+0x34800], R3 ;  /* 0x03480003020075a7 */ /* 0x0044e4000800017f */
[----:B---3--:R-:W-:Y:S05]  /*cca0*/  @!P0 NANOSLEEP.SYNCS 0x989680 ;  /* 0x009896800000895d */ /* 0x008fea0003900000 */
[----:B------:R-:W3:Y:S02]  /*ccb0*/  @!P0 SYNCS.PHASECHK.TRANS64 P0, [R2+URZ+0x34800], R3 ;  /* 0x03480003020085a7 */ /* 0x000ee4000800007f */
[----:B---3--:R-:W-:Y:S05]  /*ccc0*/  @!P0 BRA `(.L_x_560) ;  /* 0xfffffffc00f08947 */ /* 0x008fea000383ffff */
.L_x_559:
[----:B------:R-:W-:Y:S05]  /*ccd0*/  BSYNC B0 ;  /* 0x0000000000007941 */ /* 0x000fea0003800000 */
.L_x_558:
[----:B------:R-:W-:Y:S05]  /*cce0*/  BRA `(.L_x_561) ;  /* 0x0000003c00287947 */ /* 0x000fea0003800000 */
.L_x_557:
[----:B------:R-:W2:Y:S01]  /*ccf0*/  LDL R29, [R1+0x78] ;  /* 0x00007800011d7983 */ /* 0x000ea20000100800 */
[----:B-----5:R-:W-:Y:S01]  /*cd00*/  SHF.R.S32.HI R0, RZ, 0x1f, R147 ;  /* 0x0000001fff007819 */ /* 0x020fe20000011493 */
[----:B------:R-:W-:Y:S01]  /*cd10*/  ULDC.64 UR4, c[0x0][0x3f8] ;  /* 0x0000fe0000047ab9 */ /* 0x000fe20000000a00 */
[----:B------:R-:W-:Y:S01]  /*cd20*/  ULDC.64 UR6, c[0x0][0x408] ;  /* 0x0001020000067ab9 */ /* 0x000fe20000000a00 */
[----:B------:R-:W-:-:S04]  /*cd30*/  IMAD.WIDE.U32 R4, R147, UR4, RZ ;  /* 0x0000000493047c25 */ /* 0x000fc8000f8e00ff */
[C---:B------:R-:W-:Y:S02]  /*cd40*/  IMAD R6, R0.reuse, UR4, RZ ;  /* 0x0000000400067c24 */ /* 0x040fe4000f8e02ff */
[----:B------:R-:W-:Y:S02]  /*cd50*/  IMAD R0, R0, UR6, RZ ;  /* 0x0000000600007c24 */ /* 0x000fe4000f8e02ff */
[C---:B------:R-:W-:Y:S01]  /*cd60*/  IMAD R25, R147.reuse, UR5, R6 ;  /* 0x0000000593197c24 */ /* 0x040fe2000f8e0206 */
[----:B------:R-:W-:Y:S01]  /*cd70*/  ULDC.64 UR4, c[0x0][0x3e8] ;  /* 0x0000fa0000047ab9 */ /* 0x000fe20000000a00 */
[C---:B------:R-:W-:Y:S01]  /*cd80*/  IMAD R27, R147.reuse, UR7, R0 ;  /* 0x00000007931b7c24 */ /* 0x040fe2000f8e0200 */
[----:B------:R-:W-:Y:S01]  /*cd90*/  LEA R24, P1, R4, UR4, 0x1 ;  /* 0x0000000404187c11 */ /* 0x000fe2000f8208ff */
[----:B------:R-:W-:Y:S01]  /*cda0*/  IMAD.WIDE.U32 R6, R147, UR6, RZ ;  /* 0x0000000693067c25 */ /* 0x000fe2000f8e00ff */
[----:B------:R-:W-:-:S03]  /*cdb0*/  ULDC.64 UR6, c[0x0][0x400] ;  /* 0x0001000000067ab9 */ /* 0x000fc60000000a00 */
[----:B------:R-:W-:Y:S01]  /*cdc0*/  IMAD.IADD R25, R25, 0x1, R5 ;  /* 0x0000000119197824 */ /* 0x000fe200078e0205 */
[----:B------:R-:W-:Y:S01]  /*cdd0*/  LEA R26, P2, R6, UR6, 0x1 ;  /* 0x00000006061a7c11 */ /* 0x000fe2000f8408ff */
[----:B------:R-:W-:-:S03]  /*cde0*/  IMAD.IADD R27, R27, 0x1, R7 ;  /* 0x000000011b1b7824 */ /* 0x000fc600078e0207 */
[----:B------:R-:W-:Y:S02]  /*cdf0*/  LEA.HI.X R25, R4, UR5, R25, 0x1, P1 ;  /* 0x0000000504197c11 */ /* 0x000fe400088f0c19 */
[----:B------:R-:W-:Y:S02]  /*ce00*/  LEA.HI.X R27, R6, UR7, R27, 0x1, P2 ;  /* 0x00000007061b7c11 */ /* 0x000fe400090f0c1b */
[----:B--2---:R-:W-:-:S13]  /*ce10*/  LOP3.LUT P0, RZ, R29, 0x3ff, RZ, 0xc0, !PT ;  /* 0x000003ff1dff7812 */ /* 0x004fda000780c0ff */
[----:B------:R-:W-:Y:S05]  /*ce20*/  @!P0 BRA `(.L_x_562) ;  /* 0x0000000000408947 */ /* 0x000fea0003800000 */
[----:B------:R-:W-:Y:S01]  /*ce30*/  MOV R0, 0x0 ;  /* 0x0000000000007802 */ /* 0x000fe20000000f00 */
[----:B------:R-:W-:Y:S01]  /*ce40*/  ULDC.64 UR4, c[0x4][0xa0] ;  /* 0x0100280000047ab9 */ /* 0x000fe20000000a00 */
[----:B------:R-:W-:Y:S01]  /*ce50*/  ULDC.64 UR6, c[0x4][0xa8] ;  /* 0x01002a0000067ab9 */ /* 0x000fe20000000a00 */
[----:B------:R-:W-:Y:S01]  /*ce60*/  MOV R4, UR4 ;  /* 0x0000000400047c02 */ /* 0x000fe20008000f00 */
[----:B-1----:R0:W1:Y:S01]  /*ce70*/  LDC.64 R14, c[0x4][R0] ;  /* 0x01000000000e7b82 */ /* 0x0020620000000a00 */
[----:B------:R-:W-:Y:S01]  /*ce80*/  IMAD.U32 R5, RZ, RZ, UR5 ;  /* 0x00000005ff057e24 */ /* 0x000fe2000f8e00ff */
[----:B------:R-:W-:Y:S01]  /*ce90*/  ULDC.64 UR4, c[0x4][0x20] ;  /* 0x0100080000047ab9 */ /* 0x000fe20000000a00 */
[----:B------:R-:W-:Y:S01]  /*cea0*/  IMAD.U32 R6, RZ, RZ, UR6 ;  /* 0x00000006ff067e24 */ /* 0x000fe2000f8e00ff */
[----:B------:R-:W-:Y:S01]  /*ceb0*/  MOV R11, UR5 ;  /* 0x00000005000b7c02 */ /* 0x000fe20008000f00 */
[----:B------:R-:W-:Y:S02]  /*cec0*/  IMAD.U32 R7, RZ, RZ, UR7 ;  /* 0x00000007ff077e24 */ /* 0x000fe4000f8e00ff */
[----:B------:R-:W-:-:S02]  /*ced0*/  IMAD.U32 R10, RZ, RZ, UR4 ;  /* 0x00000004ff0a7e24 */ /* 0x000fc4000f8e00ff */
[----:B------:R-:W-:Y:S02]  /*cee0*/  IMAD.MOV.U32 R8, RZ, RZ, 0x70 ;  /* 0x00000070ff087424 */ /* 0x000fe400078e00ff */
[----:B------:R-:W-:Y:S02]  /*cef0*/  IMAD.MOV.U32 R12, RZ, RZ, 0x1 ;  /* 0x00000001ff0c7424 */ /* 0x000fe400078e00ff */
[----:B0-----:R-:W-:-:S07]  /*cf00*/  IMAD.MOV.U32 R13, RZ, RZ, RZ ;  /* 0x000000ffff0d7224 */ /* 0x001fce00078e00ff */
[----:B------:R-:W-:-:S07]  /*cf10*/  LEPC R20, `(.L_x_562) ;  /* 0x000000001014794e */ /* 0x000fce0000000000 */
[----:B-1----:R-:W-:Y:S05]  /*cf20*/  CALL.ABS.NOINC R14 ;  /* 0x000000000e007343 */ /* 0x002fea0003c00000 */
.L_x_562:
[----:B------:R-:W2:Y:S01]  /*cf30*/  LDL R20, [R1+0x40] ;  /* 0x0000400001147983 */ /* 0x000ea20000100800 */
[----:B------:R-:W-:Y:S01]  /*cf40*/  ULDC.U8 UR4, c[0x0][0x410] ;  /* 0x0001040000047ab9 */ /* 0x000fe20000000000 */
[----:B------:R-:W-:Y:S01]  /*cf50*/  BSSY B0, `(.L_x_563) ;  /* 0x000039b000007945 */ /* 0x000fe20003800000 */
[----:B------:R-:W-:Y:S02]  /*cf60*/  ISETP.NE.AND P0, PT, RZ, UR4, PT ;  /* 0x00000004ff007c0c */ /* 0x000fe4000bf05270 */
[----:B------:R-:W-:Y:S01]  /*cf70*/  LEA R5, R149, R22, 0x7 ;  /* 0x0000001695057211 */ /* 0x000fe200078e38ff */
[----:B--2---:R-:W-:-:S10]  /*cf80*/  IMAD R21, R20, 0x2, R29 ;  /* 0x0000000214157824 */ /* 0x004fd400078e021d */
[----:B------:R-:W-:Y:S05]  /*cf90*/  @!P0 BRA `(.L_x_564) ;  /* 0x0000001800ac8947 */ /* 0x000fea0003800000 */
[----:B------:R-:W-:-:S03]  /*cfa0*/  UMOV UR4, 0xffffffff ;  /* 0xffffffff00047882 */ /* 0x000fc60000000000 */
[----:B------:R-:W-:Y:S05]  /*cfb0*/  BRA.DIV UR4, `(.L_x_565) ;  /* 0x000001c204d47947 */ /* 0x000fea000b800000 */
[----:B------:R0:W2:Y:S04]  /*cfc0*/  SHFL.IDX PT, R0, R25, RZ, 0x181f ;  /* 0x00181fff19007589 */ /* 0x0000a800000e0000 */
[----:B------:R0:W3:Y:S04]  /*cfd0*/  SHFL.IDX PT, R3, R24, RZ, 0x181f ;  /* 0x00181fff18037589 */ /* 0x0000e800000e0000 */
[----:B------:R0:W4:Y:S04]  /*cfe0*/  SHFL.IDX PT, R4, R27, RZ, 0x181f ;  /* 0x00181fff1b047589 */ /* 0x00012800000e0000 */
[----:B-1----:R0:W1:Y:S02]  /*cff0*/  SHFL.IDX PT, R14, R26, RZ, 0x181f ;  /* 0x00181fff1a0e7589 */ /* 0x00206400000e0000 */
.L_x_815:
[----:B------:R-:W5:Y:S01]  /*d000*/  LDL R7, [R1+0x6c] ;  /* 0x00006c0001077983 */ /* 0x000f620000100800 */
[----:B------:R-:W-:Y:S01]  /*d010*/  ULDC UR4, c[0x0][0x448] ;  /* 0x0001120000047ab9 */ /* 0x000fe20000000800 */
[----:B------:R-:W-:Y:S01]  /*d020*/  BSSY B1, `(.L_x_566) ;  /* 0x0000026000017945 */ /* 0x000fe20003800000 */
[----:B------:R-:W-:Y:S01]  /*d030*/  IMAD R20, R161, UR4, RZ ;  /* 0x00000004a1147c24 */ /* 0x000fe2000f8e02ff */
[----:B------:R-:W-:Y:S02]  /*d040*/  CS2R R8, SRZ ;  /* 0x0000000000087805 */ /* 0x000fe4000001ff00 */
[----:B------:R-:W-:Y:S02]  /*d050*/  CS2R R10, SRZ ;  /* 0x00000000000a7805 */ /* 0x000fe4000001ff00 */
[----:B------:R-:W-:Y:S02]  /*d060*/  CS2R R12, SRZ ;  /* 0x00000000000c7805 */ /* 0x000fe4000001ff00 */
[----:B------:R-:W-:-:S02]  /*d070*/  ISETP.GE.AND P0, PT, R5, R20, PT ;  /* 0x000000140500720c */ /* 0x000fc40003f06270 */
[----:B-----5:R-:W-:-:S04]  /*d080*/  LEA.HI R6, R7, R7, RZ, 0x1 ;  /* 0x0000000707067211 */ /* 0x020fc800078f08ff */
[----:B------:R-:W-:-:S05]  /*d090*/  LOP3.LUT R6, R6, 0xfffffffe, RZ, 0xc0, !PT ;  /* 0xfffffffe06067812 */ /* 0x000fca00078ec0ff */
[----:B------:R-:W-:Y:S01]  /*d0a0*/  IMAD.IADD R5, R7, 0x1, -R6 ;  /* 0x0000000107057824 */ /* 0x000fe200078e0a06 */
[----:B------:R-:W-:-:S04]  /*d0b0*/  CS2R R6, SRZ ;  /* 0x0000000000067805 */ /* 0x000fc8000001ff00 */
[----:B------:R-:W-:Y:S01]  /*d0c0*/  SHF.L.U32 R5, R5, 0x1f, RZ ;  /* 0x0000001f05057819 */ /* 0x000fe200000006ff */
[----:B------:R-:W-:Y:S06]  /*d0d0*/  @P0 BRA `(.L_x_567) ;  /* 0x0000000000680947 */ /* 0x000fec0003800000 */
[----:B------:R-:W-:Y:S01]  /*d0e0*/  ULDC UR4, c[0x0][0x3f4] ;  /* 0x0000fd0000047ab9 */ /* 0x000fe20000000800 */
[----:B------:R-:W-:Y:S01]  /*d0f0*/  IMAD.SHL.U32 R30, R220, 0x2, RZ ;  /* 0x00000002dc1e7824 */ /* 0x000fe200078e00ff */
[----:B------:R-:W-:Y:S02]  /*d100*/  ISETP.GE.AND P4, PT, R18, UR4, PT ;  /* 0x0000000412007c0c */ /* 0x000fe4000bf86270 */
[----:B------:R-:W-:Y:S02]  /*d110*/  CS2R R12, SRZ ;  /* 0x00000000000c7805 */ /* 0x000fe4000001ff00 */
[----:B------:R-:W-:Y:S02]  /*d120*/  ISETP.GE.AND P5, PT, R220, UR4, PT ;  /* 0x00000004dc007c0c */ /* 0x000fe4000bfa6270 */
[----:B------:R-:W-:Y:S01]  /*d130*/  SHF.R.S32.HI R9, RZ, 0x1f, R220 ;  /* 0x0000001fff097819 */ /* 0x000fe200000114dc */
[----:B------:R-:W-:Y:S01]  /*d140*/  ULDC.64 UR6, c[0x0][0x208] ;  /* 0x0000820000067ab9 */ /* 0x000fe20000000a00 */
[----:B------:R-:W-:-:S02]  /*d150*/  SHF.R.S32.HI R7, RZ, 0x1f, R18 ;  /* 0x0000001fff077819 */ /* 0x000fc40000011412 */
[----:B------:R-:W-:-:S03]  /*d160*/  SHF.L.U64.HI R9, R220, 0x1, R9 ;  /* 0x00000001dc097819 */ /* 0x000fc60000010209 */
[----:B------:R-:W-:-:S04]  /*d170*/  @!P4 IMAD.SHL.U32 R15, R18, 0x2, RZ ;  /* 0x00000002120fc824 */ /* 0x000fc800078e00ff */
[CC--:B0--3--:R-:W-:Y:S02]  /*d180*/  @!P5 IADD3 R26, P2, R3.reuse, R30.reuse, RZ ;  /* 0x0000001e031ad210 */ /* 0x0c9fe40007f5e0ff */
[----:B-1----:R-:W-:Y:S02]  /*d190*/  @!P5 IADD3 R30, P3, R14, R30, RZ ;  /* 0x0000001e0e1ed210 */ /* 0x002fe40007f7e0ff */
[-C--:B------:R-:W-:Y:S01]  /*d1a0*/  @!P4 IADD3 R24, P0, R3, R15.reuse, RZ ;  /* 0x0000000f0318c210 */ /* 0x080fe20007f1e0ff */
[----:B--2---:R-:W-:Y:S01]  /*d1b0*/  @!P5 IMAD.X R27, R0, 0x1, R9, P2 ;  /* 0x00000001001bd824 */ /* 0x004fe200010e0609 */
[----:B------:R-:W-:Y:S02]  /*d1c0*/  @!P4 IADD3 R14, P1, R14, R15, RZ ;  /* 0x0000000f0e0ec210 */ /* 0x000fe40007f3e0ff */
[----:B------:R-:W-:Y:S02]  /*d1d0*/  @!P4 SHF.L.U64.HI R3, R18, 0x1, R7 ;  /* 0x000000011203c819 */ /* 0x000fe40000010207 */
[----:B------:R-:W-:-:S02]  /*d1e0*/  CS2R R10, SRZ ;  /* 0x00000000000a7805 */ /* 0x000fc4000001ff00 */
[----:B----4-:R-:W-:Y:S02]  /*d1f0*/  @!P5 IADD3.X R31, R4, R9, RZ, P3, !PT ;  /* 0x00000009041fd210 */ /* 0x010fe40001ffe4ff */
[----:B------:R-:W-:Y:S02]  /*d200*/  CS2R R8, SRZ ;  /* 0x0000000000087805 */ /* 0x000fe4000001ff00 */
[----:B------:R-:W-:Y:S01]  /*d210*/  CS2R R6, SRZ ;  /* 0x0000000000067805 */ /* 0x000fe2000001ff00 */
[--C-:B------:R-:W-:Y:S01]  /*d220*/  @!P4 IMAD.X R25, R0, 0x1, R3.reuse, P0 ;  /* 0x000000010019c824 */ /* 0x100fe200000e0603 */
[----:B------:R0:W5:Y:S01]  /*d230*/  @!P5 LD.E.64 R12, desc[UR6][R26.64] ;  /* 0x000000061a0cd980 */ /* 0x000162000c101b00 */
[----:B------:R-:W-:-:S03]  /*d240*/  @!P4 IMAD.X R15, R4, 0x1, R3, P1 ;  /* 0x00000001040fc824 */ /* 0x000fc600008e0603 */
[----:B------:R0:W5:Y:S04]  /*d250*/  @!P5 LD.E.64 R8, desc[UR6][R30.64] ;  /* 0x000000061e08d980 */ /* 0x000168000c101b00 */
[----:B------:R0:W5:Y:S04]  /*d260*/  @!P4 LD.E.64 R10, desc[UR6][R24.64] ;  /* 0x00000006180ac980 */ /* 0x000168000c101b00 */
[----:B------:R0:W5:Y:S02]  /*d270*/  @!P4 LD.E.64 R6, desc[UR6][R14.64] ;  /* 0x000000060e06c980 */ /* 0x000164000c101b00 */
.L_x_567:
[----:B------:R-:W-:Y:S05]  /*d280*/  BSYNC B1 ;  /* 0x0000000000017941 */ /* 0x000fea0003800000 */
.L_x_566:
[----:B------:R-:W4:Y:S01]  /*d290*/  SYNCS.PHASECHK.TRANS64.TRYWAIT P0, [R2+URZ+0x34800], R5 ;  /* 0x03480005020075a7 */ /* 0x000f22000800017f */
[----:B---3--:R-:W-:Y:S01]  /*d2a0*/  IMAD R3, R149, -0x80, R20 ;  /* 0xffffff8095037824 */ /* 0x008fe200078e0214 */
[--C-:B0----5:R-:W-:Y:S01]  /*d2b0*/  SHF.R.U64 R25, R12, 0x10, R13.reuse ;  /* 0x000000100c197819 */ /* 0x121fe2000000120d */
[--C-:B------:R-:W-:Y:S01]  /*d2c0*/  IMAD.MOV.U32 R15, RZ, RZ, R13.reuse ;  /* 0x000000ffff0f7224 */ /* 0x100fe200078e000d */
[----:B------:R-:W-:Y:S01]  /*d2d0*/  SHF.R.U32.HI R26, RZ, 0x10, R13 ;  /* 0x00000010ff1a7819 */ /* 0x000fe2000001160d */
[----:B--2---:R-:W-:Y:S01]  /*d2e0*/  IMAD.MOV.U32 R0, RZ, RZ, R10 ;  /* 0x000000ffff007224 */ /* 0x004fe200078e000a */
[----:B------:R-:W-:Y:S01]  /*d2f0*/  SHF.R.U64 R27, R6, 0x10, R7 ;  /* 0x00000010061b7819 */ /* 0x000fe20000001207 */
[--C-:B-1----:R-:W-:Y:S01]  /*d300*/  IMAD.MOV.U32 R14, RZ, RZ, R11.reuse ;  /* 0x000000ffff0e7224 */ /* 0x102fe200078e000b */
[----:B------:R-:W-:Y:S01]  /*d310*/  SHF.R.U64 R20, R10, 0x10, R11 ;  /* 0x000000100a147819 */ /* 0x000fe2000000120b */
[----:B------:R-:W-:Y:S01]  /*d320*/  IMAD.MOV.U32 R13, RZ, RZ, R6 ;  /* 0x000000ffff0d7224 */ /* 0x000fe200078e0006 */
[--C-:B------:R-:W-:Y:S01]  /*d330*/  SHF.R.U32.HI R29, RZ, 0x10, R7.reuse ;  /* 0x00000010ff1d7819 */ /* 0x100fe20000011607 */
[----:B----4-:R-:W-:Y:S01]  /*d340*/  IMAD.MOV.U32 R4, RZ, RZ, R7 ;  /* 0x000000ffff047224 */ /* 0x010fe200078e0007 */
[----:B------:R-:W-:Y:S01]  /*d350*/  SHF.R.U32.HI R24, RZ, 0x10, R11 ;  /* 0x00000010ff187819 */ /* 0x000fe2000001160b */
[----:B------:R-:W-:Y:S01]  /*d360*/  IMAD.MOV.U32 R6, RZ, RZ, R8 ;  /* 0x000000ffff067224 */ /* 0x000fe200078e0008 */
[----:B------:R-:W-:Y:S01]  /*d370*/  MOV R10, R12 ;  /* 0x0000000c000a7202 */ /* 0x000fe20000000f00 */
[----:B------:R-:W-:Y:S01]  /*d380*/  BSSY B1, `(.L_x_568) ;  /* 0x000000e000017945 */ /* 0x000fe20003800000 */
[----:B------:R-:W-:-:S02]  /*d390*/  MOV R7, R9 ;  /* 0x0000000900077202 */ /* 0x000fc40000000f00 */
[----:B------:R-:W-:Y:S02]  /*d3a0*/  VIMNMX R3, R3, 0x80, PT ;  /* 0x0000008003037848 */ /* 0x000fe40003fe0100 */
[--C-:B------:R-:W-:Y:S02]  /*d3b0*/  SHF.R.U64 R30, R8, 0x10, R9.reuse ;  /* 0x00000010081e7819 */ /* 0x100fe40000001209 */
[----:B------:R-:W-:Y:S02]  /*d3c0*/  SHF.R.U32.HI R31, RZ, 0x10, R9 ;  /* 0x00000010ff1f7819 */ /* 0x000fe40000011609 */
[----:B------:R-:W-:Y:S02]  /*d3d0*/  PRMT R11, R0, 0x5410, R14 ;  /* 0x00005410000b7816 */ /* 0x000fe4000000000e */
[----:B------:R-:W-:Y:S02]  /*d3e0*/  PRMT R12, R20, 0x5410, R24 ;  /* 0x00005410140c7816 */ /* 0x000fe40000000018 */
[----:B------:R-:W-:-:S02]  /*d3f0*/  PRMT R0, R10, 0x5410, R15 ;  /* 0x000054100a007816 */ /* 0x000fc4000000000f */
[----:B------:R-:W-:Y:S02]  /*d400*/  PRMT R8, R25, 0x5410, R26 ;  /* 0x0000541019087816 */ /* 0x000fe4000000001a */
[----:B------:R-:W-:Y:S02]  /*d410*/  ISETP.GE.AND P1, PT, R22, R3, PT ;  /* 0x000000031600720c */ /* 0x000fe40003f26270 */
[----:B------:R-:W-:Y:S02]  /*d420*/  PRMT R13, R13, 0x5410, R4 ;  /* 0x000054100d0d7816 */ /* 0x000fe40000000004 */
[----:B------:R-:W-:Y:S02]  /*d430*/  PRMT R14, R27, 0x5410, R29 ;  /* 0x000054101b0e7816 */ /* 0x000fe4000000001d */
[----:B------:R-:W-:Y:S01]  /*d440*/  PRMT R9, R6, 0x5410, R7 ;  /* 0x0000541006097816 */ /* 0x000fe20000000007 */
[----:B------:R-:W-:Y:S06]  /*d450*/  @!P0 BRA `(.L_x_569) ;  /* 0x000001c0001c8947 */ /* 0x000fec0003800000 */
.L_x_816:
[----:B------:R-:W-:Y:S05]  /*d460*/  BSYNC B1 ;  /* 0x0000000000017941 */ /* 0x000fea0003800000 */
.L_x_568:
[----:B------:R-:W-:Y:S01]  /*d470*/  BSSY B1, `(.L_x_570) ;  /* 0x0000056000017945 */ /* 0x000fe20003800000 */
[----:B------:R-:W-:-:S03]  /*d480*/  PRMT R10, R30, 0x5410, R31 ;  /* 0x000054101e0a7816 */ /* 0x000fc6000000001f */
[----:B------:R-:W-:Y:S05]  /*d490*/  @P1 BRA `(.L_x_571) ;  /* 0x00000004004c1947 */ /* 0x000fea0003800000 */
[----:B0-----:R-:W0:Y:S01]  /*d4a0*/  LDC R5, c[0x0][0x3f4] ;  /* 0x0000fd00ff057b82 */ /* 0x001e220000000800 */
[----:B------:R-:W-:Y:S01]  /*d4b0*/  BSSY B2, `(.L_x_572) ;  /* 0x000002a000027945 */ /* 0x000fe20003800000 */
[-C--:B0-----:R-:W-:Y:S02]  /*d4c0*/  ISETP.GE.AND P0, PT, R18, R5.reuse, PT ;  /* 0x000000051200720c */ /* 0x081fe40003f06270 */
[----:B------:R-:W-:-:S11]  /*d4d0*/  ISETP.GE.AND P1, PT, R220, R5, PT ;  /* 0x00000005dc00720c */ /* 0x000fd60003f26270 */
[----:B------:R-:W-:Y:S05]  /*d4e0*/  @P0 BRA `(.L_x_573) ;  /* 0x0000000000980947 */ /* 0x000fea0003800000 */
[----:B------:R-:W0:Y:S01]  /*d4f0*/  LDS.128 R4, [R21] ;  /* 0x0000000015047984 */ /* 0x000e220000000c00 */
[----:B------:R-:W-:Y:S02]  /*d500*/  HADD2.F32 R29, -RZ, R13.H0_H0 ;  /* 0x2000000dff1d7230 */ /* 0x000fe40000004100 */
[----:B------:R-:W-:Y:S02]  /*d510*/  HADD2.F32 R26, -RZ, R11.H0_H0 ;  /* 0x2000000bff1a7230 */ /* 0x000fe40000004100 */
[----:B------:R-:W-:Y:S02]  /*d520*/  HADD2.F32 R27, -RZ, R12.H0_H0 ;  /* 0x2000000cff1b7230 */ /* 0x000fe40000004100 */
[----:B------:R-:W-:Y:S02]  /*d530*/  HADD2.F32 R30, -RZ, R14.H0_H0 ;  /* 0x2000000eff1e7230 */ /* 0x000fe40000004100 */
[--C-:B0-----:R-:W-:Y:S02]  /*d540*/  HADD2.F32 R15, -RZ, R4.reuse.H0_H0 ;  /* 0x20000004ff0f7230 */ /* 0x101fe40000004100 */
[----:B------:R-:W-:-:S02]  /*d550*/  HADD2.F32 R4, -RZ, R4.H1_H1 ;  /* 0x30000004ff047230 */ /* 0x000fc40000004100 */
[--C-:B------:R-:W-:Y:S02]  /*d560*/  HADD2.F32 R20, -RZ, R5.reuse.H0_H0 ;  /* 0x20000005ff147230 */ /* 0x100fe40000004100 */
[----:B------:R-:W-:Y:S02]  /*d570*/  HADD2.F32 R5, -RZ, R5.H1_H1 ;  /* 0x30000005ff057230 */ /* 0x000fe40000004100 */
[CC--:B------:R-:W-:Y:S01]  /*d580*/  FMUL.FTZ R32, R4.reuse, R29.reuse ;  /* 0x0000001d04207220 */ /* 0x0c0fe20000410000 */
[----:B------:R-:W-:Y:S01]  /*d590*/  FMUL.FTZ R4, R4, R26 ;  /* 0x0000001a04047220 */ /* 0x000fe20000410000 */
[--C-:B------:R-:W-:Y:S02]  /*d5a0*/  HADD2.F32 R24, -RZ, R6.reuse.H0_H0 ;  /* 0x20000006ff187230 */ /* 0x100fe40000004100 */
[----:B------:R-:W-:Y:S02]  /*d5b0*/  HADD2.F32 R25, -RZ, R7.H0_H0 ;  /* 0x20000007ff197230 */ /* 0x000fe40000004100 */
[----:B------:R-:W-:Y:S01]  /*d5c0*/  FMUL.FTZ R31, R5, R30 ;  /* 0x0000001e051f7220 */ /* 0x000fe20000410000 */
[C---:B------:R-:W-:Y:S01]  /*d5d0*/  FFMA.FTZ R32, R15.reuse, R26, -R32 ;  /* 0x0000001a0f207223 */ /* 0x040fe20000010820 */
[----:B------:R-:W-:Y:S01]  /*d5e0*/  FFMA.FTZ R29, R15, R29, R4 ;  /* 0x0000001d0f1d7223 */ /* 0x000fe20000010004 */
[----:B------:R-:W-:Y:S01]  /*d5f0*/  FMUL.FTZ R33, R5, R27 ;  /* 0x0000001b05217220 */ /* 0x000fe20000410000 */
[----:B------:R-:W-:-:S02]  /*d600*/  HADD2.F32 R6, -RZ, R6.H1_H1 ;  /* 0x30000006ff067230 */ /* 0x000fc40000004100 */
[C---:B------:R-:W-:Y:S01]  /*d610*/  FFMA.FTZ R31, R20.reuse, R27, -R31 ;  /* 0x0000001b141f7223 */ /* 0x040fe2000001081f */
[----:B------:R-:W-:Y:S02]  /*d620*/  HADD2.F32 R7, -RZ, R7.H1_H1 ;  /* 0x30000007ff077230 */ /* 0x000fe40000004100 */
[----:B------:R-:W-:Y:S01]  /*d630*/  FFMA.FTZ R20, R20, R30, R33 ;  /* 0x0000001e14147223 */ /* 0x000fe20000010021 */
[----:B------:R-:W-:Y:S02]  /*d640*/  HADD2.F32 R15, -RZ, R13.H1_H1 ;  /* 0x3000000dff0f7230 */ /* 0x000fe40000004100 */
[----:B------:R-:W-:Y:S02]  /*d650*/  HADD2.F32 R5, -RZ, R11.H1_H1 ;  /* 0x3000000bff057230 */ /* 0x000fe40000004100 */
[----:B------:R-:W-:Y:S02]  /*d660*/  HADD2.F32 R26, -RZ, R14.H1_H1 ;  /* 0x3000000eff1a7230 */ /* 0x000fe40000004100 */
[----:B------:R-:W-:Y:S01]  /*d670*/  FMUL.FTZ R27, R6, R15 ;  /* 0x0000000f061b7220 */ /* 0x000fe20000410000 */
[----:B------:R-:W-:-:S02]  /*d680*/  HADD2.F32 R4, -RZ, R12.H1_H1 ;  /* 0x3000000cff047230 */ /* 0x000fc40000004100 */
[-C--:B------:R-:W-:Y:S01]  /*d690*/  FMUL.FTZ R30, R6, R5.reuse ;  /* 0x00000005061e7220 */ /* 0x080fe20000410000 */
[C---:B------:R-:W-:Y:S01]  /*d6a0*/  FMUL.FTZ R34, R7.reuse, R26 ;  /* 0x0000001a07227220 */ /* 0x040fe20000410000 */
[C---:B------:R-:W-:Y:S01]  /*d6b0*/  FFMA.FTZ R6, R24.reuse, R5, -R27 ;  /* 0x0000000518067223 */ /* 0x040fe2000001081b */
[-C--:B------:R-:W-:Y:S01]  /*d6c0*/  FMUL.FTZ R33, R7, R4.reuse ;  /* 0x0000000407217220 */ /* 0x080fe20000410000 */
[----:B------:R-:W-:Y:S01]  /*d6d0*/  FFMA.FTZ R15, R24, R15, R30 ;  /* 0x0000000f180f7223 */ /* 0x000fe2000001001e */
[----:B------:R-:W-:Y:S01]  /*d6e0*/  FFMA.FTZ R7, R25, R4, -R34 ;  /* 0x0000000419077223 */ /* 0x000fe20000010822 */
[----:B------:R-:W-:Y:S01]  /*d6f0*/  F2FP.F16.F32.PACK_AB R4, R29, R32 ;  /* 0x000000201d04723e */ /* 0x000fe200000000ff */
[----:B------:R-:W-:Y:S01]  /*d700*/  FFMA.FTZ R26, R25, R26, R33 ;  /* 0x0000001a191a7223 */ /* 0x000fe20000010021 */
[----:B------:R-:W-:Y:S02]  /*d710*/  F2FP.F16.F32.PACK_AB R5, R20, R31 ;  /* 0x0000001f1405723e */ /* 0x000fe400000000ff */
[----:B------:R-:W-:-:S02]  /*d720*/  F2FP.F16.F32.PACK_AB R6, R15, R6 ;  /* 0x000000060f06723e */ /* 0x000fc400000000ff */
[----:B------:R-:W-:-:S05]  /*d730*/  F2FP.F16.F32.PACK_AB R7, R26, R7 ;  /* 0x000000071a07723e */ /* 0x000fca00000000ff */
[----:B------:R0:W-:Y:S02]  /*d740*/  STS.128 [R21], R4 ;  /* 0x0000000415007388 */ /* 0x0001e40000000c00 */
.L_x_573:
[----:B------:R-:W-:Y:S05]  /*d750*/  BSYNC B2 ;  /* 0x0000000000027941 */ /* 0x000fea0003800000 */
.L_x_572:
[----:B------:R-:W-:Y:S05]  /*d760*/  @P1 BRA `(.L_x_571) ;  /* 0x0000000000981947 */ /* 0x000fea0003800000 */
[----:B0-----:R-:W0:Y:S01]  /*d770*/  LDS.128 R4, [R21+0x4000] ;  /* 0x0040000015047984 */ /* 0x001e220000000c00 */
        /* <DEDUP_REMOVED lines=36> */
[----:B------:R1:W-:Y:S02]  /*d9c0*/  STS.128 [R21+0x4000], R4 ;  /* 0x0040000415007388 */ /* 0x0003e40000000c00 */
.L_x_571:
[----:B------:R-:W-:Y:S05]  /*d9d0*/  BSYNC B1 ;  /* 0x0000000000017941 */ /* 0x000fea0003800000 */
.L_x_570:
[----:B01----:R-:W-:Y:S01]  /*d9e0*/  VIADD R4, R22, 0x20 ;  /* 0x0000002016047836 */ /* 0x003fe20000000000 */
[----:B------:R-:W-:Y:S04]  /*d9f0*/  BSSY B1, `(.L_x_574) ;  /* 0x0000056000017945 */ /* 0x000fe80003800000 */
[----:B------:R-:W-:-:S13]  /*da00*/  ISETP.GE.AND P0, PT, R4, R3, PT ;  /* 0x000000030400720c */ /* 0x000fda0003f06270 */
[----:B------:R-:W-:Y:S05]  /*da10*/  @P0 BRA `(.L_x_575) ;  /* 0x00000004004c0947 */ /* 0x000fea0003800000 */
[----:B------:R-:W0:Y:S01]  /*da20*/  LDC R5, c[0x0][0x3f4] ;  /* 0x0000fd00ff057b82 */ /* 0x000e220000000800 */
[----:B------:R-:W-:Y:S01]  /*da30*/  BSSY B2, `(.L_x_576) ;  /* 0x000002a000027945 */ /* 0x000fe20003800000 */
[-C--:B0-----:R-:W-:Y:S02]  /*da40*/  ISETP.GE.AND P0, PT, R18, R5.reuse, PT ;  /* 0x000000051200720c */ /* 0x081fe40003f06270 */
[----:B------:R-:W-:-:S11]  /*da50*/  ISETP.GE.AND P1, PT, R220, R5, PT ;  /* 0x00000005dc00720c */ /* 0x000fd60003f26270 */
[----:B------:R-:W-:Y:S05]  /*da60*/  @P0 BRA `(.L_x_577) ;  /* 0x0000000000980947 */ /* 0x000fea0003800000 */
[----:B------:R-:W0:Y:S01]  /*da70*/  LDS.128 R4, [R21+0x1000] ;  /* 0x0010000015047984 */ /* 0x000e220000000c00 */
[----:B------:R-:W-:Y:S02]  /*da80*/  HADD2.F32 R31, -RZ, R13.H0_H0 ;  /* 0x2000000dff1f7230 */ /* 0x000fe40000004100 */
[----:B------:R-:W-:Y:S02]  /*da90*/  HADD2.F32 R29, -RZ, R11.H0_H0 ;  /* 0x2000000bff1d7230 */ /* 0x000fe40000004100 */
[----:B------:R-:W-:Y:S02]  /*daa0*/  HADD2.F32 R34, -RZ, R14.H0_H0 ;  /* 0x2000000eff227230 */ /* 0x000fe40000004100 */
[----:B------:R-:W-:Y:S02]  /*dab0*/  HADD2.F32 R32, -RZ, R12.H0_H0 ;  /* 0x2000000cff207230 */ /* 0x000fe40000004100 */
[----:B------:R-:W-:Y:S02]  /*dac0*/  HADD2.F32 R36, -RZ, R13.H1_H1 ;  /* 0x3000000dff247230 */ /* 0x000fe40000004100 */
[----:B------:R-:W-:-:S02]  /*dad0*/  HADD2.F32 R33, -RZ, R14.H1_H1 ;  /* 0x3000000eff217230 */ /* 0x000fc40000004100 */
[--C-:B0-----:R-:W-:Y:S02]  /*dae0*/  HADD2.F32 R15, -RZ, R4.reuse.H0_H0 ;  /* 0x20000004ff0f7230 */ /* 0x101fe40000004100 */
[----:B------:R-:W-:Y:S02]  /*daf0*/  HADD2.F32 R4, -RZ, R4.H1_H1 ;  /* 0x30000004ff047230 */ /* 0x000fe40000004100 */
[--C-:B------:R-:W-:Y:S02]  /*db00*/  HADD2.F32 R20, -RZ, R5.reuse.H0_H0 ;  /* 0x20000005ff147230 */ /* 0x100fe40000004100 */
[----:B------:R-:W-:Y:S02]  /*db10*/  HADD2.F32 R5, -RZ, R5.H1_H1 ;  /* 0x30000005ff057230 */ /* 0x000fe40000004100 */
[-C--:B------:R-:W-:Y:S01]  /*db20*/  FMUL.FTZ R26, R31, R4.reuse ;  /* 0x000000041f1a7220 */ /* 0x080fe20000410000 */
[----:B------:R-:W-:Y:S01]  /*db30*/  FMUL.FTZ R30, R29, R4 ;  /* 0x000000041d1e7220 */ /* 0x000fe20000410000 */
[----:B------:R-:W-:-:S02]  /*db40*/  HADD2.F32 R24, -RZ, R6.H0_H0 ;  /* 0x20000006ff187230 */ /* 0x000fc40000004100 */
[----:B------:R-:W-:Y:S01]  /*db50*/  FMUL.FTZ R27, R34, R5 ;  /* 0x00000005221b7220 */ /* 0x000fe20000410000 */
[----:B------:R-:W-:Y:S01]  /*db60*/  FFMA.FTZ R4, R29, R15, -R26 ;  /* 0x0000000f1d047223 */ /* 0x000fe2000001081a */
[C---:B------:R-:W-:Y:S01]  /*db70*/  FMUL.FTZ R29, R32.reuse, R5 ;  /* 0x00000005201d7220 */ /* 0x040fe20000410000 */
[--C-:B------:R-:W-:Y:S02]  /*db80*/  HADD2.F32 R25, -RZ, R7.reuse.H0_H0 ;  /* 0x20000007ff197230 */ /* 0x100fe40000004100 */
[----:B------:R-:W-:Y:S01]  /*db90*/  FFMA.FTZ R15, R31, R15, R30 ;  /* 0x0000000f1f0f7223 */ /* 0x000fe2000001001e */
[-C--:B------:R-:W-:Y:S01]  /*dba0*/  FFMA.FTZ R5, R32, R20.reuse, -R27 ;  /* 0x0000001420057223 */ /* 0x080fe2000001081b */
[----:B------:R-:W-:Y:S02]  /*dbb0*/  HADD2.F32 R6, -RZ, R6.H1_H1 ;  /* 0x30000006ff067230 */ /* 0x000fe40000004100 */
[----:B------:R-:W-:Y:S01]  /*dbc0*/  FFMA.FTZ R20, R34, R20, R29 ;  /* 0x0000001422147223 */ /* 0x000fe2000001001d */
[----:B------:R-:W-:Y:S01]  /*dbd0*/  HADD2.F32 R7, -RZ, R7.H1_H1 ;  /* 0x30000007ff077230 */ /* 0x000fe20000004100 */
[----:B------:R-:W-:Y:S01]  /*dbe0*/  F2FP.F16.F32.PACK_AB R4, R15, R4 ;  /* 0x000000040f04723e */ /* 0x000fe200000000ff */
[----:B------:R-:W-:-:S02]  /*dbf0*/  HADD2.F32 R32, -RZ, R11.H1_H1 ;  /* 0x3000000bff207230 */ /* 0x000fc40000004100 */
[-C--:B------:R-:W-:Y:S01]  /*dc00*/  FMUL.FTZ R27, R36, R6.reuse ;  /* 0x00000006241b7220 */ /* 0x080fe20000410000 */
[----:B------:R-:W-:Y:S02]  /*dc10*/  HADD2.F32 R31, -RZ, R12.H1_H1 ;  /* 0x3000000cff1f7230 */ /* 0x000fe40000004100 */
[----:B------:R-:W-:Y:S01]  /*dc20*/  FMUL.FTZ R26, R33, R7 ;  /* 0x00000007211a7220 */ /* 0x000fe20000410000 */
[----:B------:R-:W-:Y:S01]  /*dc30*/  F2FP.F16.F32.PACK_AB R5, R20, R5 ;  /* 0x000000051405723e */ /* 0x000fe200000000ff */
[C---:B------:R-:W-:Y:S01]  /*dc40*/  FMUL.FTZ R29, R32.reuse, R6 ;  /* 0x00000006201d7220 */ /* 0x040fe20000410000 */
[-C--:B------:R-:W-:Y:S01]  /*dc50*/  FFMA.FTZ R6, R32, R24.reuse, -R27 ;  /* 0x0000001820067223 */ /* 0x080fe2000001081b */
[C---:B------:R-:W-:Y:S01]  /*dc60*/  FMUL.FTZ R30, R31.reuse, R7 ;  /* 0x000000071f1e7220 */ /* 0x040fe20000410000 */
[-C--:B------:R-:W-:Y:S01]  /*dc70*/  FFMA.FTZ R7, R31, R25.reuse, -R26 ;  /* 0x000000191f077223 */ /* 0x080fe2000001081a */
[----:B------:R-:W-:Y:S02]  /*dc80*/  FFMA.FTZ R29, R36, R24, R29 ;  /* 0x00000018241d7223 */ /* 0x000fe4000001001d */
[----:B------:R-:W-:-:S03]  /*dc90*/  FFMA.FTZ R30, R33, R25, R30 ;  /* 0x00000019211e7223 */ /* 0x000fc6000001001e */
[----:B------:R-:W-:Y:S02]  /*dca0*/  F2FP.F16.F32.PACK_AB R6, R29, R6 ;  /* 0x000000061d06723e */ /* 0x000fe400000000ff */
[----:B------:R-:W-:-:S05]  /*dcb0*/  F2FP.F16.F32.PACK_AB R7, R30, R7 ;  /* 0x000000071e07723e */ /* 0x000fca00000000ff */
[----:B------:R0:W-:Y:S02]  /*dcc0*/  STS.128 [R21+0x1000], R4 ;  /* 0x0010000415007388 */ /* 0x0001e40000000c00 */
.L_x_577:
[----:B------:R-:W-:Y:S05]  /*dcd0*/  BSYNC B2 ;  /* 0x0000000000027941 */ /* 0x000fea0003800000 */
.L_x_576:
[----:B------:R-:W-:Y:S05]  /*dce0*/  @P1 BRA `(.L_x_575) ;  /* 0x0000000000981947 */ /* 0x000fea0003800000 */
[----:B0-----:R-:W0:Y:S01]  /*dcf0*/  LDS.128 R4, [R21+0x5000] ;  /* 0x0050000015047984 */ /* 0x001e220000000c00 */
[--C-:B------:R-:W-:Y:S02]  /*dd00*/  HADD2.F32 R31, -RZ, R9.reuse.H0_H0 ;  /* 0x20000009ff1f7230 */ /* 0x100fe40000004100 */
        /* <DEDUP_REMOVED lines=36> */
.L_x_575:
[----:B------:R-:W-:Y:S05]  /*df50*/  BSYNC B1 ;  /* 0x0000000000017941 */ /* 0x000fea0003800000 */
.L_x_574:
        /* <DEDUP_REMOVED lines=47> */
.L_x_581:
[----:B------:R-:W-:Y:S05]  /*e250*/  BSYNC B2 ;  /* 0x0000000000027941 */ /* 0x000fea0003800000 */
.L_x_580:
        /* <DEDUP_REMOVED lines=39> */
.L_x_579:
[----:B------:R-:W-:Y:S05]  /*e4d0*/  BSYNC B1 ;  /* 0x0000000000017941 */ /* 0x000fea0003800000 */
.L_x_578:
[----:B01----:R-:W-:-:S05]  /*e4e0*/  VIADD R4, R22, 0x60 ;  /* 0x0000006016047836 */ /* 0x003fca0000000000 */
        /* <DEDUP_REMOVED lines=23> */
[----:B------:R-:W-:Y:S01]  /*e660*/  FMUL.FTZ R26, R27, R5 ;  /* 0x000000051b1a7220 */ /* 0x000fe20000410000 */
[--C-:B------:R-:W-:Y:S02]  /*e670*/  HADD2.F32 R20, -RZ, R6.reuse.H0_H0 ;  /* 0x20000006ff147230 */ /* 0x100fe40000004100 */
[----:B------:R-:W-:Y:S01]  /*e680*/  FFMA.FTZ R3, R29, R3, R30 ;  /* 0x000000031d037223 */ /* 0x000fe2000001001e */
[----:B------:R-:W-:Y:S02]  /*e690*/  HADD2.F32 R7, -RZ, R7.H1_H1 ;  /* 0x30000007ff077230 */ /* 0x000fe40000004100 */
[-C--:B------:R-:W-:Y:S01]  /*e6a0*/  FFMA.FTZ R5, R27, R15.reuse, -R32 ;  /* 0x0000000f1b057223 */ /* 0x080fe20000010820 */
[----:B------:R-:W-:Y:S02]  /*e6b0*/  HADD2.F32 R6, -RZ, R6.H1_H1 ;  /* 0x30000006ff067230 */ /* 0x000fe40000004100 */
[----:B------:R-:W-:Y:S01]  /*e6c0*/  FFMA.FTZ R26, R31, R15, R26 ;  /* 0x0000000f1f1a7223 */ /* 0x000fe2000001001a */
[----:B------:R-:W-:-:S02]  /*e6d0*/  HADD2.F32 R32, -RZ, R13.H1_H1 ;  /* 0x3000000dff207230 */ /* 0x000fc40000004100 */
[-C--:B------:R-:W-:Y:S01]  /*e6e0*/  FMUL.FTZ R15, R14, R7.reuse ;  /* 0x000000070e0f7220 */ /* 0x080fe20000410000 */
[----:B------:R-:W-:Y:S02]  /*e6f0*/  HADD2.F32 R30, -RZ, R11.H1_H1 ;  /* 0x3000000bff1e7230 */ /* 0x000fe40000004100 */
[----:B------:R-:W-:Y:S01]  /*e700*/  FMUL.FTZ R25, R12, R7 ;  /* 0x000000070c197220 */ /* 0x000fe20000410000 */
[----:B------:R-:W-:Y:S01]  /*e710*/  F2FP.F16.F32.PACK_AB R4, R3, R4 ;  /* 0x000000040304723e */ /* 0x000fe200000000ff */
[----:B------:R-:W-:Y:S01]  /*e720*/  FMUL.FTZ R11, R32, R6 ;  /* 0x00000006200b7220 */ /* 0x000fe20000410000 */
[----:B------:R-:W-:Y:S01]  /*e730*/  FFMA.FTZ R7, R12, R24, -R15 ;  /* 0x000000180c077223 */ /* 0x000fe2000001080f */
[----:B------:R-:W-:Y:S01]  /*e740*/  FMUL.FTZ R13, R30, R6 ;  /* 0x000000061e0d7220 */ /* 0x000fe20000410000 */
[----:B------:R-:W-:Y:S01]  /*e750*/  FFMA.FTZ R24, R14, R24, R25 ;  /* 0x000000180e187223 */ /* 0x000fe20000010019 */
[-C--:B------:R-:W-:Y:S01]  /*e760*/  FFMA.FTZ R6, R30, R20.reuse, -R11 ;  /* 0x000000141e067223 */ /* 0x080fe2000001080b */
[----:B------:R-:W-:Y:S01]  /*e770*/  F2FP.F16.F32.PACK_AB R5, R26, R5 ;  /* 0x000000051a05723e */ /* 0x000fe200000000ff */
[----:B------:R-:W-:-:S02]  /*e780*/  FFMA.FTZ R13, R32, R20, R13 ;  /* 0x00000014200d7223 */ /* 0x000fc4000001000d */
[----:B------:R-:W-:-:S03]  /*e790*/  F2FP.F16.F32.PACK_AB R7, R24, R7 ;  /* 0x000000071807723e */ /* 0x000fc600000000ff */
[----:B------:R-:W-:-:S05]  /*e7a0*/  F2FP.F16.F32.PACK_AB R6, R13, R6 ;  /* 0x000000060d06723e */ /* 0x000fca00000000ff */
[----:B------:R0:W-:Y:S02]  /*e7b0*/  STS.128 [R21+0x3000], R4 ;  /* 0x0030000415007388 */ /* 0x0001e40000000c00 */
.L_x_584:
[----:B------:R-:W-:Y:S05]  /*e7c0*/  BSYNC B1 ;  /* 0x0000000000017941 */ /* 0x000fea0003800000 */
.L_x_583:
        /* <DEDUP_REMOVED lines=10> */
[-C--:B------:R-:W-:Y:S01]  /*e870*/  FMUL.FTZ R14, R27, R4.reuse ;  /* 0x000000041b0e7220 */ /* 0x080fe20000410000 */
[----:B------:R-:W-:Y:S01]  /*e880*/  FMUL.FTZ R20, R15, R4 ;  /* 0x000000040f147220 */ /* 0x000fe20000410000 */
[----:B------:R-:W-:Y:S02]  /*e890*/  HADD2.F32 R12, -RZ, R6.H0_H0 ;  /* 0x20000006ff0c7230 */ /* 0x000fe40000004100 */
[----:B------:R-:W-:Y:S01]  /*e8a0*/  FMUL.FTZ R24, R29, R5 ;  /* 0x000000051d187220 */ /* 0x000fe20000410000 */
[----:B------:R-:W-:Y:S01]  /*e8b0*/  FFMA.FTZ R4, R15, R3, -R14 ;  /* 0x000000030f047223 */ /* 0x000fe2000001080e */
[----:B------:R-:W-:Y:S01]  /*e8c0*/  FMUL.FTZ R14, R25, R5 ;  /* 0x00000005190e7220 */ /* 0x000fe20000410000 */
[----:B------:R-:W-:-:S02]  /*e8d0*/  HADD2.F32 R13, -RZ, R7.H0_H0 ;  /* 0x20000007ff0d7230 */ /* 0x000fc40000004100 */
[----:B------:R-:W-:Y:S01]  /*e8e0*/  FFMA.FTZ R3, R27, R3, R20 ;  /* 0x000000031b037223 */ /* 0x000fe20000010014 */
[-C--:B------:R-:W-:Y:S01]  /*e8f0*/  FFMA.FTZ R5, R25, R11.reuse, -R24 ;  /* 0x0000000b19057223 */ /* 0x080fe20000010818 */
[----:B------:R-:W-:Y:S02]  /*e900*/  HADD2.F32 R6, -RZ, R6.H1_H1 ;  /* 0x30000006ff067230 */ /* 0x000fe40000004100 */
[----:B------:R-:W-:Y:S01]  /*e910*/  FFMA.FTZ R14, R29, R11, R14 ;  /* 0x0000000b1d0e7223 */ /* 0x000fe2000001000e */
[----:B------:R-:W-:Y:S01]  /*e920*/  HADD2.F32 R7, -RZ, R7.H1_H1 ;  /* 0x30000007ff077230 */ /* 0x000fe20000004100 */
[----:B------:R-:W-:Y:S01]  /*e930*/  F2FP.F16.F32.PACK_AB R4, R3, R4 ;  /* 0x000000040304723e */ /* 0x000fe200000000ff */
[----:B------:R-:W-:Y:S02]  /*e940*/  HADD2.F32 R24, -RZ, R9.H1_H1 ;  /* 0x30000009ff187230 */ /* 0x000fe40000004100 */
[----:B------:R-:W-:Y:S01]  /*e950*/  HADD2.F32 R20, -RZ, R0.H1_H1 ;  /* 0x30000000ff147230 */ /* 0x000fe20000004100 */
[----:B------:R-:W-:Y:S01]  /*e960*/  F2FP.F16.F32.PACK_AB R5, R14, R5 ;  /* 0x000000050e05723e */ /* 0x000fe200000000ff */
[----:B------:R-:W-:-:S02]  /*e970*/  HADD2.F32 R25, -RZ, R10.H1_H1 ;  /* 0x3000000aff197230 */ /* 0x000fc40000004100 */
[-C--:B------:R-:W-:Y:S01]  /*e980*/  FMUL.FTZ R9, R24, R6.reuse ;  /* 0x0000000618097220 */ /* 0x080fe20000410000 */
[----:B------:R-:W-:Y:S02]  /*e990*/  HADD2.F32 R15, -RZ, R8.H1_H1 ;  /* 0x30000008ff0f7230 */ /* 0x000fe40000004100 */
[C---:B------:R-:W-:Y:S01]  /*e9a0*/  FMUL.FTZ R11, R20.reuse, R6 ;  /* 0x00000006140b7220 */ /* 0x040fe20000410000 */
[-C--:B------:R-:W-:Y:S01]  /*e9b0*/  FMUL.FTZ R0, R25, R7.reuse ;  /* 0x0000000719007220 */ /* 0x080fe20000410000 */
[-C--:B------:R-:W-:Y:S01]  /*e9c0*/  FFMA.FTZ R6, R20, R12.reuse, -R9 ;  /* 0x0000000c14067223 */ /* 0x080fe20000010809 */
[C---:B------:R-:W-:Y:S01]  /*e9d0*/  FMUL.FTZ R8, R15.reuse, R7 ;  /* 0x000000070f087220 */ /* 0x040fe20000410000 */
[----:B------:R-:W-:Y:S01]  /*e9e0*/  FFMA.FTZ R11, R24, R12, R11 ;  /* 0x0000000c180b7223 */ /* 0x000fe2000001000b */
[-C--:B------:R-:W-:Y:S02]  /*e9f0*/  FFMA.FTZ R0, R15, R13.reuse, -R0 ;  /* 0x0000000d0f007223 */ /* 0x080fe40000010800 */
[----:B------:R-:W-:-:S02]  /*ea00*/  FFMA.FTZ R7, R25, R13, R8 ;  /* 0x0000000d19077223 */ /* 0x000fc40000010008 */
[----:B------:R-:W-:-:S03]  /*ea10*/  F2FP.F16.F32.PACK_AB R6, R11, R6 ;  /* 0x000000060b06723e */ /* 0x000fc600000000ff */
[----:B------:R-:W-:-:S05]  /*ea20*/  F2FP.F16.F32.PACK_AB R7, R7, R0 ;  /* 0x000000000707723e */ /* 0x000fca00000000ff */
[----:B------:R1:W-:Y:S01]  /*ea30*/  STS.128 [R21+0x7000], R4 ;  /* 0x0070000415007388 */ /* 0x0003e20000000c00 */
[----:B------:R-:W-:Y:S05]  /*ea40*/  BRA `(.L_x_582) ;  /* 0x0000001c00ac7947 */ /* 0x000fea0003800000 */
.L_x_564:
[----:B------:R-:W-:-:S03]  /*ea50*/  UMOV UR4, 0xffffffff ;  /* 0xffffffff00047882 */ /* 0x000fc60000000000 */
[----:B------:R-:W-:Y:S05]  /*ea60*/  BRA.DIV UR4, `(.L_x_585) ;  /* 0x000001aa04ac7947 */ /* 0x000fea000b800000 */
[----:B------:R0:W2:Y:S04]  /*ea70*/  SHFL.IDX PT, R0, R25, RZ, 0x181f ;  /* 0x00181fff19007589 */ /* 0x0000a800000e0000 */
[----:B------:R0:W3:Y:S04]  /*ea80*/  SHFL.IDX PT, R3, R24, RZ, 0x181f ;  /* 0x00181fff18037589 */ /* 0x0000e800000e0000 */
[----:B------:R0:W4:Y:S04]  /*ea90*/  SHFL.IDX PT, R20, R27, RZ, 0x181f ;  /* 0x00181fff1b147589 */ /* 0x00012800000e0000 */
[----:B-1----:R0:W1:Y:S02]  /*eaa0*/  SHFL.IDX PT, R14, R26, RZ, 0x181f ;  /* 0x00181fff1a0e7589 */ /* 0x00206400000e0000 */
.L_x_822:
[----:B------:R-:W5:Y:S01]  /*eab0*/  LDL R11, [R1+0x6c] ;  /* 0x00006c00010b7983 */ /* 0x000f620000100800 */
[----:B------:R-:W-:Y:S01]  /*eac0*/  ULDC UR4, c[0x0][0x448] ;  /* 0x0001120000047ab9 */ /* 0x000fe20000000800 */
[----:B------:R-:W-:Y:S01]  /*ead0*/  BSSY B1, `(.L_x_586) ;  /* 0x0000019000017945 */ /* 0x000fe20003800000 */
[----:B0-----:R-:W-:Y:S01]  /*eae0*/  IMAD R24, R161, UR4, RZ ;  /* 0x00000004a1187c24 */ /* 0x001fe2000f8e02ff */
[----:B------:R-:W-:Y:S02]  /*eaf0*/  CS2R R8, SRZ ;  /* 0x0000000000087805 */ /* 0x000fe4000001ff00 */
[----:B------:R-:W-:Y:S02]  /*eb00*/  CS2R R6, SRZ ;  /* 0x0000000000067805 */ /* 0x000fe4000001ff00 */
[----:B------:R-:W-:Y:S01]  /*eb10*/  ISETP.GE.AND P0, PT, R5, R24, PT ;  /* 0x000000180500720c */ /* 0x000fe20003f06270 */
[----:B------:R-:W-:Y:S01]  /*eb20*/  IMAD R24, R149, -0x80, R24 ;  /* 0xffffff8095187824 */ /* 0x000fe200078e0218 */
[----:B-----5:R-:W-:-:S04]  /*eb30*/  LEA.HI R4, R11, R11, RZ, 0x1 ;  /* 0x0000000b0b047211 */ /* 0x020fc800078f08ff */
[----:B------:R-:W-:Y:S02]  /*eb40*/  LOP3.LUT R10, R4, 0xfffffffe, RZ, 0xc0, !PT ;  /* 0xfffffffe040a7812 */ /* 0x000fe400078ec0ff */
[----:B------:R-:W-:-:S03]  /*eb50*/  CS2R R4, SRZ ;  /* 0x0000000000047805 */ /* 0x000fc6000001ff00 */
[----:B------:R-:W-:Y:S01]  /*eb60*/  IMAD.IADD R27, R11, 0x1, -R10 ;  /* 0x000000010b1b7824 */ /* 0x000fe200078e0a0a */
[----:B------:R-:W-:Y:S01]  /*eb70*/  CS2R R10, SRZ ;  /* 0x00000000000a7805 */ /* 0x000fe2000001ff00 */
[----:B------:R-:W-:Y:S06]  /*eb80*/  @P0 BRA `(.L_x_587) ;  /* 0x0000000000340947 */ /* 0x000fec0003800000 */
[----:B------:R-:W-:Y:S01]  /*eb90*/  ULDC UR4, c[0x0][0x3f4] ;  /* 0x0000fd0000047ab9 */ /* 0x000fe20000000800 */
[C---:B------:R-:W-:Y:S02]  /*eba0*/  SHF.L.U32 R15, R16.reuse, 0x1, RZ ;  /* 0x00000001100f7819 */ /* 0x040fe400000006ff */
[C---:B------:R-:W-:Y:S02]  /*ebb0*/  ISETP.GE.AND P2, PT, R16.reuse, UR4, PT ;  /* 0x0000000410007c0c */ /* 0x040fe4000bf46270 */
[----:B------:R-:W-:Y:S02]  /*ebc0*/  SHF.L.U64.HI R9, R16, 0x1, R17 ;  /* 0x0000000110097819 */ /* 0x000fe40000010211 */
[-C--:B---3--:R-:W-:Y:S02]  /*ebd0*/  IADD3 R12, P0, R3, R15.reuse, RZ ;  /* 0x0000000f030c7210 */ /* 0x088fe40007f1e0ff */
[----:B-1----:R-:W-:-:S03]  /*ebe0*/  IADD3 R14, P1, R14, R15, RZ ;  /* 0x0000000f0e0e7210 */ /* 0x002fc60007f3e0ff */
[--C-:B--2---:R-:W-:Y:S02]  /*ebf0*/  IMAD.X R13, R0, 0x1, R9.reuse, P0 ;  /* 0x00000001000d7824 */ /* 0x104fe400000e0609 */
[----:B----4-:R-:W-:Y:S01]  /*ec00*/  IMAD.X R15, R20, 0x1, R9, P1 ;  /* 0x00000001140f7824 */ /* 0x010fe200008e0609 */
[----:B------:R-:W-:Y:S01]  /*ec10*/  CS2R R8, SRZ ;  /* 0x0000000000087805 */ /* 0x000fe2000001ff00 */
[----:B------:R-:W-:Y:S06]  /*ec20*/  @P2 BRA `(.L_x_587) ;  /* 0x00000000000c2947 */ /* 0x000fec0003800000 */
[----:B------:R-:W-:Y:S02]  /*ec30*/  ULDC.64 UR4, c[0x0][0x208] ;  /* 0x0000820000047ab9 */ /* 0x000fe40000000a00 */
[----:B------:R0:W5:Y:S04]  /*ec40*/  LD.E.128 R4, desc[UR4][R12.64] ;  /* 0x000000040c047980 */ /* 0x000168000c101d00 */
[----:B------:R0:W5:Y:S02]  /*ec50*/  LD.E.128 R8, desc[UR4][R14.64] ;  /* 0x000000040e087980 */ /* 0x000164000c101d00 */
.L_x_587:
[----:B------:R-:W-:Y:S05]  /*ec60*/  BSYNC B1 ;  /* 0x0000000000017941 */ /* 0x000fea0003800000 */
.L_x_586:
[----:B------:R-:W-:Y:S01]  /*ec70*/  SHF.L.U32 R27, R27, 0x1f, RZ ;  /* 0x0000001f1b1b7819 */ /* 0x000fe200000006ff */
[----:B---3--:R-:W3:Y:S01]  /*ec80*/  LDC R3, c[0x0][0x3f4] ;  /* 0x0000fd00ff037b82 */ /* 0x008ee20000000800 */
[--C-:B0----5:R-:W-:Y:S01]  /*ec90*/  IMAD.MOV.U32 R12, RZ, RZ, R5.reuse ;  /* 0x000000ffff0c7224 */ /* 0x121fe200078e0005 */
[--C-:B-1----:R-:W-:Y:S01]  /*eca0*/  SHF.R.U64 R14, R4, 0x10, R5.reuse ;  /* 0x00000010040e7819 */ /* 0x102fe20000001205 */
[----:B--2---:R-:W-:Y:S01]  /*ecb0*/  IMAD.MOV.U32 R0, RZ, RZ, R4 ;  /* 0x000000ffff007224 */ /* 0x004fe200078e0004 */
[----:B----4-:R-:W-:Y:S01]  /*ecc0*/  SHF.R.U32.HI R20, RZ, 0x10, R5 ;  /* 0x00000010ff147819 */ /* 0x010fe20000011605 */
[--C-:B------:R-:W-:Y:S01]  /*ecd0*/  IMAD.MOV.U32 R5, RZ, RZ, R7.reuse ;  /* 0x000000ffff057224 */ /* 0x100fe200078e0007 */
[----:B------:R-:W-:Y:S01]  /*ece0*/  MOV R13, R6 ;  /* 0x00000006000d7202 */ /* 0x000fe20000000f00 */
[----:B------:R-:W-:Y:S01]  /*ecf0*/  IMAD.MOV.U32 R15, RZ, RZ, R8 ;  /* 0x000000ffff0f7224 */ /* 0x000fe200078e0008 */
[----:B------:R-:W0:Y:S01]  /*ed00*/  SYNCS.PHASECHK.TRANS64.TRYWAIT P4, [R2+URZ+0x34800], R27 ;  /* 0x0348001b020075a7 */ /* 0x000e22000808017f */
[--C-:B------:R-:W-:Y:S01]  /*ed10*/  SHF.R.U64 R25, R6, 0x10, R7.reuse ;  /* 0x0000001006197819 */ /* 0x100fe20000001207 */
[----:B------:R-:W-:Y:S01]  /*ed20*/  IMAD.MOV.U32 R6, RZ, RZ, R10 ;  /* 0x000000ffff067224 */ /* 0x000fe200078e000a */
[----:B------:R-:W-:Y:S01]  /*ed30*/  SHF.R.U32.HI R26, RZ, 0x10, R7 ;  /* 0x00000010ff1a7819 */ /* 0x000fe20000011607 */
[C---:B------:R-:W-:Y:S01]  /*ed40*/  VIADD R31, R22.reuse, 0x20 ;  /* 0x00000020161f7836 */ /* 0x040fe20000000000 */
[----:B------:R-:W-:Y:S01]  /*ed50*/  PRMT R13, R13, 0x5410, R5 ;  /* 0x000054100d0d7816 */ /* 0x000fe20000000005 */
[----:B------:R-:W-:Y:S01]  /*ed60*/  VIADD R30, R22, 0x40 ;  /* 0x00000040161e7836 */ /* 0x000fe20000000000 */
[--C-:B------:R-:W-:Y:S01]  /*ed70*/  SHF.R.U64 R8, R8, 0x10, R9.reuse ;  /* 0x0000001008087819 */ /* 0x100fe20000001209 */
[----:B------:R-:W-:Y:S01]  /*ed80*/  IMAD.MOV.U32 R4, RZ, RZ, R9 ;  /* 0x000000ffff047224 */ /* 0x000fe200078e0009 */
[----:B------:R-:W-:Y:S01]  /*ed90*/  MOV R7, R11 ;  /* 0x0000000b00077202 */ /* 0x000fe20000000f00 */
[----:B------:R-:W-:Y:S01]  /*eda0*/  VIADD R29, R22, 0x60 ;  /* 0x00000060161d7836 */ /* 0x000fe20000000000 */
[----:B------:R-:W-:Y:S01]  /*edb0*/  SHF.R.U64 R10, R10, 0x10, R11 ;  /* 0x000000100a0a7819 */ /* 0x000fe2000000120b */
[----:B------:R-:W-:Y:S01]  /*edc0*/  BSSY B1, `(.L_x_588) ;  /* 0x0000011000017945 */ /* 0x000fe20003800000 */
[----:B------:R-:W-:-:S02]  /*edd0*/  VIMNMX R5, R24, 0x80, PT ;  /* 0x0000008018057848 */ /* 0x000fc40003fe0100 */
[----:B------:R-:W-:Y:S02]  /*ede0*/  SHF.R.U32.HI R9, RZ, 0x10, R9 ;  /* 0x00000010ff097819 */ /* 0x000fe40000011609 */
[----:B---3--:R-:W-:Y:S02]  /*edf0*/  ISETP.GE.AND P0, PT, R16, R3, PT ;  /* 0x000000031000720c */ /* 0x008fe40003f06270 */
[----:B------:R-:W-:Y:S02]  /*ee00*/  SHF.R.U32.HI R11, RZ, 0x10, R11 ;  /* 0x00000010ff0b7819 */ /* 0x000fe4000001160b */
[----:B------:R-:W-:Y:S02]  /*ee10*/  PRMT R0, R0, 0x5410, R12 ;  /* 0x0000541000007816 */ /* 0x000fe4000000000c */
[----:B------:R-:W-:Y:S02]  /*ee20*/  PRMT R12, R14, 0x5410, R20 ;  /* 0x000054100e0c7816 */ /* 0x000fe40000000014 */
[----:B------:R-:W-:-:S02]  /*ee30*/  PRMT R14, R25, 0x5410, R26 ;  /* 0x00005410190e7816 */ /* 0x000fc4000000001a */
[-C--:B------:R-:W-:Y:S02]  /*ee40*/  ISETP.GE.OR P3, PT, R22, R5.reuse, P0 ;  /* 0x000000051600720c */ /* 0x080fe40000766670 */
[-C--:B------:R-:W-:Y:S02]  /*ee50*/  ISETP.GE.OR P2, PT, R31, R5.reuse, P0 ;  /* 0x000000051f00720c */ /* 0x080fe40000746670 */
[-C--:B------:R-:W-:Y:S02]  /*ee60*/  ISETP.GE.OR P1, PT, R30, R5.reuse, P0 ;  /* 0x000000051e00720c */ /* 0x080fe40000726670 */
[----:B------:R-:W-:Y:S02]  /*ee70*/  PRMT R15, R15, 0x5410, R4 ;  /* 0x000054100f0f7816 */ /* 0x000fe40000000004 */
[----:B------:R-:W-:Y:S02]  /*ee80*/  ISETP.GE.OR P0, PT, R29, R5, P0 ;  /* 0x000000051d00720c */ /* 0x000fe40000706670 */
[----:B------:R-:W-:-:S02]  /*ee90*/  PRMT R20, R8, 0x5410, R9 ;  /* 0x0000541008147816 */ /* 0x000fc40000000009 */
[----:B------:R-:W-:Y:S02]  /*eea0*/  PRMT R24, R6, 0x5410, R7 ;  /* 0x0000541006187816 */ /* 0x000fe40000000007 */
[----:B------:R-:W-:Y:S01]  /*eeb0*/  PRMT R25, R10, 0x5410, R11 ;  /* 0x000054100a197816 */ /* 0x000fe2000000000b */
[----:B0-----:R-:W-:Y:S06]  /*eec0*/  @!P4 BRA `(.L_x_589) ;  /* 0x000001a80004c947 */ /* 0x001fec0003800000 */
.L_x_823:
[----:B------:R-:W-:Y:S05]  /*eed0*/  BSYNC B1 ;  /* 0x0000000000017941 */ /* 0x000fea0003800000 */
.L_x_588:
[----:B------:R-:W-:Y:S04]  /*eee0*/  BSSY B1, `(.L_x_590) ;  /* 0x0000068000017945 */ /* 0x000fe80003800000 */
[----:B------:R-:W-:Y:S05]  /*eef0*/  @P3 BRA `(.L_x_591) ;  /* 0x0000000400983947 */ /* 0x000fea0003800000 */
[----:B------:R-:W1:Y:S01]  /*ef00*/  S2R R5, SR_TID.X ;  /* 0x0000000000057919 */ /* 0x000e620000002100 */
[----:B------:R-:W-:Y:S02]  /*ef10*/  IMAD.SHL.U32 R6, R22, 0x40, RZ ;  /* 0x0000004016067824 */ /* 0x000fe400078e00ff */
[----:B------:R-:W-:Y:S01]  /*ef20*/  HADD2.F32 R38, -RZ, R15.H0_H0 ;  /* 0x2000000fff267230 */ /* 0x000fe20000004100 */
[----:B------:R-:W2:Y:S01]  /*ef30*/  S2R R8, SR_TID.X ;  /* 0x0000000000087919 */ /* 0x000ea20000002100 */
[----:B------:R-:W-:Y:S02]  /*ef40*/  HADD2.F32 R36, -RZ, R0.H0_H0 ;  /* 0x20000000ff247230 */ /* 0x000fe40000004100 */
[----:B------:R-:W-:Y:S02]  /*ef50*/  HADD2.F32 R39, -RZ, R20.H0_H0 ;  /* 0x20000014ff277230 */ /* 0x000fe40000004100 */
[----:B------:R-:W-:Y:S02]  /*ef60*/  HADD2.F32 R37, -RZ, R12.H0_H0 ;  /* 0x2000000cff257230 */ /* 0x000fe40000004100 */
[----:B-1----:R-:W-:-:S02]  /*ef70*/  VIADD R5, R5, 0xffffff80 ;  /* 0xffffff8005057836 */ /* 0x002fc40000000000 */
[----:B--2---:R-:W-:-:S03]  /*ef80*/  VIADD R8, R8, 0xffffff80 ;  /* 0xffffff8008087836 */ /* 0x004fc60000000000 */
[----:B------:R-:W-:-:S04]  /*ef90*/  SHF.R.S32.HI R4, RZ, 0x1f, R5 ;  /* 0x0000001fff047819 */ /* 0x000fc80000011405 */
[----:B------:R-:W-:Y:S02]  /*efa0*/  LEA.HI R4, R4, R5, RZ, 0x3 ;  /* 0x0000000504047211 */ /* 0x000fe400078f18ff */
[----:B------:R-:W-:Y:S02]  /*efb0*/  SHF.R.S32.HI R10, RZ, 0x1f, R8 ;  /* 0x0000001fff0a7819 */ /* 0x000fe40000011408 */
[----:B------:R-:W-:Y:S02]  /*efc0*/  LOP3.LUT R4, R4, 0xfffffff8, RZ, 0xc0, !PT ;  /* 0xfffffff804047812 */ /* 0x000fe400078ec0ff */
[----:B------:R-:W-:Y:S02]  /*efd0*/  LEA.HI R10, R10, R8, RZ, 0x6 ;  /* 0x000000080a0a7211 */ /* 0x000fe400078f30ff */
[----:B------:R-:W-:Y:S02]  /*efe0*/  IADD3 R4, R5, -R4, RZ ;  /* 0x8000000405047210 */ /* 0x000fe40007ffe0ff */
[----:B------:R-:W-:-:S02]  /*eff0*/  SHF.L.U32 R10, R10, 0x3, RZ ;  /* 0x000000030a0a7819 */ /* 0x000fc400000006ff */
[----:B------:R-:W-:Y:S02]  /*f000*/  LEA.HI R4, R3, R4, RZ, 0x1d ;  /* 0x0000000403047211 */ /* 0x000fe400078fe8ff */
[----:B------:R-:W-:Y:S02]  /*f010*/  LOP3.LUT R10, R10, 0xfffffe00, RZ, 0xc0, !PT ;  /* 0xfffffe000a0a7812 */ /* 0x000fe400078ec0ff */
[----:B------:R-:W-:Y:S01]  /*f020*/  SHF.R.S32.HI R7, RZ, 0x1f, R4 ;  /* 0x0000001fff077819 */ /* 0x000fe20000011404 */
[----:B------:R-:W-:-:S03]  /*f030*/  IMAD.SHL.U32 R5, R4, 0x8, RZ ;  /* 0x0000000804057824 */ /* 0x000fc600078e00ff */
[----:B------:R-:W-:Y:S02]  /*f040*/  LEA.HI R7, R7, R4, RZ, 0x3 ;  /* 0x0000000407077211 */ /* 0x000fe400078f18ff */
[----:B------:R-:W-:-:S03]  /*f050*/  LOP3.LUT R5, R5, 0x38, RZ, 0xc0, !PT ;  /* 0x0000003805057812 */ /* 0x000fc600078ec0ff */
[----:B------:R-:W-:Y:S01]  /*f060*/  IMAD.SHL.U32 R7, R7, 0x400, RZ ;  /* 0x0000040007077824 */ /* 0x000fe200078e00ff */
[----:B------:R-:W-:Y:S02]  /*f070*/  LOP3.LUT R5, R5, 0x1c0, R6, 0xf8, !PT ;  /* 0x000001c005057812 */ /* 0x000fe400078ef806 */
[----:B------:R-:W-:Y:S02]  /*f080*/  LOP3.LUT R6, R6, 0x1c0, RZ, 0xc0, !PT ;  /* 0x000001c006067812 */ /* 0x000fe400078ec0ff */
[----:B------:R-:W-:Y:S02]  /*f090*/  LOP3.LUT R8, R7, 0x7fffe000, RZ, 0xc0, !PT ;  /* 0x7fffe00007087812 */ /* 0x000fe400078ec0ff */
[----:B------:R-:W-:-:S04]  /*f0a0*/  SHF.R.U32.HI R6, RZ, 0x3, R6 ;  /* 0x00000003ff067819 */ /* 0x000fc80000011606 */
[----:B------:R-:W-:Y:S02]  /*f0b0*/  LOP3.LUT R9, R5, R6, RZ, 0x3c, !PT ;  /* 0x0000000605097212 */ /* 0x000fe400078e3cff */
[----:B------:R-:W0:Y:S02]  /*f0c0*/  LDS.128 R4, [R21] ;  /* 0x0000000015047984 */ /* 0x000e240000000c00 */
[----:B------:R-:W-:-:S05]  /*f0d0*/  IADD3 R9, R9, R8, R10 ;  /* 0x0000000809097210 */ /* 0x000fca0007ffe00a */
[----:B------:R-:W-:-:S05]  /*f0e0*/  IMAD R26, R9, 0x2, R2 ;  /* 0x00000002091a7824 */ /* 0x000fca00078e0202 */
[----:B------:R-:W1:Y:S01]  /*f0f0*/  LDS.128 R8, [R26+0x16400] ;  /* 0x016400001a087984 */ /* 0x000e620000000c00 */
[--C-:B0-----:R-:W-:Y:S02]  /*f100*/  HADD2.F32 R27, -RZ, R4.reuse.H0_H0 ;  /* 0x20000004ff1b7230 */ /* 0x101fe40000004100 */
[----:B------:R-:W-:Y:S02]  /*f110*/  HADD2.F32 R4, -RZ, R4.H1_H1 ;  /* 0x30000004ff047230 */ /* 0x000fe40000004100 */
[--C-:B------:R-:W-:Y:S02]  /*f120*/  HADD2.F32 R29, -RZ, R5.reuse.H0_H0 ;  /* 0x20000005ff1d7230 */ /* 0x100fe40000004100 */
[----:B------:R-:W-:Y:S02]  /*f130*/  HADD2.F32 R5, -RZ, R5.H1_H1 ;  /* 0x30000005ff057230 */ /* 0x000fe40000004100 */
[--C-:B------:R-:W-:Y:S02]  /*f140*/  HADD2.F32 R30, -RZ, R6.reuse.H0_H0 ;  /* 0x20000006ff1e7230 */ /* 0x100fe40000004100 */
[----:B------:R-:W-:-:S02]  /*f150*/  HADD2.F32 R6, -RZ, R6.H1_H1 ;  /* 0x30000006ff067230 */ /* 0x000fc40000004100 */
[--C-:B-1----:R-:W-:Y:S02]  /*f160*/  HADD2.F32 R32, -RZ, R8.reuse.H0_H0 ;  /* 0x20000008ff207230 */ /* 0x102fe40000004100 */
[----:B------:R-:W-:Y:S02]  /*f170*/  HADD2.F32 R8, -RZ, R8.H1_H1 ;  /* 0x30000008ff087230 */ /* 0x000fe40000004100 */
[--C-:B------:R-:W-:Y:S02]  /*f180*/  HADD2.F32 R33, -RZ, R9.reuse.H0_H0 ;  /* 0x20000009ff217230 */ /* 0x100fe40000004100 */
[C---:B------:R-:W-:Y:S01]  /*f190*/  FMUL.FTZ R40, R32.reuse, R38 ;  /* 0x0000002620287220 */ /* 0x040fe20000410000 */
[-C--:B------:R-:W-:Y:S01]  /*f1a0*/  FMUL.FTZ R32, R32, R36.reuse ;  /* 0x0000002420207220 */ /* 0x080fe20000410000 */
[----:B------:R-:W-:Y:S01]  /*f1b0*/  FMUL.FTZ R41, R8, R39 ;  /* 0x0000002708297220 */ /* 0x000fe20000410000 */
[----:B------:R-:W-:Y:S02]  /*f1c0*/  HADD2.F32 R9, -RZ, R9.H1_H1 ;  /* 0x30000009ff097230 */ /* 0x000fe40000004100 */
[----:B------:R-:W-:Y:S01]  /*f1d0*/  FFMA.FTZ R40, R27, R36, -R40 ;  /* 0x000000241b287223 */ /* 0x000fe20000010828 */
[----:B------:R-:W-:-:S02]  /*f1e0*/  HADD2.F32 R36, -RZ, R15.H1_H1 ;  /* 0x3000000fff247230 */ /* 0x000fc40000004100 */
[----:B------:R-:W-:Y:S01]  /*f1f0*/  FFMA.FTZ R38, R27, R38, R32 ;  /* 0x000000261b267223 */ /* 0x000fe20000010020 */
[----:B------:R-:W-:Y:S02]  /*f200*/  HADD2.F32 R32, -RZ, R0.H1_H1 ;  /* 0x30000000ff207230 */ /* 0x000fe40000004100 */
[-C--:B------:R-:W-:Y:S01]  /*f210*/  FMUL.FTZ R27, R8, R37.reuse ;  /* 0x00000025081b7220 */ /* 0x080fe20000410000 */
[C---:B------:R-:W-:Y:S01]  /*f220*/  FFMA.FTZ R41, R4.reuse, R37, -R41 ;  /* 0x0000002504297223 */ /* 0x040fe20000010829 */
[C---:B------:R-:W-:Y:S01]  /*f230*/  FMUL.FTZ R42, R33.reuse, R36 ;  /* 0x00000024212a7220 */ /* 0x040fe20000410000 */
[----:B------:R-:W-:Y:S02]  /*f240*/  HADD2.F32 R8, -RZ, R20.H1_H1 ;  /* 0x30000014ff087230 */ /* 0x000fe40000004100 */
[-C--:B------:R-:W-:Y:S01]  /*f250*/  FMUL.FTZ R33, R33, R32.reuse ;  /* 0x0000002021217220 */ /* 0x080fe20000410000 */
[----:B------:R-:W-:Y:S01]  /*f260*/  FFMA.FTZ R39, R4, R39, R27 ;  /* 0x0000002704277223 */ /* 0x000fe2000001001b */
[----:B------:R-:W-:Y:S01]  /*f270*/  FFMA.FTZ R42, R29, R32, -R42 ;  /* 0x000000201d2a7223 */ /* 0x000fe2000001082a */
[----:B------:R-:W-:-:S02]  /*f280*/  HADD2.F32 R4, -RZ, R12.H1_H1 ;  /* 0x3000000cff047230 */ /* 0x000fc40000004100 */
[----:B------:R-:W-:Y:S01]  /*f290*/  FFMA.FTZ R36, R29, R36, R33 ;  /* 0x000000241d247223 */ /* 0x000fe20000010021 */
[----:B------:R-:W-:Y:S02]  /*f2a0*/  HADD2.F32 R34, -RZ, R10.H0_H0 ;  /* 0x2000000aff227230 */ /* 0x000fe40000004100 */
[C---:B------:R-:W-:Y:S01]  /*f2b0*/  FMUL.FTZ R32, R9.reuse, R8 ;  /* 0x0000000809207220 */ /* 0x040fe20000410000 */
[----:B------:R-:W-:Y:S02]  /*f2c0*/  HADD2.F32 R29, -RZ, R24.H0_H0 ;  /* 0x20000018ff1d7230 */ /* 0x000fe40000004100 */
[-C--:B------:R-:W-:Y:S01]  /*f2d0*/  FMUL.FTZ R44, R9, R4.reuse ;  /* 0x00000004092c7220 */ /* 0x080fe20000410000 */
[----:B------:R-:W-:Y:S02]  /*f2e0*/  HADD2.F32 R27, -RZ, R13.H0_H0 ;  /* 0x2000000dff1b7230 */ /* 0x000fe40000004100 */
[----:B------:R-:W-:Y:S01]  /*f2f0*/  FFMA.FTZ R37, R5, R4, -R32 ;  /* 0x0000000405257223 */ /* 0x000fe20000010820 */
[----:B------:R-:W-:-:S02]  /*f300*/  HADD2.F32 R10, -RZ, R10.H1_H1 ;  /* 0x3000000aff0a7230 */ /* 0x000fc40000004100 */
[C---:B------:R-:W-:Y:S01]  /*f310*/  FMUL.FTZ R45, R34.reuse, R29 ;  /* 0x0000001d222d7220 */ /* 0x040fe20000410000 */
[----:B------:R-:W-:Y:S02]  /*f320*/  HADD2.F32 R33, -RZ, R25.H0_H0 ;  /* 0x20000019ff217230 */ /* 0x000fe40000004100 */
[-C--:B------:R-:W-:Y:S01]  /*f330*/  FMUL.FTZ R34, R34, R27.reuse ;  /* 0x0000001b22227220 */ /* 0x080fe20000410000 */
[----:B------:R-:W-:Y:S02]  /*f340*/  HADD2.F32 R9, -RZ, R14.H0_H0 ;  /* 0x2000000eff097230 */ /* 0x000fe40000004100 */
[----:B------:R-:W-:Y:S01]  /*f350*/  FFMA.FTZ R43, R5, R8, R44 ;  /* 0x00000008052b7223 */ /* 0x000fe2000001002c */
[----:B------:R-:W-:Y:S01]  /*f360*/  FFMA.FTZ R45, R30, R27, -R45 ;  /* 0x0000001b1e2d7223 */ /* 0x000fe2000001082d */
[--C-:B------:R-:W-:Y:S02]  /*f370*/  HADD2.F32 R35, -RZ, R11.reuse.H0_H0 ;  /* 0x2000000bff237230 */ /* 0x100fe40000004100 */
[----:B------:R-:W-:Y:S01]  /*f380*/  FMUL.FTZ R5, R10, R33 ;  /* 0x000000210a057220 */ /* 0x000fe20000410000 */
[----:B------:R-:W-:Y:S01]  /*f390*/  FFMA.FTZ R34, R30, R29, R34 ;  /* 0x0000001d1e227223 */ /* 0x000fe20000010022 */
[----:B------:R-:W-:Y:S01]  /*f3a0*/  FMUL.FTZ R27, R10, R9 ;  /* 0x000000090a1b7220 */ /* 0x000fe20000410000 */
[----:B------:R-:W-:-:S02]  /*f3b0*/  HADD2.F32 R11, -RZ, R11.H1_H1 ;  /* 0x3000000bff0b7230 */ /* 0x000fc40000004100 */
[C---:B------:R-:W-:Y:S01]  /*f3c0*/  FFMA.FTZ R32, R6.reuse, R9, -R5 ;  /* 0x0000000906207223 */ /* 0x040fe20000010805 */
[----:B------:R-:W-:Y:S02]  /*f3d0*/  HADD2.F32 R10, -RZ, R24.H1_H1 ;  /* 0x30000018ff0a7230 */ /* 0x000fe40000004100 */
[----:B------:R-:W-:Y:S01]  /*f3e0*/  FFMA.FTZ R27, R6, R33, R27 ;  /* 0x00000021061b7223 */ /* 0x000fe2000001001b */
[----:B------:R-:W-:Y:S01]  /*f3f0*/  HADD2.F32 R30, -RZ, R25.H1_H1 ;  /* 0x30000019ff1e7230 */ /* 0x000fe20000004100 */
[----:B------:R-:W-:Y:S01]  /*f400*/  F2FP.F16.F32.PACK_AB R9, R43, R36 ;  /* 0x000000242b09723e */ /* 0x000fe200000000ff */
[----:B------:R-:W-:Y:S02]  /*f410*/  HADD2.F32 R4, -RZ, R13.H1_H1 ;  /* 0x3000000dff047230 */ /* 0x000fe40000004100 */
[----:B------:R-:W-:Y:S01]  /*f420*/  FMUL.FTZ R6, R35, R10 ;  /* 0x0000000a23067220 */ /* 0x000fe20000410000 */
[----:B------:R-:W-:Y:S02]  /*f430*/  HADD2.F32 R8, -RZ, R14.H1_H1 ;  /* 0x3000000eff087230 */ /* 0x000fe40000004100 */
[----:B------:R-:W-:Y:S01]  /*f440*/  FMUL.FTZ R44, R11, R30 ;  /* 0x0000001e0b2c7220 */ /* 0x000fe20000410000 */
[----:B------:R-:W-:-:S02]  /*f450*/  HADD2.F32 R31, -RZ, R7.H0_H0 ;  /* 0x20000007ff1f7230 */ /* 0x000fc40000004100 */
[----:B------:R-:W-:Y:S01]  /*f460*/  FMUL.FTZ R35, R35, R4 ;  /* 0x0000000423237220 */ /* 0x000fe20000410000 */
[----:B------:R-:W-:Y:S02]  /*f470*/  HADD2.F32 R7, -RZ, R7.H1_H1 ;  /* 0x30000007ff077230 */ /* 0x000fe40000004100 */
[----:B------:R-:W-:Y:S01]  /*f480*/  FMUL.FTZ R5, R11, R8 ;  /* 0x000000080b057220 */ /* 0x000fe20000410000 */
[C---:B------:R-:W-:Y:S01]  /*f490*/  FFMA.FTZ R11, R31.reuse, R4, -R6 ;  /* 0x000000041f0b7223 */ /* 0x040fe20000010806 */
[----:B------:R-:W-:Y:S01]  /*f4a0*/  FFMA.FTZ R35, R31, R10, R35 ;  /* 0x0000000a1f237223 */ /* 0x000fe20000010023 */
[C---:B------:R-:W-:Y:S01]  /*f4b0*/  FFMA.FTZ R44, R7.reuse, R8, -R44 ;  /* 0x00000008072c7223 */ /* 0x040fe2000001082c */
[----:B------:R-:W-:Y:S01]  /*f4c0*/  FFMA.FTZ R30, R7, R30, R5 ;  /* 0x0000001e071e7223 */ /* 0x000fe20000010005 */
[----:B------:R-:W-:Y:S02]  /*f4d0*/  F2FP.F16.F32.PACK_AB R4, R41, R40 ;  /* 0x000000282904723e */ /* 0x000fe400000000ff */
[----:B------:R-:W-:-:S02]  /*f4e0*/  F2FP.F16.F32.PACK_AB R5, R37, R42 ;  /* 0x0000002a2505723e */ /* 0x000fc400000000ff */
[----:B------:R-:W-:Y:S02]  /*f4f0*/  F2FP.F16.F32.PACK_AB R6, R32, R45 ;  /* 0x0000002d2006723e */ /* 0x000fe400000000ff */
[----:B------:R-:W-:Y:S02]  /*f500*/  F2FP.F16.F32.PACK_AB R7, R44, R11 ;  /* 0x0000000b2c07723e */ /* 0x000fe400000000ff */
[----:B------:R-:W-:Y:S02]  /*f510*/  F2FP.F16.F32.PACK_AB R8, R39, R38 ;  /* 0x000000262708723e */ /* 0x000fe400000000ff */
[----:B------:R-:W-:Y:S01]  /*f520*/  F2FP.F16.F32.PACK_AB R10, R27, R34 ;  /* 0x000000221b0a723e */ /* 0x000fe200000000ff */
[----:B------:R1:W-:Y:S01]  /*f530*/  STS.128 [R21], R4 ;  /* 0x0000000415007388 */ /* 0x0003e20000000c00 */
[----:B------:R-:W-:-:S05]  /*f540*/  F2FP.F16.F32.PACK_AB R11, R30, R35 ;  /* 0x000000231e0b723e */ /* 0x000fca00000000ff */
[----:B------:R1:W-:Y:S02]  /*f550*/  STS.128 [R26+0x16400], R8 ;  /* 0x016400081a007388 */ /* 0x0003e40000000c00 */
.L_x_591:
[----:B------:R-:W-:Y:S05]  /*f560*/  BSYNC B1 ;  /* 0x0000000000017941 */ /* 0x000fea0003800000 */
.L_x_590:
[----:B------:R-:W-:Y:S04]  /*f570*/  BSSY B1, `(.L_x_592) ;  /* 0x000006a000017945 */ /* 0x000fe80003800000 */
[----:B------:R-:W-:Y:S05]  /*f580*/  @P2 BRA `(.L_x_593) ;  /* 0x0000000400a02947 */ /* 0x000fea0003800000 */
[----:B-1----:R-:W2:Y:S04]  /*f590*/  LDL R10, [R1+0x3c] ;  /* 0x00003c00010a7983 */ /* 0x002ea80000100800 */
[----:B------:R-:W3:Y:S01]  /*f5a0*/  LDL R9, [R1+0x78] ;  /* 0x0000780001097983 */ /* 0x000ee20000100800 */
[----:B------:R-:W1:Y:S01]  /*f5b0*/  S2R R5, SR_TID.X ;  /* 0x0000000000057919 */ /* 0x000e620000002100 */
[C---:B------:R-:W-:Y:S01]  /*f5c0*/  IADD3 R11, R22.reuse, 0x20, RZ ;  /* 0x00000020160b7810 */ /* 0x040fe20007ffe0ff */
[----:B------:R-:W-:-:S04]  /*f5d0*/  VIADD R8, R22, 0x20 ;  /* 0x0000002016087836 */ /* 0x000fc80000000000 */
[----:B------:R-:W-:Y:S02]  /*f5e0*/  IMAD.SHL.U32 R11, R11, 0x40, RZ ;  /* 0x000000400b0b7824 */ /* 0x000fe400078e00ff */
[----:B------:R-:W-:Y:S02]  /*f5f0*/  IMAD.SHL.U32 R8, R8, 0x40, RZ ;  /* 0x0000004008087824 */ /* 0x000fe400078e00ff */
[----:B-1----:R-:W-:-:S05]  /*f600*/  VIADD R5, R5, 0xffffff80 ;  /* 0xffffff8005057836 */ /* 0x002fca0000000000 */
[----:B------:R-:W-:-:S04]  /*f610*/  SHF.R.S32.HI R4, RZ, 0x1f, R5 ;  /* 0x0000001fff047819 */ /* 0x000fc80000011405 */
[----:B------:R-:W-:-:S04]  /*f620*/  LEA.HI R4, R4, R5, RZ, 0x3 ;  /* 0x0000000504047211 */ /* 0x000fc800078f18ff */
[----:B------:R-:W-:-:S05]  /*f630*/  LOP3.LUT R4, R4, 0xfffffff8, RZ, 0xc0, !PT ;  /* 0xfffffff804047812 */ /* 0x000fca00078ec0ff */
[----:B------:R-:W-:-:S05]  /*f640*/  IMAD.IADD R4, R5, 0x1, -R4 ;  /* 0x0000000105047824 */ /* 0x000fca00078e0a04 */
[----:B------:R-:W-:Y:S02]  /*f650*/  LEA.HI R4, R3, R4, RZ, 0x1d ;  /* 0x0000000403047211 */ /* 0x000fe400078fe8ff */
[----:B------:R-:W-:Y:S02]  /*f660*/  LOP3.LUT R11, R11, 0x1c0, RZ, 0xc0, !PT ;  /* 0x000001c00b0b7812 */ /* 0x000fe400078ec0ff */
[----:B------:R-:W-:Y:S02]  /*f670*/  SHF.R.S32.HI R7, RZ, 0x1f, R4 ;  /* 0x0000001fff077819 */ /* 0x000fe40000011404 */
[----:B------:R-:W-:Y:S01]  /*f680*/  LOP3.LUT R8, R8, 0x1c0, RZ, 0xc0, !PT ;  /* 0x000001c008087812 */ /* 0x000fe200078ec0ff */
[----:B------:R-:W-:Y:S01]  /*f690*/  IMAD.SHL.U32 R5, R4, 0x8, RZ ;  /* 0x0000000804057824 */ /* 0x000fe200078e00ff */
[----:B------:R-:W-:Y:S02]  /*f6a0*/  LEA.HI R7, R7, R4, RZ, 0x3 ;  /* 0x0000000407077211 */ /* 0x000fe400078f18ff */
[----:B------:R-:W-:-:S02]  /*f6b0*/  SHF.R.U32.HI R8, RZ, 0x3, R8 ;  /* 0x00000003ff087819 */ /* 0x000fc40000011608 */
[----:B------:R-:W-:Y:S01]  /*f6c0*/  LOP3.LUT R6, R11, 0x38, R16, 0xf8, !PT ;  /* 0x000000380b067812 */ /* 0x000fe200078ef810 */
[----:B------:R-:W-:Y:S01]  /*f6d0*/  IMAD.SHL.U32 R7, R7, 0x400, RZ ;  /* 0x0000040007077824 */ /* 0x000fe200078e00ff */
[----:B------:R-:W-:Y:S01]  /*f6e0*/  LOP3.LUT R4, R11, 0x38, R5, 0xf8, !PT ;  /* 0x000000380b047812 */ /* 0x000fe200078ef805 */
[--C-:B------:R-:W-:Y:S02]  /*f6f0*/  HADD2.F32 R38, -RZ, R15.reuse.H0_H0 ;  /* 0x2000000fff267230 */ /* 0x100fe40000004100 */
[----:B------:R-:W-:Y:S02]  /*f700*/  HADD2.F32 R36, -RZ, R0.H0_H0 ;  /* 0x20000000ff247230 */ /* 0x000fe40000004100 */
[----:B------:R-:W-:Y:S02]  /*f710*/  HADD2.F32 R40, -RZ, R20.H0_H0 ;  /* 0x20000014ff287230 */ /* 0x000fe40000004100 */
[----:B------:R-:W-:Y:S02]  /*f720*/  HADD2.F32 R43, -RZ, R15.H1_H1 ;  /* 0x3000000fff2b7230 */ /* 0x000fe40000004100 */
[----:B------:R-:W-:-:S02]  /*f730*/  HADD2.F32 R41, -RZ, R0.H1_H1 ;  /* 0x30000000ff297230 */ /* 0x000fc40000004100 */
[----:B------:R-:W-:Y:S02]  /*f740*/  HADD2.F32 R45, -RZ, R20.H1_H1 ;  /* 0x30000014ff2d7230 */ /* 0x000fe40000004100 */
[----:B------:R-:W-:Y:S02]  /*f750*/  HADD2.F32 R44, -RZ, R25.H0_H0 ;  /* 0x20000019ff2c7230 */ /* 0x000fe40000004100 */
[----:B------:R-:W-:Y:S01]  /*f760*/  HADD2.F32 R42, -RZ, R14.H0_H0 ;  /* 0x2000000eff2a7230 */ /* 0x000fe20000004100 */
[----:B--2---:R-:W-:Y:S02]  /*f770*/  LOP3.LUT R6, R10, R6, R8, 0xf6, !PT ;  /* 0x000000060a067212 */ /* 0x004fe400078ef608 */
[----:B------:R-:W-:Y:S02]  /*f780*/  LOP3.LUT R8, R4, R8, RZ, 0x3c, !PT ;  /* 0x0000000804087212 */ /* 0x000fe400078e3cff */
[----:B---3--:R-:W-:Y:S02]  /*f790*/  LEA R46, R6, R9, 0x1 ;  /* 0x00000009062e7211 */ /* 0x008fe400078e08ff */
[----:B------:R-:W-:-:S03]  /*f7a0*/  LOP3.LUT R9, R7, 0x7fffe000, RZ, 0xc0, !PT ;  /* 0x7fffe00007097812 */ /* 0x000fc600078ec0ff */
[----:B------:R-:W1:Y:S01]  /*f7b0*/  LDS.128 R4, [R46] ;  /* 0x000000002e047984 */ /* 0x000e620000000c00 */
[----:B------:R-:W-:-:S05]  /*f7c0*/  IADD3 R9, R8, R9, R10 ;  /* 0x0000000908097210 */ /* 0x000fca0007ffe00a */
[----:B------:R-:W-:-:S05]  /*f7d0*/  IMAD R21, R9, 0x2, R2 ;  /* 0x0000000209157824 */ /* 0x000fca00078e0202 */
[----:B------:R-:W2:Y:S01]  /*f7e0*/  LDS.128 R8, [R21+0x16400] ;  /* 0x0164000015087984 */ /* 0x000ea20000000c00 */
[----:B-1----:R-:W-:Y:S02]  /*f7f0*/  HADD2.F32 R26, -RZ, R4.H0_H0 ;  /* 0x20000004ff1a7230 */ /* 0x002fe40000004100 */
[--C-:B--2---:R-:W-:Y:S02]  /*f800*/  HADD2.F32 R31, -RZ, R8.reuse.H0_H0 ;  /* 0x20000008ff1f7230 */ /* 0x104fe40000004100 */
[----:B------:R-:W-:-:S03]  /*f810*/  HADD2.F32 R8, -RZ, R8.H1_H1 ;  /* 0x30000008ff087230 */ /* 0x000fc60000004100 */
[-C--:B------:R-:W-:Y:S01]  /*f820*/  FMUL.FTZ R35, R38, R31.reuse ;  /* 0x0000001f26237220 */ /* 0x080fe20000410000 */
[C---:B------:R-:W-:Y:S01]  /*f830*/  FMUL.FTZ R31, R36.reuse, R31 ;  /* 0x0000001f241f7220 */ /* 0x040fe20000410000 */
[----:B------:R-:W-:Y:S02]  /*f840*/  HADD2.F32 R4, -RZ, R4.H1_H1 ;  /* 0x30000004ff047230 */ /* 0x000fe40000004100 */
[----:B------:R-:W-:Y:S01]  /*f850*/  FFMA.FTZ R35, R36, R26, -R35 ;  /* 0x0000001a24237223 */ /* 0x000fe20000010823 */
[----:B------:R-:W-:Y:S02]  /*f860*/  HADD2.F32 R36, -RZ, R12.H0_H0 ;  /* 0x2000000cff247230 */ /* 0x000fe40000004100 */
[----:B------:R-:W-:Y:S01]  /*f870*/  FMUL.FTZ R37, R40, R8 ;  /* 0x0000000828257220 */ /* 0x000fe20000410000 */
[----:B------:R-:W-:Y:S02]  /*f880*/  HADD2.F32 R32, -RZ, R9.H0_H0 ;  /* 0x20000009ff207230 */ /* 0x000fe40000004100 */
[----:B0-----:R-:W-:-:S02]  /*f890*/  HADD2.F32 R27, -RZ, R5.H0_H0 ;  /* 0x20000005ff1b7230 */ /* 0x001fc40000004100 */
[C---:B------:R-:W-:Y:S01]  /*f8a0*/  FMUL.FTZ R39, R36.reuse, R8 ;  /* 0x0000000824277220 */ /* 0x040fe20000410000 */
[----:B------:R-:W-:Y:S01]  /*f8b0*/  FFMA.FTZ R8, R36, R4, -R37 ;  /* 0x0000000424087223 */ /* 0x000fe20000010825 */
[----:B------:R-:W-:Y:S02]  /*f8c0*/  HADD2.F32 R9, -RZ, R9.H1_H1 ;  /* 0x30000009ff097230 */ /* 0x000fe40000004100 */
[----:B------:R-:W-:Y:S01]  /*f8d0*/  FMUL.FTZ R36, R43, R32 ;  /* 0x000000202b247220 */ /* 0x000fe20000410000 */
[----:B------:R-:W-:Y:S02]  /*f8e0*/  HADD2.F32 R37, -RZ, R12.H1_H1 ;  /* 0x3000000cff257230 */ /* 0x000fe40000004100 */
[----:B------:R-:W-:Y:S01]  /*f8f0*/  FFMA.FTZ R31, R38, R26, R31 ;  /* 0x0000001a261f7223 */ /* 0x000fe2000001001f */
[----:B------:R-:W-:Y:S02]  /*f900*/  HADD2.F32 R5, -RZ, R5.H1_H1 ;  /* 0x30000005ff057230 */ /* 0x000fe40000004100 */
[C---:B------:R-:W-:Y:S01]  /*f910*/  FMUL.FTZ R32, R41.reuse, R32 ;  /* 0x0000002029207220 */ /* 0x040fe20000410000 */
[----:B------:R-:W-:Y:S01]  /*f920*/  FFMA.FTZ R26, R40, R4, R39 ;  /* 0x00000004281a7223 */ /* 0x000fe20000010027 */
[----:B------:R-:W-:Y:S01]  /*f930*/  FFMA.FTZ R36, R41, R27, -R36 ;  /* 0x0000001b29247223 */ /* 0x000fe20000010824 */
[----:B------:R-:W-:-:S02]  /*f940*/  HADD2.F32 R33, -RZ, R10.H0_H0 ;  /* 0x2000000aff217230 */ /* 0x000fc40000004100 */
[-C--:B------:R-:W-:Y:S01]  /*f950*/  FMUL.FTZ R4, R45, R9.reuse ;  /* 0x000000092d047220 */ /* 0x080fe20000410000 */
[----:B------:R-:W-:Y:S02]  /*f960*/  HADD2.F32 R39, -RZ, R13.H0_H0 ;  /* 0x2000000dff277230 */ /* 0x000fe40000004100 */
[----:B------:R-:W-:Y:S02]  /*f970*/  HADD2.F32 R41, -RZ, R24.H0_H0 ;  /* 0x20000018ff297230 */ /* 0x000fe40000004100 */
[C---:B------:R-:W-:Y:S01]  /*f980*/  FMUL.FTZ R38, R37.reuse, R9 ;  /* 0x0000000925267220 */ /* 0x040fe20000410000 */
[----:B------:R-:W-:Y:S02]  /*f990*/  HADD2.F32 R10, -RZ, R10.H1_H1 ;  /* 0x3000000aff0a7230 */ /* 0x000fe40000004100 */
[----:B------:R-:W-:Y:S01]  /*f9a0*/  FFMA.FTZ R9, R37, R5, -R4 ;  /* 0x0000000525097223 */ /* 0x000fe20000010804 */
[--C-:B------:R-:W-:Y:S02]  /*f9b0*/  HADD2.F32 R29, -RZ, R6.reuse.H0_H0 ;  /* 0x20000006ff1d7230 */ /* 0x100fe40000004100 */
[----:B------:R-:W-:Y:S01]  /*f9c0*/  FFMA.FTZ R32, R43, R27, R32 ;  /* 0x0000001b2b207223 */ /* 0x000fe20000010020 */
[-C--:B------:R-:W-:Y:S01]  /*f9d0*/  FMUL.FTZ R4, R41, R33.reuse ;  /* 0x0000002129047220 */ /* 0x080fe20000410000 */
[----:B------:R-:W-:Y:S01]  /*f9e0*/  FMUL.FTZ R40, R39, R33 ;  /* 0x0000002127287220 */ /* 0x000fe20000410000 */
[----:B------:R-:W-:-:S02]  /*f9f0*/  HADD2.F32 R6, -RZ, R6.H1_H1 ;  /* 0x30000006ff067230 */ /* 0x000fc40000004100 */
[----:B------:R-:W-:Y:S01]  /*fa00*/  FFMA.FTZ R27, R45, R5, R38 ;  /* 0x000000052d1b7223 */ /* 0x000fe20000010026 */
[-C--:B------:R-:W-:Y:S01]  /*fa10*/  FMUL.FTZ R5, R44, R10.reuse ;  /* 0x0000000a2c057220 */ /* 0x080fe20000410000 */
[-C--:B------:R-:W-:Y:S01]  /*fa20*/  FFMA.FTZ R33, R39, R29.reuse, -R4 ;  /* 0x0000001d27217223 */ /* 0x080fe20000010804 */
[----:B------:R-:W-:Y:S01]  /*fa30*/  FFMA.FTZ R40, R41, R29, R40 ;  /* 0x0000001d29287223 */ /* 0x000fe20000010028 */
[C---:B------:R-:W-:Y:S01]  /*fa40*/  FMUL.FTZ R29, R42.reuse, R10 ;  /* 0x0000000a2a1d7220 */ /* 0x040fe20000410000 */
[----:B------:R-:W-:Y:S01]  /*fa50*/  FFMA.FTZ R10, R42, R6, -R5 ;  /* 0x000000062a0a7223 */ /* 0x000fe20000010805 */
[----:B------:R-:W-:Y:S02]  /*fa60*/  HADD2.F32 R34, -RZ, R11.H0_H0 ;  /* 0x2000000bff227230 */ /* 0x000fe40000004100 */
[----:B------:R-:W-:Y:S02]  /*fa70*/  HADD2.F32 R42, -RZ, R24.H1_H1 ;  /* 0x30000018ff2a7230 */ /* 0x000fe40000004100 */
[----:B------:R-:W-:-:S02]  /*fa80*/  HADD2.F32 R38, -RZ, R13.H1_H1 ;  /* 0x3000000dff267230 */ /* 0x000fc40000004100 */
[----:B------:R-:W-:Y:S02]  /*fa90*/  HADD2.F32 R11, -RZ, R11.H1_H1 ;  /* 0x3000000bff0b7230 */ /* 0x000fe40000004100 */
[----:B------:R-:W-:Y:S02]  /*faa0*/  HADD2.F32 R41, -RZ, R25.H1_H1 ;  /* 0x30000019ff297230 */ /* 0x000fe40000004100 */
[----:B------:R-:W-:Y:S02]  /*fab0*/  HADD2.F32 R39, -RZ, R14.H1_H1 ;  /* 0x3000000eff277230 */ /* 0x000fe40000004100 */
[-C--:B------:R-:W-:Y:S01]  /*fac0*/  FMUL.FTZ R5, R42, R34.reuse ;  /* 0x000000222a057220 */ /* 0x080fe20000410000 */
[--C-:B------:R-:W-:Y:S02]  /*fad0*/  HADD2.F32 R30, -RZ, R7.reuse.H0_H0 ;  /* 0x20000007ff1e7230 */ /* 0x100fe40000004100 */
[----:B------:R-:W-:Y:S01]  /*fae0*/  FMUL.FTZ R37, R38, R34 ;  /* 0x0000002226257220 */ /* 0x000fe20000410000 */
[----:B------:R-:W-:-:S02]  /*faf0*/  HADD2.F32 R7, -RZ, R7.H1_H1 ;  /* 0x30000007ff077230 */ /* 0x000fc40000004100 */
[----:B------:R-:W-:Y:S01]  /*fb00*/  FFMA.FTZ R29, R44, R6, R29 ;  /* 0x000000062c1d7223 */ /* 0x000fe2000001001d */
[-C--:B------:R-:W-:Y:S01]  /*fb10*/  FMUL.FTZ R4, R41, R11.reuse ;  /* 0x0000000b29047220 */ /* 0x080fe20000410000 */
[C---:B------:R-:W-:Y:S01]  /*fb20*/  FMUL.FTZ R6, R39.reuse, R11 ;  /* 0x0000000b27067220 */ /* 0x040fe20000410000 */
[-C--:B------:R-:W-:Y:S01]  /*fb30*/  FFMA.FTZ R11, R38, R30.reuse, -R5 ;  /* 0x0000001e260b7223 */ /* 0x080fe20000010805 */
[----:B------:R-:W-:Y:S01]  /*fb40*/  FFMA.FTZ R37, R42, R30, R37 ;  /* 0x0000001e2a257223 */ /* 0x000fe20000010025 */
[-C--:B------:R-:W-:Y:S01]  /*fb50*/  FFMA.FTZ R30, R39, R7.reuse, -R4 ;  /* 0x00000007271e7223 */ /* 0x080fe20000010804 */
[----:B------:R-:W-:Y:S01]  /*fb60*/  FFMA.FTZ R34, R41, R7, R6 ;  /* 0x0000000729227223 */ /* 0x000fe20000010006 */
[----:B------:R-:W-:Y:S02]  /*fb70*/  F2FP.F16.F32.PACK_AB R4, R8, R35 ;  /* 0x000000230804723e */ /* 0x000fe400000000ff */
[----:B------:R-:W-:Y:S02]  /*fb80*/  F2FP.F16.F32.PACK_AB R5, R9, R36 ;  /* 0x000000240905723e */ /* 0x000fe400000000ff */
[----:B------:R-:W-:-:S02]  /*fb90*/  F2FP.F16.F32.PACK_AB R6, R10, R33 ;  /* 0x000000210a06723e */ /* 0x000fc400000000ff */
[----:B------:R-:W-:Y:S02]  /*fba0*/  F2FP.F16.F32.PACK_AB R7, R30, R11 ;  /* 0x0000000b1e07723e */ /* 0x000fe400000000ff */
[----:B------:R-:W-:Y:S02]  /*fbb0*/  F2FP.F16.F32.PACK_AB R8, R26, R31 ;  /* 0x0000001f1a08723e */ /* 0x000fe400000000ff */
[----:B------:R-:W-:Y:S02]  /*fbc0*/  F2FP.F16.F32.PACK_AB R9, R27, R32 ;  /* 0x000000201b09723e */ /* 0x000fe400000000ff */
[----:B------:R-:W-:Y:S02]  /*fbd0*/  F2FP.F16.F32.PACK_AB R10, R29, R40 ;  /* 0x000000281d0a723e */ /* 0x000fe400000000ff */
[----:B------:R-:W-:Y:S01]  /*fbe0*/  F2FP.F16.F32.PACK_AB R11, R34, R37 ;  /* 0x00000025220b723e */ /* 0x000fe200000000ff */
[----:B------:R2:W-:Y:S04]  /*fbf0*/  STS.128 [R46], R4 ;  /* 0x000000042e007388 */ /* 0x0005e80000000c00 */
[----:B------:R2:W-:Y:S02]  /*fc00*/  STS.128 [R21+0x16400], R8 ;  /* 0x0164000815007388 */ /* 0x0005e40000000c00 */
.L_x_593:
[----:B------:R-:W-:Y:S05]  /*fc10*/  BSYNC B1 ;  /* 0x0000000000017941 */ /* 0x000fea0003800000 */
.L_x_592:
[----:B------:R-:W-:Y:S04]  /*fc20*/  BSSY B1, `(.L_x_594) ;  /* 0x0000067000017945 */ /* 0x000fe80003800000 */
[----:B------:R-:W-:Y:S05]  /*fc30*/  @P1 BRA `(.L_x_595) ;  /* 0x0000000400941947 */ /* 0x000fea0003800000 */
[----:B-12---:R-:W2:Y:S04]  /*fc40*/  LDL R10, [R1+0x48] ;  /* 0x00004800010a7983 */ /* 0x006ea80000100800 */
[----:B------:R-:W3:Y:S01]  /*fc50*/  LDL R46, [R1+0x80] ;  /* 0x00008000012e7983 */ /* 0x000ee20000100800 */
[----:B------:R-:W1:Y:S01]  /*fc60*/  S2R R5, SR_TID.X ;  /* 0x0000000000057919 */ /* 0x000e620000002100 */
[C---:B------:R-:W-:Y:S01]  /*fc70*/  IADD3 R6, R22.reuse, 0x40, RZ ;  /* 0x0000004016067810 */ /* 0x040fe20007ffe0ff */
[----:B------:R-:W-:Y:S02]  /*fc80*/  VIADD R8, R22, 0x40 ;  /* 0x0000004016087836 */ /* 0x000fe40000000000 */
[----:B-1----:R-:W-:-:S05]  /*fc90*/  VIADD R5, R5, 0xffffff80 ;  /* 0xffffff8005057836 */ /* 0x002fca0000000000 */
[----:B------:R-:W-:-:S04]  /*fca0*/  SHF.R.S32.HI R4, RZ, 0x1f, R5 ;  /* 0x0000001fff047819 */ /* 0x000fc80000011405 */
[----:B------:R-:W-:-:S04]  /*fcb0*/  LEA.HI R4, R4, R5, RZ, 0x3 ;  /* 0x0000000504047211 */ /* 0x000fc800078f18ff */
[----:B------:R-:W-:-:S05]  /*fcc0*/  LOP3.LUT R4, R4, 0xfffffff8, RZ, 0xc0, !PT ;  /* 0xfffffff804047812 */ /* 0x000fca00078ec0ff */
[----:B------:R-:W-:-:S05]  /*fcd0*/  IMAD.IADD R4, R5, 0x1, -R4 ;  /* 0x0000000105047824 */ /* 0x000fca00078e0a04 */
[----:B------:R-:W-:Y:S01]  /*fce0*/  LEA.HI R4, R3, R4, RZ, 0x1d ;  /* 0x0000000403047211 */ /* 0x000fe200078fe8ff */
[----:B------:R-:W-:Y:S02]  /*fcf0*/  IMAD.SHL.U32 R6, R6, 0x40, RZ ;  /* 0x0000004006067824 */ /* 0x000fe400078e00ff */
[----:B------:R-:W-:Y:S01]  /*fd00*/  IMAD.SHL.U32 R8, R8, 0x40, RZ ;  /* 0x0000004008087824 */ /* 0x000fe200078e00ff */
[----:B------:R-:W-:Y:S01]  /*fd10*/  SHF.R.S32.HI R7, RZ, 0x1f, R4 ;  /* 0x0000001fff077819 */ /* 0x000fe20000011404 */
[----:B------:R-:W-:Y:S01]  /*fd20*/  IMAD.SHL.U32 R5, R4, 0x8, RZ ;  /* 0x0000000804057824 */ /* 0x000fe200078e00ff */
[----:B------:R-:W-:Y:S02]  /*fd30*/  LOP3.LUT R6, R6, 0x1c0, RZ, 0xc0, !PT ;  /* 0x000001c006067812 */ /* 0x000fe400078ec0ff */
[----:B------:R-:W-:Y:S02]  /*fd40*/  LEA.HI R7, R7, R4, RZ, 0x3 ;  /* 0x0000000407077211 */ /* 0x000fe400078f18ff */
[----:B------:R-:W-:-:S02]  /*fd50*/  LOP3.LUT R8, R8, 0x1c0, RZ, 0xc0, !PT ;  /* 0x000001c008087812 */ /* 0x000fc400078ec0ff */
[----:B------:R-:W-:Y:S01]  /*fd60*/  SHF.R.U32.HI R6, RZ, 0x3, R6 ;  /* 0x00000003ff067819 */ /* 0x000fe20000011606 */
[----:B------:R-:W-:Y:S01]  /*fd70*/  IMAD.SHL.U32 R7, R7, 0x400, RZ ;  /* 0x0000040007077824 */ /* 0x000fe200078e00ff */
[----:B------:R-:W-:-:S04]  /*fd80*/  LOP3.LUT R4, R8, 0x38, R5, 0xf8, !PT ;  /* 0x0000003808047812 */ /* 0x000fc800078ef805 */
[----:B------:R-:W-:Y:S02]  /*fd90*/  LOP3.LUT R8, R4, R6, RZ, 0x3c, !PT ;  /* 0x0000000604087212 */ /* 0x000fe400078e3cff */
[----:B------:R-:W-:Y:S01]  /*fda0*/  LOP3.LUT R9, R7, 0x7fffe000, RZ, 0xc0, !PT ;  /* 0x7fffe00007097812 */ /* 0x000fe200078ec0ff */
        /* <DEDUP_REMOVED lines=8> */
[----:B--2---:R-:W-:-:S04]  /*fe30*/  IADD3 R9, R8, R9, R10 ;  /* 0x0000000908097210 */ /* 0x004fc80007ffe00a */
[----:B------:R-:W-:Y:S01]  /*fe40*/  LEA R21, R9, R2, 0x1 ;  /* 0x0000000209157211 */ /* 0x000fe200078e08ff */
[----:B---3--:R-:W1:Y:S04]  /*fe50*/  LDS.128 R4, [R46] ;  /* 0x000000002e047984 */ /* 0x008e680000000c00 */
        /* <DEDUP_REMOVED lines=67> */
.L_x_595:
[----:B------:R-:W-:Y:S05]  /*10290*/  BSYNC B1 ;  /* 0x0000000000017941 */ /* 0x000fea0003800000 */
.L_x_594:
[----:B------:R-:W-:Y:S05]  /*102a0*/  @P0 BRA `(.L_x_582) ;  /* 0x0000000400940947 */ /* 0x000fea0003800000 */
[----:B-123--:R-:W2:Y:S04]  /*102b0*/  LDL R9, [R1+0x44] ;  /* 0x0000440001097983 */ /* 0x00eea80000100800 */
[----:B------:R-:W3:Y:S01]  /*102c0*/  LDL R42, [R1+0x7c] ;  /* 0x00007c00012a7983 */ /* 0x000ee20000100800 */
[----:B------:R-:W1:Y:S01]  /*102d0*/  S2R R5, SR_TID.X ;  /* 0x0000000000057919 */ /* 0x000e620000002100 */
[----:B------:R-:W-:Y:S02]  /*102e0*/  VIADD R7, R22, 0x60 ;  /* 0x0000006016077836 */ /* 0x000fe40000000000 */
[----:B-1----:R-:W-:-:S05]  /*102f0*/  VIADD R5, R5, 0xffffff80 ;  /* 0xffffff8005057836 */ /* 0x002fca0000000000 */
[----:B------:R-:W-:-:S04]  /*10300*/  SHF.R.S32.HI R4, RZ, 0x1f, R5 ;  /* 0x0000001fff047819 */ /* 0x000fc80000011405 */
[----:B------:R-:W-:-:S04]  /*10310*/  LEA.HI R4, R4, R5, RZ, 0x3 ;  /* 0x0000000504047211 */ /* 0x000fc800078f18ff */
[----:B------:R-:W-:-:S05]  /*10320*/  LOP3.LUT R4, R4, 0xfffffff8, RZ, 0xc0, !PT ;  /* 0xfffffff804047812 */ /* 0x000fca00078ec0ff */
[----:B------:R-:W-:Y:S02]  /*10330*/  IMAD.IADD R4, R5, 0x1, -R4 ;  /* 0x0000000105047824 */ /* 0x000fe400078e0a04 */
[----:B------:R-:W-:-:S03]  /*10340*/  VIADD R5, R22, 0x60 ;  /* 0x0000006016057836 */ /* 0x000fc60000000000 */
[----:B------:R-:W-:Y:S01]  /*10350*/  LEA.HI R3, R3, R4, RZ, 0x1d ;  /* 0x0000000403037211 */ /* 0x000fe200078fe8ff */
[----:B------:R-:W-:Y:S01]  /*10360*/  IMAD.SHL.U32 R7, R7, 0x40, RZ ;  /* 0x0000004007077824 */ /* 0x000fe200078e00ff */
[----:B------:R-:W-:Y:S02]  /*10370*/  SHF.L.U32 R5, R5, 0x6, RZ ;  /* 0x0000000605057819 */ /* 0x000fe400000006ff */
[----:B------:R-:W-:Y:S01]  /*10380*/  SHF.R.S32.HI R6, RZ, 0x1f, R3 ;  /* 0x0000001fff067819 */ /* 0x000fe20000011403 */
[----:B------:R-:W-:Y:S01]  /*10390*/  IMAD.SHL.U32 R4, R3, 0x8, RZ ;  /* 0x0000000803047824 */ /* 0x000fe200078e00ff */
[----:B------:R-:W-:Y:S02]  /*103a0*/  LOP3.LUT R7, R7, 0x1c0, RZ, 0xc0, !PT ;  /* 0x000001c007077812 */ /* 0x000fe400078ec0ff */
[----:B------:R-:W-:Y:S02]  /*103b0*/  LEA.HI R6, R6, R3, RZ, 0x3 ;  /* 0x0000000306067211 */ /* 0x000fe400078f18ff */
[----:B------:R-:W-:-:S02]  /*103c0*/  LOP3.LUT R5, R5, 0x1c0, RZ, 0xc0, !PT ;  /* 0x000001c005057812 */ /* 0x000fc400078ec0ff */
[----:B------:R-:W-:Y:S01]  /*103d0*/  LOP3.LUT R3, R7, 0x38, R4, 0xf8, !PT ;  /* 0x0000003807037812 */ /* 0x000fe200078ef804 */
[----:B------:R-:W-:Y:S01]  /*103e0*/  IMAD.SHL.U32 R6, R6, 0x400, RZ ;  /* 0x0000040006067824 */ /* 0x000fe200078e00ff */
[----:B------:R-:W-:-:S04]  /*103f0*/  SHF.R.U32.HI R5, RZ, 0x3, R5 ;  /* 0x00000003ff057819 */ /* 0x000fc80000011605 */
[----:B------:R-:W-:Y:S02]  /*10400*/  LOP3.LUT R3, R3, R5, RZ, 0x3c, !PT ;  /* 0x0000000503037212 */ /* 0x000fe400078e3cff */
[----:B------:R-:W-:Y:S01]  /*10410*/  LOP3.LUT R8, R6, 0x7fffe000, RZ, 0xc0, !PT ;  /* 0x7fffe00006087812 */ /* 0x000fe200078ec0ff */
[--C-:B------:R-:W-:Y:S02]  /*10420*/  HADD2.F32 R37, -RZ, R15.reuse.H0_H0 ;  /* 0x2000000fff257230 */ /* 0x100fe40000004100 */
[----:B------:R-:W-:Y:S02]  /*10430*/  HADD2.F32 R35, -RZ, R0.H0_H0 ;  /* 0x20000000ff237230 */ /* 0x000fe40000004100 */
[----:B------:R-:W-:Y:S02]  /*10440*/  HADD2.F32 R38, -RZ, R20.H0_H0 ;  /* 0x20000014ff267230 */ /* 0x000fe40000004100 */
[----:B------:R-:W-:Y:S02]  /*10450*/  HADD2.F32 R36, -RZ, R12.H0_H0 ;  /* 0x2000000cff247230 */ /* 0x000fe40000004100 */
[----:B------:R-:W-:-:S02]  /*10460*/  HADD2.F32 R40, -RZ, R15.H1_H1 ;  /* 0x3000000fff287230 */ /* 0x000fc40000004100 */
[----:B------:R-:W-:Y:S02]  /*10470*/  HADD2.F32 R0, -RZ, R0.H1_H1 ;  /* 0x30000000ff007230 */ /* 0x000fe40000004100 */
[----:B------:R-:W-:Y:S02]  /*10480*/  HADD2.F32 R41, -RZ, R20.H1_H1 ;  /* 0x30000014ff297230 */ /* 0x000fe40000004100 */
[----:B------:R-:W-:Y:S02]  /*10490*/  HADD2.F32 R43, -RZ, R24.H0_H0 ;  /* 0x20000018ff2b7230 */ /* 0x000fe40000004100 */
[----:B------:R-:W-:Y:S01]  /*104a0*/  HADD2.F32 R39, -RZ, R13.H0_H0 ;  /* 0x2000000dff277230 */ /* 0x000fe20000004100 */
[----:B--2---:R-:W-:Y:S01]  /*104b0*/  IADD3 R3, R3, R8, R9 ;  /* 0x0000000803037210 */ /* 0x004fe20007ffe009 */
[----:B---3--:R-:W1:Y:S04]  /*104c0*/  LDS.128 R4, [R42] ;  /* 0x000000002a047984 */ /* 0x008e680000000c00 */
[----:B------:R-:W-:-:S05]  /*104d0*/  IMAD R3, R3, 0x2, R2 ;  /* 0x0000000203037824 */ /* 0x000fca00078e0202 */
[----:B------:R-:W2:Y:S01]  /*104e0*/  LDS.128 R8, [R3+0x16400] ;  /* 0x0164000003087984 */ /* 0x000ea20000000c00 */
[----:B-1----:R-:W-:Y:S02]  /*104f0*/  HADD2.F32 R21, -RZ, R4.H0_H0 ;  /* 0x20000004ff157230 */ /* 0x002fe40000004100 */
[--C-:B--2---:R-:W-:Y:S02]  /*10500*/  HADD2.F32 R30, -RZ, R8.reuse.H0_H0 ;  /* 0x20000008ff1e7230 */ /* 0x104fe40000004100 */
[----:B------:R-:W-:Y:S02]  /*10510*/  HADD2.F32 R8, -RZ, R8.H1_H1 ;  /* 0x30000008ff087230 */ /* 0x000fe40000004100 */
[----:B------:R-:W-:Y:S02]  /*10520*/  HADD2.F32 R31, -RZ, R9.H0_H0 ;  /* 0x20000009ff1f7230 */ /* 0x000fe40000004100 */
[-C--:B------:R-:W-:Y:S01]  /*10530*/  FMUL.FTZ R34, R37, R30.reuse ;  /* 0x0000001e25227220 */ /* 0x080fe20000410000 */
[----:B------:R-:W-:Y:S01]  /*10540*/  FMUL.FTZ R30, R35, R30 ;  /* 0x0000001e231e7220 */ /* 0x000fe20000410000 */
[----:B------:R-:W-:-:S02]  /*10550*/  HADD2.F32 R4, -RZ, R4.H1_H1 ;  /* 0x30000004ff047230 */ /* 0x000fc40000004100 */
[-C--:B------:R-:W-:Y:S01]  /*10560*/  FMUL.FTZ R15, R38, R8.reuse ;  /* 0x00000008260f7220 */ /* 0x080fe20000410000 */
[----:B------:R-:W-:Y:S02]  /*10570*/  HADD2.F32 R26, -RZ, R5.H0_H0 ;  /* 0x20000005ff1a7230 */ /* 0x000fe40000004100 */
[-C--:B------:R-:W-:Y:S01]  /*10580*/  FFMA.FTZ R34, R35, R21.reuse, -R34 ;  /* 0x0000001523227223 */ /* 0x080fe20000010822 */
[----:B------:R-:W-:Y:S01]  /*10590*/  FFMA.FTZ R30, R37, R21, R30 ;  /* 0x00000015251e7223 */ /* 0x000fe2000001001e */
[----:B------:R-:W-:Y:S02]  /*105a0*/  HADD2.F32 R9, -RZ, R9.H1_H1 ;  /* 0x30000009ff097230 */ /* 0x000fe40000004100 */
[----:B------:R-:W-:Y:S01]  /*105b0*/  FMUL.FTZ R21, R36, R8 ;  /* 0x0000000824157220 */ /* 0x000fe20000410000 */
[----:B------:R-:W-:Y:S01]  /*105c0*/  FMUL.FTZ R35, R40, R31 ;  /* 0x0000001f28237220 */ /* 0x000fe20000410000 */
[----:B------:R-:W-:Y:S02]  /*105d0*/  HADD2.F32 R37, -RZ, R12.H1_H1 ;  /* 0x3000000cff257230 */ /* 0x000fe40000004100 */
[----:B------:R-:W-:Y:S01]  /*105e0*/  FFMA.FTZ R15, R36, R4, -R15 ;  /* 0x00000004240f7223 */ /* 0x000fe2000001080f */
[----:B------:R-:W-:-:S02]  /*105f0*/  HADD2.F32 R32, -RZ, R10.H0_H0 ;  /* 0x2000000aff207230 */ /* 0x000fc40000004100 */
[----:B------:R-:W-:Y:S01]  /*10600*/  FMUL.FTZ R31, R0, R31 ;  /* 0x0000001f001f7220 */ /* 0x000fe20000410000 */
[----:B------:R-:W-:Y:S02]  /*10610*/  HADD2.F32 R5, -RZ, R5.H1_H1 ;  /* 0x30000005ff057230 */ /* 0x000fe40000004100 */
[----:B------:R-:W-:Y:S01]  /*10620*/  FFMA.FTZ R21, R38, R4, R21 ;  /* 0x0000000426157223 */ /* 0x000fe20000010015 */
[-C--:B------:R-:W-:Y:S01]  /*10630*/  FFMA.FTZ R35, R0, R26.reuse, -R35 ;  /* 0x0000001a00237223 */ /* 0x080fe20000010823 */
[----:B------:R-:W-:Y:S02]  /*10640*/  HADD2.F32 R10, -RZ, R10.H1_H1 ;  /* 0x3000000aff0a7230 */ /* 0x000fe40000004100 */
[-C--:B------:R-:W-:Y:S01]  /*10650*/  FMUL.FTZ R0, R41, R9.reuse ;  /* 0x0000000929007220 */ /* 0x080fe20000410000 */
[----:B------:R-:W-:Y:S01]  /*10660*/  FMUL.FTZ R4, R37, R9 ;  /* 0x0000000925047220 */ /* 0x000fe20000410000 */
[----:B------:R-:W-:Y:S02]  /*10670*/  HADD2.F32 R36, -RZ, R25.H0_H0 ;  /* 0x20000019ff247230 */ /* 0x000fe40000004100 */
[----:B------:R-:W-:Y:S01]  /*10680*/  FFMA.FTZ R31, R40, R26, R31 ;  /* 0x0000001a281f7223 */ /* 0x000fe2000001001f */
[----:B0-----:R-:W-:-:S02]  /*10690*/  HADD2.F32 R27, -RZ, R6.H0_H0 ;  /* 0x20000006ff1b7230 */ /* 0x001fc40000004100 */
[-C--:B------:R-:W-:Y:S01]  /*106a0*/  FMUL.FTZ R8, R43, R32.reuse ;  /* 0x000000202b087220 */ /* 0x080fe20000410000 */
[----:B------:R-:W-:Y:S02]  /*106b0*/  HADD2.F32 R6, -RZ, R6.H1_H1 ;  /* 0x30000006ff067230 */ /* 0x000fe40000004100 */
[-C--:B------:R-:W-:Y:S01]  /*106c0*/  FFMA.FTZ R0, R37, R5.reuse, -R0 ;  /* 0x0000000525007223 */ /* 0x080fe20000010800 */
[----:B------:R-:W-:Y:S02]  /*106d0*/  HADD2.F32 R26, -RZ, R14.H0_H0 ;  /* 0x2000000eff1a7230 */ /* 0x000fe40000004100 */
[----:B------:R-:W-:Y:S01]  /*106e0*/  FMUL.FTZ R32, R39, R32 ;  /* 0x0000002027207220 */ /* 0x000fe20000410000 */
[----:B------:R-:W-:Y:S01]  /*106f0*/  FFMA.FTZ R12, R41, R5, R4 ;  /* 0x00000005290c7223 */ /* 0x000fe20000010004 */
[----:B------:R-:W-:Y:S01]  /*10700*/  FMUL.FTZ R5, R36, R10 ;  /* 0x0000000a24057220 */ /* 0x000fe20000410000 */
[--C-:B------:R-:W-:Y:S02]  /*10710*/  HADD2.F32 R33, -RZ, R11.reuse.H0_H0 ;  /* 0x2000000bff217230 */ /* 0x100fe40000004100 */
[-C--:B------:R-:W-:Y:S01]  /*10720*/  FFMA.FTZ R20, R39, R27.reuse, -R8 ;  /* 0x0000001b27147223 */ /* 0x080fe20000010808 */
[----:B------:R-:W-:Y:S01]  /*10730*/  FFMA.FTZ R32, R43, R27, R32 ;  /* 0x0000001b2b207223 */ /* 0x000fe20000010020 */
[----:B------:R-:W-:-:S02]  /*10740*/  HADD2.F32 R11, -RZ, R11.H1_H1 ;  /* 0x3000000bff0b7230 */ /* 0x000fc40000004100 */
[C---:B------:R-:W-:Y:S01]  /*10750*/  FFMA.FTZ R27, R26.reuse, R6, -R5 ;  /* 0x000000061a1b7223 */ /* 0x040fe20000010805 */
[----:B------:R-:W-:Y:S02]  /*10760*/  HADD2.F32 R37, -RZ, R24.H1_H1 ;  /* 0x30000018ff257230 */ /* 0x000fe40000004100 */
[----:B------:R-:W-:Y:S01]  /*10770*/  FMUL.FTZ R9, R26, R10 ;  /* 0x0000000a1a097220 */ /* 0x000fe20000410000 */
[----:B------:R-:W-:Y:S02]  /*10780*/  HADD2.F32 R39, -RZ, R25.H1_H1 ;  /* 0x30000019ff277230 */ /* 0x000fe40000004100 */
[----:B------:R-:W-:Y:S02]  /*10790*/  HADD2.F32 R5, -RZ, R13.H1_H1 ;  /* 0x3000000dff057230 */ /* 0x000fe40000004100 */
[----:B------:R-:W-:Y:S02]  /*107a0*/  HADD2.F32 R25, -RZ, R14.H1_H1 ;  /* 0x3000000eff197230 */ /* 0x000fe40000004100 */
[----:B------:R-:W-:-:S02]  /*107b0*/  HADD2.F32 R29, -RZ, R7.H0_H0 ;  /* 0x20000007ff1d7230 */ /* 0x000fc40000004100 */
[----:B------:R-:W-:Y:S01]  /*107c0*/  FFMA.FTZ R13, R36, R6, R9 ;  /* 0x00000006240d7223 */ /* 0x000fe20000010009 */
[----:B------:R-:W-:Y:S02]  /*107d0*/  HADD2.F32 R7, -RZ, R7.H1_H1 ;  /* 0x30000007ff077230 */ /* 0x000fe40000004100 */
[----:B------:R-:W-:Y:S01]  /*107e0*/  FMUL.FTZ R4, R37, R33 ;  /* 0x0000002125047220 */ /* 0x000fe20000410000 */
[----:B------:R-:W-:Y:S01]  /*107f0*/  FMUL.FTZ R8, R39, R11 ;  /* 0x0000000b27087220 */ /* 0x000fe20000410000 */
[----:B------:R-:W-:Y:S01]  /*10800*/  FMUL.FTZ R6, R5, R33 ;  /* 0x0000002105067220 */ /* 0x000fe20000410000 */
[----:B------:R-:W-:Y:S01]  /*10810*/  FMUL.FTZ R10, R25, R11 ;  /* 0x0000000b190a7220 */ /* 0x000fe20000410000 */
[----:B------:R-:W-:Y:S01]  /*10820*/  FFMA.FTZ R11, R5, R29, -R4 ;  /* 0x0000001d050b7223 */ /* 0x000fe20000010804 */
[----:B------:R-:W-:Y:S01]  /*10830*/  FFMA.FTZ R14, R25, R7, -R8 ;  /* 0x00000007190e7223 */ /* 0x000fe20000010808 */
[----:B------:R-:W-:Y:S01]  /*10840*/  FFMA.FTZ R29, R37, R29, R6 ;  /* 0x0000001d251d7223 */ /* 0x000fe20000010006 */
[----:B------:R-:W-:Y:S01]  /*10850*/  FFMA.FTZ R24, R39, R7, R10 ;  /* 0x0000000727187223 */ /* 0x000fe2000001000a */
        /* <DEDUP_REMOVED lines=8> */
[----:B------:R4:W-:Y:S04]  /*108e0*/  STS.128 [R42], R4 ;  /* 0x000000042a007388 */ /* 0x0009e80000000c00 */
[----:B------:R4:W-:Y:S02]  /*108f0*/  STS.128 [R3+0x16400], R8 ;  /* 0x0164000803007388 */ /* 0x0009e40000000c00 */
.L_x_582:
[----:B------:R-:W-:Y:S05]  /*10900*/  BSYNC B0 ;  /* 0x0000000000007941 */ /* 0x000fea0003800000 */
.L_x_563:
[----:B------:R-:W-:Y:S01]  /*10910*/  @!PT LDS RZ, [RZ] ;  /* 0x00000000fffff984 */ /* 0x000fe20000000800 */
[----:B------:R-:W-:Y:S01]  /*10920*/  @!PT LDS RZ, [RZ] ;  /* 0x00000000fffff984 */ /* 0x000fe20000000800 */
[----:B------:R-:W-:Y:S01]  /*10930*/  @!PT LDS RZ, [RZ] ;  /* 0x00000000fffff984 */ /* 0x000fe20000000800 */
[----:B------:R-:W-:Y:S01]  /*10940*/  @!PT LDS RZ, [RZ] ;  /* 0x00000000fffff984 */ /* 0x000fe20000000800 */
[----:B------:R5:W-:Y:S06]  /*10950*/  MEMBAR.ALL.CTA ;  /* 0x0000000000007992 */ /* 0x000bec0000008000 */
[----:B-----5:R-:W5:Y:S01]  /*10960*/  FENCE.VIEW.ASYNC.S ;  /* 0x00000000000073c6 */ /* 0x020f620000000000 */
[----:B------:R-:W-:Y:S05]  /*10970*/  WARPSYNC.ALL ;  /* 0x0000000000007948 */ /* 0x000fea0003800000 */
[----:B-----5:R-:W-:Y:S06]  /*10980*/  BAR.SYNC.DEFER_BLOCKING 0xd, 0x100 ;  /* 0x0344000000007b1d */ /* 0x020fec0000010000 */
.L_x_561:
[----:B------:R-:W-:-:S13]  /*10990*/  ISETP.NE.AND P0, PT, R224, 0x3, PT ;  /* 0x00000003e000780c */ /* 0x000fda0003f05270 */
[----:B------:R-:W-:Y:S05]  /*109a0*/  @!P0 BRA `(.L_x_596) ;  /* 0x0000000000048947 */ /* 0x000fea0003800000 */
[----:B------:R-:W-:Y:S01]  /*109b0*/  BPT.TRAP 0x1 ;  /* 0x000000040000795c */ /* 0x000fe20000300000 */
.L_x_596:
[----:B0-2-4-:R-:W2:Y:S01]  /*109c0*/  LDL R3, [R1+0x4] ;  /* 0x0000040001037983 */ /* 0x015ea20000100800 */
[----:B------:R-:W-:Y:S02]  /*109d0*/  LEA R0, R222, R2, 0x3 ;  /* 0x00000002de007211 */ /* 0x000fe400078e18ff */
[----:B--2---:R-:W-:-:S04]  /*109e0*/  SHF.L.U32 R3, R3, 0x1f, RZ ;  /* 0x0000001f03037819 */ /* 0x004fc800000006ff */
[----:B------:R0:W2:Y:S01]  /*109f0*/  SYNCS.PHASECHK.TRANS64.TRYWAIT P2, [R0+URZ+0x34830], R3 ;  /* 0x03483003000075a7 */ /* 0x0000a2000804017f */
[----:B------:R-:W-:Y:S05]  /*10a00*/  @!P0 BRA `(.L_x_597) ;  /* 0x0000000000048947 */ /* 0x000fea0003800000 */
[----:B------:R-:W-:Y:S01]  /*10a10*/  BPT.TRAP 0x1 ;  /* 0x000000040000795c */ /* 0x000fe20000300000 */
.L_x_597:
[----:B-1-3--:R-:W1:Y:S01]  /*10a20*/  S2R R4, SR_TID.X ;  /* 0x0000000000047919 */ /* 0x00ae620000002100 */
[----:B------:R-:W-:Y:S01]  /*10a30*/  IMAD.MOV.U32 R87, RZ, RZ, RZ ;  /* 0x000000ffff577224 */ /* 0x000fe200078e00ff */
[----:B-1----:R-:W-:-:S04]  /*10a40*/  LOP3.LUT R4, R4, 0x7f, RZ, 0xc0, !PT ;  /* 0x0000007f04047812 */ /* 0x002fc800078ec0ff */
[----:B------:R-:W-:Y:S01]  /*10a50*/  ISETP.NE.AND P1, PT, R4, RZ, PT ;  /* 0x000000ff0400720c */ /* 0x000fe20003f25270 */
[----:B--2---:R-:W-:-:S12]  /*10a60*/  @P2 BRA `(.L_x_598) ;  /* 0x0000000000082947 */ /* 0x004fd80003800000 */
[----:B------:R-:W1:Y:S02]  /*10a70*/  SYNCS.PHASECHK.TRANS64.TRYWAIT P2, [R0+URZ+0x34830], R3 ;  /* 0x03483003000075a7 */ /* 0x000e64000804017f */
[----:B-1----:R-:W-:Y:S05]  /*10a80*/  @!P2 BRA `(.L_x_599) ;  /* 0x0000018c0028a947 */ /* 0x002fea0003800000 */
.L_x_598:
[----:B------:R-:W-:Y:S05]  /*10a90*/  WARPSYNC.ALL ;  /* 0x0000000000007948 */ /* 0x000fea0003800000 */
[----:B01----:R-:W-:Y:S01]  /*10aa0*/  VIADD R3, R2, 0x1e400 ;  /* 0x0001e40002037836 */ /* 0x003fe20000000000 */
[----:B------:R-:W-:Y:S01]  /*10ab0*/  R2UR UR56, R28 ;  /* 0x000000001c3872ca */ /* 0x000fe200000e0000 */
[----:B------:R-:W-:Y:S01]  /*10ac0*/  WARPGROUP.ARRIVE ;  /* 0x00000000000079c5 */ /* 0x000fe20000000000 */
[----:B------:R-:W-:Y:S01]  /*10ad0*/  MOV R5, 0x40000040 ;  /* 0x4000004000057802 */ /* 0x000fe20000000f00 */
[----:B------:R-:W-:Y:S01]  /*10ae0*/  UMOV UR9, 0x40000040 ;  /* 0x4000004000097882 */ /* 0x000fe20000000000 */
[----:B------:R-:W-:Y:S01]  /*10af0*/  SHF.R.U32.HI R3, RZ, 0x4, R3 ;  /* 0x00000004ff037819 */ /* 0x000fe20000011603 */
[----:B------:R-:W-:Y:S01]  /*10b00*/  IMAD.MOV.U32 R11, RZ, RZ, 0x40000040 ;  /* 0x40000040ff0b7424 */ /* 0x000fe200078e00ff */
[----:B------:R-:W-:Y:S01]  /*10b10*/  R2UR UR11, R5 ;  /* 0x00000000050b72ca */ /* 0x000fe200000e0000 */
[----:B------:R-:W-:Y:S01]  /*10b20*/  IMAD.MOV.U32 R13, RZ, RZ, 0x40000040 ;  /* 0x40000040ff0d7424 */ /* 0x000fe200078e00ff */
[----:B------:R-:W-:-:S02]  /*10b30*/  LOP3.LUT R3, R3, 0x3fff, RZ, 0xc0, !PT ;  /* 0x00003fff03037812 */ /* 0x000fc400078ec0ff */
[----:B------:R-:W-:Y:S01]  /*10b40*/  MOV R8, UR37 ;  /* 0x0000002500087c02 */ /* 0x000fe20008000f00 */
[----:B------:R-:W-:Y:S01]  /*10b50*/  UMOV UR37, UR9 ;  /* 0x0000000900257c82 */ /* 0x000fe20008000000 */
[----:B------:R-:W-:Y:S01]  /*10b60*/  LOP3.LUT R4, R3, 0x10000, RZ, 0xfc, !PT ;  /* 0x0001000003047812 */ /* 0x000fe200078efcff */
[----:B------:R-:W-:Y:S01]  /*10b70*/  ULOP3.LUT UR56, UR56, 0x10000, URZ, 0xfc, !UPT ;  /* 0x0001000038387892 */ /* 0x000fe2000f8efc3f */
[----:B------:R-:W-:Y:S01]  /*10b80*/  R2UR UR15, R11 ;  /* 0x000000000b0f72ca */ /* 0x000fe200000e0000 */
[----:B------:R-:W-:Y:S01]  /*10b90*/  UMOV UR13, UR37 ;  /* 0x00000025000d7c82 */ /* 0x000fe20008000000 */
[----:B------:R-:W-:Y:S01]  /*10ba0*/  MOV R9, UR36 ;  /* 0x0000002400097c02 */ /* 0x000fe20008000f00 */
[----:B------:R0:W-:Y:S01]  /*10bb0*/  STL [R1+0x20], R4 ;  /* 0x0000200401007387 */ /* 0x0001e20000100800 */
[----:B------:R-:W-:Y:S01]  /*10bc0*/  R2UR UR23, R13 ;  /* 0x000000000d1772ca */ /* 0x000fe200000e0000 */
[----:B------:R-:W-:Y:S01]  /*10bd0*/  UMOV UR21, UR37 ;  /* 0x0000002500157c82 */ /* 0x000fe20008000000 */
[----:B------:R-:W-:Y:S01]  /*10be0*/  UMOV UR8, UR56 ;  /* 0x0000003800087c82 */ /* 0x000fe20008000000 */
[----:B------:R-:W-:Y:S01]  /*10bf0*/  MOV R15, 0x40000040 ;  /* 0x40000040000f7802 */ /* 0x000fe20000000f00 */
[----:B------:R-:W-:Y:S01]  /*10c00*/  UMOV UR36, UR8 ;  /* 0x0000000800247c82 */ /* 0x000fe20008000000 */
[----:B------:R-:W-:Y:S01]  /*10c10*/  UMOV UR53, UR37 ;  /* 0x0000002500357c82 */ /* 0x000fe20008000000 */
[----:B------:R-:W-:Y:S01]  /*10c20*/  UMOV UR12, UR36 ;  /* 0x00000024000c7c82 */ /* 0x000fe20008000000 */
[----:B------:R-:W-:Y:S01]  /*10c30*/  UMOV UR20, UR36 ;  /* 0x0000002400147c82 */ /* 0x000fe20008000000 */
[----:B------:R-:W-:Y:S01]  /*10c40*/  R2UR UR55, R15 ;  /* 0x000000000f3772ca */ /* 0x000fe200000e0000 */
[----:B0-----:R-:W-:Y:S01]  /*10c50*/  IMAD R4, R222, 0xb00, R4 ;  /* 0x00000b00de047824 */ /* 0x001fe200078e0204 */
[----:B------:R-:W-:Y:S01]  /*10c60*/  UMOV UR52, UR36 ;  /* 0x0000002400347c82 */ /* 0x000fe20008000000 */
[----:B------:R-:W-:Y:S01]  /*10c70*/  R2UR UR35, R11 ;  /* 0x000000000b2372ca */ /* 0x000fe200000e0000 */
[----:B------:R-:W-:Y:S01]  /*10c80*/  UMOV UR32, UR36 ;  /* 0x0000002400207c82 */ /* 0x000fe20008000000 */
[C---:B------:R-:W-:Y:S01]  /*10c90*/  VIADD R10, R4.reuse, 0x80 ;  /* 0x00000080040a7836 */ /* 0x040fe20000000000 */
[C---:B------:R-:W-:Y:S01]  /*10ca0*/  R2UR UR10, R4.reuse ;  /* 0x00000000040a72ca */ /* 0x040fe200000e0000 */
[C---:B------:R-:W-:Y:S01]  /*10cb0*/  VIADD R12, R4.reuse, 0x100 ;  /* 0x00000100040c7836 */ /* 0x040fe20000000000 */
[----:B------:R-:W-:Y:S01]  /*10cc0*/  UMOV UR33, UR37 ;  /* 0x0000002500217c82 */ /* 0x000fe20008000000 */
[----:B------:R-:W-:Y:S01]  /*10cd0*/  VIADD R14, R4, 0x180 ;  /* 0x00000180040e7836 */ /* 0x000fe20000000000 */
[----:B------:R-:W-:Y:S01]  /*10ce0*/  R2UR UR14, R10 ;  /* 0x000000000a0e72ca */ /* 0x000fe200000e0000 */
[----:B------:R-:W-:Y:S01]  /*10cf0*/  VIADD R10, R4, 0x200 ;  /* 0x00000200040a7836 */ /* 0x000fe20000000000 */
[----:B------:R-:W-:Y:S01]  /*10d00*/  R2UR UR22, R12 ;  /* 0x000000000c1672ca */ /* 0x000fe200000e0000 */
[----:B------:R-:W-:Y:S01]  /*10d10*/  VIADD R12, R4, 0x280 ;  /* 0x00000280040c7836 */ /* 0x000fe20000000000 */
[----:B------:R-:W-:Y:S01]  /*10d20*/  R2UR UR54, R14 ;  /* 0x000000000e3672ca */ /* 0x000fe200000e0000 */
[----:B------:R-:W-:Y:S01]  /*10d30*/  UMOV UR28, UR36 ;  /* 0x00000024001c7c82 */ /* 0x000fe20008000000 */
[----:B------:R-:W-:Y:S01]  /*10d40*/  R2UR UR34, R10 ;  /* 0x000000000a2272ca */ /* 0x000fe200000e0000 */
[----:B------:R-:W-:Y:S01]  /*10d50*/  UMOV UR29, UR37 ;  /* 0x00000025001d7c82 */ /* 0x000fe20008000000 */
[----:B------:R-:W-:Y:S01]  /*10d60*/  R2UR UR30, R12 ;  /* 0x000000000c1e72ca */ /* 0x000fe200000e0000 */
[----:B------:R-:W-:Y:S01]  /*10d70*/  HGMMA.64x16x16.F32 R112, gdesc[UR8], RZ, !UPT, gsb0 ;  /* 0x00200000087079f0 */ /* 0x000fe2000c0008ff */
[----:B------:R-:W-:Y:S01]  /*10d80*/  R2UR UR31, R13 ;  /* 0x000000000d1f72ca */ /* 0x000fe200000e0000 */
[C---:B------:R-:W-:Y:S01]  /*10d90*/  VIADD R14, R4.reuse, 0x300 ;  /* 0x00000300040e7836 */ /* 0x040fe20000000000 */
[----:B------:R-:W-:Y:S01]  /*10da0*/  R2UR UR47, R15 ;  /* 0x000000000f2f72ca */ /* 0x000fe200000e0000 */
[----:B------:R-:W-:Y:S01]  /*10db0*/  UMOV UR44, UR36 ;  /* 0x00000024002c7c82 */ /* 0x000fe20008000000 */
[----:B------:R-:W-:Y:S01]  /*10dc0*/  UMOV UR45, UR37 ;  /* 0x00000025002d7c82 */ /* 0x000fe20008000000 */
[----:B------:R-:W-:Y:S01]  /*10dd0*/  VIADD R10, R4, 0x380 ;  /* 0x00000380040a7836 */ /* 0x000fe20000000000 */
[----:B------:R-:W-:Y:S01]  /*10de0*/  R2UR UR46, R14 ;  /* 0x000000000e2e72ca */ /* 0x000fe200000e0000 */
[----:B------:R-:W-:Y:S01]  /*10df0*/  UMOV UR24, UR36 ;  /* 0x0000002400187c82 */ /* 0x000fe20008000000 */
[----:B------:R-:W-:Y:S01]  /*10e00*/  R2UR UR27, R11 ;  /* 0x000000000b1b72ca */ /* 0x000fe200000e0000 */
[----:B------:R-:W-:Y:S01]  /*10e10*/  UMOV UR25, UR37 ;  /* 0x0000002500197c82 */ /* 0x000fe20008000000 */
[----:B------:R-:W-:Y:S01]  /*10e20*/  R2UR UR26, R10 ;  /* 0x000000000a1a72ca */ /* 0x000fe200000e0000 */
[C---:B------:R-:W-:Y:S01]  /*10e30*/  VIADD R12, R4.reuse, 0x400 ;  /* 0x00000400040c7836 */ /* 0x040fe20000000000 */
[----:B------:R-:W-:Y:S01]  /*10e40*/  R2UR UR19, R13 ;  /* 0x000000000d1372ca */ /* 0x000fe200000e0000 */
[----:B------:R-:W-:Y:S01]  /*10e50*/  UMOV UR16, UR36 ;  /* 0x0000002400107c82 */ /* 0x000fe20008000000 */
[----:B------:R-:W-:Y:S01]  /*10e60*/  UMOV UR17, UR37 ;  /* 0x0000002500117c82 */ /* 0x000fe20008000000 */
[----:B------:R-:W-:Y:S01]  /*10e70*/  IADD3 R10, R4, 0x480, RZ ;  /* 0x00000480040a7810 */ /* 0x000fe20007ffe0ff */
[----:B------:R-:W-:Y:S01]  /*10e80*/  UMOV UR4, UR36 ;  /* 0x0000002400047c82 */ /* 0x000fe20008000000 */
[----:B------:R-:W-:Y:S01]  /*10e90*/  R2UR UR18, R12 ;  /* 0x000000000c1272ca */ /* 0x000fe200000e0000 */
[----:B------:R-:W-:Y:S01]  /*10ea0*/  UMOV UR5, UR37 ;  /* 0x0000002500057c82 */ /* 0x000fe20008000000 */
[----:B------:R-:W-:Y:S01]  /*10eb0*/  R2UR UR6, R10 ;  /* 0x000000000a0672ca */ /* 0x000fe200000e0000 */
[----:B------:R-:W-:Y:S01]  /*10ec0*/  VIADD R12, R4, 0x500 ;  /* 0x00000500040c7836 */ /* 0x000fe20000000000 */
[----:B------:R-:W-:Y:S01]  /*10ed0*/  R2UR UR7, R11 ;  /* 0x000000000b0772ca */ /* 0x000fe200000e0000 */
[----:B------:R-:W-:Y:S01]  /*10ee0*/  UMOV UR40, UR36 ;  /* 0x0000002400287c82 */ /* 0x000fe20008000000 */
[----:B------:R-:W-:Y:S01]  /*10ef0*/  R2UR UR43, R13 ;  /* 0x000000000d2b72ca */ /* 0x000fe200000e0000 */
[----:B------:R-:W-:Y:S01]  /*10f00*/  UMOV UR41, UR37 ;  /* 0x0000002500297c82 */ /* 0x000fe20008000000 */
[----:B------:R-:W-:Y:S01]  /*10f10*/  R2UR UR42, R12 ;  /* 0x000000000c2a72ca */ /* 0x000fe200000e0000 */
[----:B------:R-:W-:Y:S01]  /*10f20*/  VIADD R10, R4, 0x2 ;  /* 0x00000002040a7836 */ /* 0x000fe20000000000 */
[----:B------:R-:W-:Y:S01]  /*10f30*/  MOV R6, UR39 ;  /* 0x0000002700067c02 */ /* 0x000fe20008000f00 */
[----:B------:R-:W-:Y:S01]  /*10f40*/  IMAD.MOV.U32 R11, RZ, RZ, 0x40000040 ;  /* 0x40000040ff0b7424 */ /* 0x000fe200078e00ff */
[----:B------:R-:W-:Y:S01]  /*10f50*/  MOV R7, UR38 ;  /* 0x0000002600077c02 */ /* 0x000fe20008000f00 */
[----:B------:R-:W-:Y:S01]  /*10f60*/  IMAD.U32 R20, RZ, RZ, UR8 ;  /* 0x00000008ff147e24 */ /* 0x000fe2000f8e00ff */
[----:B------:R-:W-:Y:S01]  /*10f70*/  R2UR UR38, R10 ;  /* 0x000000000a2672ca */ /* 0x000fe200000e0000 */
[----:B------:R-:W-:Y:S01]  /*10f80*/  UIADD3 UR8, UR56, 0x2, URZ ;  /* 0x0000000238087890 */ /* 0x000fe2000fffe03f */
[----:B------:R-:W-:Y:S01]  /*10f90*/  R2UR UR39, R11 ;  /* 0x000000000b2772ca */ /* 0x000fe200000e0000 */
[----:B------:R-:W-:Y:S01]  /*10fa0*/  UMOV UR37, 0x40000040 ;  /* 0x4000004000257882 */ /* 0x000fe20000000000 */
[C---:B------:R-:W-:Y:S01]  /*10fb0*/  VIADD R14, R4.reuse, 0x82 ;  /* 0x00000082040e7836 */ /* 0x040fe20000000000 */
[----:B------:R-:W-:Y:S01]  /*10fc0*/  MOV R21, UR9 ;  /* 0x0000000900157c02 */ /* 0x000fe20008000f00 */
[----:B------:R-:W-:Y:S01]  /*10fd0*/  IMAD.MOV.U32 R15, RZ, RZ, 0x40000040 ;  /* 0x40000040ff0f7424 */ /* 0x000fe200078e00ff */
[----:B------:R-:W-:Y:S01]  /*10fe0*/  IADD3 R10, R4, 0x182, RZ ;  /* 0x00000182040a7810 */ /* 0x000fe20007ffe0ff */
[----:B------:R-:W-:Y:S01]  /*10ff0*/  UMOV UR36, UR8 ;  /* 0x0000000800247c82 */ /* 0x000fe20008000000 */
[----:B------:R-:W-:Y:S01]  /*11000*/  R2UR UR10, R14 ;  /* 0x000000000e0a72ca */ /* 0x000fe200000e0000 */
[----:B------:R-:W-:Y:S01]  /*11010*/  VIADD R12, R4, 0x102 ;  /* 0x00000102040c7836 */ /* 0x000fe20000000000 */
[----:B------:R-:W-:Y:S01]  /*11020*/  R2UR UR11, R15 ;  /* 0x000000000f0b72ca */ /* 0x000fe200000e0000 */
[----:B------:R-:W-:Y:S01]  /*11030*/  IMAD.MOV.U32 R13, RZ, RZ, 0x40000040 ;  /* 0x40000040ff0d7424 */ /* 0x000fe200078e00ff */
[----:B------:R0:W-:Y:S01]  /*11040*/  STL.64 [R1+0x10], R20 ;  /* 0x0000101401007387 */ /* 0x0001e20000100a00 */
[----:B------:R-:W-:Y:S01]  /*11050*/  IMAD.MOV.U32 R11, RZ, RZ, 0x40000040 ;  /* 0x40000040ff0b7424 */ /* 0x000fe200078e00ff */
[----:B------:R-:W-:Y:S01]  /*11060*/  R2UR UR50, R12 ;  /* 0x000000000c3272ca */ /* 0x000fe200000e0000 */
[----:B------:R-:W-:Y:S01]  /*11070*/  VIADD R12, R4, 0x202 ;  /* 0x00000202040c7836 */ /* 0x000fe20000000000 */
[----:B------:R-:W-:Y:S01]  /*11080*/  R2UR UR51, R13 ;  /* 0x000000000d3372ca */ /* 0x000fe200000e0000 */
[----:B------:R-:W-:Y:S01]  /*11090*/  IMAD.MOV.U32 R13, RZ, RZ, 0x40000040 ;  /* 0x40000040ff0d7424 */ /* 0x000fe200078e00ff */
[----:B------:R-:W-:Y:S01]  /*110a0*/  ULDC UR61, c[0x0][0x988] ;  /* 0x00026200003d7ab9 */ /* 0x000fe20000000800 */
[----:B------:R-:W-:-:S02]  /*110b0*/  WARPGROUP.DEPBAR.LE gsb0, 0x0 ;  /* 0x00008000000079c5 */ /* 0x000fc40000010000 */
[----:B------:R-:W-:Y:S01]  /*110c0*/  WARPGROUP.ARRIVE ;  /* 0x00000000000079c5 */ /* 0x000fe20000000000 */
[----:B------:R-:W-:Y:S01]  /*110d0*/  VIADD R14, R4, 0x4 ;  /* 0x00000004040e7836 */ /* 0x000fe20000000000 */
[----:B------:R-:W-:Y:S01]  /*110e0*/  MOV R15, 0x40000040 ;  /* 0x40000040000f7802 */ /* 0x000fe20000000f00 */
[----:B0-----:R-:W-:Y:S01]  /*110f0*/  IMAD.U32 R21, RZ, RZ, UR37 ;  /* 0x00000025ff157e24 */ /* 0x001fe2000f8e00ff */
[----:B------:R-:W-:Y:S01]  /*11100*/  MOV R20, UR36 ;  /* 0x0000002400147c02 */ /* 0x000fe20008000f00 */
[----:B------:R-:W2:Y:S01]  /*11110*/  LDL R120, [R1+0x38] ;  /* 0x0000380001787983 */ /* 0x000ea20000100800 */
[----:B------:R-:W-:Y:S01]  /*11120*/  HGMMA.64x16x16.F32 R104, gdesc[UR12], RZ, !UPT, gsb0 ;  /* 0x002000000c6879f0 */ /* 0x000fe2000c0008ff */
[----:B------:R-:W-:Y:S01]  /*11130*/  R2UR UR14, R10 ;  /* 0x000000000a0e72ca */ /* 0x000fe200000e0000 */
[----:B------:R-:W-:Y:S01]  /*11140*/  VIADD R10, R4, 0x282 ;  /* 0x00000282040a7836 */ /* 0x000fe20000000000 */
[----:B------:R-:W-:Y:S01]  /*11150*/  R2UR UR15, R11 ;  /* 0x000000000b0f72ca */ /* 0x000fe200000e0000 */
[----:B------:R-:W-:Y:S01]  /*11160*/  IMAD.MOV.U32 R11, RZ, RZ, 0x40000040 ;  /* 0x40000040ff0b7424 */ /* 0x000fe200078e00ff */
[----:B------:R-:W-:-:S02]  /*11170*/  WARPGROUP.DEPBAR.LE gsb0, 0x0 ;  /* 0x00008000000079c5 */ /* 0x000fc40000010000 */
[----:B------:R-:W-:-:S06]  /*11180*/  WARPGROUP.ARRIVE ;  /* 0x00000000000079c5 */ /* 0x000fcc0000000000 */
[----:B------:R-:W-:Y:S01]  /*11190*/  HGMMA.64x16x16.F32 R96, gdesc[UR20], RZ, !UPT, gsb0 ;  /* 0x00200000146079f0 */ /* 0x000fe2000c0008ff */
[----:B------:R-:W-:Y:S02]  /*111a0*/  R2UR UR22, R12 ;  /* 0x000000000c1672ca */ /* 0x000fe400000e0000 */
[----:B------:R-:W-:Y:S01]  /*111b0*/  R2UR UR23, R13 ;  /* 0x000000000d1772ca */ /* 0x000fe200000e0000 */
[----:B------:R-:W-:Y:S01]  /*111c0*/  IMAD.MOV.U32 R13, RZ, RZ, 0x40000040 ;  /* 0x40000040ff0d7424 */ /* 0x000fe200078e00ff */
[----:B------:R-:W-:Y:S01]  /*111d0*/  IADD3 R12, R4, 0x302, RZ ;  /* 0x00000302040c7810 */ /* 0x000fe20007ffe0ff */
[----:B------:R-:W-:Y:S02]  /*111e0*/  WARPGROUP.DEPBAR.LE gsb0, 0x0 ;  /* 0x00008000000079c5 */ /* 0x000fe40000010000 */
[----:B------:R-:W-:-:S06]  /*111f0*/  WARPGROUP.ARRIVE ;  /* 0x00000000000079c5 */ /* 0x000fcc0000000000 */
[----:B------:R-:W-:Y:S03]  /*11200*/  HGMMA.64x16x16.F32 R88, gdesc[UR52], RZ, !UPT, gsb0 ;  /* 0x00200000345879f0 */ /* 0x000fe6000c0008ff */
[----:B------:R-:W-:Y:S02]  /*11210*/  WARPGROUP.DEPBAR.LE gsb0, 0x0 ;  /* 0x00008000000079c5 */ /* 0x000fe40000010000 */
[----:B------:R-:W-:-:S06]  /*11220*/  WARPGROUP.ARRIVE ;  /* 0x00000000000079c5 */ /* 0x000fcc0000000000 */
[----:B------:R-:W-:Y:S01]  /*11230*/  HGMMA.64x16x16.F32 R72, gdesc[UR32], RZ, !UPT, gsb0 ;  /* 0x00200000204879f0 */ /* 0x000fe2000c0008ff */
[----:B------:R-:W-:Y:S01]  /*11240*/  R2UR UR34, R10 ;  /* 0x000000000a2272ca */ /* 0x000fe200000e0000 */
[----:B------:R-:W-:Y:S01]  /*11250*/  VIADD R10, R4, 0x382 ;  /* 0x00000382040a7836 */ /* 0x000fe20000000000 */
[----:B------:R-:W-:Y:S02]  /*11260*/  R2UR UR35, R11 ;  /* 0x000000000b2372ca */ /* 0x000fe400000e0000 */
[----:B------:R-:W-:Y:S01]  /*11270*/  MOV R11, 0x40000040 ;  /* 0x40000040000b7802 */ /* 0x000fe20000000f00 */
[----:B------:R-:W-:Y:S02]  /*11280*/  WARPGROUP.DEPBAR.LE gsb0, 0x0 ;  /* 0x00008000000079c5 */ /* 0x000fe40000010000 */
[----:B------:R-:W-:-:S06]  /*11290*/  WARPGROUP.ARRIVE ;  /* 0x00000000000079c5 */ /* 0x000fcc0000000000 */
[----:B------:R-:W-:Y:S01]  /*112a0*/  HGMMA.64x16x16.F32 R64, gdesc[UR28], RZ, !UPT, gsb0 ;  /* 0x002000001c4079f0 */ /* 0x000fe2000c0008ff */
[----:B------:R-:W-:Y:S01]  /*112b0*/  R2UR UR30, R12 ;  /* 0x000000000c1e72ca */ /* 0x000fe200000e0000 */
[----:B------:R-:W-:Y:S01]  /*112c0*/  VIADD R12, R4, 0x402 ;  /* 0x00000402040c7836 */ /* 0x000fe20000000000 */
[----:B------:R-:W-:Y:S01]  /*112d0*/  R2UR UR31, R13 ;  /* 0x000000000d1f72ca */ /* 0x000fe200000e0000 */
[----:B------:R-:W-:Y:S01]  /*112e0*/  IMAD.MOV.U32 R13, RZ, RZ, 0x40000040 ;  /* 0x40000040ff0d7424 */ /* 0x000fe200078e00ff */
[----:B------:R-:W-:Y:S02]  /*112f0*/  WARPGROUP.DEPBAR.LE gsb0, 0x0 ;  /* 0x00008000000079c5 */ /* 0x000fe40000010000 */
[----:B------:R-:W-:-:S06]  /*11300*/  WARPGROUP.ARRIVE ;  /* 0x00000000000079c5 */ /* 0x000fcc0000000000 */
[----:B------:R-:W-:Y:S03]  /*11310*/  HGMMA.64x16x16.F32 R56, gdesc[UR44], RZ, !UPT, gsb0 ;  /* 0x002000002c3879f0 */ /* 0x000fe6000c0008ff */
[----:B------:R-:W-:Y:S02]  /*11320*/  WARPGROUP.DEPBAR.LE gsb0, 0x0 ;  /* 0x00008000000079c5 */ /* 0x000fe40000010000 */
[----:B------:R-:W-:-:S06]  /*11330*/  WARPGROUP.ARRIVE ;  /* 0x00000000000079c5 */ /* 0x000fcc0000000000 */
[----:B------:R-:W-:Y:S01]  /*11340*/  HGMMA.64x16x16.F32 R48, gdesc[UR24], RZ, !UPT, gsb0 ;  /* 0x00200000183079f0 */ /* 0x000fe2000c0008ff */
[----:B------:R-:W-:Y:S01]  /*11350*/  UMOV UR44, UR36 ;  /* 0x00000024002c7c82 */ /* 0x000fe20008000000 */
[----:B------:R-:W-:Y:S01]  /*11360*/  UMOV UR45, UR37 ;  /* 0x00000025002d7c82 */ /* 0x000fe20008000000 */
[----:B------:R-:W-:Y:S02]  /*11370*/  R2UR UR26, R10 ;  /* 0x000000000a1a72ca */ /* 0x000fe400000e0000 */
[----:B------:R-:W-:Y:S01]  /*11380*/  R2UR UR27, R11 ;  /* 0x000000000b1b72ca */ /* 0x000fe200000e0000 */
[----:B------:R-:W-:Y:S02]  /*11390*/  WARPGROUP.DEPBAR.LE gsb0, 0x0 ;  /* 0x00008000000079c5 */ /* 0x000fe40000010000 */
[----:B------:R-:W-:Y:S01]  /*113a0*/  WARPGROUP.ARRIVE ;  /* 0x00000000000079c5 */ /* 0x000fe20000000000 */
[----:B------:R-:W-:Y:S01]  /*113b0*/  UMOV UR8, UR44 ;  /* 0x0000002c00087c82 */ /* 0x000fe20008000000 */
[----:B------:R-:W-:Y:S01]  /*113c0*/  UMOV UR9, UR45 ;  /* 0x0000002d00097c82 */ /* 0x000fe20008000000 */
[----:B------:R-:W-:Y:S01]  /*113d0*/  UMOV UR48, UR44 ;  /* 0x0000002c00307c82 */ /* 0x000fe20008000000 */
[----:B------:R-:W-:Y:S01]  /*113e0*/  UMOV UR49, UR45 ;  /* 0x0000002d00317c82 */ /* 0x000fe20008000000 */
[----:B------:R-:W-:Y:S01]  /*113f0*/  UMOV UR12, UR44 ;  /* 0x0000002c000c7c82 */ /* 0x000fe20008000000 */
[----:B------:R-:W-:Y:S01]  /*11400*/  HGMMA.64x16x16.F32 R40, gdesc[UR16], RZ, !UPT, gsb0 ;  /* 0x00200000102879f0 */ /* 0x000fe2000c0008ff */
        /* <DEDUP_REMOVED lines=9> */
[----:B------:R-:W-:Y:S01]  /*114a0*/  R2UR UR18, R12 ;  /* 0x000000000c1272ca */ /* 0x000fe200000e0000 */
[----:B------:R-:W-:Y:S01]  /*114b0*/  UMOV UR16, UR44 ;  /* 0x0000002c00107c82 */ /* 0x000fe20008000000 */
[----:B------:R-:W-:Y:S01]  /*114c0*/  R2UR UR19, R13 ;  /* 0x000000000d1372ca */ /* 0x000fe200000e0000 */
[----:B------:R-:W-:Y:S01]  /*114d0*/  UMOV UR17, UR45 ;  /* 0x0000002d00117c82 */ /* 0x000fe20008000000 */
[----:B------:R-:W-:-:S02]  /*114e0*/  VIADD R10, R4, 0x482 ;  /* 0x00000482040a7836 */ /* 0x000fc40000000000 */
[----:B------:R-:W-:Y:S02]  /*114f0*/  IMAD.MOV.U32 R11, RZ, RZ, 0x40000040 ;  /* 0x40000040ff0b7424 */ /* 0x000fe400078e00ff */
[----:B------:R-:W-:Y:S01]  /*11500*/  VIADD R12, R4, 0x502 ;  /* 0x00000502040c7836 */ /* 0x000fe20000000000 */
[----:B------:R-:W-:Y:S02]  /*11510*/  WARPGROUP.DEPBAR.LE gsb0, 0x0 ;  /* 0x00008000000079c5 */ /* 0x000fe40000010000 */
[----:B------:R-:W-:-:S06]  /*11520*/  WARPGROUP.ARRIVE ;  /* 0x00000000000079c5 */ /* 0x000fcc0000000000 */
[----:B------:R-:W-:Y:S03]  /*11530*/  HGMMA.64x16x16.F32 R32, gdesc[UR4], RZ, !UPT, gsb0 ;  /* 0x00200000042079f0 */ /* 0x000fe6000c0008ff */
[----:B------:R-:W-:Y:S02]  /*11540*/  WARPGROUP.DEPBAR.LE gsb0, 0x0 ;  /* 0x00008000000079c5 */ /* 0x000fe40000010000 */
[----:B------:R-:W-:-:S06]  /*11550*/  WARPGROUP.ARRIVE ;  /* 0x00000000000079c5 */ /* 0x000fcc0000000000 */
[----:B------:R-:W-:Y:S03]  /*11560*/  HGMMA.64x16x16.F32 R24, gdesc[UR40], RZ, !UPT, gsb0 ;  /* 0x00200000281879f0 */ /* 0x000fe6000c0008ff */
        /* <DEDUP_REMOVED lines=27> */
[----:B------:R-:W-:Y:S02]  /*11720*/  R2UR UR42, R10 ;  /* 0x000000000a2a72ca */ /* 0x000fe400000e0000 */
[----:B------:R-:W-:Y:S01]  /*11730*/  R2UR UR43, R11 ;  /* 0x000000000b2b72ca */ /* 0x000fe200000e0000 */
[----:B------:R-:W-:Y:S01]  /*11740*/  UMOV UR40, UR44 ;  /* 0x0000002c00287c82 */ /* 0x000fe20008000000 */
[----:B------:R-:W-:Y:S01]  /*11750*/  UMOV UR41, UR45 ;  /* 0x0000002d00297c82 */ /* 0x000fe20008000000 */
[----:B------:R-:W-:Y:S02]  /*11760*/  WARPGROUP.DEPBAR.LE gsb0, 0x0 ;  /* 0x00008000000079c5 */ /* 0x000fe40000010000 */
[----:B------:R-:W-:-:S08]  /*11770*/  WARPGROUP.ARRIVE ;  /* 0x00000000000079c5 */ /* 0x000fd00000000000 */
[----:B------:R-:W-:Y:S01]  /*11780*/  HGMMA.64x16x16.F32 R32, gdesc[UR40], R32, gsb0 ;  /* 0x00200000282079f0 */ /* 0x000fe20008000820 */
[----:B------:R-:W-:Y:S01]  /*11790*/  IMAD.MOV.U32 R13, RZ, RZ, 0x40000040 ;  /* 0x40000040ff0d7424 */ /* 0x000fe200078e00ff */
[----:B------:R-:W-:-:S04]  /*117a0*/  R2UR UR46, R12 ;  /* 0x000000000c2e72ca */ /* 0x000fc800000e0000 */
[----:B------:R-:W-:Y:S01]  /*117b0*/  R2UR UR47, R13 ;  /* 0x000000000d2f72ca */ /* 0x000fe200000e0000 */
[----:B------:R-:W-:Y:S02]  /*117c0*/  WARPGROUP.DEPBAR.LE gsb0, 0x0 ;  /* 0x00008000000079c5 */ /* 0x000fe40000010000 */
[----:B------:R-:W-:-:S10]  /*117d0*/  WARPGROUP.ARRIVE ;  /* 0x00000000000079c5 */ /* 0x000fd40000000000 */
[----:B------:R-:W-:Y:S01]  /*117e0*/  HGMMA.64x16x16.F32 R24, gdesc[UR44], R24, gsb0 ;  /* 0x002000002c1879f0 */ /* 0x000fe20008000818 */
[----:B------:R-:W-:Y:S02]  /*117f0*/  R2UR UR54, R14 ;  /* 0x000000000e3672ca */ /* 0x000fe400000e0000 */
[----:B------:R-:W-:Y:S01]  /*11800*/  R2UR UR55, R15 ;  /* 0x000000000f3772ca */ /* 0x000fe200000e0000 */
[----:B------:R-:W-:Y:S01]  /*11810*/  UIADD3 UR4, UR56, 0x4, URZ ;  /* 0x0000000438047890 */ /* 0x000fe2000fffe03f */
[----:B------:R-:W-:-:S06]  /*11820*/  UMOV UR53, 0x40000040 ;  /* 0x4000004000357882 */ /* 0x000fcc0000000000 */
[----:B------:R-:W-:Y:S01]  /*11830*/  UMOV UR52, UR4 ;  /* 0x0000000400347c82 */ /* 0x000fe20008000000 */
[----:B------:R-:W-:Y:S02]  /*11840*/  WARPGROUP.DEPBAR.LE gsb0, 0x0 ;  /* 0x00008000000079c5 */ /* 0x000fe40000010000 */
[----:B------:R-:W-:-:S06]  /*11850*/  WARPGROUP.ARRIVE ;  /* 0x00000000000079c5 */ /* 0x000fcc0000000000 */
[----:B------:R-:W-:Y:S01]  /*11860*/  HGMMA.64x16x16.F32 R112, gdesc[UR52], R112, gsb0 ;  /* 0x00200000347079f0 */ /* 0x000fe20008000870 */
[----:B------:R-:W-:Y:S01]  /*11870*/  R2UR UR39, R6 ;  /* 0x00000000062772ca */ /* 0x000fe200000e0000 */
[----:B------:R-:W-:Y:S01]  /*11880*/  VIADD R6, R4, 0x84 ;  /* 0x0000008404067836 */ /* 0x000fe20000000000 */
[----:B------:R-:W-:Y:S01]  /*11890*/  R2UR UR38, R7 ;  /* 0x00000000072672ca */ /* 0x000fe200000e0000 */
[----:B------:R-:W-:-:S03]  /*118a0*/  IMAD.MOV.U32 R7, RZ, RZ, 0x40000040 ;  /* 0x40000040ff077424 */ /* 0x000fc600078e00ff */
[----:B------:R-:W-:Y:S02]  /*118b0*/  R2UR UR6, R6 ;  /* 0x00000000060672ca */ /* 0x000fe400000e0000 */
[----:B------:R-:W-:Y:S01]  /*118c0*/  R2UR UR7, R7 ;  /* 0x00000000070772ca */ /* 0x000fe200000e0000 */
[----:B------:R-:W-:Y:S01]  /*118d0*/  UMOV UR40, UR52 ;  /* 0x0000003400287c82 */ /* 0x000fe20008000000 */
[----:B------:R-:W-:Y:S01]  /*118e0*/  UMOV UR41, UR53 ;  /* 0x0000003500297c82 */ /* 0x000fe20008000000 */
[----:B------:R-:W-:Y:S01]  /*118f0*/  UMOV UR4, UR40 ;  /* 0x0000002800047c82 */ /* 0x000fe20008000000 */
        /* <DEDUP_REMOVED lines=12> */
[----:B------:R-:W-:Y:S02]  /*119c0*/  WARPGROUP.DEPBAR.LE gsb0, 0x0 ;  /* 0x00008000000079c5 */ /* 0x000fe40000010000 */
[----:B------:R-:W-:-:S08]  /*119d0*/  WARPGROUP.ARRIVE ;  /* 0x00000000000079c5 */ /* 0x000fd00000000000 */
[----:B------:R-:W-:Y:S01]  /*119e0*/  HGMMA.64x16x16.F32 R96, gdesc[UR8], R96, gsb0 ;  /* 0x00200000086079f0 */ /* 0x000fe20008000860 */
[----:B------:R-:W-:Y:S02]  /*119f0*/  VIADD R6, R4, 0x184 ;  /* 0x0000018404067836 */ /* 0x000fe40000000000 */
        /* <DEDUP_REMOVED lines=9> */
[----:B------:R-:W-:-:S04]  /*11a90*/  IADD3 R8, R4, 0x204, RZ ;  /* 0x0000020404087810 */ /* 0x000fc80007ffe0ff */
        /* <DEDUP_REMOVED lines=56> */
[----:B------:R-:W-:Y:S02]  /*11e20*/  WARPGROUP.DEPBAR.LE gsb0, 0x0 ;  /* 0x00008000000079c5 */ /* 0x000fe40000010000 */
[----:B------:R-:W-:-:S10]  /*11e30*/  WARPGROUP.ARRIVE ;  /* 0x00000000000079c5 */ /* 0x000fd40000000000 */
[----:B------:R-:W-:Y:S01]  /*11e40*/  HGMMA.64x16x16.F32 R24, gdesc[UR40], R24, gsb0 ;  /* 0x00200000281879f0 */ /* 0x000fe20008000818 */
[----:B------:R-:W-:Y:S01]  /*11e50*/  IMAD.MOV.U32 R7, RZ, RZ, 0x40000040 ;  /* 0x40000040ff077424 */ /* 0x000fe200078e00ff */
[----:B------:R-:W-:-:S04]  /*11e60*/  IADD3 R6, R4, 0x6, RZ ;  /* 0x0000000604067810 */ /* 0x000fc80007ffe0ff */
        /* <DEDUP_REMOVED lines=8> */
[----:B------:R-:W-:Y:S01]  /*11ef0*/  IMAD.MOV.U32 R7, RZ, RZ, 0x40000040 ;  /* 0x40000040ff077424 */ /* 0x000fe200078e00ff */
[----:B------:R-:W-:-:S04]  /*11f00*/  IADD3 R6, R4, 0x86, RZ ;  /* 0x0000008604067810 */ /* 0x000fc80007ffe0ff */
        /* <DEDUP_REMOVED lines=9> */
[----:B------:R-:W-:Y:S01]  /*11fa0*/  VIADD R8, R4, 0x106 ;  /* 0x0000010604087836 */ /* 0x000fe20000000000 */
[----:B------:R-:W-:-:S04]  /*11fb0*/  MOV R9, 0x40000040 ;  /* 0x4000004000097802 */ /* 0x000fc80000000f00 */
        /* <DEDUP_REMOVED lines=286> */
[----:B------:R-:W-:Y:S01]  /*131a0*/  UMOV UR5, 0x40000040 ;  /* 0x4000004000057882 */ /* 0x000fe20000000000 */
        /* <DEDUP_REMOVED lines=48> */
[----:B------:R-:W-:Y:S02]  /*134b0*/  IADD3 R10, R4, 0x884, RZ ;  /* 0x00000884040a7810 */ /* 0x000fe40007ffe0ff */
[----:B------:R-:W-:Y:S02]  /*134c0*/  MOV R11, 0x40000040 ;  /* 0x40000040000b7802 */ /* 0x000fe40000000f00 */
[----:B------:R-:W-:Y:S02]  /*134d0*/  R2UR UR26, R10 ;  /* 0x000000000a1a72ca */ /* 0x000fe400000e0000 */
[----:B------:R-:W-:Y:S01]  /*134e0*/  R2UR UR27, R11 ;  /* 0x000000000b1b72ca */ /* 0x000fe200000e0000 */
[----:B------:R-:W-:Y:S01]  /*134f0*/  UMOV UR24, UR4 ;  /* 0x0000000400187c82 */ /* 0x000fe20008000000 */
[----:B------:R-:W-:Y:S01]  /*13500*/  UMOV UR25, UR5 ;  /* 0x0000000500197c82 */ /* 0x000fe20008000000 */
[----:B------:R-:W-:-:S02]  /*13510*/  WARPGROUP.DEPBAR.LE gsb0, 0x0 ;  /* 0x00008000000079c5 */ /* 0x000fc40000010000 */
        /* <DEDUP_REMOVED lines=9> */
[C---:B------:R-:W-:Y:S01]  /*135b0*/  VIADD R6, R4.reuse, 0x984 ;  /* 0x0000098404067836 */ /* 0x040fe20000000000 */
[----:B------:R-:W-:Y:S01]  /*135c0*/  MOV R7, 0x40000040 ;  /* 0x4000004000077802 */ /* 0x000fe20000000f00 */
[----:B------:R-:W-:Y:S01]  /*135d0*/  UMOV UR8, UR4 ;  /* 0x0000000400087c82 */ /* 0x000fe20008000000 */
[----:B------:R-:W-:Y:S01]  /*135e0*/  UMOV UR9, UR5 ;  /* 0x0000000500097c82 */ /* 0x000fe20008000000 */
[----:B------:R-:W-:Y:S01]  /*135f0*/  VIADD R8, R4, 0xa04 ;  /* 0x00000a0404087836 */ /* 0x000fe20000000000 */
[----:B------:R-:W-:Y:S01]  /*13600*/  R2UR UR10, R6 ;  /* 0x00000000060a72ca */ /* 0x000fe200000e0000 */
[----:B------:R-:W-:Y:S01]  /*13610*/  IMAD.MOV.U32 R9, RZ, RZ, 0x40000040 ;  /* 0x40000040ff097424 */ /* 0x000fe200078e00ff */
[----:B------:R-:W-:Y:S01]  /*13620*/  R2UR UR11, R7 ;  /* 0x00000000070b72ca */ /* 0x000fe200000e0000 */
[----:B------:R-:W-:Y:S01]  /*13630*/  UMOV UR12, UR4 ;  /* 0x00000004000c7c82 */ /* 0x000fe20008000000 */
[----:B------:R-:W-:Y:S01]  /*13640*/  UMOV UR13, UR5 ;  /* 0x00000005000d7c82 */ /* 0x000fe20008000000 */
[----:B------:R-:W-:Y:S01]  /*13650*/  UMOV UR16, UR4 ;  /* 0x0000000400107c82 */ /* 0x000fe20008000000 */
[----:B------:R-:W-:Y:S01]  /*13660*/  UMOV UR17, UR5 ;  /* 0x0000000500117c82 */ /* 0x000fe20008000000 */
[----:B------:R-:W-:Y:S01]  /*13670*/  UIADD3 UR20, UR56, 0x406, URZ ;  /* 0x0000040638147890 */ /* 0x000fe2000fffe03f */
[----:B------:R-:W-:Y:S01]  /*13680*/  UMOV UR21, 0x40000040 ;  /* 0x4000004000157882 */ /* 0x000fe20000000000 */
[----:B------:R-:W-:Y:S01]  /*13690*/  ULDC UR6, c[0x0][0x9d8] ;  /* 0x0002760000067ab9 */ /* 0x000fe20000000800 */
[----:B------:R0:W-:Y:S01]  /*136a0*/  STL.64 [R1+0x8], R20 ;  /* 0x0000081401007387 */ /* 0x0001e20000100a00 */
[----:B--2---:R-:W-:Y:S01]  /*136b0*/  IADD3 R5, R162, 0xb0, -R120 ;  /* 0x000000b0a2057810 */ /* 0x004fe20007ffe878 */
[----:B------:R-:W-:Y:S01]  /*136c0*/  ULDC UR7, c[0x0][0x988] ;  /* 0x0002620000077ab9 */ /* 0x000fe20000000800 */
[----:B------:R-:W-:-:S02]  /*136d0*/  WARPGROUP.DEPBAR.LE gsb0, 0x0 ;  /* 0x00008000000079c5 */ /* 0x000fc40000010000 */
[----:B------:R-:W-:-:S06]  /*136e0*/  WARPGROUP.ARRIVE ;  /* 0x00000000000079c5 */ /* 0x000fcc0000000000 */
[----:B------:R-:W-:Y:S01]  /*136f0*/  HGMMA.64x16x16.F32 R40, gdesc[UR8], R40, gsb0 ;  /* 0x00200000082879f0 */ /* 0x000fe20008000828 */
[----:B------:R-:W-:Y:S02]  /*13700*/  R2UR UR14, R8 ;  /* 0x00000000080e72ca */ /* 0x000fe400000e0000 */
[----:B------:R-:W-:Y:S01]  /*13710*/  R2UR UR15, R9 ;  /* 0x00000000090f72ca */ /* 0x000fe200000e0000 */
[----:B------:R-:W-:Y:S01]  /*13720*/  VIADD R6, R4, 0xa84 ;  /* 0x00000a8404067836 */ /* 0x000fe20000000000 */
[----:B------:R-:W-:Y:S02]  /*13730*/  WARPGROUP.DEPBAR.LE gsb0, 0x0 ;  /* 0x00008000000079c5 */ /* 0x000fe40000010000 */
[----:B------:R-:W-:-:S09]  /*13740*/  WARPGROUP.ARRIVE ;  /* 0x00000000000079c5 */ /* 0x000fd20000000000 */
[----:B------:R-:W-:Y:S01]  /*13750*/  HGMMA.64x16x16.F32 R32, gdesc[UR12], R32, gsb0 ;  /* 0x002000000c2079f0 */ /* 0x000fe20008000820 */
[----:B------:R-:W-:Y:S02]  /*13760*/  MOV R7, 0x40000040 ;  /* 0x4000004000077802 */ /* 0x000fe40000000f00 */
[----:B------:R-:W-:Y:S02]  /*13770*/  R2UR UR18, R6 ;  /* 0x00000000061272ca */ /* 0x000fe400000e0000 */
[----:B------:R-:W-:Y:S01]  /*13780*/  R2UR UR19, R7 ;  /* 0x00000000071372ca */ /* 0x000fe200000e0000 */
[----:B------:R-:W-:Y:S02]  /*13790*/  WARPGROUP.DEPBAR.LE gsb0, 0x0 ;  /* 0x00008000000079c5 */ /* 0x000fe40000010000 */
[----:B------:R-:W-:-:S10]  /*137a0*/  WARPGROUP.ARRIVE ;  /* 0x00000000000079c5 */ /* 0x000fd40000000000 */
        /* <DEDUP_REMOVED lines=68> */
[----:B------:R-:W-:Y:S01]  /*13bf0*/  UMOV UR8, UR20 ;  /* 0x0000001400087c82 */ /* 0x000fe20008000000 */
[----:B------:R-:W-:Y:S01]  /*13c00*/  UMOV UR9, UR21 ;  /* 0x0000001500097c82 */ /* 0x000fe20008000000 */
[----:B------:R-:W-:Y:S01]  /*13c10*/  FMUL.FTZ R8, R113, UR6 ;  /* 0x0000000671087c20 */ /* 0x000fe20008410000 */
[----:B0-----:R-:W-:Y:S01]  /*13c20*/  FMUL.FTZ R20, R115, UR6 ;  /* 0x0000000673147c20 */ /* 0x001fe20008410000 */
[----:B------:R-:W-:Y:S01]  /*13c30*/  FMUL.FTZ R3, R112, UR6 ;  /* 0x0000000670037c20 */ /* 0x000fe20008410000 */
[----:B------:R-:W-:Y:S02]  /*13c40*/  WARPGROUP.DEPBAR.LE gsb0, 0x0 ;  /* 0x00008000000079c5 */ /* 0x000fe40000010000 */
[----:B------:R-:W-:-:S06]  /*13c50*/  WARPGROUP.ARRIVE ;  /* 0x00000000000079c5 */ /* 0x000fcc0000000000 */
[----:B------:R-:W-:Y:S01]  /*13c60*/  HGMMA.64x16x16.F32 R32, gdesc[UR8], R32, gsb0 ;  /* 0x00200000082079f0 */ /* 0x000fe20008000820 */
[----:B------:R-:W-:Y:S01]  /*13c70*/  FMUL.FTZ R12, R105, UR6 ;  /* 0x00000006690c7c20 */ /* 0x000fe20008410000 */
[----:B------:R-:W-:Y:S01]  /*13c80*/  MUFU.TANH R8, R8 ;  /* 0x0000000800087308 */ /* 0x000fe20000002400 */
[----:B------:R-:W-:Y:S01]  /*13c90*/  FMUL.FTZ R9, R116, UR6 ;  /* 0x0000000674097c20 */ /* 0x000fe20008410000 */
[----:B------:R-:W-:Y:S01]  /*13ca0*/  FMUL.FTZ R112, R114, UR6 ;  /* 0x0000000672707c20 */ /* 0x000fe20008410000 */
[----:B------:R-:W-:-:S05]  /*13cb0*/  FMUL.FTZ R10, R117, UR6 ;  /* 0x00000006750a7c20 */ /* 0x000fca0008410000 */
[----:B------:R-:W0:Y:S01]  /*13cc0*/  MUFU.TANH R20, R20 ;  /* 0x0000001400147308 */ /* 0x000e220000002400 */
[----:B------:R-:W-:Y:S01]  /*13cd0*/  FMUL.FTZ R81, R100, UR6 ;  /* 0x0000000664517c20 */ /* 0x000fe20008410000 */
[----:B------:R-:W-:Y:S01]  /*13ce0*/  FMUL.FTZ R100, R90, UR6 ;  /* 0x000000065a647c20 */ /* 0x000fe20008410000 */
[----:B------:R-:W-:-:S05]  /*13cf0*/  FMUL.FTZ R90, R72, UR6 ;  /* 0x00000006485a7c20 */ /* 0x000fca0008410000 */
[----:B------:R-:W1:Y:S01]  /*13d00*/  MUFU.TANH R3, R3 ;  /* 0x0000000300037308 */ /* 0x000e620000002400 */
[----:B------:R-:W-:Y:S01]  /*13d10*/  FMUL.FTZ R11, R104, UR6 ;  /* 0x00000006680b7c20 */ /* 0x000fe20008410000 */
[----:B------:R-:W-:Y:S01]  /*13d20*/  FMUL.FTZ R72, R73, UR6 ;  /* 0x0000000649487c20 */ /* 0x000fe20008410000 */
[----:B------:R-:W-:Y:S02]  /*13d30*/  IMAD R6, R160, -0xb0, R5 ;  /* 0xffffff50a0067824 */ /* 0x000fe400078e0205 */
[----:B------:R-:W-:-:S03]  /*13d40*/  FMUL.FTZ R73, R76, UR6 ;  /* 0x000000064c497c20 */ /* 0x000fc60008410000 */
[----:B------:R-:W2:Y:S01]  /*13d50*/  MUFU.TANH R12, R12 ;  /* 0x0000000c000c7308 */ /* 0x000ea20000002400 */
[----:B------:R-:W-:Y:S01]  /*13d60*/  FMUL.FTZ R76, R64, UR6 ;  /* 0x00000006404c7c20 */ /* 0x000fe20008410000 */
[----:B------:R-:W-:Y:S01]  /*13d70*/  FMUL.FTZ R84, R118, UR6 ;  /* 0x0000000676547c20 */ /* 0x000fe20008410000 */
[----:B------:R-:W-:-:S05]  /*13d80*/  FMUL.FTZ R64, R65, UR6 ;  /* 0x0000000641407c20 */ /* 0x000fca0008410000 */
[----:B------:R-:W3:Y:S01]  /*13d90*/  MUFU.TANH R9, R9 ;  /* 0x0000000900097308 */ /* 0x000ee20000002400 */
[----:B------:R-:W-:Y:S01]  /*13da0*/  FMUL.FTZ R65, R68, UR6 ;  /* 0x0000000644417c20 */ /* 0x000fe20008410000 */
[----:B------:R-:W-:Y:S01]  /*13db0*/  FMUL.FTZ R68, R70, UR6 ;  /* 0x0000000646447c20 */ /* 0x000fe20008410000 */
[----:B------:R-:W-:-:S05]  /*13dc0*/  ISETP.GT.AND P3, PT, R6, 0x1, PT ;  /* 0x000000010600780c */ /* 0x000fca0003f64270 */
[----:B------:R-:W4:Y:S01]  /*13dd0*/  MUFU.TANH R112, R112 ;  /* 0x0000007000707308 */ /* 0x000f220000002400 */
[----:B------:R-:W-:Y:S01]  /*13de0*/  FMUL.FTZ R70, R59, UR6 ;  /* 0x000000063b467c20 */ /* 0x000fe20008410000 */
[----:B------:R-:W-:Y:S01]  /*13df0*/  FMUL.FTZ R21, R119, UR6 ;  /* 0x0000000677157c20 */ /* 0x000fe20008410000 */
[----:B------:R-:W-:-:S05]  /*13e00*/  FMUL.FTZ R59, R60, UR6 ;  /* 0x000000063c3b7c20 */ /* 0x000fca0008410000 */
[----:B------:R-:W4:Y:S01]  /*13e10*/  MUFU.TANH R10, R10 ;  /* 0x0000000a000a7308 */ /* 0x000f220000002400 */
[----:B------:R-:W-:Y:S01]  /*13e20*/  ISETP.GT.AND P2, PT, R6, RZ, PT ;  /* 0x000000ff0600720c */ /* 0x000fe20003f44270 */
[----:B------:R-:W-:Y:S01]  /*13e30*/  FMUL.FTZ R13, R108, UR6 ;  /* 0x000000066c0d7c20 */ /* 0x000fe20008410000 */
[----:B------:R-:W-:Y:S01]  /*13e40*/  FMUL.FTZ R60, R63, UR6 ;  /* 0x000000063f3c7c20 */ /* 0x000fe20008410000 */
[----:B------:R-:W-:Y:S01]  /*13e50*/  FMUL.FTZ R63, R54, UR6 ;  /* 0x00000006363f7c20 */ /* 0x000fe20008410000 */
[----:B0-----:R-:W-:-:S03]  /*13e60*/  FSEL R20, R20, -INF , P3 ;  /* 0xff80000014147808 */ /* 0x001fc60001800000 */
[----:B------:R-:W0:Y:S01]  /*13e70*/  MUFU.TANH R11, R11 ;  /* 0x0000000b000b7308 */ /* 0x000e220000002400 */
[----:B------:R-:W-:Y:S01]  /*13e80*/  FSEL R8, R8, -INF , P3 ;  /* 0xff80000008087808 */ /* 0x000fe20001800000 */
[----:B------:R-:W-:Y:S02]  /*13e90*/  WARPGROUP.DEPBAR.LE gsb0, 0x0 ;  /* 0x00008000000079c5 */ /* 0x000fe40000010000 */
[----:B------:R-:W-:Y:S01]  /*13ea0*/  FMUL.FTZ R54, R33, UR6 ;  /* 0x0000000621367c20 */ /* 0x000fe20008410000 */
[----:B------:R-:W-:Y:S01]  /*13eb0*/  ISETP.GT.AND P3, PT, R6, 0x11, PT ;  /* 0x000000110600780c */ /* 0x000fe20003f64270 */
[----:B------:R-:W-:Y:S02]  /*13ec0*/  FMUL.FTZ R83, R106, UR6 ;  /* 0x000000066a537c20 */ /* 0x000fe40008410000 */
[----:B------:R-:W0:Y:S01]  /*13ed0*/  MUFU.TANH R84, R84 ;  /* 0x0000005400547308 */ /* 0x000e220000002400 */
[----:B------:R-:W-:Y:S01]  /*13ee0*/  ISETP.GT.AND P4, PT, R6, 0x8, PT ;  /* 0x000000080600780c */ /* 0x000fe20003f84270 */
[----:B------:R-:W-:Y:S01]  /*13ef0*/  FMUL.FTZ R14, R109, UR6 ;  /* 0x000000066d0e7c20 */ /* 0x000fe20008410000 */
[----:B-1----:R-:W-:Y:S01]  /*13f00*/  FSEL R33, R3, -INF , P2 ;  /* 0xff80000003217808 */ /* 0x002fe20001000000 */
[----:B------:R-:W-:Y:S01]  /*13f10*/  FMUL.FTZ R7, R52, UR6 ;  /* 0x0000000634077c20 */ /* 0x000fe20008410000 */
[----:B------:R-:W-:-:S02]  /*13f20*/  IMAD.MOV.U32 R5, RZ, RZ, 0x40000040 ;  /* 0x40000040ff057424 */ /* 0x000fc400078e00ff */
[----:B------:R-:W-:Y:S01]  /*13f30*/  FMUL.FTZ R163, R45, UR6 ;  /* 0x000000062da37c20 */ /* 0x000fe20008410000 */
[----:B------:R-:W-:Y:S01]  /*13f40*/  FMUL.FTZ R52, R34, UR6 ;  /* 0x0000000622347c20 */ /* 0x000fe20008410000 */
[----:B------:R-:W1:Y:S01]  /*13f50*/  MUFU.TANH R21, R21 ;  /* 0x0000001500157308 */ /* 0x000e620000002400 */
[----:B------:R-:W-:Y:S01]  /*13f60*/  FMUL.FTZ R34, R37, UR6 ;  /* 0x0000000625227c20 */ /* 0x000fe20008410000 */
[----:B--2---:R-:W-:Y:S01]  /*13f70*/  FSEL R45, R12, -INF , P3 ;  /* 0xff8000000c2d7808 */ /* 0x004fe20001800000 */
[----:B------:R-:W-:Y:S01]  /*13f80*/  FMUL.FTZ R82, R107, UR6 ;  /* 0x000000066b527c20 */ /* 0x000fe20008410000 */
[----:B------:R-:W-:Y:S01]  /*13f90*/  FMUL.FTZ R86, R101, UR6 ;  /* 0x0000000665567c20 */ /* 0x000fe20008410000 */
[----:B------:R-:W-:Y:S01]  /*13fa0*/  ISETP.GT.AND P5, PT, R6, 0x9, PT ;  /* 0x000000090600780c */ /* 0x000fe20003fa4270 */
[----:B------:R-:W-:Y:S01]  /*13fb0*/  FMUL.FTZ R80, R96, UR6 ;  /* 0x0000000660507c20 */ /* 0x000fe20008410000 */
[----:B---3--:R-:W-:Y:S01]  /*13fc0*/  FSEL R37, R9, -INF , P4 ;  /* 0xff80000009257808 */ /* 0x008fe20002000000 */
[----:B------:R-:W2:Y:S01]  /*13fd0*/  MUFU.TANH R13, R13 ;  /* 0x0000000d000d7308 */ /* 0x000ea20000002400 */
[----:B------:R-:W-:Y:S01]  /*13fe0*/  FMNMX.FTZ R12, R33, R8, !PT ;  /* 0x00000008210c7209 */ /* 0x000fe20007810000 */
[----:B------:R-:W-:Y:S01]  /*13ff0*/  FMUL.FTZ R101, R102, UR6 ;  /* 0x0000000666657c20 */ /* 0x000fe20008410000 */
[----:B------:R-:W-:Y:S01]  /*14000*/  FMUL.FTZ R102, R32, UR6 ;  /* 0x0000000620667c20 */ /* 0x000fe20008410000 */
[----:B------:R-:W-:Y:S01]  /*14010*/  R2UR UR23, R5 ;  /* 0x00000000051772ca */ /* 0x000fe200000e0000 */
[----:B------:R-:W-:Y:S01]  /*14020*/  FMUL.FTZ R85, R89, UR6 ;  /* 0x0000000659557c20 */ /* 0x000fe20008410000 */
[----:B------:R-:W-:Y:S01]  /*14030*/  FMUL.FTZ R32, R39, UR6 ;  /* 0x0000000627207c20 */ /* 0x000fe20008410000 */
[----:B----4-:R-:W-:Y:S01]  /*14040*/  FSEL R5, R112, -INF , P2 ;  /* 0xff80000070057808 */ /* 0x010fe20001000000 */
[----:B------:R-:W3:Y:S01]  /*14050*/  MUFU.TANH R83, R83 ;  /* 0x0000005300537308 */ /* 0x000ee20000002400 */
[----:B------:R-:W-:Y:S01]  /*14060*/  FMUL.FTZ R105, R110, UR6 ;  /* 0x000000066e697c20 */ /* 0x000fe20008410000 */
[----:B------:R-:W-:Y:S01]  /*14070*/  FMUL.FTZ R89, R93, UR6 ;  /* 0x000000065d597c20 */ /* 0x000fe20008410000 */
[----:B------:R-:W-:Y:S01]  /*14080*/  ISETP.GT.AND P2, PT, R6, 0x10, PT ;  /* 0x000000100600780c */ /* 0x000fe20003f44270 */
[----:B------:R-:W-:Y:S01]  /*14090*/  FMUL.FTZ R15, R97, UR6 ;  /* 0x00000006610f7c20 */ /* 0x000fe20008410000 */
[----:B------:R-:W-:Y:S01]  /*140a0*/  FSEL R39, R10, -INF , P5 ;  /* 0xff8000000a277808 */ /* 0x000fe20002800000 */
[----:B------:R-:W-:Y:S01]  /*140b0*/  FMUL.FTZ R93, R74, UR6 ;  /* 0x000000064a5d7c20 */ /* 0x000fe20008410000 */
[----:B------:R-:W-:Y:S01]  /*140c0*/  FMNMX.FTZ R12, R37, R12, !PT ;  /* 0x0000000c250c7209 */ /* 0x000fe20007810000 */
[----:B------:R-:W-:Y:S01]  /*140d0*/  MUFU.TANH R14, R14 ;  /* 0x0000000e000e7308 */ /* 0x000fe20000002400 */
[----:B------:R-:W-:Y:S01]  /*140e0*/  FMUL.FTZ R74, R75, UR6 ;  /* 0x000000064b4a7c20 */ /* 0x000fe20008410000 */
[----:B------:R-:W-:Y:S01]  /*140f0*/  FMUL.FTZ R75, R77, UR6 ;  /* 0x000000064d4b7c20 */ /* 0x000fe20008410000 */
[----:B------:R-:W-:Y:S01]  /*14100*/  FMUL.FTZ R159, R41, UR6 ;  /* 0x00000006299f7c20 */ /* 0x000fe20008410000 */
[----:B------:R-:W-:Y:S01]  /*14110*/  FMUL.FTZ R104, R111, UR6 ;  /* 0x000000066f687c20 */ /* 0x000fe20008410000 */
[----:B------:R-:W-:Y:S01]  /*14120*/  FMUL.FTZ R77, R79, UR6 ;  /* 0x000000064f4d7c20 */ /* 0x000fe20008410000 */
[----:B0-----:R-:W-:Y:S01]  /*14130*/  FSEL R41, R11, -INF , P2 ;  /* 0xff8000000b297808 */ /* 0x001fe20001000000 */
[----:B------:R-:W-:Y:S01]  /*14140*/  FMUL.FTZ R98, R98, UR6 ;  /* 0x0000000662627c20 */ /* 0x000fe20008410000 */
[----:B------:R-:W-:Y:S01]  /*14150*/  MUFU.TANH R82, R82 ;  /* 0x0000005200527308 */ /* 0x000fe20000002400 */
[----:B------:R-:W-:Y:S01]  /*14160*/  FMNMX.FTZ R12, R39, R12, !PT ;  /* 0x0000000c270c7209 */ /* 0x000fe20007810000 */
[----:B------:R-:W-:Y:S01]  /*14170*/  FMUL.FTZ R79, R66, UR6 ;  /* 0x00000006424f7c20 */ /* 0x000fe20008410000 */
[----:B------:R-:W-:Y:S01]  /*14180*/  FMUL.FTZ R66, R69, UR6 ;  /* 0x0000000645427c20 */ /* 0x000fe20008410000 */
[----:B------:R-:W-:Y:S01]  /*14190*/  FMUL.FTZ R69, R71, UR6 ;  /* 0x0000000647457c20 */ /* 0x000fe20008410000 */
[----:B------:R-:W-:Y:S01]  /*141a0*/  IADD3 R4, R4, 0xa86, RZ ;  /* 0x00000a8604047810 */ /* 0x000fe20007ffe0ff */
[----:B------:R-:W-:Y:S01]  /*141b0*/  FMUL.FTZ R53, R53, UR6 ;  /* 0x0000000635357c20 */ /* 0x000fe20008410000 */
[----:B------:R-:W-:Y:S01]  /*141c0*/  FMUL.FTZ R55, R55, UR6 ;  /* 0x0000000637377c20 */ /* 0x000fe20008410000 */
[----:B------:R-:W-:Y:S01]  /*141d0*/  MUFU.TANH R80, R80 ;  /* 0x0000005000507308 */ /* 0x000fe20000002400 */
[----:B------:R-:W-:Y:S01]  /*141e0*/  FSEL R3, R84, -INF , P4 ;  /* 0xff80000054037808 */ /* 0x000fe20002000000 */
[----:B------:R-:W-:Y:S01]  /*141f0*/  FMUL.FTZ R71, R58, UR6 ;  /* 0x000000063a477c20 */ /* 0x000fe20008410000 */
[----:B------:R-:W-:Y:S01]  /*14200*/  ISETP.GT.AND P4, PT, R6, 0x18, PT ;  /* 0x000000180600780c */ /* 0x000fe20003f84270 */
[----:B------:R-:W-:Y:S01]  /*14210*/  FMUL.FTZ R58, R61, UR6 ;  /* 0x000000063d3a7c20 */ /* 0x000fe20008410000 */
[----:B------:R-:W-:Y:S01]  /*14220*/  FMNMX.FTZ R12, R41, R12, !PT ;  /* 0x0000000c290c7209 */ /* 0x000fe20007810000 */
[----:B------:R-:W-:Y:S01]  /*14230*/  FMUL.FTZ R161, R44, UR6 ;  /* 0x000000062ca17c20 */ /* 0x000fe20008410000 */
[----:B------:R-:W-:Y:S01]  /*14240*/  FMUL.FTZ R50, R50, UR6 ;  /* 0x0000000632327c20 */ /* 0x000fe20008410000 */
[----:B------:R-:W0:Y:S01]  /*14250*/  MUFU.TANH R105, R105 ;  /* 0x0000006900697308 */ /* 0x000e220000002400 */
[----:B------:R-:W-:Y:S01]  /*14260*/  FMUL.FTZ R61, R62, UR6 ;  /* 0x000000063e3d7c20 */ /* 0x000fe20008410000 */
[----:B------:R-:W-:Y:S01]  /*14270*/  FMUL.FTZ R62, R47, UR6 ;  /* 0x000000062f3e7c20 */ /* 0x000fe20008410000 */
[----:B-1----:R-:W-:Y:S01]  /*14280*/  FSEL R21, R21, -INF , P5 ;  /* 0xff80000015157808 */ /* 0x002fe20002800000 */
[----:B------:R-:W-:Y:S01]  /*14290*/  FMUL.FTZ R157, R40, UR6 ;  /* 0x00000006289d7c20 */ /* 0x000fe20008410000 */
[----:B------:R-:W-:Y:S01]  /*142a0*/  FMUL.FTZ R91, R91, UR6 ;  /* 0x000000065b5b7c20 */ /* 0x000fe20008410000 */
[----:B------:R-:W-:Y:S01]  /*142b0*/  FMUL.FTZ R94, R94, UR6 ;  /* 0x000000065e5e7c20 */ /* 0x000fe20008410000 */
[----:B------:R-:W-:Y:S01]  /*142c0*/  FMUL.FTZ R78, R78, UR6 ;  /* 0x000000064e4e7c20 */ /* 0x000fe20008410000 */
[----:B------:R-:W-:Y:S01]  /*142d0*/  MUFU.TANH R15, R15 ;  /* 0x0000000f000f7308 */ /* 0x000fe20000002400 */
[----:B------:R-:W-:Y:S01]  /*142e0*/  FMUL.FTZ R97, R99, UR6 ;  /* 0x0000000663617c20 */ /* 0x000fe20008410000 */
[----:B------:R-:W-:Y:S01]  /*142f0*/  ISETP.GT.AND P5, PT, R6, 0x19, PT ;  /* 0x000000190600780c */ /* 0x000fe20003fa4270 */
[----:B------:R-:W-:Y:S01]  /*14300*/  FMUL.FTZ R96, R88, UR6 ;  /* 0x0000000658607c20 */ /* 0x000fe20008410000 */
[----:B--2---:R-:W-:Y:S01]  /*14310*/  FSEL R47, R13, -INF , P4 ;  /* 0xff8000000d2f7808 */ /* 0x004fe20002000000 */
[----:B------:R-:W-:Y:S01]  /*14320*/  FMUL.FTZ R67, R67, UR6 ;  /* 0x0000000643437c20 */ /* 0x000fe20008410000 */
[----:B------:R-:W-:Y:S01]  /*14330*/  FMNMX.FTZ R12, R45, R12, !PT ;  /* 0x0000000c2d0c7209 */ /* 0x000fe20007810000 */
[----:B------:R-:W-:Y:S01]  /*14340*/  FMUL.FTZ R56, R56, UR6 ;  /* 0x0000000638387c20 */ /* 0x000fe20008410000 */
[----:B------:R-:W1:Y:S01]  /*14350*/  MUFU.TANH R104, R104 ;  /* 0x0000006800687308 */ /* 0x000e620000002400 */
[----:B------:R-:W-:Y:S01]  /*14360*/  R2UR UR22, R4 ;  /* 0x00000000041672ca */ /* 0x000fe200000e0000 */
[----:B------:R-:W-:Y:S01]  /*14370*/  FMUL.FTZ R57, R57, UR6 ;  /* 0x0000000639397c20 */ /* 0x000fe20008410000 */
[----:B---3--:R-:W-:-:S05]  /*14380*/  FSEL R83, R83, -INF , P2 ;  /* 0xff80000053537808 */ /* 0x008fca0001000000 */
[----:B------:R-:W2:Y:S01]  /*14390*/  MUFU.TANH R81, R81 ;  /* 0x0000005100517308 */ /* 0x000ea20000002400 */
[----:B------:R-:W-:Y:S01]  /*143a0*/  ISETP.GT.AND P2, PT, R6, 0x20, PT ;  /* 0x000000200600780c */ /* 0x000fe20003f44270 */
[----:B------:R-:W-:Y:S01]  /*143b0*/  FMUL.FTZ R44, R36, UR6 ;  /* 0x00000006242c7c20 */ /* 0x000fe20008410000 */
[----:B------:R-:W-:Y:S01]  /*143c0*/  FMNMX.FTZ R12, R47, R12, !PT ;  /* 0x0000000c2f0c7209 */ /* 0x000fe20007810000 */
[----:B------:R-:W-:Y:S01]  /*143d0*/  FMUL.FTZ R51, R51, UR6 ;  /* 0x0000000633337c20 */ /* 0x000fe20008410000 */
[----:B------:R-:W-:Y:S01]  /*143e0*/  FMUL.FTZ R48, R48, UR6 ;  /* 0x0000000630307c20 */ /* 0x000fe20008410000 */
[----:B------:R-:W-:Y:S01]  /*143f0*/  FMUL.FTZ R49, R49, UR6 ;  /* 0x0000000631317c20 */ /* 0x000fe20008410000 */
[----:B------:R-:W3:Y:S01]  /*14400*/  LDL R108, [R1+0x18] ;  /* 0x00001800016c7983 */ /* 0x000ee20000100800 */
[----:B------:R-:W4:Y:S01]  /*14410*/  MUFU.TANH R98, R98 ;  /* 0x0000006200627308 */ /* 0x000f220000002400 */
[----:B------:R-:W-:Y:S01]  /*14420*/  FMUL.FTZ R99, R103, UR6 ;  /* 0x0000000667637c20 */ /* 0x000fe20008410000 */
[----:B------:R-:W-:-:S06]  /*14430*/  FMUL.FTZ R88, R92, UR6 ;  /* 0x000000065c587c20 */ /* 0x000fcc0008410000 */
[----:B------:R-:W4:Y:S08]  /*14440*/  MUFU.TANH R86, R86 ;  /* 0x0000005600567308 */ /* 0x000f300000002400 */
[----:B------:R1:W-:Y:S01]  /*14450*/  MUFU.TANH R4, R53 ;  /* 0x0000003500047308 */ /* 0x0003e20000002400 */
[----:B0-----:R-:W-:Y:S02]  /*14460*/  FSEL R105, R105, -INF , P4 ;  /* 0xff80000069697808 */ /* 0x001fe40002000000 */
[----:B-1----:R-:W-:-:S05]  /*14470*/  FSEL R53, R14, -INF , P5 ;  /* 0xff8000000e357808 */ /* 0x002fca0002800000 */
[----:B------:R-:W0:Y:S01]  /*14480*/  MUFU.TANH R97, R97 ;  /* 0x0000006100617308 */ /* 0x000e220000002400 */
[----:B------:R-:W-:-:S07]  /*14490*/  FMNMX.FTZ R12, R53, R12, !PT ;  /* 0x0000000c350c7209 */ /* 0x000fce0007810000 */
[----:B------:R1:W-:Y:S01]  /*144a0*/  MUFU.TANH R36, R7 ;  /* 0x0000000700247308 */ /* 0x0003e20000002400 */
[----:B------:R-:W-:-:S07]  /*144b0*/  ISETP.GT.AND P4, PT, R6, 0x28, PT ;  /* 0x000000280600780c */ /* 0x000fce0003f84270 */
[----:B------:R-:W0:Y:S01]  /*144c0*/  MUFU.TANH R96, R96 ;  /* 0x0000006000607308 */ /* 0x000e220000002400 */
[----:B-1----:R-:W-:Y:S02]  /*144d0*/  FSEL R7, R82, -INF , P3 ;  /* 0xff80000052077808 */ /* 0x002fe40001800000 */
[----:B------:R-:W-:-:S05]  /*144e0*/  ISETP.GT.AND P3, PT, R6, 0x21, PT ;  /* 0x000000210600780c */ /* 0x000fca0003f64270 */
[----:B------:R1:W-:Y:S01]  /*144f0*/  MUFU.TANH R10, R55 ;  /* 0x00000037000a7308 */ /* 0x0003e20000002400 */
[----:B------:R-:W-:Y:S02]  /*14500*/  FSEL R9, R104, -INF , P5 ;  /* 0xff80000068097808 */ /* 0x000fe40002800000 */
[----:B-1----:R-:W-:-:S05]  /*14510*/  FSEL R55, R80, -INF , P2 ;  /* 0xff80000050377808 */ /* 0x002fca0001000000 */
[----:B------:R-:W1:Y:S01]  /*14520*/  MUFU.TANH R101, R101 ;  /* 0x0000006500657308 */ /* 0x000e620000002400 */
[----:B------:R-:W-:-:S07]  /*14530*/  FMNMX.FTZ R12, R55, R12, !PT ;  /* 0x0000000c370c7209 */ /* 0x000fce0007810000 */
[----:B------:R-:W-:Y:S01]  /*14540*/  MUFU.TANH R40, R50 ;  /* 0x0000003200287308 */ /* 0x000fe20000002400 */
[----:B------:R-:W-:Y:S02]  /*14550*/  ISETP.GT.AND P5, PT, R6, 0x29, PT ;  /* 0x000000290600780c */ /* 0x000fe40003fa4270 */
[----:B--2---:R-:W-:-:S05]  /*14560*/  FSEL R81, R81, -INF , P4 ;  /* 0xff80000051517808 */ /* 0x004fca0002000000 */
[----:B------:R-:W2:Y:S08]  /*14570*/  MUFU.TANH R85, R85 ;  /* 0x0000005500557308 */ /* 0x000eb00000002400 */
[----:B------:R0:W-:Y:S01]  /*14580*/  MUFU.TANH R50, R63 ;  /* 0x0000003f00327308 */ /* 0x0001e20000002400 */
[----:B------:R-:W-:Y:S01]  /*14590*/  FMUL.FTZ R92, R95, UR6 ;  /* 0x000000065f5c7c20 */ /* 0x000fe20008410000 */
[----:B----4-:R-:W-:-:S02]  /*145a0*/  FSEL R11, R98, -INF , P2 ;  /* 0xff800000620b7808 */ /* 0x010fc40001000000 */
[----:B0-----:R-:W-:-:S04]  /*145b0*/  FSEL R63, R15, -INF , P3 ;  /* 0xff8000000f3f7808 */ /* 0x001fc80001800000 */
[----:B------:R-:W0:Y:S01]  /*145c0*/  MUFU.TANH R99, R99 ;  /* 0x0000006300637308 */ /* 0x000e220000002400 */
[----:B------:R-:W-:-:S07]  /*145d0*/  FMNMX.FTZ R12, R63, R12, !PT ;  /* 0x0000000c3f0c7209 */ /* 0x000fce0007810000 */
[----:B------:R-:W4:Y:S01]  /*145e0*/  MUFU.TANH R88, R88 ;  /* 0x0000005800587308 */ /* 0x000f220000002400 */
[----:B------:R-:W-:Y:S02]  /*145f0*/  ISETP.GT.AND P2, PT, R6, 0x30, PT ;  /* 0x000000300600780c */ /* 0x000fe40003f44270 */
[----:B------:R-:W-:Y:S02]  /*14600*/  FSEL R95, R86, -INF , P5 ;  /* 0xff800000565f7808 */ /* 0x000fe40002800000 */
[----:B------:R-:W-:-:S03]  /*14610*/  FMNMX.FTZ R12, R81, R12, !PT ;  /* 0x0000000c510c7209 */ /* 0x000fc60007810000 */
[----:B------:R-:W4:Y:S01]  /*14620*/  MUFU.TANH R100, R100 ;  /* 0x0000006400647308 */ /* 0x000f220000002400 */
[----:B------:R-:W-:Y:S02]  /*14630*/  FSEL R97, R97, -INF , P3 ;  /* 0xff80000061617808 */ /* 0x000fe40001800000 */
[----:B------:R-:W-:-:S05]  /*14640*/  ISETP.GT.AND P3, PT, R6, 0x31, PT ;  /* 0x000000310600780c */ /* 0x000fca0003f64270 */
[----:B------:R-:W4:Y:S01]  /*14650*/  MUFU.TANH R89, R89 ;  /* 0x0000005900597308 */ /* 0x000f220000002400 */
[----:B------:R-:W-:Y:S02]  /*14660*/  FSEL R103, R96, -INF , P2 ;  /* 0xff80000060677808 */ /* 0x000fe40001000000 */
[----:B------:R-:W-:-:S05]  /*14670*/  FMNMX.FTZ R12, R95, R12, !PT ;  /* 0x0000000c5f0c7209 */ /* 0x000fca0007810000 */
[----:B------:R-:W4:Y:S01]  /*14680*/  MUFU.TANH R91, R91 ;  /* 0x0000005b005b7308 */ /* 0x000f220000002400 */
[----:B-1----:R-:W-:Y:S02]  /*14690*/  FSEL R101, R101, -INF , P4 ;  /* 0xff80000065657808 */ /* 0x002fe40002000000 */
[----:B------:R-:W-:-:S05]  /*146a0*/  ISETP.GT.AND P4, PT, R6, 0x38, PT ;  /* 0x000000380600780c */ /* 0x000fca0003f84270 */
[----:B------:R-:W1:Y:S01]  /*146b0*/  MUFU.TANH R90, R90 ;  /* 0x0000005a005a7308 */ /* 0x000e620000002400 */
[----:B--2---:R-:W-:Y:S02]  /*146c0*/  FSEL R119, R85, -INF , P3 ;  /* 0xff80000055777808 */ /* 0x004fe40001800000 */
[----:B------:R-:W-:-:S05]  /*146d0*/  FMNMX.FTZ R12, R103, R12, !PT ;  /* 0x0000000c670c7209 */ /* 0x000fca0007810000 */
[----:B------:R-:W2:Y:S01]  /*146e0*/  MUFU.TANH R94, R94 ;  /* 0x0000005e005e7308 */ /* 0x000ea20000002400 */
[----:B0-----:R-:W-:Y:S02]  /*146f0*/  FSEL R99, R99, -INF , P5 ;  /* 0xff80000063637808 */ /* 0x001fe40002800000 */
[----:B------:R-:W-:-:S05]  /*14700*/  ISETP.GT.AND P5, PT, R6, 0x39, PT ;  /* 0x000000390600780c */ /* 0x000fca0003fa4270 */
[----:B------:R-:W0:Y:S01]  /*14710*/  MUFU.TANH R72, R72 ;  /* 0x0000004800487308 */ /* 0x000e220000002400 */
[----:B----4-:R-:W-:Y:S02]  /*14720*/  FSEL R121, R88, -INF , P4 ;  /* 0xff80000058797808 */ /* 0x010fe40002000000 */
[----:B------:R-:W-:-:S05]  /*14730*/  FMNMX.FTZ R12, R119, R12, !PT ;  /* 0x0000000c770c7209 */ /* 0x000fca0007810000 */
[----:B------:R-:W4:Y:S01]  /*14740*/  MUFU.TANH R92, R92 ;  /* 0x0000005c005c7308 */ /* 0x000f220000002400 */
[----:B------:R-:W-:Y:S02]  /*14750*/  FSEL R13, R100, -INF , P2 ;  /* 0xff800000640d7808 */ /* 0x000fe40001000000 */
[----:B------:R-:W-:-:S05]  /*14760*/  ISETP.GT.AND P2, PT, R6, 0x40, PT ;  /* 0x000000400600780c */ /* 0x000fca0003f44270 */
[----:B------:R-:W4:Y:S01]  /*14770*/  MUFU.TANH R73, R73 ;  /* 0x0000004900497308 */ /* 0x000f220000002400 */
[----:B------:R-:W-:Y:S02]  /*14780*/  FSEL R123, R89, -INF , P5 ;  /* 0xff800000597b7808 */ /* 0x000fe40002800000 */
[----:B------:R-:W-:-:S05]  /*14790*/  FMNMX.FTZ R12, R121, R12, !PT ;  /* 0x0000000c790c7209 */ /* 0x000fca0007810000 */
[----:B------:R-:W4:Y:S01]  /*147a0*/  MUFU.TANH R93, R93 ;  /* 0x0000005d005d7308 */ /* 0x000f220000002400 */
[----:B------:R-:W-:Y:S02]  /*147b0*/  FSEL R91, R91, -INF , P3 ;  /* 0xff8000005b5b7808 */ /* 0x000fe40001800000 */
[----:B------:R-:W-:-:S05]  /*147c0*/  ISETP.GT.AND P3, PT, R6, 0x41, PT ;  /* 0x000000410600780c */ /* 0x000fca0003f64270 */
[----:B------:R-:W4:Y:S01]  /*147d0*/  MUFU.TANH R75, R75 ;  /* 0x0000004b004b7308 */ /* 0x000f220000002400 */
[----:B-1----:R-:W-:Y:S02]  /*147e0*/  FSEL R125, R90, -INF , P2 ;  /* 0xff8000005a7d7808 */ /* 0x002fe40001000000 */
[----:B------:R-:W-:-:S05]  /*147f0*/  FMNMX.FTZ R12, R123, R12, !PT ;  /* 0x0000000c7b0c7209 */ /* 0x000fca0007810000 */
[----:B------:R-:W1:Y:S01]  /*14800*/  MUFU.TANH R74, R74 ;  /* 0x0000004a004a7308 */ /* 0x000e620000002400 */
[----:B--2---:R-:W-:Y:S01]  /*14810*/  FSEL R15, R94, -INF , P4 ;  /* 0xff8000005e0f7808 */ /* 0x004fe20002000000 */
[----:B------:R-:W-:Y:S01]  /*14820*/  FMUL.FTZ R106, R46, UR6 ;  /* 0x000000062e6a7c20 */ /* 0x000fe20008410000 */
[----:B------:R-:W-:-:S05]  /*14830*/  ISETP.GT.AND P4, PT, R6, 0x48, PT ;  /* 0x000000480600780c */ /* 0x000fca0003f84270 */
[----:B------:R-:W2:Y:S01]  /*14840*/  MUFU.TANH R76, R76 ;  /* 0x0000004c004c7308 */ /* 0x000ea20000002400 */
[----:B0-----:R-:W-:Y:S02]  /*14850*/  FSEL R127, R72, -INF , P3 ;  /* 0xff800000487f7808 */ /* 0x001fe40001800000 */
[----:B------:R-:W-:Y:S01]  /*14860*/  FMNMX.FTZ R12, R125, R12, !PT ;  /* 0x0000000c7d0c7209 */ /* 0x000fe20007810000 */
[----:B------:R-:W-:-:S04]  /*14870*/  FMUL.FTZ R46, R35, UR6 ;  /* 0x00000006232e7c20 */ /* 0x000fc80008410000 */
[----:B------:R-:W-:Y:S01]  /*14880*/  MUFU.TANH R78, R78 ;  /* 0x0000004e004e7308 */ /* 0x000fe20000002400 */
[----:B----4-:R-:W-:Y:S02]  /*14890*/  FSEL R35, R92, -INF , P5 ;  /* 0xff8000005c237808 */ /* 0x010fe40002800000 */
[----:B------:R-:W-:-:S05]  /*148a0*/  ISETP.GT.AND P5, PT, R6, 0x49, PT ;  /* 0x000000490600780c */ /* 0x000fca0003fa4270 */
[----:B------:R-:W0:Y:S01]  /*148b0*/  MUFU.TANH R64, R64 ;  /* 0x0000004000407308 */ /* 0x000e220000002400 */
[----:B------:R-:W-:Y:S02]  /*148c0*/  FSEL R129, R73, -INF , P4 ;  /* 0xff80000049817808 */ /* 0x000fe40002000000 */
[----:B------:R-:W-:-:S05]  /*148d0*/  FMNMX.FTZ R12, R127, R12, !PT ;  /* 0x0000000c7f0c7209 */ /* 0x000fca0007810000 */
[----:B------:R-:W4:Y:S01]  /*148e0*/  MUFU.TANH R77, R77 ;  /* 0x0000004d004d7308 */ /* 0x000f220000002400 */
[----:B------:R-:W-:Y:S02]  /*148f0*/  FSEL R93, R93, -INF , P2 ;  /* 0xff8000005d5d7808 */ /* 0x000fe40001000000 */
[----:B------:R-:W-:-:S05]  /*14900*/  ISETP.GT.AND P2, PT, R6, 0x50, PT ;  /* 0x000000500600780c */ /* 0x000fca0003f44270 */
[----:B------:R-:W4:Y:S01]  /*14910*/  MUFU.TANH R65, R65 ;  /* 0x0000004100417308 */ /* 0x000f220000002400 */
[----:B------:R-:W-:Y:S02]  /*14920*/  FSEL R131, R75, -INF , P5 ;  /* 0xff8000004b837808 */ /* 0x000fe40002800000 */
[----:B------:R-:W-:Y:S01]  /*14930*/  FMNMX.FTZ R12, R129, R12, !PT ;  /* 0x0000000c810c7209 */ /* 0x000fe20007810000 */
[----:B------:R-:W-:-:S04]  /*14940*/  FMUL.FTZ R109, R43, UR6 ;  /* 0x000000062b6d7c20 */ /* 0x000fc80008410000 */
[----:B------:R-:W3:Y:S01]  /*14950*/  MUFU.TANH R79, R79 ;  /* 0x0000004f004f7308 */ /* 0x000ee20000002400 */
[----:B------:R-:W-:Y:S01]  /*14960*/  WARPGROUP.ARRIVE ;  /* 0x00000000000079c5 */ /* 0x000fe20000000000 */
[----:B-1----:R-:W-:-:S06]  /*14970*/  FSEL R43, R74, -INF , P3 ;  /* 0xff8000004a2b7808 */ /* 0x002fcc0001800000 */
[----:B------:R-:W1:Y:S01]  /*14980*/  MUFU.TANH R66, R66 ;  /* 0x0000004200427308 */ /* 0x000e620000002400 */
[----:B------:R-:W-:Y:S01]  /*14990*/  ISETP.GT.AND P3, PT, R6, 0x51, PT ;  /* 0x000000510600780c */ /* 0x000fe20003f64270 */
[----:B------:R-:W-:Y:S01]  /*149a0*/  FMUL.FTZ R107, R42, UR6 ;  /* 0x000000062a6b7c20 */ /* 0x000fe20008410000 */
[----:B--2---:R-:W-:Y:S01]  /*149b0*/  FSEL R133, R76, -INF , P2 ;  /* 0xff8000004c857808 */ /* 0x004fe20001000000 */
[----:B------:R-:W-:Y:S01]  /*149c0*/  HGMMA.64x16x16.F32 R24, gdesc[UR20], R24, gsb0 ;  /* 0x00200000141879f0 */ /* 0x000fe20008000818 */
[----:B------:R-:W-:-:S03]  /*149d0*/  FMNMX.FTZ R12, R131, R12, !PT ;  /* 0x0000000c830c7209 */ /* 0x000fc60007810000 */
[----:B------:R-:W2:Y:S01]  /*149e0*/  MUFU.TANH R67, R67 ;  /* 0x0000004300437308 */ /* 0x000ea20000002400 */
[----:B0-----:R-:W-:Y:S02]  /*149f0*/  FSEL R135, R64, -INF , P3 ;  /* 0xff80000040877808 */ /* 0x001fe40001800000 */
[----:B------:R-:W-:-:S05]  /*14a00*/  FMNMX.FTZ R12, R133, R12, !PT ;  /* 0x0000000c850c7209 */ /* 0x000fca0007810000 */
[----:B------:R-:W0:Y:S01]  /*14a10*/  MUFU.TANH R56, R56 ;  /* 0x0000003800387308 */ /* 0x000e220000002400 */
[----:B----4-:R-:W-:-:S07]  /*14a20*/  FSEL R77, R77, -INF , P5 ;  /* 0xff8000004d4d7808 */ /* 0x010fce0002800000 */
[----:B------:R-:W4:Y:S01]  /*14a30*/  MUFU.TANH R68, R68 ;  /* 0x0000004400447308 */ /* 0x000f220000002400 */
[----:B------:R-:W-:-:S07]  /*14a40*/  ISETP.GT.AND P5, PT, R6, 0x59, PT ;  /* 0x000000590600780c */ /* 0x000fce0003fa4270 */
[----:B------:R1:W-:Y:S01]  /*14a50*/  MUFU.TANH R42, R51 ;  /* 0x00000033002a7308 */ /* 0x0003e20000002400 */
[----:B------:R-:W-:-:S07]  /*14a60*/  FMNMX.FTZ R12, R135, R12, !PT ;  /* 0x0000000c870c7209 */ /* 0x000fce0007810000 */
[----:B------:R-:W4:Y:S01]  /*14a70*/  MUFU.TANH R57, R57 ;  /* 0x0000003900397308 */ /* 0x000f220000002400 */
[----:B-1----:R-:W-:Y:S02]  /*14a80*/  FSEL R51, R78, -INF , P4 ;  /* 0xff8000004e337808 */ /* 0x002fe40002000000 */
[----:B------:R-:W-:-:S05]  /*14a90*/  ISETP.GT.AND P4, PT, R6, 0x58, PT ;  /* 0x000000580600780c */ /* 0x000fca0003f84270 */
[----:B------:R-:W1:Y:S01]  /*14aa0*/  MUFU.TANH R69, R69 ;  /* 0x0000004500457308 */ /* 0x000e620000002400 */
[----:B------:R-:W-:Y:S02]  /*14ab0*/  FSEL R137, R65, -INF , P4 ;  /* 0xff80000041897808 */ /* 0x000fe40002000000 */
[----:B---3--:R-:W-:-:S05]  /*14ac0*/  FSEL R79, R79, -INF , P2 ;  /* 0xff8000004f4f7808 */ /* 0x008fca0001000000 */
[----:B------:R-:W3:Y:S01]  /*14ad0*/  MUFU.TANH R59, R59 ;  /* 0x0000003b003b7308 */ /* 0x000ee20000002400 */
[----:B------:R-:W-:Y:S02]  /*14ae0*/  ISETP.GT.AND P2, PT, R6, 0x60, PT ;  /* 0x000000600600780c */ /* 0x000fe40003f44270 */
[----:B------:R-:W-:Y:S02]  /*14af0*/  FSEL R139, R66, -INF , P5 ;  /* 0xff800000428b7808 */ /* 0x000fe40002800000 */
[----:B------:R-:W-:-:S03]  /*14b00*/  FMNMX.FTZ R12, R137, R12, !PT ;  /* 0x0000000c890c7209 */ /* 0x000fc60007810000 */
[----:B------:R-:W3:Y:S01]  /*14b10*/  MUFU.TANH R71, R71 ;  /* 0x0000004700477308 */ /* 0x000ee20000002400 */
[----:B--2---:R-:W-:Y:S02]  /*14b20*/  FSEL R67, R67, -INF , P3 ;  /* 0xff80000043437808 */ /* 0x004fe40001800000 */
[----:B------:R-:W-:-:S05]  /*14b30*/  ISETP.GT.AND P3, PT, R6, 0x61, PT ;  /* 0x000000610600780c */ /* 0x000fca0003f64270 */
[----:B------:R-:W2:Y:S01]  /*14b40*/  MUFU.TANH R58, R58 ;  /* 0x0000003a003a7308 */ /* 0x000ea20000002400 */
[----:B0-----:R-:W-:Y:S02]  /*14b50*/  FSEL R141, R56, -INF , P2 ;  /* 0xff800000388d7808 */ /* 0x001fe40001000000 */
[----:B------:R-:W-:-:S05]  /*14b60*/  FMNMX.FTZ R12, R139, R12, !PT ;  /* 0x0000000c8b0c7209 */ /* 0x000fca0007810000 */
[----:B------:R-:W0:Y:S01]  /*14b70*/  MUFU.TANH R70, R70 ;  /* 0x0000004600467308 */ /* 0x000e220000002400 */
[----:B----4-:R-:W-:Y:S02]  /*14b80*/  FSEL R73, R68, -INF , P4 ;  /* 0xff80000044497808 */ /* 0x010fe40002000000 */
        /* <DEDUP_REMOVED lines=8> */
[----:B---3--:R-:W-:Y:S02]  /*14c10*/  FSEL R145, R59, -INF , P4 ;  /* 0xff8000003b917808 */ /* 0x008fe40002000000 */
[----:B------:R-:W-:-:S05]  /*14c20*/  FMNMX.FTZ R12, R143, R12, !PT ;  /* 0x0000000c8f0c7209 */ /* 0x000fca0007810000 */
[----:B------:R-:W3:Y:S01]  /*14c30*/  MUFU.TANH R60, R60 ;  /* 0x0000003c003c7308 */ /* 0x000ee20000002400 */
[----:B------:R-:W-:Y:S02]  /*14c40*/  FSEL R71, R71, -INF , P2 ;  /* 0xff80000047477808 */ /* 0x000fe40001000000 */
[----:B------:R-:W-:Y:S02]  /*14c50*/  ISETP.GT.AND P2, PT, R6, 0x70, PT ;  /* 0x000000700600780c */ /* 0x000fe40003f44270 */
[----:B--2--5:R-:W-:Y:S02]  /*14c60*/  FSEL R147, R58, -INF , P5 ;  /* 0xff8000003a937808 */ /* 0x024fe40002800000 */
[----:B------:R-:W-:Y:S01]  /*14c70*/  FMNMX.FTZ R12, R145, R12, !PT ;  /* 0x0000000c910c7209 */ /* 0x000fe20007810000 */
[----:B------:R-:W2:Y:S01]  /*14c80*/  MUFU.TANH R157, R157 ;  /* 0x0000009d009d7308 */ /* 0x000ea20000002400 */
[----:B0-----:R-:W-:Y:S02]  /*14c90*/  FSEL R65, R70, -INF , P3 ;  /* 0xff80000046417808 */ /* 0x001fe40001800000 */
[----:B------:R-:W-:-:S02]  /*14ca0*/  ISETP.GT.AND P3, PT, R6, 0x71, PT ;  /* 0x000000710600780c */ /* 0x000fc40003f64270 */
[----:B----4-:R-:W-:Y:S02]  /*14cb0*/  FSEL R151, R48, -INF , P2 ;  /* 0xff80000030977808 */ /* 0x010fe40001000000 */
[----:B------:R-:W-:Y:S01]  /*14cc0*/  FMNMX.FTZ R12, R147, R12, !PT ;  /* 0x0000000c930c7209 */ /* 0x000fe20007810000 */
[----:B------:R-:W0:Y:S01]  /*14cd0*/  MUFU.TANH R159, R159 ;  /* 0x0000009f009f7308 */ /* 0x000e220000002400 */
[----:B------:R-:W-:Y:S02]  /*14ce0*/  FSEL R61, R61, -INF , P4 ;  /* 0xff8000003d3d7808 */ /* 0x000fe40002000000 */
[----:B------:R-:W-:Y:S02]  /*14cf0*/  ISETP.GT.AND P4, PT, R6, 0x78, PT ;  /* 0x000000780600780c */ /* 0x000fe40003f84270 */
[----:B-1----:R-:W-:Y:S02]  /*14d00*/  FSEL R149, R49, -INF , P3 ;  /* 0xff80000031957808 */ /* 0x002fe40001800000 */
[----:B------:R-:W-:Y:S01]  /*14d10*/  FMNMX.FTZ R12, R151, R12, !PT ;  /* 0x0000000c970c7209 */ /* 0x000fe20007810000 */
[----:B------:R-:W1:Y:S01]  /*14d20*/  MUFU.TANH R161, R161 ;  /* 0x000000a100a17308 */ /* 0x000e620000002400 */
[----:B---3--:R-:W-:-:S02]  /*14d30*/  FSEL R57, R60, -INF , P5 ;  /* 0xff8000003c397808 */ /* 0x008fc40002800000 */
[----:B------:R-:W-:Y:S02]  /*14d40*/  ISETP.GT.AND P5, PT, R6, 0x79, PT ;  /* 0x000000790600780c */ /* 0x000fe40003fa4270 */
[----:B------:R-:W-:Y:S02]  /*14d50*/  FSEL R153, R36, -INF , P4 ;  /* 0xff80000024997808 */ /* 0x000fe40002000000 */
[----:B------:R-:W-:Y:S01]  /*14d60*/  FMNMX.FTZ R12, R149, R12, !PT ;  /* 0x0000000c950c7209 */ /* 0x000fe20007810000 */
[----:B------:R-:W3:Y:S01]  /*14d70*/  MUFU.TANH R107, R107 ;  /* 0x0000006b006b7308 */ /* 0x000ee20000002400 */
[----:B------:R-:W-:Y:S02]  /*14d80*/  FSEL R59, R40, -INF , P2 ;  /* 0xff800000283b7808 */ /* 0x000fe40001000000 */
[----:B------:R-:W-:Y:S02]  /*14d90*/  ISETP.GT.AND P2, PT, R6, 0x80, PT ;  /* 0x000000800600780c */ /* 0x000fe40003f44270 */
[----:B------:R-:W-:-:S02]  /*14da0*/  FSEL R155, R4, -INF , P5 ;  /* 0xff800000049b7808 */ /* 0x000fc40002800000 */
[----:B------:R-:W-:Y:S01]  /*14db0*/  FMNMX.FTZ R12, R153, R12, !PT ;  /* 0x0000000c990c7209 */ /* 0x000fe20007810000 */
[----:B------:R-:W4:Y:S01]  /*14dc0*/  MUFU.TANH R163, R163 ;  /* 0x000000a300a37308 */ /* 0x000f220000002400 */
[----:B------:R-:W-:Y:S02]  /*14dd0*/  FSEL R75, R42, -INF , P3 ;  /* 0xff8000002a4b7808 */ /* 0x000fe40001800000 */
[----:B------:R-:W-:Y:S02]  /*14de0*/  ISETP.GT.AND P3, PT, R6, 0x81, PT ;  /* 0x000000810600780c */ /* 0x000fe40003f64270 */
[----:B--2---:R-:W-:-:S03]  /*14df0*/  FSEL R157, R157, -INF , P2 ;  /* 0xff8000009d9d7808 */ /* 0x004fc60001000000 */
[----:B------:R-:W2:Y:S01]  /*14e00*/  MUFU.TANH R109, R109 ;  /* 0x0000006d006d7308 */ /* 0x000ea20000002400 */
[----:B------:R-:W-:Y:S02]  /*14e10*/  FMNMX.FTZ R12, R155, R12, !PT ;  /* 0x0000000c9b0c7209 */ /* 0x000fe40007810000 */
[----:B------:R-:W-:-:S05]  /*14e20*/  FSEL R49, R50, -INF , P4 ;  /* 0xff80000032317808 */ /* 0x000fca0002000000 */
[----:B------:R-:W2:Y:S01]  /*14e30*/  MUFU.TANH R102, R102 ;  /* 0x0000006600667308 */ /* 0x000ea20000002400 */
[----:B------:R-:W-:Y:S02]  /*14e40*/  ISETP.GT.AND P4, PT, R6, 0x88, PT ;  /* 0x000000880600780c */ /* 0x000fe40003f84270 */
[----:B0-----:R-:W-:Y:S02]  /*14e50*/  FSEL R159, R159, -INF , P3 ;  /* 0xff8000009f9f7808 */ /* 0x001fe40001800000 */
[----:B------:R-:W-:-:S03]  /*14e60*/  FMNMX.FTZ R12, R157, R12, !PT ;  /* 0x0000000c9d0c7209 */ /* 0x000fc60007810000 */
[----:B------:R-:W0:Y:S01]  /*14e70*/  MUFU.TANH R106, R106 ;  /* 0x0000006a006a7308 */ /* 0x000e220000002400 */
[----:B------:R-:W-:Y:S01]  /*14e80*/  FSEL R85, R10, -INF , P5 ;  /* 0xff8000000a557808 */ /* 0x000fe20002800000 */
[----:B------:R-:W-:-:S06]  /*14e90*/  WARPGROUP.DEPBAR.LE gsb0, 0x0 ;  /* 0x00008000000079c5 */ /* 0x000fcc0000010000 */
[----:B------:R-:W0:Y:S01]  /*14ea0*/  MUFU.TANH R54, R54 ;  /* 0x0000003600367308 */ /* 0x000e220000002400 */
[----:B------:R-:W-:Y:S01]  /*14eb0*/  ISETP.GT.AND P5, PT, R6, 0x89, PT ;  /* 0x000000890600780c */ /* 0x000fe20003fa4270 */
[----:B------:R-:W-:Y:S01]  /*14ec0*/  FMUL.FTZ R24, R24, UR6 ;  /* 0x0000000618187c20 */ /* 0x000fe20008410000 */
[----:B-1----:R-:W-:Y:S02]  /*14ed0*/  FSEL R161, R161, -INF , P4 ;  /* 0xff800000a1a17808 */ /* 0x002fe40002000000 */
[----:B------:R-:W-:-:S03]  /*14ee0*/  FMNMX.FTZ R12, R159, R12, !PT ;  /* 0x0000000c9f0c7209 */ /* 0x000fc60007810000 */
[----:B------:R-:W1:Y:S01]  /*14ef0*/  MUFU.TANH R62, R62 ;  /* 0x0000003e003e7308 */ /* 0x000e620000002400 */
[----:B---3--:R-:W-:Y:S01]  /*14f00*/  FSEL R107, R107, -INF , P2 ;  /* 0xff8000006b6b7808 */ /* 0x008fe20001000000 */
[----:B------:R-:W-:Y:S01]  /*14f10*/  FMUL.FTZ R38, R38, UR6 ;  /* 0x0000000626267c20 */ /* 0x000fe20008410000 */
[----:B------:R-:W-:-:S05]  /*14f20*/  ISETP.GT.AND P2, PT, R6, 0x90, PT ;  /* 0x000000900600780c */ /* 0x000fca0003f44270 */
[----:B------:R-:W3:Y:S01]  /*14f30*/  MUFU.TANH R44, R44 ;  /* 0x0000002c002c7308 */ /* 0x000ee20000002400 */
[----:B----4-:R-:W-:Y:S01]  /*14f40*/  FSEL R163, R163, -INF , P5 ;  /* 0xff800000a3a37808 */ /* 0x010fe20002800000 */
[----:B------:R-:W-:Y:S01]  /*14f50*/  FMUL.FTZ R4, R25, UR6 ;  /* 0x0000000619047c20 */ /* 0x000fe20008410000 */
[----:B------:R-:W-:-:S05]  /*14f60*/  FMNMX.FTZ R12, R161, R12, !PT ;  /* 0x0000000ca10c7209 */ /* 0x000fca0007810000 */
[----:B------:R-:W4:Y:S01]  /*14f70*/  MUFU.TANH R52, R52 ;  /* 0x0000003400347308 */ /* 0x000f220000002400 */
[----:B--2---:R-:W-:Y:S01]  /*14f80*/  FSEL R109, R109, -INF , P3 ;  /* 0xff8000006d6d7808 */ /* 0x004fe20001800000 */
[----:B------:R-:W-:Y:S01]  /*14f90*/  FMUL.FTZ R28, R28, UR6 ;  /* 0x000000061c1c7c20 */ /* 0x000fe20008410000 */
[----:B------:R-:W-:-:S05]  /*14fa0*/  ISETP.GT.AND P3, PT, R6, 0x91, PT ;  /* 0x000000910600780c */ /* 0x000fca0003f64270 */
[----:B------:R-:W2:Y:S01]  /*14fb0*/  MUFU.TANH R34, R34 ;  /* 0x0000002200227308 */ /* 0x000ea20000002400 */
[----:B------:R-:W-:Y:S02]  /*14fc0*/  FSEL R165, R102, -INF , P2 ;  /* 0xff80000066a57808 */ /* 0x000fe40001000000 */
[----:B------:R-:W-:-:S05]  /*14fd0*/  FMNMX.FTZ R12, R163, R12, !PT ;  /* 0x0000000ca30c7209 */ /* 0x000fca0007810000 */
[----:B------:R-:W2:Y:S01]  /*14fe0*/  MUFU.TANH R46, R46 ;  /* 0x0000002e002e7308 */ /* 0x000ea20000002400 */
[----:B0-----:R-:W-:Y:S01]  /*14ff0*/  FSEL R25, R106, -INF , P4 ;  /* 0xff8000006a197808 */ /* 0x001fe20002000000 */
[----:B------:R-:W-:Y:S01]  /*15000*/  FMUL.FTZ R10, R29, UR6 ;  /* 0x000000061d0a7c20 */ /* 0x000fe20008410000 */
[----:B------:R-:W-:-:S05]  /*15010*/  ISETP.GT.AND P4, PT, R6, 0x98, PT ;  /* 0x000000980600780c */ /* 0x000fca0003f84270 */
[----:B------:R-:W0:Y:S01]  /*15020*/  MUFU.TANH R24, R24 ;  /* 0x0000001800187308 */ /* 0x000e220000002400 */
[----:B------:R-:W-:Y:S02]  /*15030*/  FSEL R167, R54, -INF , P3 ;  /* 0xff80000036a77808 */ /* 0x000fe40001800000 */
[----:B------:R-:W-:-:S05]  /*15040*/  FMNMX.FTZ R12, R165, R12, !PT ;  /* 0x0000000ca50c7209 */ /* 0x000fca0007810000 */
[----:B------:R-:W0:Y:S01]  /*15050*/  MUFU.TANH R38, R38 ;  /* 0x0000002600267308 */ /* 0x000e220000002400 */
[----:B-1----:R-:W-:Y:S02]  /*15060*/  FSEL R111, R62, -INF , P5 ;  /* 0xff8000003e6f7808 */ /* 0x002fe40002800000 */
[----:B------:R-:W-:-:S05]  /*15070*/  ISETP.GT.AND P5, PT, R6, 0x99, PT ;  /* 0x000000990600780c */ /* 0x000fca0003fa4270 */
[----:B------:R-:W1:Y:S01]  /*15080*/  MUFU.TANH R4, R4 ;  /* 0x0000000400047308 */ /* 0x000e620000002400 */
[----:B---3--:R-:W-:Y:S02]  /*15090*/  FSEL R169, R44, -INF , P4 ;  /* 0xff8000002ca97808 */ /* 0x008fe40002000000 */
[----:B------:R-:W-:-:S05]  /*150a0*/  FMNMX.FTZ R12, R167, R12, !PT ;  /* 0x0000000ca70c7209 */ /* 0x000fca0007810000 */
[----:B------:R-:W3:Y:S01]  /*150b0*/  MUFU.TANH R32, R32 ;  /* 0x0000002000207308 */ /* 0x000ee20000002400 */
[----:B----4-:R-:W-:Y:S02]  /*150c0*/  FSEL R29, R52, -INF , P2 ;  /* 0xff800000341d7808 */ /* 0x010fe40001000000 */
[----:B------:R-:W-:-:S05]  /*150d0*/  ISETP.GT.AND P2, PT, R6, 0xa0, PT ;  /* 0x000000a00600780c */ /* 0x000fca0003f44270 */
[----:B------:R-:W4:Y:S01]  /*150e0*/  MUFU.TANH R28, R28 ;  /* 0x0000001c001c7308 */ /* 0x000f220000002400 */
[----:B--2---:R-:W-:Y:S02]  /*150f0*/  FSEL R171, R34, -INF , P5 ;  /* 0xff80000022ab7808 */ /* 0x004fe40002800000 */
[----:B------:R-:W-:-:S05]  /*15100*/  FMNMX.FTZ R12, R169, R12, !PT ;  /* 0x0000000ca90c7209 */ /* 0x000fca0007810000 */
[----:B------:R-:W2:Y:S01]  /*15110*/  MUFU.TANH R10, R10 ;  /* 0x0000000a000a7308 */ /* 0x000ea20000002400 */
[----:B------:R-:W-:Y:S02]  /*15120*/  FSEL R115, R46, -INF , P3 ;  /* 0xff8000002e737808 */ /* 0x000fe40001800000 */
[----:B------:R-:W-:Y:S02]  /*15130*/  ISETP.GT.AND P3, PT, R6, 0xa1, PT ;  /* 0x000000a10600780c */ /* 0x000fe40003f64270 */
[----:B0-----:R-:W-:Y:S02]  /*15140*/  FSEL R173, R24, -INF , P2 ;  /* 0xff80000018ad7808 */ /* 0x001fe40001000000 */
[----:B------:R-:W-:Y:S02]  /*15150*/  FMNMX.FTZ R12, R171, R12, !PT ;  /* 0x0000000cab0c7209 */ /* 0x000fe40007810000 */
[----:B------:R-:W-:Y:S02]  /*15160*/  FSEL R117, R38, -INF , P4 ;  /* 0xff80000026757808 */ /* 0x000fe40002000000 */
[----:B------:R-:W-:-:S02]  /*15170*/  ISETP.GT.AND P4, PT, R6, 0xa8, PT ;  /* 0x000000a80600780c */ /* 0x000fc40003f84270 */
[----:B-1----:R-:W-:Y:S02]  /*15180*/  FSEL R175, R4, -INF , P3 ;  /* 0xff80000004af7808 */ /* 0x002fe40001800000 */
[----:B------:R-:W-:Y:S02]  /*15190*/  FMNMX.FTZ R12, R173, R12, !PT ;  /* 0x0000000cad0c7209 */ /* 0x000fe40007810000 */
[----:B---3--:R-:W-:Y:S02]  /*151a0*/  FSEL R113, R32, -INF , P5 ;  /* 0xff80000020717808 */ /* 0x008fe40002800000 */
[----:B------:R-:W-:Y:S02]  /*151b0*/  ISETP.GT.AND P5, PT, R6, 0xa9, PT ;  /* 0x000000a90600780c */ /* 0x000fe40003fa4270 */
[----:B----4-:R-:W-:Y:S02]  /*151c0*/  FSEL R179, R28, -INF , P4 ;  /* 0xff8000001cb37808 */ /* 0x010fe40002000000 */
[----:B------:R-:W-:-:S02]  /*151d0*/  FMNMX.FTZ R12, R175, R12, !PT ;  /* 0x0000000caf0c7209 */ /* 0x000fc40007810000 */
[----:B--2---:R-:W-:Y:S02]  /*151e0*/  FSEL R177, R10, -INF , P5 ;  /* 0xff8000000ab17808 */ /* 0x004fe40002800000 */
[----:B------:R-:W-:-:S04]  /*151f0*/  FMNMX.FTZ R12, R179, R12, !PT ;  /* 0x0000000cb30c7209 */ /* 0x000fc80007810000 */
[----:B------:R-:W-:-:S05]  /*15200*/  FMNMX.FTZ R6, R177, R12, !PT ;  /* 0x0000000cb1067209 */ /* 0x000fca0007810000 */
[----:B------:R-:W0:Y:S02]  /*15210*/  SHFL.BFLY PT, R89, R6, 0x2, 0x1f ;  /* 0x0c401f0006597f89 */ /* 0x000e2400000e0000 */
[----:B0-----:R-:W-:-:S05]  /*15220*/  FMNMX.FTZ R10, R6, R89, !PT ;  /* 0x00000059060a7209 */ /* 0x001fca0007810000 */
[----:B------:R-:W0:Y:S01]  /*15230*/  SHFL.BFLY PT, R89, R10, 0x1, 0x1f ;  /* 0x0c201f000a597f89 */ /* 0x000e2200000e0000 */
[----:B------:R-:W-:Y:S02]  /*15240*/  IMAD.U32 R88, RZ, RZ, UR7 ;  /* 0x00000007ff587e24 */ /* 0x000fe4000f8e00ff */
[----:B------:R-:W-:Y:S01]  /*15250*/  FMUL.FTZ R14, R27, UR6 ;  /* 0x000000061b0e7c20 */ /* 0x000fe20008410000 */
[----:B0-----:R-:W-:-:S04]  /*15260*/  FMNMX.FTZ R89, R10, R89, !PT ;  /* 0x000000590a597209 */ /* 0x001fc80007810000 */
[C---:B------:R-:W-:Y:S01]  /*15270*/  FSETP.NEU.FTZ.AND P6, PT, R89.reuse, -INF , PT ;  /* 0xff8000005900780b */ /* 0x040fe20003fdd000 */
[----:B------:R-:W-:-:S05]  /*15280*/  FMUL.FTZ R4, R89, R88 ;  /* 0x0000005859047220 */ /* 0x000fca0000410000 */
[----:B------:R-:W-:-:S05]  /*15290*/  FSEL R4, R4, RZ, P6 ;  /* 0x000000ff04047208 */ /* 0x000fca0003000000 */
[----:B------:R-:W-:Y:S01]  /*152a0*/  FFMA.FTZ R27, R8, R88, -R4 ;  /* 0x00000058081b7223 */ /* 0x000fe20000010804 */
[----:B------:R-:W-:-:S04]  /*152b0*/  FMNMX.FTZ R8, R5, R20, !PT ;  /* 0x0000001405087209 */ /* 0x000fc80007810000 */
        /* <DEDUP_REMOVED lines=30> */
[----:B------:R-:W-:Y:S01]  /*154a0*/  FMNMX.FTZ R8, R107, R8, !PT ;  /* 0x000000086b087209 */ /* 0x000fe20007810000 */
[----:B------:R-:W-:-:S03]  /*154b0*/  FMUL.FTZ R12, R26, UR6 ;  /* 0x000000061a0c7c20 */ /* 0x000fc60008410000 */
[----:B------:R-:W-:-:S04]  /*154c0*/  FMNMX.FTZ R8, R109, R8, !PT ;  /* 0x000000086d087209 */ /* 0x000fc80007810000 */
[----:B------:R-:W-:Y:S01]  /*154d0*/  FMNMX.FTZ R8, R25, R8, !PT ;  /* 0x0000000819087209 */ /* 0x000fe20007810000 */
[----:B------:R-:W0:Y:S01]  /*154e0*/  MUFU.TANH R12, R12 ;  /* 0x0000000c000c7308 */ /* 0x000e220000002400 */
[----:B------:R-:W-:Y:S02]  /*154f0*/  FMUL.FTZ R10, R30, UR6 ;  /* 0x000000061e0a7c20 */ /* 0x000fe40008410000 */
[----:B------:R-:W-:Y:S01]  /*15500*/  FMNMX.FTZ R8, R111, R8, !PT ;  /* 0x000000086f087209 */ /* 0x000fe20007810000 */
[----:B------:R-:W-:-:S03]  /*15510*/  FMUL.FTZ R6, R31, UR6 ;  /* 0x000000061f067c20 */ /* 0x000fc60008410000 */
[----:B------:R-:W-:Y:S01]  /*15520*/  FMNMX.FTZ R8, R29, R8, !PT ;  /* 0x000000081d087209 */ /* 0x000fe20007810000 */
[----:B------:R-:W1:Y:S03]  /*15530*/  MUFU.TANH R14, R14 ;  /* 0x0000000e000e7308 */ /* 0x000e660000002400 */
[----:B------:R-:W-:-:S05]  /*15540*/  FMNMX.FTZ R8, R115, R8, !PT ;  /* 0x0000000873087209 */ /* 0x000fca0007810000 */
[----:B------:R-:W2:Y:S01]  /*15550*/  MUFU.TANH R10, R10 ;  /* 0x0000000a000a7308 */ /* 0x000ea20000002400 */
[----:B------:R-:W-:Y:S01]  /*15560*/  FMNMX.FTZ R8, R117, R8, !PT ;  /* 0x0000000875087209 */ /* 0x000fe20007810000 */
[----:B------:R-:W-:Y:S01]  /*15570*/  FFMA.FTZ R192, R125, R88, -R4 ;  /* 0x000000587dc07223 */ /* 0x000fe20000010804 */
[----:B0-----:R-:W-:-:S05]  /*15580*/  FSEL R125, R12, -INF , P2 ;  /* 0xff8000000c7d7808 */ /* 0x001fca0001000000 */
[----:B------:R-:W0:Y:S01]  /*15590*/  MUFU.TANH R6, R6 ;  /* 0x0000000600067308 */ /* 0x000e220000002400 */
[----:B------:R-:W-:Y:S01]  /*155a0*/  FMNMX.FTZ R8, R113, R8, !PT ;  /* 0x0000000871087209 */ /* 0x000fe20007810000 */
[-CC-:B------:R-:W-:Y:S01]  /*155b0*/  FFMA.FTZ R178, R37, R88.reuse, -R4.reuse ;  /* 0x0000005825b27223 */ /* 0x180fe20000010804 */
[-CC-:B------:R-:W-:Y:S01]  /*155c0*/  FFMA.FTZ R37, R53, R88.reuse, -R4.reuse ;  /* 0x0000005835257223 */ /* 0x180fe20000010804 */
[--C-:B------:R-:W-:Y:S01]  /*155d0*/  FFMA.FTZ R53, R127, R88, -R4.reuse ;  /* 0x000000587f357223 */ /* 0x100fe20000010804 */
[----:B-1----:R-:W-:Y:S02]  /*155e0*/  FSEL R127, R14, -INF , P3 ;  /* 0xff8000000e7f7808 */ /* 0x002fe40001800000 */
[----:B------:R-:W-:Y:S01]  /*155f0*/  FMNMX.FTZ R8, R125, R8, !PT ;  /* 0x000000087d087209 */ /* 0x000fe20007810000 */
[-CC-:B------:R-:W-:Y:S01]  /*15600*/  FFMA.FTZ R184, R55, R88.reuse, -R4.reuse ;  /* 0x0000005837b87223 */ /* 0x180fe20000010804 */
[-CC-:B------:R-:W-:Y:S01]  /*15610*/  FFMA.FTZ R55, R131, R88.reuse, -R4.reuse ;  /* 0x0000005883377223 */ /* 0x180fe20000010804 */
[----:B--2---:R-:W-:Y:S01]  /*15620*/  FSEL R131, R10, -INF , P4 ;  /* 0xff8000000a837808 */ /* 0x004fe20002000000 */
[--C-:B------:R-:W-:Y:S01]  /*15630*/  FFMA.FTZ R31, R39, R88, -R4.reuse ;  /* 0x00000058271f7223 */ /* 0x100fe20000010804 */
[----:B------:R-:W-:Y:S01]  /*15640*/  FMNMX.FTZ R8, R127, R8, !PT ;  /* 0x000000087f087209 */ /* 0x000fe20007810000 */
[-CC-:B------:R-:W-:Y:S01]  /*15650*/  FFMA.FTZ R39, R63, R88.reuse, -R4.reuse ;  /* 0x000000583f277223 */ /* 0x180fe20000010804 */
[----:B------:R-:W-:-:S02]  /*15660*/  FFMA.FTZ R63, R135, R88, -R4 ;  /* 0x00000058873f7223 */ /* 0x000fc40000010804 */
[----:B------:R-:W-:Y:S02]  /*15670*/  FMNMX.FTZ R8, R131, R8, !PT ;  /* 0x0000000883087209 */ /* 0x000fe40007810000 */
[----:B0-----:R-:W-:-:S04]  /*15680*/  FSEL R135, R6, -INF , P5 ;  /* 0xff80000006877808 */ /* 0x001fc80002800000 */
[----:B------:R-:W-:Y:S01]  /*15690*/  FMNMX.FTZ R8, R135, R8, !PT ;  /* 0x0000000887087209 */ /* 0x000fe20007810000 */
[----:B------:R-:W-:-:S04]  /*156a0*/  FFMA.FTZ R196, R133, R88, -R4 ;  /* 0x0000005885c47223 */ /* 0x000fc80000010804 */
[----:B------:R-:W0:Y:S01]  /*156b0*/  SHFL.BFLY PT, R133, R8, 0x2, 0x1f ;  /* 0x0c401f0008857f89 */ /* 0x000e2200000e0000 */
[-CC-:B------:R-:W-:Y:S01]  /*156c0*/  FFMA.FTZ R186, R81, R88.reuse, -R4.reuse ;  /* 0x0000005851ba7223 */ /* 0x180fe20000010804 */
[----:B------:R-:W-:Y:S01]  /*156d0*/  FFMA.FTZ R81, R139, R88, -R4 ;  /* 0x000000588b517223 */ /* 0x000fe20000010804 */
[----:B0-----:R-:W-:-:S05]  /*156e0*/  FMNMX.FTZ R6, R8, R133, !PT ;  /* 0x0000008508067209 */ /* 0x001fca0007810000 */
[----:B------:R-:W0:Y:S01]  /*156f0*/  SHFL.BFLY PT, R139, R6, 0x1, 0x1f ;  /* 0x0c201f00068b7f89 */ /* 0x000e2200000e0000 */
[-CC-:B------:R-:W-:Y:S01]  /*15700*/  FFMA.FTZ R176, R33, R88.reuse, -R4.reuse ;  /* 0x0000005821b07223 */ /* 0x180fe20000010804 */
[----:B------:R-:W-:Y:S01]  /*15710*/  MUFU.EX2 R27, R27 ;  /* 0x0000001b001b7308 */ /* 0x000fe20000000800 */
[----:B------:R-:W-:-:S07]  /*15720*/  FFMA.FTZ R180, R41, R88, -R4 ;  /* 0x0000005829b47223 */ /* 0x000fce0000010804 */
[----:B------:R-:W1:Y:S01]  /*15730*/  MUFU.EX2 R176, R176 ;  /* 0x000000b000b07308 */ /* 0x000e620000000800 */
[----:B------:R-:W-:-:S07]  /*15740*/  FFMA.FTZ R33, R45, R88, -R4 ;  /* 0x000000582d217223 */ /* 0x000fce0000010804 */
[----:B------:R-:W2:Y:S01]  /*15750*/  MUFU.EX2 R178, R178 ;  /* 0x000000b200b27308 */ /* 0x000ea20000000800 */
[----:B0-----:R-:W-:-:S07]  /*15760*/  FMNMX.FTZ R92, R6, R139, !PT ;  /* 0x0000008b065c7209 */ /* 0x001fce0007810000 */
[----:B------:R-:W0:Y:S01]  /*15770*/  MUFU.EX2 R31, R31 ;  /* 0x0000001f001f7308 */ /* 0x000e220000000800 */
[C---:B------:R-:W-:Y:S01]  /*15780*/  FSETP.NEU.FTZ.AND P2, PT, R92.reuse, -INF , PT ;  /* 0xff8000005c00780b */ /* 0x040fe20003f5d000 */
[-C--:B------:R-:W-:Y:S01]  /*15790*/  FMUL.FTZ R26, R92, R88.reuse ;  /* 0x000000585c1a7220 */ /* 0x080fe20000410000 */
[----:B------:R-:W-:-:S04]  /*157a0*/  FFMA.FTZ R182, R47, R88, -R4 ;  /* 0x000000582fb67223 */ /* 0x000fc80000010804 */
[----:B------:R-:W-:Y:S01]  /*157b0*/  FSEL R26, R26, RZ, P2 ;  /* 0x000000ff1a1a7208 */ /* 0x000fe20001000000 */
[----:B------:R-:W3:Y:S01]  /*157c0*/  MUFU.EX2 R180, R180 ;  /* 0x000000b400b47308 */ /* 0x000ee20000000800 */
[-CC-:B------:R-:W-:Y:S01]  /*157d0*/  FFMA.FTZ R218, R179, R88.reuse, -R4.reuse ;  /* 0x00000058b3da7223 */ /* 0x180fe20000010804 */
[-C--:B------:R-:W-:Y:S02]  /*157e0*/  FFMA.FTZ R41, R95, R88.reuse, -R4 ;  /* 0x000000585f297223 */ /* 0x080fe40000010804 */
[-C--:B------:R-:W-:Y:S01]  /*157f0*/  FFMA.FTZ R179, R3, R88.reuse, -R26 ;  /* 0x0000005803b37223 */ /* 0x080fe2000001081a */
[----:B-1----:R-:W-:Y:S01]  /*15800*/  FADD.FTZ R3, R176, R27 ;  /* 0x0000001bb0037221 */ /* 0x002fe20000010000 */
[-CC-:B------:R-:W-:Y:S02]  /*15810*/  FFMA.FTZ R188, R103, R88.reuse, -R4.reuse ;  /* 0x0000005867bc7223 */ /* 0x180fe40000010804 */
[----:B------:R-:W1:Y:S01]  /*15820*/  MUFU.EX2 R33, R33 ;  /* 0x0000002100217308 */ /* 0x000e620000000800 */
[-CC-:B------:R-:W-:Y:S01]  /*15830*/  FFMA.FTZ R45, R119, R88.reuse, -R4.reuse ;  /* 0x00000058772d7223 */ /* 0x180fe20000010804 */
        /* <DEDUP_REMOVED lines=22> */
[-C--:B------:R-:W-:Y:S01]  /*159a0*/  FFMA.FTZ R141, R177, R88.reuse, -R4 ;  /* 0x00000058b18d7223 */ /* 0x080fe20000010804 */
[----:B------:R-:W4:Y:S01]  /*159b0*/  MUFU.EX2 R182, R182 ;  /* 0x000000b600b67308 */ /* 0x000f220000000800 */
[-CC-:B------:R-:W-:Y:S01]  /*159c0*/  FFMA.FTZ R4, R20, R88.reuse, -R26.reuse ;  /* 0x0000005814047223 */ /* 0x180fe2000001081a */
[----:B--2---:R-:W-:Y:S01]  /*159d0*/  FADD.FTZ R20, R178, R3 ;  /* 0x00000003b2147221 */ /* 0x004fe20000010000 */
[----:B------:R-:W-:-:S03]  /*159e0*/  FFMA.FTZ R177, R5, R88, -R26 ;  /* 0x0000005805b17223 */ /* 0x000fc6000001081a */
[----:B0-----:R-:W-:Y:S02]  /*159f0*/  FADD.FTZ R3, R31, R20 ;  /* 0x000000141f037221 */ /* 0x001fe40000010000 */
[----:B------:R-:W0:Y:S02]  /*15a00*/  MUFU.EX2 R37, R37 ;  /* 0x0000002500257308 */ /* 0x000e240000000800 */
[----:B---3--:R-:W-:Y:S01]  /*15a10*/  FADD.FTZ R20, R180, R3 ;  /* 0x00000003b4147221 */ /* 0x008fe20000010000 */
[----:B------:R-:W-:-:S05]  /*15a20*/  FFMA.FTZ R6, R21, R88, -R26 ;  /* 0x0000005815067223 */ /* 0x000fca000001081a */
[----:B------:R-:W2:Y:S01]  /*15a30*/  MUFU.EX2 R184, R184 ;  /* 0x000000b800b87308 */ /* 0x000ea20000000800 */
[----:B-1----:R-:W-:Y:S01]  /*15a40*/  FADD.FTZ R3, R33, R20 ;  /* 0x0000001421037221 */ /* 0x002fe20000010000 */
[----:B------:R-:W-:-:S06]  /*15a50*/  FFMA.FTZ R181, R83, R88, -R26 ;  /* 0x0000005853b57223 */ /* 0x000fcc000001081a */
[----:B------:R-:W-:Y:S01]  /*15a60*/  MUFU.EX2 R177, R177 ;  /* 0x000000b100b17308 */ /* 0x000fe20000000800 */
[----:B----4-:R-:W-:-:S07]  /*15a70*/  FADD.FTZ R20, R182, R3 ;  /* 0x00000003b6147221 */ /* 0x010fce0000010000 */
[----:B------:R-:W1:Y:S08]  /*15a80*/  MUFU.EX2 R4, R4 ;  /* 0x0000000400047308 */ /* 0x000e700000000800 */
[----:B------:R-:W3:Y:S01]  /*15a90*/  MUFU.EX2 R39, R39 ;  /* 0x0000002700277308 */ /* 0x000ee20000000800 */
[----:B------:R-:W-:-:S07]  /*15aa0*/  FFMA.FTZ R8, R7, R88, -R26 ;  /* 0x0000005807087223 */ /* 0x000fce000001081a */
[----:B------:R-:W4:Y:S01]  /*15ab0*/  MUFU.EX2 R179, R179 ;  /* 0x000000b300b37308 */ /* 0x000f220000000800 */
[----:B0-----:R-:W-:-:S07]  /*15ac0*/  FADD.FTZ R3, R37, R20 ;  /* 0x0000001425037221 */ /* 0x001fce0000010000 */
[----:B------:R-:W0:Y:S01]  /*15ad0*/  MUFU.EX2 R186, R186 ;  /* 0x000000ba00ba7308 */ /* 0x000e220000000800 */
[----:B------:R-:W-:-:S07]  /*15ae0*/  FFMA.FTZ R183, R105, R88, -R26 ;  /* 0x0000005869b77223 */ /* 0x000fce000001081a */
[----:B------:R-:W0:Y:S01]  /*15af0*/  MUFU.EX2 R6, R6 ;  /* 0x0000000600067308 */ /* 0x000e220000000800 */
[----:B--2---:R-:W-:-:S07]  /*15b00*/  FADD.FTZ R38, R184, R3 ;  /* 0x00000003b8267221 */ /* 0x004fce0000010000 */
[----:B------:R-:W2:Y:S01]  /*15b10*/  MUFU.EX2 R41, R41 ;  /* 0x0000002900297308 */ /* 0x000ea20000000800 */
[----:B-1----:R-:W-:Y:S01]  /*15b20*/  FADD.FTZ R20, R177, R4 ;  /* 0x00000004b1147221 */ /* 0x002fe20000010000 */
[----:B------:R-:W-:-:S06]  /*15b30*/  FFMA.FTZ R10, R9, R88, -R26 ;  /* 0x00000058090a7223 */ /* 0x000fcc000001081a */
[----:B------:R-:W1:Y:S01]  /*15b40*/  MUFU.EX2 R181, R181 ;  /* 0x000000b500b57308 */ /* 0x000e620000000800 */
[----:B---3--:R-:W-:-:S07]  /*15b50*/  FADD.FTZ R5, R39, R38 ;  /* 0x0000002627057221 */ /* 0x008fce0000010000 */
[----:B------:R-:W3:Y:S01]  /*15b60*/  MUFU.EX2 R188, R188 ;  /* 0x000000bc00bc7308 */ /* 0x000ee20000000800 */
[----:B----4-:R-:W-:Y:S01]  /*15b70*/  FADD.FTZ R3, R179, R20 ;  /* 0x00000014b3037221 */ /* 0x010fe20000010000 */
[----:B------:R-:W-:-:S06]  /*15b80*/  FFMA.FTZ R185, R11, R88, -R26 ;  /* 0x000000580bb97223 */ /* 0x000fcc000001081a */
[----:B------:R-:W4:Y:S01]  /*15b90*/  MUFU.EX2 R8, R8 ;  /* 0x0000000800087308 */ /* 0x000f220000000800 */
[----:B0-----:R-:W-:-:S07]  /*15ba0*/  FADD.FTZ R40, R186, R5 ;  /* 0x00000005ba287221 */ /* 0x001fce0000010000 */
[----:B------:R-:W0:Y:S01]  /*15bb0*/  MUFU.EX2 R45, R45 ;  /* 0x0000002d002d7308 */ /* 0x000e220000000800 */
[----:B------:R-:W-:Y:S01]  /*15bc0*/  FADD.FTZ R20, R6, R3 ;  /* 0x0000000306147221 */ /* 0x000fe20000010000 */
[----:B------:R-:W-:-:S06]  /*15bd0*/  FFMA.FTZ R12, R97, R88, -R26 ;  /* 0x00000058610c7223 */ /* 0x000fcc000001081a */
        /* <DEDUP_REMOVED lines=26> */
[----:B0-----:R-:W-:Y:S01]  /*15d80*/  FADD.FTZ R42, R192, R5 ;  /* 0x00000005c02a7221 */ /* 0x001fe20000010000 */
[----:B------:R-:W-:-:S06]  /*15d90*/  FADD.FTZ R20, R12, R3 ;  /* 0x000000030c147221 */ /* 0x000fcc0000010000 */
[----:B------:R-:W0:Y:S01]  /*15da0*/  MUFU.EX2 R189, R189 ;  /* 0x000000bd00bd7308 */ /* 0x000e220000000800 */
[----:B------:R-:W-:Y:S01]  /*15db0*/  FFMA.FTZ R28, R35, R88, -R26 ;  /* 0x00000058231c7223 */ /* 0x000fe2000001081a */
[----:B--2---:R-:W-:Y:S01]  /*15dc0*/  FADD.FTZ R3, R53, R42 ;  /* 0x0000002a35037221 */ /* 0x004fe20000010000 */
[----:B------:R-:W-:-:S05]  /*15dd0*/  @!P1 VIADD R0, R0, 0x34840 ;  /* 0x0003484000009836 */ /* 0x000fca0000000000 */
[----:B------:R-:W2:Y:S01]  /*15de0*/  MUFU.EX2 R24, R24 ;  /* 0x0000001800187308 */ /* 0x000ea20000000800 */
[----:B-1----:R-:W-:Y:S01]  /*15df0*/  FADD.FTZ R5, R187, R20 ;  /* 0x00000014bb057221 */ /* 0x002fe20000010000 */
[----:B------:R-:W-:Y:S01]  /*15e00*/  FFMA.FTZ R193, R93, R88, -R26 ;  /* 0x000000585dc17223 */ /* 0x000fe2000001081a */
[----:B---3--:R-:W-:Y:S01]  /*15e10*/  FADD.FTZ R42, R194, R3 ;  /* 0x00000003c22a7221 */ /* 0x008fe20000010000 */
[----:B------:R-:W-:-:S04]  /*15e20*/  @!P1 PRMT R3, RZ, 0x654, R0 ;  /* 0x00000654ff039816 */ /* 0x000fc80000000000 */
[----:B------:R-:W1:Y:S01]  /*15e30*/  MUFU.EX2 R191, R191 ;  /* 0x000000bf00bf7308 */ /* 0x000e620000000800 */
[----:B----4-:R-:W-:Y:S01]  /*15e40*/  FADD.FTZ R20, R14, R5 ;  /* 0x000000050e147221 */ /* 0x010fe20000010000 */
[-CC-:B------:R-:W-:Y:S01]  /*15e50*/  FFMA.FTZ R30, R43, R88.reuse, -R26.reuse ;  /* 0x000000582b1e7223 */ /* 0x180fe2000001081a */
[----:B------:R0:W-:Y:S05]  /*15e60*/  @!P1 SYNCS.ARRIVE.TRANS64.RED.A1T0 RZ, [R3+URZ], RZ ;  /* 0x000000ff03ff99a7 */ /* 0x0001ea000810043f */
[----:B------:R-:W3:Y:S01]  /*15e70*/  MUFU.EX2 R55, R55 ;  /* 0x0000003700377308 */ /* 0x000ee20000000800 */
[----:B------:R-:W-:Y:S01]  /*15e80*/  FFMA.FTZ R195, R51, R88, -R26 ;  /* 0x0000005833c37223 */ /* 0x000fe2000001081a */
[----:B0-----:R-:W-:-:S06]  /*15e90*/  FADD.FTZ R3, R189, R20 ;  /* 0x00000014bd037221 */ /* 0x001fcc0000010000 */
[----:B------:R-:W0:Y:S08]  /*15ea0*/  MUFU.EX2 R28, R28 ;  /* 0x0000001c001c7308 */ /* 0x000e300000000800 */
[----:B------:R-:W4:Y:S01]  /*15eb0*/  MUFU.EX2 R196, R196 ;  /* 0x000000c400c47308 */ /* 0x000f220000000800 */
[----:B--2---:R-:W-:Y:S01]  /*15ec0*/  FADD.FTZ R20, R24, R3 ;  /* 0x0000000318147221 */ /* 0x004fe20000010000 */
[----:B------:R-:W-:-:S06]  /*15ed0*/  FFMA.FTZ R32, R77, R88, -R26 ;  /* 0x000000584d207223 */ /* 0x000fcc000001081a */
[----:B------:R-:W2:Y:S08]  /*15ee0*/  MUFU.EX2 R193, R193 ;  /* 0x000000c100c17308 */ /* 0x000eb00000000800 */
[----:B------:R-:W2:Y:S01]  /*15ef0*/  MUFU.EX2 R63, R63 ;  /* 0x0000003f003f7308 */ /* 0x000ea20000000800 */
[----:B-1----:R-:W-:Y:S01]  /*15f00*/  FADD.FTZ R3, R191, R20 ;  /* 0x00000014bf037221 */ /* 0x002fe20000010000 */
[----:B------:R-:W-:-:S06]  /*15f10*/  FFMA.FTZ R197, R79, R88, -R26 ;  /* 0x000000584fc57223 */ /* 0x000fcc000001081a */
[----:B------:R-:W1:Y:S01]  /*15f20*/  MUFU.EX2 R30, R30 ;  /* 0x0000001e001e7308 */ /* 0x000e620000000800 */
[----:B---3--:R-:W-:-:S07]  /*15f30*/  FADD.FTZ R5, R55, R42 ;  /* 0x0000002a37057221 */ /* 0x008fce0000010000 */
[----:B------:R-:W3:Y:S01]  /*15f40*/  MUFU.EX2 R198, R198 ;  /* 0x000000c600c67308 */ /* 0x000ee20000000800 */
[----:B0-----:R-:W-:Y:S01]  /*15f50*/  FADD.FTZ R20, R28, R3 ;  /* 0x000000031c147221 */ /* 0x001fe20000010000 */
[----:B------:R-:W-:-:S06]  /*15f60*/  FFMA.FTZ R34, R67, R88, -R26 ;  /* 0x0000005843227223 */ /* 0x000fcc000001081a */
[----:B------:R-:W0:Y:S01]  /*15f70*/  MUFU.EX2 R195, R195 ;  /* 0x000000c300c37308 */ /* 0x000e220000000800 */
[----:B----4-:R-:W-:-:S07]  /*15f80*/  FADD.FTZ R44, R196, R5 ;  /* 0x00000005c42c7221 */ /* 0x010fce0000010000 */
[----:B------:R-:W4:Y:S01]  /*15f90*/  MUFU.EX2 R81, R81 ;  /* 0x0000005100517308 */ /* 0x000f220000000800 */
[----:B--2---:R-:W-:Y:S01]  /*15fa0*/  FADD.FTZ R3, R193, R20 ;  /* 0x00000014c1037221 */ /* 0x004fe20000010000 */
[----:B------:R-:W-:-:S06]  /*15fb0*/  FFMA.FTZ R199, R73, R88, -R26 ;  /* 0x0000005849c77223 */ /* 0x000fcc000001081a */
[----:B------:R-:W2:Y:S01]  /*15fc0*/  MUFU.EX2 R32, R32 ;  /* 0x0000002000207308 */ /* 0x000ea20000000800 */
[----:B------:R-:W-:-:S07]  /*15fd0*/  FADD.FTZ R5, R63, R44 ;  /* 0x0000002c3f057221 */ /* 0x000fce0000010000 */
        /* <DEDUP_REMOVED lines=32> */
[----:B---3--:R-:W-:-:S06]  /*161e0*/  FADD.FTZ R48, R204, R5 ;  /* 0x00000005cc307221 */ /* 0x008fcc0000010000 */
[----:B------:R-:W1:Y:S01]  /*161f0*/  MUFU.EX2 R203, R203 ;  /* 0x000000cb00cb7308 */ /* 0x000e620000000800 */
[----:B------:R-:W-:-:S07]  /*16200*/  FFMA.FTZ R75, R75, R88, -R26 ;  /* 0x000000584b4b7223 */ /* 0x000fce000001081a */
        /* <DEDUP_REMOVED lines=37> */
[----:B------:R-:W-:-:S06]  /*16460*/  FADD.FTZ R50, R212, R5 ;  /* 0x00000005d4327221 */ /* 0x000fcc0000010000 */
[----:B------:R-:W2:Y:S01]  /*16470*/  MUFU.EX2 R211, R211 ;  /* 0x000000d300d37308 */ /* 0x000ea20000000800 */
[----:B------:R-:W-:-:S07]  /*16480*/  FFMA.FTZ R115, R115, R88, -R26 ;  /* 0x0000005873737223 */ /* 0x000fce000001081a */
[----:B------:R-:W2:Y:S01]  /*16490*/  MUFU.EX2 R137, R137 ;  /* 0x0000008900897308 */ /* 0x000ea20000000800 */
[----:B-1----:R-:W-:Y:S01]  /*164a0*/  FADD.FTZ R3, R209, R20 ;  /* 0x00000014d1037221 */ /* 0x002fe20000010000 */
[----:B------:R-:W-:-:S06]  /*164b0*/  FFMA.FTZ R117, R117, R88, -R26 ;  /* 0x0000005875757223 */ /* 0x000fcc000001081a */
[----:B------:R-:W1:Y:S01]  /*164c0*/  MUFU.EX2 R46, R46 ;  /* 0x0000002e002e7308 */ /* 0x000e620000000800 */
[----:B---3--:R-:W-:-:S07]  /*164d0*/  FADD.FTZ R5, R133, R50 ;  /* 0x0000003285057221 */ /* 0x008fce0000010000 */
[----:B------:R-:W3:Y:S01]  /*164e0*/  MUFU.EX2 R216, R216 ;  /* 0x000000d800d87308 */ /* 0x000ee20000000800 */
[----:B0-----:R-:W-:Y:S01]  /*164f0*/  FADD.FTZ R20, R44, R3 ;  /* 0x000000032c147221 */ /* 0x001fe20000010000 */
[----:B----4-:R-:W-:-:S06]  /*16500*/  FADD.FTZ R52, R214, R5 ;  /* 0x00000005d6347221 */ /* 0x010fcc0000010000 */
[----:B------:R-:W0:Y:S01]  /*16510*/  MUFU.EX2 R29, R29 ;  /* 0x0000001d001d7308 */ /* 0x000e220000000800 */
[----:B------:R-:W-:-:S07]  /*16520*/  FFMA.FTZ R113, R113, R88, -R26 ;  /* 0x0000005871717223 */ /* 0x000fce000001081a */
[----:B------:R-:W4:Y:S01]  /*16530*/  MUFU.EX2 R139, R175 ;  /* 0x000000af008b7308 */ /* 0x000f220000000800 */
[----:B--2---:R-:W-:Y:S01]  /*16540*/  FADD.FTZ R3, R211, R20 ;  /* 0x00000014d3037221 */ /* 0x004fe20000010000 */
[----:B------:R-:W-:-:S06]  /*16550*/  FFMA.FTZ R125, R125, R88, -R26 ;  /* 0x000000587d7d7223 */ /* 0x000fcc000001081a */
[----:B------:R-:W2:Y:S01]  /*16560*/  MUFU.EX2 R48, R115 ;  /* 0x0000007300307308 */ /* 0x000ea20000000800 */
[----:B------:R-:W-:Y:S01]  /*16570*/  FADD.FTZ R5, R137, R52 ;  /* 0x0000003489057221 */ /* 0x000fe20000010000 */
[----:B-1----:R-:W-:-:S06]  /*16580*/  FADD.FTZ R54, R46, R3 ;  /* 0x000000032e367221 */ /* 0x002fcc0000010000 */
[----:B------:R-:W1:Y:S01]  /*16590*/  MUFU.EX2 R117, R117 ;  /* 0x0000007500757308 */ /* 0x000e620000000800 */
[----:B---3--:R-:W-:Y:S01]  /*165a0*/  FADD.FTZ R52, R216, R5 ;  /* 0x00000005d8347221 */ /* 0x008fe20000010000 */
[----:B------:R-:W-:Y:S01]  /*165b0*/  FFMA.FTZ R127, R127, R88, -R26 ;  /* 0x000000587f7f7223 */ /* 0x000fe2000001081a */
[----:B0-----:R-:W-:-:S05]  /*165c0*/  FADD.FTZ R3, R29, R54 ;  /* 0x000000361d037221 */ /* 0x001fca0000010000 */
[----:B------:R-:W0:Y:S01]  /*165d0*/  MUFU.EX2 R50, R113 ;  /* 0x0000007100327308 */ /* 0x000e220000000800 */
[----:B------:R-:W-:Y:S01]  /*165e0*/  FFMA.FTZ R131, R131, R88, -R26 ;  /* 0x0000005883837223 */ /* 0x000fe2000001081a */
[----:B----4-:R-:W-:Y:S01]  /*165f0*/  FADD.FTZ R5, R139, R52 ;  /* 0x000000348b057221 */ /* 0x010fe20000010000 */
[----:B------:R-:W-:-:S05]  /*16600*/  F2FP.F16.F32.PACK_AB R177, R4, R177 ;  /* 0x000000b104b1723e */ /* 0x000fca00000000ff */
[----:B------:R-:W3:Y:S01]  /*16610*/  MUFU.EX2 R125, R125 ;  /* 0x0000007d007d7308 */ /* 0x000ee20000000800 */
[----:B--2---:R-:W-:-:S07]  /*16620*/  FADD.FTZ R4, R48, R3 ;  /* 0x0000000330047221 */ /* 0x004fce0000010000 */
[----:B------:R-:W2:Y:S01]  /*16630*/  MUFU.EX2 R52, R127 ;  /* 0x0000007f00347308 */ /* 0x000ea20000000800 */
[----:B-1----:R-:W-:-:S07]  /*16640*/  FADD.FTZ R3, R117, R4 ;  /* 0x0000000475037221 */ /* 0x002fce0000010000 */
[----:B------:R-:W1:Y:S01]  /*16650*/  MUFU.EX2 R131, R131 ;  /* 0x0000008300837308 */ /* 0x000e620000000800 */
[----:B0-----:R-:W-:Y:S01]  /*16660*/  FADD.FTZ R4, R50, R3 ;  /* 0x0000000332047221 */ /* 0x001fe20000010000 */
[----:B------:R-:W-:-:S03]  /*16670*/  F2FP.F16.F32.PACK_AB R205, R0, R205 ;  /* 0x000000cd00cd723e */ /* 0x000fc600000000ff */
[----:B---3--:R-:W-:Y:S01]  /*16680*/  FADD.FTZ R3, R125, R4 ;  /* 0x000000047d037221 */ /* 0x008fe20000010000 */
[----:B------:R-:W-:-:S03]  /*16690*/  FFMA.FTZ R26, R135, R88, -R26 ;  /* 0x00000058871a7223 */ /* 0x000fc6000001081a */
[----:B--2---:R-:W-:Y:S01]  /*166a0*/  FADD.FTZ R0, R52, R3 ;  /* 0x0000000334007221 */ /* 0x004fe20000010000 */
[----:B------:R-:W0:Y:S03]  /*166b0*/  MUFU.EX2 R218, R218 ;  /* 0x000000da00da7308 */ /* 0x000e260000000800 */
[----:B-1----:R-:W-:Y:S01]  /*166c0*/  FADD.FTZ R15, R131, R0 ;  /* 0x00000000830f7221 */ /* 0x002fe20000010000 */
[----:B------:R-:W-:-:S04]  /*166d0*/  IADD3 R0, R160, -0x2, RZ ;  /* 0xfffffffea0007810 */ /* 0x000fc80007ffe0ff */
[----:B------:R-:W1:Y:S01]  /*166e0*/  MUFU.EX2 R26, R26 ;  /* 0x0000001a001a7308 */ /* 0x000e620000000800 */
[----:B------:R-:W-:-:S07]  /*166f0*/  ISETP.GE.AND P2, PT, R0, R108, PT ;  /* 0x0000006c0000720c */ /* 0x000fce0003f46270 */
[----:B------:R-:W2:Y:S01]  /*16700*/  MUFU.EX2 R141, R141 ;  /* 0x0000008d008d7308 */ /* 0x000ea20000000800 */
[----:B0-----:R-:W-:Y:S01]  /*16710*/  FADD.FTZ R20, R218, R5 ;  /* 0x00000005da147221 */ /* 0x001fe20000010000 */
[----:B------:R-:W-:Y:S01]  /*16720*/  IMAD.U32 R236, RZ, RZ, UR52 ;  /* 0x00000034ffec7e24 */ /* 0x000fe2000f8e00ff */
[----:B------:R-:W-:Y:S01]  /*16730*/  MOV R233, UR45 ;  /* 0x0000002d00e97c02 */ /* 0x000fe20008000f00 */
[----:B------:R-:W-:Y:S01]  /*16740*/  IMAD.U32 R237, RZ, RZ, UR53 ;  /* 0x00000035ffed7e24 */ /* 0x000fe2000f8e00ff */
[----:B------:R-:W-:Y:S01]  /*16750*/  MOV R230, UR40 ;  /* 0x0000002800e67c02 */ /* 0x000fe20008000f00 */
[----:B------:R-:W-:Y:S02]  /*16760*/  IMAD.U32 R234, RZ, RZ, UR48 ;  /* 0x00000030ffea7e24 */ /* 0x000fe4000f8e00ff */
[----:B------:R-:W-:Y:S02]  /*16770*/  IMAD.U32 R235, RZ, RZ, UR49 ;  /* 0x00000031ffeb7e24 */ /* 0x000fe4000f8e00ff */
[----:B------:R-:W-:-:S02]  /*16780*/  IMAD.U32 R232, RZ, RZ, UR44 ;  /* 0x0000002cffe87e24 */ /* 0x000fc4000f8e00ff */
[----:B------:R-:W-:Y:S01]  /*16790*/  IMAD.U32 R231, RZ, RZ, UR41 ;  /* 0x00000029ffe77e24 */ /* 0x000fe2000f8e00ff */
[----:B------:R-:W-:Y:S01]  /*167a0*/  F2FP.F16.F32.PACK_AB R176, R27, R176 ;  /* 0x000000b01bb0723e */ /* 0x000fe200000000ff */
[----:B-1----:R-:W-:Y:S01]  /*167b0*/  FADD.FTZ R15, R26, R15 ;  /* 0x0000000f1a0f7221 */ /* 0x002fe20000010000 */
[----:B------:R-:W-:Y:S01]  /*167c0*/  F2FP.F16.F32.PACK_AB R178, R31, R178 ;  /* 0x000000b21fb2723e */ /* 0x000fe200000000ff */
[--C-:B------:R-:W-:Y:S01]  /*167d0*/  IMAD.MOV.U32 R86, RZ, RZ, R87.reuse ;  /* 0x000000ffff567224 */ /* 0x100fe200078e0057 */
[----:B------:R-:W-:Y:S01]  /*167e0*/  F2FP.F16.F32.PACK_AB R180, R33, R180 ;  /* 0x000000b421b4723e */ /* 0x000fe200000000ff */
[----:B--2---:R-:W-:Y:S01]  /*167f0*/  FADD.FTZ R20, R141, R20 ;  /* 0x000000148d147221 */ /* 0x004fe20000010000 */
[----:B------:R-:W-:Y:S01]  /*16800*/  F2FP.F16.F32.PACK_AB R182, R37, R182 ;  /* 0x000000b625b6723e */ /* 0x000fe200000000ff */
[--C-:B------:R-:W-:Y:S01]  /*16810*/  IMAD.MOV.U32 R85, RZ, RZ, R87.reuse ;  /* 0x000000ffff557224 */ /* 0x100fe200078e0057 */
        /* <DEDUP_REMOVED lines=76> */
[-C--:B------:R-:W-:Y:S01]  /*16ce0*/  MOV R83, R87.reuse ;  /* 0x0000005700537202 */ /* 0x080fe20000000f00 */
        /* <DEDUP_REMOVED lines=14> */
[----:B------:R-:W-:Y:S01]  /*16dd0*/  IMAD.MOV.U32 R24, RZ, RZ, R87 ;  /* 0x000000ffff187224 */ /* 0x000fe200078e0057 */
[----:B------:R-:W-:-:S02]  /*16de0*/  MOV R51, R87 ;  /* 0x0000005700337202 */ /* 0x000fc40000000f00 */
[-C--:B------:R-:W-:Y:S02]  /*16df0*/  MOV R47, R87.reuse ;  /* 0x00000057002f7202 */ /* 0x080fe40000000f00 */
[-C--:B------:R-:W-:Y:S02]  /*16e00*/  MOV R43, R87.reuse ;  /* 0x00000057002b7202 */ /* 0x080fe40000000f00 */
[-C--:B------:R-:W-:Y:S02]  /*16e10*/  MOV R39, R87.reuse ;  /* 0x0000005700277202 */ /* 0x080fe40000000f00 */
[-C--:B------:R-:W-:Y:S02]  /*16e20*/  MOV R35, R87.reuse ;  /* 0x0000005700237202 */ /* 0x080fe40000000f00 */
[-C--:B------:R-:W-:Y:S02]  /*16e30*/  MOV R31, R87.reuse ;  /* 0x00000057001f7202 */ /* 0x080fe40000000f00 */
[----:B------:R-:W-:Y:S01]  /*16e40*/  MOV R27, R87 ;  /* 0x00000057001b7202 */ /* 0x000fe20000000f00 */
[----:B------:R-:W-:Y:S06]  /*16e50*/  @!P2 BRA `(.L_x_600) ;  /* 0x00000068000ca947 */ /* 0x000fec0003800000 */
[----:B------:R0:W5:Y:S01]  /*16e60*/  LDL.LU R5, [R1+0x4] ;  /* 0x0000040001057983 */ /* 0x0001620000300800 */
[----:B------:R-:W-:Y:S01]  /*16e70*/  MOV R3, R92 ;  /* 0x0000005c00037202 */ /* 0x000fe20000000f00 */
[----:B------:R-:W-:Y:S01]  /*16e80*/  IMAD.MOV.U32 R4, RZ, RZ, R89 ;  /* 0x000000ffff047224 */ /* 0x000fe200078e0059 */
[----:B------:R-:W-:Y:S01]  /*16e90*/  CS2R R86, SRZ ;  /* 0x0000000000567805 */ /* 0x000fe2000001ff00 */
[----:B------:R-:W-:Y:S01]  /*16ea0*/  IMAD.MOV.U32 R6, RZ, RZ, R222 ;  /* 0x000000ffff067224 */ /* 0x000fe200078e00de */
        /* <DEDUP_REMOVED lines=30> */
[----:B0-----:R-:W-:-:S07]  /*17090*/  CS2R R24, SRZ ;  /* 0x0000000000187805 */ /* 0x001fce000001ff00 */
.L_x_610:
[----:B------:R-:W2:Y:S01]  /*170a0*/  LDL R7, [R1+0x1c] ;  /* 0x00001c0001077983 */ /* 0x000ea20000100800 */
[----:B------:R-:W-:Y:S01]  /*170b0*/  VIADD R222, R6, 0x1 ;  /* 0x0000000106de7836 */ /* 0x000fe20000000000 */
[----:B------:R-:W-:Y:S05]  /*170c0*/  YIELD ;  /* 0x0000000000007946 */ /* 0x000fea0003800000 */
[----:B------:R-:W-:-:S04]  /*170d0*/  ISETP.NE.AND P3, PT, R222, 0x2, PT ;  /* 0x00000002de00780c */ /* 0x000fc80003f65270 */
[----:B------:R-:W-:Y:S02]  /*170e0*/  SEL R8, RZ, 0x1, P3 ;  /* 0x00000001ff087807 */ /* 0x000fe40001800000 */
[----:B------:R-:W-:Y:S02]  /*170f0*/  SEL R222, R222, RZ, P3 ;  /* 0x000000ffdede7207 */ /* 0x000fe40001800000 */
[----:B-----5:R-:W-:-:S05]  /*17100*/  LOP3.LUT R8, R5, R8, RZ, 0x3c, !PT ;  /* 0x0000000805087212 */ /* 0x020fca00078e3cff */
[----:B------:R0:W-:Y:S01]  /*17110*/  STL [R1+0x4], R8 ;  /* 0x0000040801007387 */ /* 0x0001e20000100800 */
[----:B--2---:R-:W-:-:S13]  /*17120*/  ISETP.NE.AND P2, PT, R7, RZ, PT ;  /* 0x000000ff0700720c */ /* 0x004fda0003f45270 */
[----:B0-----:R-:W-:Y:S05]  /*17130*/  @P2 BRA `(.L_x_601) ;  /* 0x0000000000302947 */ /* 0x001fea0003800000 */
[----:B------:R-:W-:Y:S05]  /*17140*/  @!P0 BRA `(.L_x_602) ;  /* 0x0000000000048947 */ /* 0x000fea0003800000 */
[----:B------:R-:W-:Y:S01]  /*17150*/  BPT.TRAP 0x1 ;  /* 0x000000040000795c */ /* 0x000fe20000300000 */
.L_x_602:
[----:B------:R-:W-:Y:S02]  /*17160*/  LEA R7, R222, R2, 0x3 ;  /* 0x00000002de077211 */ /* 0x000fe400078e18ff */
[----:B------:R-:W-:-:S04]  /*17170*/  SHF.L.U32 R8, R8, 0x1f, RZ ;  /* 0x0000001f08087819 */ /* 0x000fc800000006ff */
[----:B------:R0:W1:Y:S01]  /*17180*/  SYNCS.PHASECHK.TRANS64.TRYWAIT P3, [R7+URZ+0x34830], R8 ;  /* 0x03483008070075a7 */ /* 0x000062000806017f */
[----:B------:R-:W-:Y:S05]  /*17190*/  @!P0 BRA `(.L_x_603) ;  /* 0x0000000000048947 */ /* 0x000fea0003800000 */
[----:B------:R-:W-:Y:S01]  /*171a0*/  BPT.TRAP 0x1 ;  /* 0x000000040000795c */ /* 0x000fe20000300000 */
.L_x_603:
[----:B------:R-:W-:Y:S04]  /*171b0*/  BSSY B0, `(.L_x_601) ;  /* 0x0000004000007945 */ /* 0x000fe80003800000 */
[----:B-1----:R-:W-:Y:S05]  /*171c0*/  @P3 BRA `(.L_x_604) ;  /* 0x0000000000083947 */ /* 0x002fea0003800000 */
[----:B------:R-:W1:Y:S02]  /*171d0*/  SYNCS.PHASECHK.TRANS64.TRYWAIT P3, [R7+URZ+0x34830], R8 ;  /* 0x03483008070075a7 */ /* 0x000e64000806017f */
[----:B-1----:R-:W-:Y:S05]  /*171e0*/  @!P3 BRA `(.L_x_605) ;  /* 0x000001240064b947 */ /* 0x002fea0003800000 */
.L_x_604:
[----:B------:R-:W-:Y:S05]  /*171f0*/  BSYNC B0 ;  /* 0x0000000000007941 */ /* 0x000fea0003800000 */
.L_x_601:
[----:B------:R-:W2:Y:S04]  /*17200*/  LDL R10, [R1+0x20] ;  /* 0x00002000010a7983 */ /* 0x000ea80000100800 */
[----:B01----:R-:W3:Y:S01]  /*17210*/  LDL.64 R8, [R1+0x10] ;  /* 0x0000100001087983 */ /* 0x003ee20000100a00 */
[----:B------:R-:W0:Y:S01]  /*17220*/  S2R R7, SR_TID.X ;  /* 0x0000000000077919 */ /* 0x000e220000002100 */
[----:B------:R-:W-:Y:S05]  /*17230*/  WARPSYNC.ALL ;  /* 0x0000000000007948 */ /* 0x000fea0003800000 */
[----:B------:R-:W-:Y:S01]  /*17240*/  MOV R11, 0x40000040 ;  /* 0x40000040000b7802 */ /* 0x000fe20000000f00 */
[----:B------:R-:W4:Y:S01]  /*17250*/  LDL.64 R92, [R1+0x8] ;  /* 0x00000800015c7983 */ /* 0x000f220000100a00 */
[----:B0-----:R-:W-:-:S05]  /*17260*/  SHF.R.U32.HI R7, RZ, 0x7, R7 ;  /* 0x00000007ff077819 */ /* 0x001fca0000011607 */
[----:B------:R-:W-:-:S05]  /*17270*/  VIADD R7, R7, 0x8 ;  /* 0x0000000807077836 */ /* 0x000fca0000000000 */
[----:B------:R0:W-:Y:S01]  /*17280*/  BAR.SYNC.DEFER_BLOCKING R7, 0x100 ;  /* 0x000400070000751d */ /* 0x0001e20000010000 */
[----:B------:R-:W-:-:S05]  /*17290*/  R2UR UR15, R11 ;  /* 0x000000000b0f72ca */ /* 0x000fca00000e0000 */
[----:B------:R-:W-:Y:S01]  /*172a0*/  WARPGROUP.ARRIVE ;  /* 0x00000000000079c5 */ /* 0x000fe20000000000 */
[----:B------:R-:W-:-:S05]  /*172b0*/  IMAD.MOV.U32 R89, RZ, RZ, 0x40000040 ;  /* 0x40000040ff597424 */ /* 0x000fca00078e00ff */
[----:B------:R-:W-:Y:S01]  /*172c0*/  R2UR UR19, R89 ;  /* 0x00000000591372ca */ /* 0x000fe200000e0000 */
[----:B------:R-:W-:Y:S01]  /*172d0*/  IMAD.MOV.U32 R13, RZ, RZ, 0x40000040 ;  /* 0x40000040ff0d7424 */ /* 0x000fe200078e00ff */
[----:B------:R-:W-:Y:S02]  /*172e0*/  MOV R229, UR39 ;  /* 0x0000002700e57c02 */ /* 0x000fe40008000f00 */
[----:B------:R-:W-:Y:S02]  /*172f0*/  MOV R228, UR38 ;  /* 0x0000002600e47c02 */ /* 0x000fe40008000f00 */
[----:B------:R-:W-:Y:S02]  /*17300*/  R2UR UR39, R13 ;  /* 0x000000000d2772ca */ /* 0x000fe400000e0000 */
[----:B------:R-:W-:Y:S02]  /*17310*/  MOV R227, UR37 ;  /* 0x0000002500e37c02 */ /* 0x000fe40008000f00 */
[----:B------:R-:W-:Y:S01]  /*17320*/  MOV R226, UR36 ;  /* 0x0000002400e27c02 */ /* 0x000fe20008000f00 */
[----:B------:R-:W-:Y:S01]  /*17330*/  IMAD.MOV.U32 R91, RZ, RZ, 0x40000040 ;  /* 0x40000040ff5b7424 */ /* 0x000fe200078e00ff */
[----:B------:R-:W-:-:S04]  /*17340*/  R2UR UR25, R89 ;  /* 0x00000000591972ca */ /* 0x000fc800000e0000 */
[----:B------:R-:W-:Y:S02]  /*17350*/  R2UR UR59, R91 ;  /* 0x000000005b3b72ca */ /* 0x000fe400000e0000 */
[----:B------:R-:W-:-:S11]  /*17360*/  R2UR UR27, R89 ;  /* 0x00000000591b72ca */ /* 0x000fd600000e0000 */
[----:B0-----:R-:W-:Y:S01]  /*17370*/  MOV R7, UR59 ;  /* 0x0000003b00077c02 */ /* 0x001fe20008000f00 */
[----:B--2---:R-:W-:Y:S01]  /*17380*/  IMAD R10, R222, 0xb00, R10 ;  /* 0x00000b00de0a7824 */ /* 0x004fe200078e020a */
[----:B---3--:R-:W-:Y:S02]  /*17390*/  R2UR UR8, R8 ;  /* 0x00000000080872ca */ /* 0x008fe400000e0000 */
[----:B------:R-:W-:Y:S02]  /*173a0*/  R2UR UR9, R9 ;  /* 0x00000000090972ca */ /* 0x000fe400000e0000 */
[----:B------:R-:W-:-:S09]  /*173b0*/  R2UR UR14, R10 ;  /* 0x000000000a0e72ca */ /* 0x000fd200000e0000 */
[----:B------:R-:W-:Y:S02]  /*173c0*/  UMOV UR12, UR8 ;  /* 0x00000008000c7c82 */ /* 0x000fe40008000000 */
[----:B------:R-:W-:Y:S02]  /*173d0*/  UMOV UR13, UR9 ;  /* 0x00000009000d7c82 */ /* 0x000fe40008000000 */
[----:B------:R-:W-:Y:S01]  /*173e0*/  HGMMA.64x16x16.F32 R168, gdesc[UR12], RZ, !UPT, gsb0 ;  /* 0x002000000ca879f0 */ /* 0x000fe2000c0008ff */
[----:B------:R-:W-:-:S05]  /*173f0*/  VIADD R88, R10, 0x80 ;  /* 0x000000800a587836 */ /* 0x000fca0000000000 */
[----:B------:R-:W-:Y:S01]  /*17400*/  R2UR UR18, R88 ;  /* 0x00000000581272ca */ /* 0x000fe200000e0000 */
[----:B------:R-:W-:Y:S01]  /*17410*/  UMOV UR16, UR8 ;  /* 0x0000000800107c82 */ /* 0x000fe20008000000 */
[----:B------:R-:W-:Y:S01]  /*17420*/  UMOV UR17, UR9 ;  /* 0x0000000900117c82 */ /* 0x000fe20008000000 */
[----:B------:R-:W-:Y:S02]  /*17430*/  WARPGROUP.DEPBAR.LE gsb0, 0x0 ;  /* 0x00008000000079c5 */ /* 0x000fe40000010000 */
[----:B------:R-:W-:-:S08]  /*17440*/  WARPGROUP.ARRIVE ;  /* 0x00000000000079c5 */ /* 0x000fd00000000000 */
[----:B------:R-:W-:Y:S01]  /*17450*/  HGMMA.64x16x16.F32 R160, gdesc[UR16], RZ, !UPT, gsb0 ;  /* 0x0020000010a079f0 */ /* 0x000fe2000c0008ff */
[----:B------:R-:W-:-:S05]  /*17460*/  VIADD R12, R10, 0x100 ;  /* 0x000001000a0c7836 */ /* 0x000fca0000000000 */
[----:B------:R-:W-:Y:S01]  /*17470*/  R2UR UR38, R12 ;  /* 0x000000000c2672ca */ /* 0x000fe200000e0000 */
[----:B------:R-:W-:Y:S01]  /*17480*/  UMOV UR36, UR8 ;  /* 0x0000000800247c82 */ /* 0x000fe20008000000 */
[----:B------:R-:W-:Y:S01]  /*17490*/  UMOV UR37, UR9 ;  /* 0x0000000900257c82 */ /* 0x000fe20008000000 */
[C---:B------:R-:W-:Y:S02]  /*174a0*/  VIADD R88, R10.reuse, 0x180 ;  /* 0x000001800a587836 */ /* 0x040fe40000000000 */
[----:B------:R-:W-:-:S03]  /*174b0*/  VIADD R90, R10, 0x280 ;  /* 0x000002800a5a7836 */ /* 0x000fc60000000000 */
[----:B------:R-:W-:Y:S01]  /*174c0*/  R2UR UR26, R88 ;  /* 0x00000000581a72ca */ /* 0x000fe200000e0000 */
[----:B------:R-:W-:Y:S01]  /*174d0*/  VIADD R88, R10, 0x300 ;  /* 0x000003000a587836 */ /* 0x000fe20000000000 */
[----:B------:R-:W-:Y:S02]  /*174e0*/  WARPGROUP.DEPBAR.LE gsb0, 0x0 ;  /* 0x00008000000079c5 */ /* 0x000fe40000010000 */
[----:B------:R-:W-:-:S06]  /*174f0*/  WARPGROUP.ARRIVE ;  /* 0x00000000000079c5 */ /* 0x000fcc0000000000 */
[----:B------:R-:W-:Y:S01]  /*17500*/  HGMMA.64x16x16.F32 R152, gdesc[UR36], RZ, !UPT, gsb0 ;  /* 0x00200000249879f0 */ /* 0x000fe2000c0008ff */
[----:B------:R-:W-:Y:S01]  /*17510*/  R2UR UR34, R90 ;  /* 0x000000005a2272ca */ /* 0x000fe200000e0000 */
[----:B------:R-:W-:Y:S01]  /*17520*/  VIADD R90, R10, 0x480 ;  /* 0x000004800a5a7836 */ /* 0x000fe20000000000 */
[----:B------:R-:W-:Y:S01]  /*17530*/  R2UR UR42, R88 ;  /* 0x00000000582a72ca */ /* 0x000fe200000e0000 */
[----:B------:R-:W-:-:S03]  /*17540*/  VIADD R88, R10, 0x400 ;  /* 0x000004000a587836 */ /* 0x000fc60000000000 */
[----:B------:R-:W-:Y:S01]  /*17550*/  R2UR UR54, R90 ;  /* 0x000000005a3672ca */ /* 0x000fe200000e0000 */
[----:B------:R-:W-:Y:S01]  /*17560*/  VIADD R90, R10, 0x82 ;  /* 0x000000820a5a7836 */ /* 0x000fe20000000000 */
[----:B------:R-:W-:Y:S02]  /*17570*/  R2UR UR50, R88 ;  /* 0x00000000583272ca */ /* 0x000fe400000e0000 */
[----:B------:R-:W-:Y:S02]  /*17580*/  IADD3 R88, R10, 0x2, RZ ;  /* 0x000000020a587810 */ /* 0x000fe40007ffe0ff */
[----:B------:R-:W-:Y:S02]  /*17590*/  R2UR UR58, R90 ;  /* 0x000000005a3a72ca */ /* 0x000fe400000e0000 */
[----:B------:R-:W-:Y:S01]  /*175a0*/  R2UR UR24, R88 ;  /* 0x00000000581872ca */ /* 0x000fe200000e0000 */
[----:B------:R-:W-:Y:S01]  /*175b0*/  UMOV UR59, UR25 ;  /* 0x00000019003b7c82 */ /* 0x000fe20008000000 */
[----:B------:R-:W-:-:S09]  /*175c0*/  UMOV UR25, UR9 ;  /* 0x0000000900197c82 */ /* 0x000fd20008000000 */
[----:B------:R-:W-:Y:S02]  /*175d0*/  MOV R8, UR58 ;  /* 0x0000003a00087c02 */ /* 0x000fe40008000f00 */
[----:B------:R-:W-:Y:S01]  /*175e0*/  UMOV UR58, UR24 ;  /* 0x00000018003a7c82 */ /* 0x000fe20008000000 */
[----:B------:R-:W-:Y:S01]  /*175f0*/  UMOV UR24, UR8 ;  /* 0x0000000800187c82 */ /* 0x000fe20008000000 */
[----:B------:R-:W-:Y:S02]  /*17600*/  WARPGROUP.DEPBAR.LE gsb0, 0x0 ;  /* 0x00008000000079c5 */ /* 0x000fe40000010000 */
[----:B------:R-:W-:-:S06]  /*17610*/  WARPGROUP.ARRIVE ;  /* 0x00000000000079c5 */ /* 0x000fcc0000000000 */
[----:B------:R-:W-:Y:S01]  /*17620*/  HGMMA.64x16x16.F32 R144, gdesc[UR24], RZ, !UPT, gsb0 ;  /* 0x00200000189079f0 */ /* 0x000fe2000c0008ff */
[----:B------:R-:W-:Y:S02]  /*17630*/  IADD3 R12, R10, 0x200, RZ ;  /* 0x000002000a0c7810 */ /* 0x000fe40007ffe0ff */
[----:B------:R-:W-:Y:S02]  /*17640*/  R2UR UR31, R13 ;  /* 0x000000000d1f72ca */ /* 0x000fe400000e0000 */
[----:B------:R-:W-:Y:S01]  /*17650*/  R2UR UR30, R12 ;  /* 0x000000000c1e72ca */ /* 0x000fe200000e0000 */
[----:B------:R-:W-:Y:S01]  /*17660*/  UMOV UR28, UR8 ;  /* 0x00000008001c7c82 */ /* 0x000fe20008000000 */
[----:B------:R-:W-:Y:S01]  /*17670*/  UMOV UR29, UR9 ;  /* 0x00000009001d7c82 */ /* 0x000fe20008000000 */
[----:B------:R-:W-:Y:S02]  /*17680*/  WARPGROUP.DEPBAR.LE gsb0, 0x0 ;  /* 0x00008000000079c5 */ /* 0x000fe40000010000 */
[----:B------:R-:W-:-:S08]  /*17690*/  WARPGROUP.ARRIVE ;  /* 0x00000000000079c5 */ /* 0x000fd00000000000 */
[----:B------:R-:W-:Y:S01]  /*176a0*/  HGMMA.64x16x16.F32 R136, gdesc[UR28], RZ, !UPT, gsb0 ;  /* 0x002000001c8879f0 */ /* 0x000fe2000c0008ff */
        /* <DEDUP_REMOVED lines=29> */
[----:B------:R-:W-:Y:S01]  /*17880*/  VIADD R88, R10, 0x182 ;  /* 0x000001820a587836 */ /* 0x000fe20000000000 */
[----:B------:R-:W-:Y:S01]  /*17890*/  R2UR UR11, R89 ;  /* 0x00000000590b72ca */ /* 0x000fe200000e0000 */
[----:B------:R-:W-:-:S03]  /*178a0*/  IMAD.MOV.U32 R89, RZ, RZ, 0x40000040 ;  /* 0x40000040ff597424 */ /* 0x000fc600078e00ff */
[----:B------:R-:W-:Y:S01]  /*178b0*/  R2UR UR10, R88 ;  /* 0x00000000580a72ca */ /* 0x000fe200000e0000 */
[----:B------:R-:W-:Y:S01]  /*178c0*/  VIADD R88, R10, 0x282 ;  /* 0x000002820a587836 */ /* 0x000fe20000000000 */
[----:B------:R-:W-:Y:S01]  /*178d0*/  R2UR UR19, R89 ;  /* 0x00000000591372ca */ /* 0x000fe200000e0000 */
[----:B------:R-:W-:Y:S02]  /*178e0*/  WARPGROUP.DEPBAR.LE gsb0, 0x0 ;  /* 0x00008000000079c5 */ /* 0x000fe40000010000 */
[----:B------:R-:W-:-:S06]  /*178f0*/  WARPGROUP.ARRIVE ;  /* 0x00000000000079c5 */ /* 0x000fcc0000000000 */
[----:B------:R-:W-:Y:S01]  /*17900*/  HGMMA.64x16x16.F32 R96, gdesc[UR52], RZ, !UPT, gsb0 ;  /* 0x00200000346079f0 */ /* 0x000fe2000c0008ff */
[----:B------:R-:W-:Y:S01]  /*17910*/  IMAD.MOV.U32 R89, RZ, RZ, 0x40000040 ;  /* 0x40000040ff597424 */ /* 0x000fe200078e00ff */
[----:B------:R-:W-:Y:S02]  /*17920*/  R2UR UR18, R88 ;  /* 0x00000000581272ca */ /* 0x000fe400000e0000 */
[C---:B------:R-:W-:Y:S01]  /*17930*/  IADD3 R88, R10.reuse, 0x382, RZ ;  /* 0x000003820a587810 */ /* 0x040fe20007ffe0ff */
[----:B------:R-:W-:Y:S01]  /*17940*/  VIADD R12, R10, 0x500 ;  /* 0x000005000a0c7836 */ /* 0x000fe20000000000 */
[----:B------:R-:W-:Y:S01]  /*17950*/  R2UR UR27, R89 ;  /* 0x00000000591b72ca */ /* 0x000fe200000e0000 */
[----:B------:R-:W-:Y:S01]  /*17960*/  IMAD.MOV.U32 R89, RZ, RZ, 0x40000040 ;  /* 0x40000040ff597424 */ /* 0x000fe200078e00ff */
[----:B------:R-:W-:Y:S02]  /*17970*/  R2UR UR26, R88 ;  /* 0x00000000581a72ca */ /* 0x000fe400000e0000 */
[----:B------:R-:W-:-:S02]  /*17980*/  IADD3 R88, R10, 0x482, RZ ;  /* 0x000004820a587810 */ /* 0x000fc40007ffe0ff */
[----:B------:R-:W-:Y:S02]  /*17990*/  R2UR UR22, R12 ;  /* 0x000000000c1672ca */ /* 0x000fe400000e0000 */
[----:B------:R-:W-:Y:S02]  /*179a0*/  R2UR UR23, R13 ;  /* 0x000000000d1772ca */ /* 0x000fe400000e0000 */
[----:B------:R-:W-:Y:S02]  /*179b0*/  R2UR UR34, R88 ;  /* 0x00000000582272ca */ /* 0x000fe400000e0000 */
[----:B------:R-:W-:Y:S01]  /*179c0*/  R2UR UR35, R89 ;  /* 0x00000000592372ca */ /* 0x000fe200000e0000 */
[----:B------:R-:W-:Y:S01]  /*179d0*/  IMAD.MOV.U32 R89, RZ, RZ, 0x40000040 ;  /* 0x40000040ff597424 */ /* 0x000fe200078e00ff */
[----:B------:R-:W-:Y:S02]  /*179e0*/  IADD3 R88, R10, 0x4, RZ ;  /* 0x000000040a587810 */ /* 0x000fe40007ffe0ff */
[----:B------:R-:W-:-:S02]  /*179f0*/  MOV R225, UR5 ;  /* 0x0000000500e17c02 */ /* 0x000fc40008000f00 */
[----:B------:R-:W-:Y:S02]  /*17a00*/  MOV R21, UR4 ;  /* 0x0000000400157c02 */ /* 0x000fe40008000f00 */
[----:B----4-:R-:W-:Y:S02]  /*17a10*/  R2UR UR4, R92 ;  /* 0x000000005c0472ca */ /* 0x010fe400000e0000 */
[----:B------:R-:W-:Y:S02]  /*17a20*/  R2UR UR5, R93 ;  /* 0x000000005d0572ca */ /* 0x000fe400000e0000 */
[----:B------:R-:W-:Y:S02]  /*17a30*/  R2UR UR46, R88 ;  /* 0x00000000582e72ca */ /* 0x000fe400000e0000 */
[----:B------:R-:W-:Y:S02]  /*17a40*/  R2UR UR47, R89 ;  /* 0x00000000592f72ca */ /* 0x000fe400000e0000 */
[----:B------:R-:W-:Y:S01]  /*17a50*/  MOV R14, UR21 ;  /* 0x00000015000e7c02 */ /* 0x000fe20008000f00 */
[----:B------:R-:W-:Y:S01]  /*17a60*/  UMOV UR21, UR9 ;  /* 0x0000000900157c82 */ /* 0x000fe20008000000 */
[----:B------:R-:W-:Y:S01]  /*17a70*/  MOV R9, UR20 ;  /* 0x0000001400097c02 */ /* 0x000fe20008000f00 */
[----:B------:R-:W-:Y:S01]  /*17a80*/  UMOV UR20, UR8 ;  /* 0x0000000800147c82 */ /* 0x000fe20008000000 */
[----:B------:R-:W-:-:S02]  /*17a90*/  WARPGROUP.DEPBAR.LE gsb0, 0x0 ;  /* 0x00008000000079c5 */ /* 0x000fc40000010000 */
[----:B------:R-:W-:-:S06]  /*17aa0*/  WARPGROUP.ARRIVE ;  /* 0x00000000000079c5 */ /* 0x000fcc0000000000 */
[----:B------:R-:W-:Y:S01]  /*17ab0*/  HGMMA.64x16x16.F32 R88, gdesc[UR20], RZ, !UPT, gsb0 ;  /* 0x00200000145879f0 */ /* 0x000fe2000c0008ff */
[----:B------:R-:W-:Y:S01]  /*17ac0*/  UMOV UR56, UR4 ;  /* 0x0000000400387c82 */ /* 0x000fe20008000000 */
[----:B------:R-:W-:Y:S01]  /*17ad0*/  UMOV UR57, UR5 ;  /* 0x0000000500397c82 */ /* 0x000fe20008000000 */
[----:B------:R-:W-:Y:S02]  /*17ae0*/  WARPGROUP.DEPBAR.LE gsb0, 0x0 ;  /* 0x00008000000079c5 */ /* 0x000fe40000010000 */
[----:B------:R-:W-:-:S06]  /*17af0*/  WARPGROUP.ARRIVE ;  /* 0x00000000000079c5 */ /* 0x000fcc0000000000 */
[----:B------:R-:W-:Y:S01]  /*17b00*/  HGMMA.64x16x16.F32 R168, gdesc[UR56], R168, gsb0 ;  /* 0x0020000038a879f0 */ /* 0x000fe200080008a8 */
[----:B------:R-:W-:Y:S01]  /*17b10*/  VIADD R12, R10, 0x102 ;  /* 0x000001020a0c7836 */ /* 0x000fe20000000000 */
[----:B------:R-:W-:Y:S02]  /*17b20*/  R2UR UR59, R7 ;  /* 0x00000000073b72ca */ /* 0x000fe400000e0000 */
[----:B------:R-:W-:Y:S02]  /*17b30*/  R2UR UR58, R8 ;  /* 0x00000000083a72ca */ /* 0x000fe400000e0000 */
[----:B------:R-:W-:Y:S02]  /*17b40*/  R2UR UR6, R12 ;  /* 0x000000000c0672ca */ /* 0x000fe400000e0000 */
[----:B------:R-:W-:Y:S01]  /*17b50*/  IADD3 R12, R10, 0x202, RZ ;  /* 0x000002020a0c7810 */ /* 0x000fe20007ffe0ff */
[----:B------:R-:W-:-:S03]  /*17b60*/  UMOV UR56, UR4 ;  /* 0x0000000400387c82 */ /* 0x000fc60008000000 */
[----:B------:R-:W-:Y:S01]  /*17b70*/  R2UR UR14, R12 ;  /* 0x000000000c0e72ca */ /* 0x000fe200000e0000 */
[----:B------:R-:W-:Y:S01]  /*17b80*/  VIADD R12, R10, 0x302 ;  /* 0x000003020a0c7836 */ /* 0x000fe20000000000 */
[C---:B------:R-:W-:Y:S01]  /*17b90*/  R2UR UR7, R13.reuse ;  /* 0x000000000d0772ca */ /* 0x040fe200000e0000 */
[----:B------:R-:W-:Y:S01]  /*17ba0*/  UMOV UR57, UR5 ;  /* 0x0000000500397c82 */ /* 0x000fe20008000000 */
[----:B------:R-:W-:Y:S01]  /*17bb0*/  R2UR UR15, R13 ;  /* 0x000000000d0f72ca */ /* 0x000fe200000e0000 */
[----:B------:R-:W-:Y:S01]  /*17bc0*/  IMAD.MOV.U32 R13, RZ, RZ, 0x40000040 ;  /* 0x40000040ff0d7424 */ /* 0x000fe200078e00ff */
[----:B------:R-:W-:Y:S01]  /*17bd0*/  R2UR UR38, R12 ;  /* 0x000000000c2672ca */ /* 0x000fe200000e0000 */
[----:B------:R-:W-:-:S03]  /*17be0*/  VIADD R12, R10, 0x402 ;  /* 0x000004020a0c7836 */ /* 0x000fc60000000000 */
[----:B------:R-:W-:Y:S01]  /*17bf0*/  R2UR UR39, R13 ;  /* 0x000000000d2772ca */ /* 0x000fe200000e0000 */
[----:B------:R-:W-:Y:S01]  /*17c00*/  IMAD.MOV.U32 R13, RZ, RZ, 0x40000040 ;  /* 0x40000040ff0d7424 */ /* 0x000fe200078e00ff */
[----:B------:R-:W-:Y:S01]  /*17c10*/  R2UR UR30, R12 ;  /* 0x000000000c1e72ca */ /* 0x000fe200000e0000 */
[----:B------:R-:W-:-:S03]  /*17c20*/  VIADD R12, R10, 0x502 ;  /* 0x000005020a0c7836 */ /* 0x000fc60000000000 */
[----:B------:R-:W-:Y:S01]  /*17c30*/  R2UR UR31, R13 ;  /* 0x000000000d1f72ca */ /* 0x000fe200000e0000 */
[----:B------:R-:W-:Y:S01]  /*17c40*/  IMAD.MOV.U32 R13, RZ, RZ, 0x40000040 ;  /* 0x40000040ff0d7424 */ /* 0x000fe200078e00ff */
[----:B------:R-:W-:Y:S01]  /*17c50*/  R2UR UR42, R12 ;  /* 0x000000000c2a72ca */ /* 0x000fe200000e0000 */
[----:B------:R-:W-:Y:S01]  /*17c60*/  VIADD R12, R10, 0x84 ;  /* 0x000000840a0c7836 */ /* 0x000fe20000000000 */
[----:B------:R-:W-:Y:S02]  /*17c70*/  WARPGROUP.DEPBAR.LE gsb0, 0x0 ;  /* 0x00008000000079c5 */ /* 0x000fe40000010000 */
[----:B------:R-:W-:-:S06]  /*17c80*/  WARPGROUP.ARRIVE ;  /* 0x00000000000079c5 */ /* 0x000fcc0000000000 */
[----:B------:R-:W-:Y:S01]  /*17c90*/  HGMMA.64x16x16.F32 R160, gdesc[UR56], R160, gsb0 ;  /* 0x0020000038a079f0 */ /* 0x000fe200080008a0 */
[----:B------:R-:W-:Y:S02]  /*17ca0*/  R2UR UR43, R13 ;  /* 0x000000000d2b72ca */ /* 0x000fe400000e0000 */
[----:B------:R-:W-:Y:S02]  /*17cb0*/  MOV R13, 0x40000040 ;  /* 0x40000040000d7802 */ /* 0x000fe40000000f00 */
[----:B------:R-:W-:Y:S01]  /*17cc0*/  R2UR UR50, R12 ;  /* 0x000000000c3272ca */ /* 0x000fe200000e0000 */
[----:B------:R-:W-:Y:S01]  /*17cd0*/  VIADD R12, R10, 0x104 ;  /* 0x000001040a0c7836 */ /* 0x000fe20000000000 */
[----:B------:R-:W-:Y:S01]  /*17ce0*/  R2UR UR51, R13 ;  /* 0x000000000d3372ca */ /* 0x000fe200000e0000 */
[----:B------:R-:W-:-:S03]  /*17cf0*/  IMAD.MOV.U32 R13, RZ, RZ, 0x40000040 ;  /* 0x40000040ff0d7424 */ /* 0x000fc600078e00ff */
[----:B------:R-:W-:Y:S01]  /*17d00*/  R2UR UR54, R12 ;  /* 0x000000000c3672ca */ /* 0x000fe200000e0000 */
[----:B------:R-:W-:Y:S01]  /*17d10*/  VIADD R12, R10, 0x184 ;  /* 0x000001840a0c7836 */ /* 0x000fe20000000000 */
        /* <DEDUP_REMOVED lines=10> */
[----:B------:R-:W-:Y:S02]  /*17dc0*/  R2UR UR58, R12 ;  /* 0x000000000c3a72ca */ /* 0x000fe400000e0000 */
[----:B------:R-:W-:Y:S01]  /*17dd0*/  R2UR UR59, R13 ;  /* 0x000000000d3b72ca */ /* 0x000fe200000e0000 */
[----:B------:R-:W-:Y:S01]  /*17de0*/  UMOV UR56, UR4 ;  /* 0x0000000400387c82 */ /* 0x000fe20008000000 */
[----:B------:R-:W-:-:S09]  /*17df0*/  UMOV UR57, UR5 ;  /* 0x0000000500397c82 */ /* 0x000fd20008000000 */
[----:B------:R-:W-:Y:S01]  /*17e00*/  MOV R8, UR58 ;  /* 0x0000003a00087c02 */ /* 0x000fe20008000f00 */
[----:B------:R-:W-:Y:S01]  /*17e10*/  UMOV UR58, UR6 ;  /* 0x00000006003a7c82 */ /* 0x000fe20008000000 */
[----:B------:R-:W-:Y:S01]  /*17e20*/  MOV R7, UR59 ;  /* 0x0000003b00077c02 */ /* 0x000fe20008000f00 */
[----:B------:R-:W-:Y:S01]  /*17e30*/  UMOV UR59, UR7 ;  /* 0x00000007003b7c82 */ /* 0x000fe20008000000 */
[----:B------:R-:W-:Y:S02]  /*17e40*/  WARPGROUP.DEPBAR.LE gsb0, 0x0 ;  /* 0x00008000000079c5 */ /* 0x000fe40000010000 */
[----:B------:R-:W-:-:S06]  /*17e50*/  WARPGROUP.ARRIVE ;  /* 0x00000000000079c5 */ /* 0x000fcc0000000000 */
[----:B------:R-:W-:Y:S01]  /*17e60*/  HGMMA.64x16x16.F32 R152, gdesc[UR56], R152, gsb0 ;  /* 0x00200000389879f0 */ /* 0x000fe20008000898 */
[----:B------:R-:W-:Y:S01]  /*17e70*/  UMOV UR8, UR4 ;  /* 0x0000000400087c82 */ /* 0x000fe20008000000 */
        /* <DEDUP_REMOVED lines=39> */
[----:B------:R-:W-:Y:S02]  /*180f0*/  R2UR UR36, R236 ;  /* 0x00000000ec2472ca */ /* 0x000fe400000e0000 */
[----:B------:R-:W-:-:S11]  /*18100*/  R2UR UR37, R237 ;  /* 0x00000000ed2572ca */ /* 0x000fd600000e0000 */
[----:B------:R-:W-:Y:S02]  /*18110*/  UMOV UR44, UR36 ;  /* 0x00000024002c7c82 */ /* 0x000fe40008000000 */
        /* <DEDUP_REMOVED lines=76> */
[----:B------:R-:W-:Y:S01]  /*185e0*/  VIADD R12, R10, 0x6 ;  /* 0x000000060a0c7836 */ /* 0x000fe20000000000 */
[----:B------:R-:W-:Y:S02]  /*185f0*/  MOV R13, 0x40000040 ;  /* 0x40000040000d7802 */ /* 0x000fe40000000f00 */
[----:B------:R-:W-:Y:S02]  /*18600*/  R2UR UR4, R234 ;  /* 0x00000000ea0472ca */ /* 0x000fe400000e0000 */
[----:B------:R-:W-:Y:S02]  /*18610*/  R2UR UR5, R235 ;  /* 0x00000000eb0572ca */ /* 0x000fe400000e0000 */
[----:B------:R-:W-:Y:S02]  /*18620*/  R2UR UR26, R12 ;  /* 0x000000000c1a72ca */ /* 0x000fe400000e0000 */
[----:B------:R-:W-:-:S07]  /*18630*/  R2UR UR27, R13 ;  /* 0x000000000d1b72ca */ /* 0x000fce00000e0000 */
[----:B------:R-:W-:Y:S02]  /*18640*/  UMOV UR24, UR4 ;  /* 0x0000000400187c82 */ /* 0x000fe40008000000 */
        /* <DEDUP_REMOVED lines=55> */
[----:B------:R-:W-:Y:S02]  /*189c0*/  VIADD R12, R10, 0x386 ;  /* 0x000003860a0c7836 */ /* 0x000fe40000000000 */
[----:B------:R-:W-:Y:S01]  /*189d0*/  IMAD.MOV.U32 R13, RZ, RZ, 0x40000040 ;  /* 0x40000040ff0d7424 */ /* 0x000fe200078e00ff */
[----:B------:R-:W-:Y:S02]  /*189e0*/  WARPGROUP.DEPBAR.LE gsb0, 0x0 ;  /* 0x00008000000079c5 */ /* 0x000fe40000010000 */
[----:B------:R-:W-:-:S06]  /*189f0*/  WARPGROUP.ARRIVE ;  /* 0x00000000000079c5 */ /* 0x000fcc0000000000 */
[----:B------:R-:W-:Y:S01]  /*18a00*/  HGMMA.64x16x16.F32 R120, gdesc[UR52], R120, gsb0 ;  /* 0x00200000347879f0 */ /* 0x000fe20008000878 */
        /* <DEDUP_REMOVED lines=8> */
[----:B------:R-:W-:Y:S02]  /*18a90*/  R2UR UR58, R12 ;  /* 0x000000000c3a72ca */ /* 0x000fe400000e0000 */
[----:B------:R-:W-:-:S11]  /*18aa0*/  R2UR UR59, R13 ;  /* 0x000000000d3b72ca */ /* 0x000fd600000e0000 */
[----:B------:R-:W-:Y:S01]  /*18ab0*/  MOV R8, UR58 ;  /* 0x0000003a00087c02 */ /* 0x000fe20008000f00 */
[----:B------:R-:W-:Y:S01]  /*18ac0*/  UMOV UR58, UR20 ;  /* 0x00000014003a7c82 */ /* 0x000fe20008000000 */
[----:B------:R-:W-:Y:S01]  /*18ad0*/  MOV R7, UR59 ;  /* 0x0000003b00077c02 */ /* 0x000fe20008000f00 */
        /* <DEDUP_REMOVED lines=22> */
[----:B------:R-:W-:Y:S02]  /*18c40*/  WARPGROUP.DEPBAR.LE gsb0, 0x0 ;  /* 0x00008000000079c5 */ /* 0x000fe40000010000 */
[----:B------:R-:W-:-:S10]  /*18c50*/  WARPGROUP.ARRIVE ;  /* 0x00000000000079c5 */ /* 0x000fd40000000000 */
[----:B------:R-:W-:Y:S01]  /*18c60*/  HGMMA.64x16x16.F32 R88, gdesc[UR4], R88, gsb0 ;  /* 0x00200000045879f0 */ /* 0x000fe20008000858 */
[----:B------:R-:W-:Y:S02]  /*18c70*/  VIADD R12, R10, 0x580 ;  /* 0x000005800a0c7836 */ /* 0x000fe40000000000 */
[----:B------:R-:W-:Y:S01]  /*18c80*/  IMAD.MOV.U32 R13, RZ, RZ, 0x40000040 ;  /* 0x40000040ff0d7424 */ /* 0x000fe200078e00ff */
        /* <DEDUP_REMOVED lines=34> */
[----:B------:R-:W-:-:S03]  /*18eb0*/  IMAD.MOV.U32 R13, RZ, RZ, 0x40000040 ;  /* 0x40000040ff0d7424 */ /* 0x000fc600078e00ff */
[----:B------:R-:W-:Y:S01]  /*18ec0*/  R2UR UR26, R12 ;  /* 0x000000000c1a72ca */ /* 0x000fe200000e0000 */
[----:B------:R-:W-:Y:S01]  /*18ed0*/  VIADD R12, R10, 0x800 ;  /* 0x000008000a0c7836 */ /* 0x000fe20000000000 */
[----:B------:R-:W-:-:S04]  /*18ee0*/  R2UR UR27, R13 ;  /* 0x000000000d1b72ca */ /* 0x000fc800000e0000 */
[----:B------:R-:W-:Y:S01]  /*18ef0*/  R2UR UR30, R12 ;  /* 0x000000000c1e72ca */ /* 0x000fe200000e0000 */
[----:B------:R-:W-:Y:S01]  /*18f00*/  VIADD R12, R10, 0x880 ;  /* 0x000008800a0c7836 */ /* 0x000fe20000000000 */
[----:B------:R-:W-:Y:S01]  /*18f10*/  MOV R13, 0x40000040 ;  /* 0x40000040000d7802 */ /* 0x000fe20000000f00 */
[----:B------:R-:W-:Y:S02]  /*18f20*/  WARPGROUP.DEPBAR.LE gsb0, 0x0 ;  /* 0x00008000000079c5 */ /* 0x000fe40000010000 */
[----:B------:R-:W-:-:S06]  /*18f30*/  WARPGROUP.ARRIVE ;  /* 0x00000000000079c5 */ /* 0x000fcc0000000000 */
[----:B------:R-:W-:Y:S01]  /*18f40*/  HGMMA.64x16x16.F32 R144, gdesc[UR36], R144, gsb0 ;  /* 0x00200000249079f0 */ /* 0x000fe20008000890 */
        /* <DEDUP_REMOVED lines=18> */
[----:B------:R-:W-:Y:S02]  /*19070*/  IMAD.MOV.U32 R13, RZ, RZ, 0x40000040 ;  /* 0x40000040ff0d7424 */ /* 0x000fe400078e00ff */
[----:B------:R-:W-:-:S03]  /*19080*/  VIADD R12, R10, 0x582 ;  /* 0x000005820a0c7836 */ /* 0x000fc60000000000 */
[----:B------:R-:W-:Y:S02]  /*19090*/  R2UR UR55, R13 ;  /* 0x000000000d3772ca */ /* 0x000fe400000e0000 */
[----:B------:R-:W-:Y:S02]  /*190a0*/  MOV R13, 0x40000040 ;  /* 0x40000040000d7802 */ /* 0x000fe40000000f00 */
[----:B------:R-:W-:Y:S01]  /*190b0*/  R2UR UR22, R12 ;  /* 0x000000000c1672ca */ /* 0x000fe200000e0000 */
[----:B------:R-:W-:Y:S01]  /*190c0*/  VIADD R12, R10, 0x602 ;  /* 0x000006020a0c7836 */ /* 0x000fe20000000000 */
[----:B------:R-:W-:Y:S01]  /*190d0*/  R2UR UR23, R13 ;  /* 0x000000000d1772ca */ /* 0x000fe200000e0000 */
[----:B------:R-:W-:Y:S01]  /*190e0*/  UMOV UR24, UR20 ;  /* 0x0000001400187c82 */ /* 0x000fe20008000000 */
[----:B------:R-:W-:Y:S01]  /*190f0*/  UMOV UR25, UR21 ;  /* 0x0000001500197c82 */ /* 0x000fe20008000000 */
[----:B------:R-:W-:Y:S01]  /*19100*/  IMAD.MOV.U32 R13, RZ, RZ, 0x40000040 ;  /* 0x40000040ff0d7424 */ /* 0x000fe200078e00ff */
[----:B------:R-:W-:Y:S01]  /*19110*/  R2UR UR28, R12 ;  /* 0x000000000c1c72ca */ /* 0x000fe200000e0000 */
[----:B------:R-:W-:Y:S01]  /*19120*/  VIADD R12, R10, 0x682 ;  /* 0x000006820a0c7836 */ /* 0x000fe20000000000 */
[----:B------:R-:W-:-:S02]  /*19130*/  WARPGROUP.DEPBAR.LE gsb0, 0x0 ;  /* 0x00008000000079c5 */ /* 0x000fc40000010000 */
[----:B------:R-:W-:Y:S01]  /*19140*/  WARPGROUP.ARRIVE ;  /* 0x00000000000079c5 */ /* 0x000fe20000000000 */
[----:B------:R-:W-:-:S05]  /*19150*/  R2UR UR29, R13 ;  /* 0x000000000d1d72ca */ /* 0x000fca00000e0000 */
[----:B------:R-:W-:Y:S01]  /*19160*/  HGMMA.64x16x16.F32 R136, gdesc[UR24], R136, gsb0 ;  /* 0x00200000188879f0 */ /* 0x000fe20008000888 */
        /* <DEDUP_REMOVED lines=27> */
[----:B------:R-:W-:Y:S02]  /*19320*/  WARPGROUP.DEPBAR.LE gsb0, 0x0 ;  /* 0x00008000000079c5 */ /* 0x000fe40000010000 */
[----:B------:R-:W-:-:S10]  /*19330*/  WARPGROUP.ARRIVE ;  /* 0x00000000000079c5 */ /* 0x000fd40000000000 */
[----:B------:R-:W-:Y:S01]  /*19340*/  MOV R7, UR27 ;  /* 0x0000001b00077c02 */ /* 0x000fe20008000f00 */
[----:B------:R-:W-:Y:S01]  /*19350*/  UMOV UR27, UR29 ;  /* 0x0000001d001b7c82 */ /* 0x000fe20008000000 */
[----:B------:R-:W-:Y:S01]  /*19360*/  MOV R11, UR26 ;  /* 0x0000001a000b7c02 */ /* 0x000fe20008000f00 */
[----:B------:R-:W-:Y:S01]  /*19370*/  UMOV UR26, UR28 ;  /* 0x0000001c001a7c82 */ /* 0x000fe20008000000 */
[----:B------:R-:W-:Y:S01]  /*19380*/  UMOV UR28, UR20 ;  /* 0x00000014001c7c82 */ /* 0x000fe20008000000 */
[----:B------:R-:W-:Y:S02]  /*19390*/  UMOV UR29, UR21 ;  /* 0x00000015001d7c82 */ /* 0x000fe40008000000 */
[----:B------:R-:W-:Y:S01]  /*193a0*/  HGMMA.64x16x16.F32 R128, gdesc[UR28], R128, gsb0 ;  /* 0x002000001c8079f0 */ /* 0x000fe20008000880 */
[----:B------:R-:W-:Y:S01]  /*193b0*/  UMOV UR32, UR20 ;  /* 0x0000001400207c82 */ /* 0x000fe20008000000 */
[----:B------:R-:W-:Y:S01]  /*193c0*/  UMOV UR33, UR21 ;  /* 0x0000001500217c82 */ /* 0x000fe20008000000 */
[----:B------:R-:W-:-:S02]  /*193d0*/  WARPGROUP.DEPBAR.LE gsb0, 0x0 ;  /* 0x00008000000079c5 */ /* 0x000fc40000010000 */
        /* <DEDUP_REMOVED lines=126> */
[----:B------:R-:W-:Y:S01]  /*19bc0*/  VIADD R8, R10, 0x784 ;  /* 0x000007840a087836 */ /* 0x000fe20000000000 */
[----:B------:R-:W-:Y:S01]  /*19bd0*/  R2UR UR20, R9 ;  /* 0x00000000091472ca */ /* 0x000fe200000e0000 */
[----:B------:R-:W-:Y:S02]  /*19be0*/  WARPGROUP.DEPBAR.LE gsb0, 0x0 ;  /* 0x00008000000079c5 */ /* 0x000fe40000010000 */
[----:B------:R-:W-:-:S06]  /*19bf0*/  WARPGROUP.ARRIVE ;  /* 0x00000000000079c5 */ /* 0x000fcc0000000000 */
[----:B------:R-:W-:Y:S01]  /*19c00*/  HGMMA.64x16x16.F32 R144, gdesc[UR52], R144, gsb0 ;  /* 0x00200000349079f0 */ /* 0x000fe20008000890 */
[----:B------:R-:W-:Y:S01]  /*19c10*/  IMAD.MOV.U32 R9, RZ, RZ, 0x40000040 ;  /* 0x40000040ff097424 */ /* 0x000fe200078e00ff */
[----:B------:R-:W-:Y:S01]  /*19c20*/  R2UR UR22, R8 ;  /* 0x00000000081672ca */ /* 0x000fe200000e0000 */
[----:B------:R-:W-:-:S03]  /*19c30*/  VIADD R8, R10, 0x804 ;  /* 0x000008040a087836 */ /* 0x000fc60000000000 */
        /* <DEDUP_REMOVED lines=64> */
[----:B------:R-:W-:Y:S02]  /*1a040*/  MOV R9, 0x40000040 ;  /* 0x4000004000097802 */ /* 0x000fe40000000f00 */
[----:B------:R-:W-:Y:S02]  /*1a050*/  R2UR UR21, R14 ;  /* 0x000000000e1572ca */ /* 0x000fe400000e0000 */
        /* <DEDUP_REMOVED lines=95> */
[----:B------:R-:W-:Y:S02]  /*1a650*/  R2UR UR39, R229 ;  /* 0x00000000e52772ca */ /* 0x000fe400000e0000 */
[----:B------:R-:W-:Y:S02]  /*1a660*/  R2UR UR38, R228 ;  /* 0x00000000e42672ca */ /* 0x000fe400000e0000 */
[----:B------:R-:W-:Y:S02]  /*1a670*/  R2UR UR37, R227 ;  /* 0x00000000e32572ca */ /* 0x000fe400000e0000 */
[----:B------:R-:W-:Y:S01]  /*1a680*/  R2UR UR36, R226 ;  /* 0x00000000e22472ca */ /* 0x000fe200000e0000 */
[----:B------:R-:W-:Y:S02]  /*1a690*/  WARPGROUP.DEPBAR.LE gsb0, 0x0 ;  /* 0x00008000000079c5 */ /* 0x000fe40000010000 */
[----:B------:R-:W-:-:S12]  /*1a6a0*/  @P2 BRA `(.L_x_606) ;  /* 0x0000000000282947 */ /* 0x000fd80003800000 */
[----:B------:R-:W-:Y:S05]  /*1a6b0*/  @!P0 BRA `(.L_x_607) ;  /* 0x0000000000048947 */ /* 0x000fea0003800000 */
[----:B------:R-:W-:Y:S01]  /*1a6c0*/  BPT.TRAP 0x1 ;  /* 0x000000040000795c */ /* 0x000fe20000300000 */
.L_x_607:
[----:B------:R-:W-:Y:S01]  /*1a6d0*/  SHF.L.U32 R5, R5, 0x1f, RZ ;  /* 0x0000001f05057819 */ /* 0x000fe200000006ff */
[----:B------:R-:W-:-:S04]  /*1a6e0*/  IMAD R7, R6, 0x8, R2 ;  /* 0x0000000806077824 */ /* 0x000fc800078e0202 */
[----:B------:R0:W1:Y:S01]  /*1a6f0*/  SYNCS.PHASECHK.TRANS64.TRYWAIT P2, [R7+URZ+0x34850], R5 ;  /* 0x03485005070075a7 */ /* 0x000062000804017f */
[----:B------:R-:W-:Y:S05]  /*1a700*/  @!P0 BRA `(.L_x_608) ;  /* 0x0000000000048947 */ /* 0x000fea0003800000 */
[----:B------:R-:W-:Y:S01]  /*1a710*/  BPT.TRAP 0x1 ;  /* 0x000000040000795c */ /* 0x000fe20000300000 */
.L_x_608:
[----:B-1----:R-:W-:Y:S05]  /*1a720*/  @P2 BRA `(.L_x_606) ;  /* 0x0000000000082947 */ /* 0x002fea0003800000 */
[----:B------:R-:W1:Y:S02]  /*1a730*/  SYNCS.PHASECHK.TRANS64.TRYWAIT P2, [R7+URZ+0x34850], R5 ;  /* 0x03485005070075a7 */ /* 0x000e64000804017f */
[----:B-1----:R-:W-:Y:S05]  /*1a740*/  @!P2 BRA `(.L_x_609) ;  /* 0x000000f00020a947 */ /* 0x002fea0003800000 */
.L_x_606:
[----:B01----:R-:W-:Y:S01]  /*1a750*/  VIADD R5, R2, 0x400 ;  /* 0x0000040002057836 */ /* 0x003fe20000000000 */
[----:B------:R-:W-:Y:S05]  /*1a760*/  WARPSYNC.ALL ;  /* 0x0000000000007948 */ /* 0x000fea0003800000 */
[----:B------:R-:W-:Y:S01]  /*1a770*/  SHF.R.U32.HI R5, RZ, 0x4, R5 ;  /* 0x00000004ff057819 */ /* 0x000fe20000011605 */
[----:B------:R-:W-:Y:S01]  /*1a780*/  IMAD.MOV.U32 R9, RZ, RZ, 0x40000040 ;  /* 0x40000040ff097424 */ /* 0x000fe200078e00ff */
[----:B------:R-:W-:Y:S01]  /*1a790*/  WARPGROUP.ARRIVE ;  /* 0x00000000000079c5 */ /* 0x000fe20000000000 */
[----:B------:R-:W-:Y:S01]  /*1a7a0*/  IMAD.MOV.U32 R11, RZ, RZ, 0x40000040 ;  /* 0x40000040ff0b7424 */ /* 0x000fe200078e00ff */
[----:B------:R-:W-:Y:S01]  /*1a7b0*/  LOP3.LUT R5, R5, 0x3fff, RZ, 0xc0, !PT ;  /* 0x00003fff05057812 */ /* 0x000fe200078ec0ff */
[----:B------:R-:W-:Y:S01]  /*1a7c0*/  ULDC UR8, c[0x0][0x9d8] ;  /* 0x0002760000087ab9 */ /* 0x000fe20000000800 */
[----:B------:R-:W-:Y:S01]  /*1a7d0*/  R2UR UR7, R9 ;  /* 0x00000000090772ca */ /* 0x000fe200000e0000 */
[----:B------:R-:W-:Y:S01]  /*1a7e0*/  FMUL.FTZ R7, R169, UR8 ;  /* 0x00000008a9077c20 */ /* 0x000fe20008410000 */
[----:B------:R-:W-:Y:S01]  /*1a7f0*/  LOP3.LUT R5, R5, 0x5800000, RZ, 0xfc, !PT ;  /* 0x0580000005057812 */ /* 0x000fe200078efcff */
[----:B------:R-:W-:Y:S01]  /*1a800*/  FMUL.FTZ R12, R173, UR8 ;  /* 0x00000008ad0c7c20 */ /* 0x000fe20008410000 */
[----:B------:R-:W-:Y:S01]  /*1a810*/  FMUL.FTZ R21, R160, UR8 ;  /* 0x00000008a0157c20 */ /* 0x000fe20008410000 */
[----:B------:R-:W-:Y:S01]  /*1a820*/  FMUL.FTZ R160, R161, UR8 ;  /* 0x00000008a1a07c20 */ /* 0x000fe20008410000 */
[----:B------:R-:W-:Y:S01]  /*1a830*/  FMUL.FTZ R161, R162, UR8 ;  /* 0x00000008a2a17c20 */ /* 0x000fe20008410000 */
[----:B------:R-:W-:-:S02]  /*1a840*/  IMAD R8, R6, 0xb00, R5 ;  /* 0x00000b0006087824 */ /* 0x000fc400078e0205 */
[----:B------:R-:W-:Y:S01]  /*1a850*/  FMUL.FTZ R5, R168, UR8 ;  /* 0x00000008a8057c20 */ /* 0x000fe20008410000 */
[----:B------:R-:W-:Y:S01]  /*1a860*/  MUFU.TANH R7, R7 ;  /* 0x0000000700077308 */ /* 0x000fe20000002400 */
[----:B------:R-:W-:Y:S01]  /*1a870*/  FMUL.FTZ R162, R163, UR8 ;  /* 0x00000008a3a27c20 */ /* 0x000fe20008410000 */
[----:B------:R-:W-:Y:S01]  /*1a880*/  FMUL.FTZ R163, R164, UR8 ;  /* 0x00000008a4a37c20 */ /* 0x000fe20008410000 */
[C---:B------:R-:W-:Y:S01]  /*1a890*/  R2UR UR6, R8.reuse ;  /* 0x00000000080672ca */ /* 0x040fe200000e0000 */
[----:B------:R-:W-:Y:S01]  /*1a8a0*/  FMUL.FTZ R164, R165, UR8 ;  /* 0x00000008a5a47c20 */ /* 0x000fe20008410000 */
[----:B------:R-:W-:Y:S01]  /*1a8b0*/  IADD3 R10, R8, 0x80, RZ ;  /* 0x00000080080a7810 */ /* 0x000fe20007ffe0ff */
[----:B------:R-:W-:Y:S01]  /*1a8c0*/  FMUL.FTZ R165, R166, UR8 ;  /* 0x00000008a6a57c20 */ /* 0x000fe20008410000 */
[----:B------:R-:W-:Y:S01]  /*1a8d0*/  FMUL.FTZ R166, R167, UR8 ;  /* 0x00000008a7a67c20 */ /* 0x000fe20008410000 */
[----:B------:R-:W0:Y:S01]  /*1a8e0*/  MUFU.TANH R5, R5 ;  /* 0x0000000500057308 */ /* 0x000e220000002400 */
[----:B------:R-:W-:Y:S01]  /*1a8f0*/  FMUL.FTZ R152, R152, UR8 ;  /* 0x0000000898987c20 */ /* 0x000fe20008410000 */
[----:B------:R-:W-:Y:S01]  /*1a900*/  FMUL.FTZ R153, R153, UR8 ;  /* 0x0000000899997c20 */ /* 0x000fe20008410000 */
[----:B------:R-:W-:Y:S01]  /*1a910*/  FMUL.FTZ R156, R156, UR8 ;  /* 0x000000089c9c7c20 */ /* 0x000fe20008410000 */
[----:B------:R-:W-:Y:S01]  /*1a920*/  FMUL.FTZ R157, R157, UR8 ;  /* 0x000000089d9d7c20 */ /* 0x000fe20008410000 */
[----:B------:R-:W-:Y:S01]  /*1a930*/  FMUL.FTZ R144, R144, UR8 ;  /* 0x0000000890907c20 */ /* 0x000fe20008410000 */
[----:B------:R-:W-:Y:S01]  /*1a940*/  FMUL.FTZ R145, R145, UR8 ;  /* 0x0000000891917c20 */ /* 0x000fe20008410000 */
[----:B------:R-:W-:Y:S01]  /*1a950*/  FMUL.FTZ R148, R148, UR8 ;  /* 0x0000000894947c20 */ /* 0x000fe20008410000 */
[----:B------:R-:W-:Y:S01]  /*1a960*/  HGMMA.64x128x16.F32 R24, R176, gdesc[UR4].tnspB, R24, gsb0 ;  /* 0x41e00004b0187df0 */ /* 0x000fe20008000818 */
[----:B------:R-:W-:Y:S01]  /*1a970*/  R2UR UR6, R10 ;  /* 0x000000000a0672ca */ /* 0x000fe200000e0000 */
[----:B------:R-:W-:Y:S01]  /*1a980*/  VIADD R10, R8, 0x100 ;  /* 0x00000100080a7836 */ /* 0x000fe20000000000 */
[----:B------:R-:W-:Y:S01]  /*1a990*/  R2UR UR7, R11 ;  /* 0x000000000b0772ca */ /* 0x000fe200000e0000 */
[----:B------:R-:W-:Y:S01]  /*1a9a0*/  IMAD.MOV.U32 R11, RZ, RZ, 0x40000040 ;  /* 0x40000040ff0b7424 */ /* 0x000fe200078e00ff */
[----:B------:R-:W-:Y:S01]  /*1a9b0*/  MUFU.TANH R12, R12 ;  /* 0x0000000c000c7308 */ /* 0x000fe20000002400 */
[----:B------:R-:W-:Y:S01]  /*1a9c0*/  FMUL.FTZ R149, R149, UR8 ;  /* 0x0000000895957c20 */ /* 0x000fe20008410000 */
[----:B------:R-:W-:Y:S01]  /*1a9d0*/  FMUL.FTZ R136, R136, UR8 ;  /* 0x0000000888887c20 */ /* 0x000fe20008410000 */
[----:B------:R-:W-:Y:S01]  /*1a9e0*/  FMUL.FTZ R137, R137, UR8 ;  /* 0x0000000889897c20 */ /* 0x000fe20008410000 */
[----:B0-----:R-:W-:Y:S01]  /*1a9f0*/  FMNMX.FTZ R167, R5, R4, !PT ;  /* 0x0000000405a77209 */ /* 0x001fe20007810000 */
[----:B------:R-:W-:Y:S01]  /*1aa00*/  FMUL.FTZ R140, R140, UR8 ;  /* 0x000000088c8c7c20 */ /* 0x000fe20008410000 */
[----:B------:R-:W-:Y:S01]  /*1aa10*/  FMUL.FTZ R141, R141, UR8 ;  /* 0x000000088d8d7c20 */ /* 0x000fe20008410000 */
[----:B------:R-:W-:Y:S01]  /*1aa20*/  FMUL.FTZ R128, R128, UR8 ;  /* 0x0000000880807c20 */ /* 0x000fe20008410000 */
[----:B------:R-:W-:Y:S01]  /*1aa30*/  MUFU.TANH R21, R21 ;  /* 0x0000001500157308 */ /* 0x000fe20000002400 */
[----:B------:R-:W-:Y:S01]  /*1aa40*/  FMNMX.FTZ R167, R7, R167, !PT ;  /* 0x000000a707a77209 */ /* 0x000fe20007810000 */
[----:B------:R-:W-:Y:S01]  /*1aa50*/  FMUL.FTZ R129, R129, UR8 ;  /* 0x0000000881817c20 */ /* 0x000fe20008410000 */
[----:B------:R-:W-:Y:S01]  /*1aa60*/  FMUL.FTZ R132, R132, UR8 ;  /* 0x0000000884847c20 */ /* 0x000fe20008410000 */
[----:B------:R-:W-:Y:S01]  /*1aa70*/  FMUL.FTZ R133, R133, UR8 ;  /* 0x0000000885857c20 */ /* 0x000fe20008410000 */
[----:B------:R-:W-:Y:S01]  /*1aa80*/  FMUL.FTZ R120, R120, UR8 ;  /* 0x0000000878787c20 */ /* 0x000fe20008410000 */
[----:B------:R-:W-:Y:S01]  /*1aa90*/  FMUL.FTZ R121, R121, UR8 ;  /* 0x0000000879797c20 */ /* 0x000fe20008410000 */
[----:B------:R-:W-:Y:S01]  /*1aaa0*/  FMUL.FTZ R124, R124, UR8 ;  /* 0x000000087c7c7c20 */ /* 0x000fe20008410000 */
[----:B------:R-:W-:Y:S01]  /*1aab0*/  MUFU.TANH R160, R160 ;  /* 0x000000a000a07308 */ /* 0x000fe20000002400 */
[----:B------:R-:W-:Y:S01]  /*1aac0*/  FMUL.FTZ R125, R125, UR8 ;  /* 0x000000087d7d7c20 */ /* 0x000fe20008410000 */
        /* <DEDUP_REMOVED lines=61> */
[----:B------:R-:W0:Y:S01]  /*1aea0*/  S2R R225, SR_TID.X ;  /* 0x0000000000e17919 */ /* 0x000e220000002100 */
[----:B------:R-:W-:Y:S08]  /*1aeb0*/  MUFU.TANH R145, R145 ;  /* 0x0000009100917308 */ /* 0x000ff00000002400 */
[----:B------:R-:W-:Y:S08]  /*1aec0*/  MUFU.TANH R148, R148 ;  /* 0x0000009400947308 */ /* 0x000ff00000002400 */
[----:B------:R-:W-:Y:S08]  /*1aed0*/  MUFU.TANH R149, R149 ;  /* 0x0000009500957308 */ /* 0x000ff00000002400 */
[----:B------:R-:W-:Y:S01]  /*1aee0*/  MUFU.TANH R136, R136 ;  /* 0x0000008800887308 */ /* 0x000fe20000002400 */
[----:B0-----:R-:W-:-:S07]  /*1aef0*/  SHF.R.U32.HI R225, RZ, 0x7, R225 ;  /* 0x00000007ffe17819 */ /* 0x001fce00000116e1 */
[----:B------:R-:W-:Y:S08]  /*1af00*/  MUFU.TANH R137, R137 ;  /* 0x0000008900897308 */ /* 0x000ff00000002400 */
[----:B------:R-:W-:Y:S08]  /*1af10*/  MUFU.TANH R140, R140 ;  /* 0x0000008c008c7308 */ /* 0x000ff00000002400 */
[----:B------:R-:W-:Y:S08]  /*1af20*/  MUFU.TANH R141, R141 ;  /* 0x0000008d008d7308 */ /* 0x000ff00000002400 */
[----:B------:R-:W-:Y:S01]  /*1af30*/  MUFU.TANH R128, R128 ;  /* 0x0000008000807308 */ /* 0x000fe20000002400 */
[----:B------:R-:W-:-:S02]  /*1af40*/  WARPGROUP.DEPBAR.LE gsb0, 0x0 ;  /* 0x00008000000079c5 */ /* 0x000fc40000010000 */
[----:B------:R-:W-:-:S05]  /*1af50*/  WARPGROUP.ARRIVE ;  /* 0x00000000000079c5 */ /* 0x000fca0000000000 */
[----:B------:R-:W-:Y:S01]  /*1af60*/  MUFU.TANH R129, R129 ;  /* 0x0000008100817308 */ /* 0x000fe20000002400 */
[----:B------:R-:W-:Y:S01]  /*1af70*/  HGMMA.64x128x16.F32 R24, R180, gdesc[UR4].tnspB, R24, gsb0 ;  /* 0x41e00004b4187df0 */ /* 0x000fe20008000818 */
[----:B------:R-:W-:Y:S02]  /*1af80*/  R2UR UR6, R10 ;  /* 0x000000000a0672ca */ /* 0x000fe400000e0000 */
[----:B------:R-:W-:Y:S01]  /*1af90*/  R2UR UR7, R11 ;  /* 0x000000000b0772ca */ /* 0x000fe200000e0000 */
[----:B------:R-:W-:Y:S01]  /*1afa0*/  IMAD.MOV.U32 R11, RZ, RZ, 0x40000040 ;  /* 0x40000040ff0b7424 */ /* 0x000fe200078e00ff */
[----:B------:R-:W-:Y:S02]  /*1afb0*/  IADD3 R10, R8, 0x180, RZ ;  /* 0x00000180080a7810 */ /* 0x000fe40007ffe0ff */
        /* <DEDUP_REMOVED lines=21> */
[----:B------:R-:W-:Y:S01]  /*1b110*/  R2UR UR6, R10 ;  /* 0x000000000a0672ca */ /* 0x000fe200000e0000 */
[----:B------:R-:W-:Y:S01]  /*1b120*/  VIADD R10, R8, 0x200 ;  /* 0x00000200080a7836 */ /* 0x000fe20000000000 */
[----:B------:R-:W-:Y:S01]  /*1b130*/  R2UR UR7, R11 ;  /* 0x000000000b0772ca */ /* 0x000fe200000e0000 */
[----:B------:R-:W-:-:S03]  /*1b140*/  IMAD.MOV.U32 R11, RZ, RZ, 0x40000040 ;  /* 0x40000040ff0b7424 */ /* 0x000fc600078e00ff */
        /* <DEDUP_REMOVED lines=23> */
[----:B------:R-:W-:Y:S01]  /*1b2c0*/  FMUL.FTZ R11, R172, UR8 ;  /* 0x00000008ac0b7c20 */ /* 0x000fe20008410000 */
[----:B------:R-:W-:Y:S01]  /*1b2d0*/  R2UR UR6, R10 ;  /* 0x000000000a0672ca */ /* 0x000fe200000e0000 */
[----:B------:R-:W-:-:S03]  /*1b2e0*/  FMUL.FTZ R10, R171, UR8 ;  /* 0x00000008ab0a7c20 */ /* 0x000fc60008410000 */
[----:B------:R-:W-:Y:S08]  /*1b2f0*/  MUFU.TANH R142, R142 ;  /* 0x0000008e008e7308 */ /* 0x000ff00000002400 */
[----:B------:R-:W0:Y:S08]  /*1b300*/  MUFU.TANH R11, R11 ;  /* 0x0000000b000b7308 */ /* 0x000e300000002400 */
[----:B------:R-:W-:Y:S08]  /*1b310*/  MUFU.TANH R10, R10 ;  /* 0x0000000a000a7308 */ /* 0x000ff00000002400 */
[----:B------:R-:W-:Y:S01]  /*1b320*/  MUFU.TANH R143, R143 ;  /* 0x0000008f008f7308 */ /* 0x000fe20000002400 */
[----:B0-----:R-:W-:-:S04]  /*1b330*/  FMNMX.FTZ R167, R11, R167, !PT ;  /* 0x000000a70ba77209 */ /* 0x001fc80007810000 */
[----:B------:R-:W-:-:S03]  /*1b340*/  FMNMX.FTZ R167, R12, R167, !PT ;  /* 0x000000a70ca77209 */ /* 0x000fc60007810000 */
[----:B------:R-:W-:Y:S01]  /*1b350*/  MUFU.TANH R130, R130 ;  /* 0x0000008200827308 */ /* 0x000fe20000002400 */
[----:B------:R-:W-:-:S04]  /*1b360*/  FMNMX.FTZ R167, R21, R167, !PT ;  /* 0x000000a715a77209 */ /* 0x000fc80007810000 */
        /* <DEDUP_REMOVED lines=36> */
[----:B------:R-:W-:Y:S01]  /*1b5b0*/  FMNMX.FTZ R167, R113, R167, !PT ;  /* 0x000000a771a77209 */ /* 0x000fe20007810000 */
[----:B------:R-:W-:Y:S02]  /*1b5c0*/  WARPGROUP.DEPBAR.LE gsb0, 0x0 ;  /* 0x00008000000079c5 */ /* 0x000fe40000010000 */
[----:B------:R-:W-:Y:S01]  /*1b5d0*/  WARPGROUP.ARRIVE ;  /* 0x00000000000079c5 */ /* 0x000fe20000000000 */
[----:B------:R-:W-:Y:S01]  /*1b5e0*/  FMNMX.FTZ R167, R116, R167, !PT ;  /* 0x000000a774a77209 */ /* 0x000fe20007810000 */
[----:B------:R-:W-:Y:S03]  /*1b5f0*/  MUFU.TANH R107, R107 ;  /* 0x0000006b006b7308 */ /* 0x000fe60000002400 */
[----:B------:R-:W-:Y:S01]  /*1b600*/  FMNMX.FTZ R168, R117, R167, !PT ;  /* 0x000000a775a87209 */ /* 0x000fe20007810000 */
[----:B------:R-:W-:Y:S03]  /*1b610*/  HGMMA.64x128x16.F32 R24, R192, gdesc[UR4].tnspB, R24, gsb0 ;  /* 0x41e00004c0187df0 */ /* 0x000fe60008000818 */
[----:B------:R-:W-:Y:S01]  /*1b620*/  FMNMX.FTZ R168, R104, R168, !PT ;  /* 0x000000a868a87209 */ /* 0x000fe20007810000 */
[----:B------:R0:W1:Y:S08]  /*1b630*/  MUFU.TANH R167, R88 ;  /* 0x0000005800a77308 */ /* 0x0000700000002400 */
[----:B------:R-:W-:Y:S01]  /*1b640*/  MUFU.TANH R110, R110 ;  /* 0x0000006e006e7308 */ /* 0x000fe20000002400 */
[----:B0-----:R-:W-:-:S04]  /*1b650*/  FMNMX.FTZ R88, R105, R168, !PT ;  /* 0x000000a869587209 */ /* 0x001fc80007810000 */
[----:B------:R-:W-:-:S03]  /*1b660*/  FMNMX.FTZ R88, R108, R88, !PT ;  /* 0x000000586c587209 */ /* 0x000fc60007810000 */
[----:B------:R0:W2:Y:S01]  /*1b670*/  MUFU.TANH R168, R89 ;  /* 0x0000005900a87308 */ /* 0x0000a20000002400 */
[----:B------:R-:W-:-:S04]  /*1b680*/  FMNMX.FTZ R88, R109, R88, !PT ;  /* 0x000000586d587209 */ /* 0x000fc80007810000 */
[----:B------:R-:W-:-:S03]  /*1b690*/  FMNMX.FTZ R88, R96, R88, !PT ;  /* 0x0000005860587209 */ /* 0x000fc60007810000 */
[----:B------:R-:W-:Y:S01]  /*1b6a0*/  MUFU.TANH R111, R111 ;  /* 0x0000006f006f7308 */ /* 0x000fe20000002400 */
[----:B------:R-:W-:-:S04]  /*1b6b0*/  FMNMX.FTZ R88, R97, R88, !PT ;  /* 0x0000005861587209 */ /* 0x000fc80007810000 */
[----:B------:R-:W-:-:S03]  /*1b6c0*/  FMNMX.FTZ R88, R100, R88, !PT ;  /* 0x0000005864587209 */ /* 0x000fc60007810000 */
[----:B------:R-:W-:Y:S01]  /*1b6d0*/  MUFU.TANH R98, R98 ;  /* 0x0000006200627308 */ /* 0x000fe20000002400 */
[----:B0-----:R-:W-:Y:S02]  /*1b6e0*/  FMNMX.FTZ R89, R101, R88, !PT ;  /* 0x0000005865597209 */ /* 0x001fe40007810000 */
[----:B------:R-:W-:Y:S02]  /*1b6f0*/  IADD3 R88, R8, 0x280, RZ ;  /* 0x0000028008587810 */ /* 0x000fe40007ffe0ff */
[----:B-1----:R-:W-:Y:S02]  /*1b700*/  FMNMX.FTZ R89, R167, R89, !PT ;  /* 0x00000059a7597209 */ /* 0x002fe40007810000 */
[----:B------:R-:W-:Y:S01]  /*1b710*/  R2UR UR6, R88 ;  /* 0x00000000580672ca */ /* 0x000fe200000e0000 */
[----:B------:R-:W-:Y:S01]  /*1b720*/  MUFU.TANH R99, R99 ;  /* 0x0000006300637308 */ /* 0x000fe20000002400 */
[----:B--2---:R-:W-:Y:S01]  /*1b730*/  FMNMX.FTZ R169, R168, R89, !PT ;  /* 0x00000059a8a97209 */ /* 0x004fe20007810000 */
[----:B------:R-:W-:-:S03]  /*1b740*/  IMAD.MOV.U32 R89, RZ, RZ, 0x40000040 ;  /* 0x40000040ff597424 */ /* 0x000fc600078e00ff */
[----:B------:R-:W-:Y:S01]  /*1b750*/  FMNMX.FTZ R88, R92, R169, !PT ;  /* 0x000000a95c587209 */ /* 0x000fe20007810000 */
[----:B------:R-:W-:Y:S01]  /*1b760*/  FMUL.FTZ R169, R90, UR8 ;  /* 0x000000085aa97c20 */ /* 0x000fe20008410000 */
[----:B------:R-:W-:Y:S01]  /*1b770*/  R2UR UR7, R89 ;  /* 0x00000000590772ca */ /* 0x000fe200000e0000 */
[----:B------:R-:W-:Y:S01]  /*1b780*/  MUFU.TANH R102, R102 ;  /* 0x0000006600667308 */ /* 0x000fe20000002400 */
[----:B------:R-:W-:-:S05]  /*1b790*/  FMNMX.FTZ R88, R93, R88, !PT ;  /* 0x000000585d587209 */ /* 0x000fca0007810000 */
[----:B------:R-:W0:Y:S02]  /*1b7a0*/  SHFL.BFLY PT, R89, R88, 0x2, 0x1f ;  /* 0x0c401f0058597f89 */ /* 0x000e2400000e0000 */
[----:B------:R-:W-:Y:S08]  /*1b7b0*/  MUFU.TANH R103, R103 ;  /* 0x0000006700677308 */ /* 0x000ff00000002400 */
[----:B------:R-:W-:Y:S08]  /*1b7c0*/  MUFU.TANH R169, R169 ;  /* 0x000000a900a97308 */ /* 0x000ff00000002400 */
[----:B------:R-:W-:Y:S01]  /*1b7d0*/  MUFU.TANH R91, R91 ;  /* 0x0000005b005b7308 */ /* 0x000fe20000002400 */
[----:B0-----:R-:W-:-:S07]  /*1b7e0*/  FMNMX.FTZ R89, R88, R89, !PT ;  /* 0x0000005958597209 */ /* 0x001fce0007810000 */
[----:B------:R-:W-:Y:S01]  /*1b7f0*/  MUFU.TANH R94, R94 ;  /* 0x0000005e005e7308 */ /* 0x000fe20000002400 */
[----:B------:R-:W0:Y:S07]  /*1b800*/  SHFL.BFLY PT, R88, R89, 0x1, 0x1f ;  /* 0x0c201f0059587f89 */ /* 0x000e2e00000e0000 */
[----:B------:R-:W-:Y:S01]  /*1b810*/  MUFU.TANH R95, R95 ;  /* 0x0000005f005f7308 */ /* 0x000fe20000002400 */
[----:B0-----:R-:W-:Y:S01]  /*1b820*/  FMNMX.FTZ R89, R89, R88, !PT ;  /* 0x0000005859597209 */ /* 0x001fe20007810000 */
[----:B------:R-:W-:-:S04]  /*1b830*/  IMAD.U32 R88, RZ, RZ, UR61 ;  /* 0x0000003dff587e24 */ /* 0x000fc8000f8e00ff */
[CC--:B------:R-:W-:Y:S01]  /*1b840*/  FMUL.FTZ R171, R89.reuse, R88.reuse ;  /* 0x0000005859ab7220 */ /* 0x0c0fe20000410000 */
[----:B------:R-:W-:Y:S01]  /*1b850*/  FADD.FTZ R90, -R89, R4 ;  /* 0x00000004595a7221 */ /* 0x000fe20000010100 */
[----:B------:R-:W-:Y:S02]  /*1b860*/  VIADD R4, R8, 0x300 ;  /* 0x0000030008047836 */ /* 0x000fe40000000000 */
[-CC-:B------:R-:W-:Y:S01]  /*1b870*/  FFMA.FTZ R176, R5, R88.reuse, -R171.reuse ;  /* 0x0000005805b07223 */ /* 0x180fe200000108ab */
[----:B------:R-:W-:Y:S01]  /*1b880*/  MOV R5, 0x40000040 ;  /* 0x4000004000057802 */ /* 0x000fe20000000f00 */
[-CC-:B------:R-:W-:Y:S01]  /*1b890*/  FFMA.FTZ R93, R93, R88.reuse, -R171.reuse ;  /* 0x000000585d5d7223 */ /* 0x180fe200000108ab */
[-C--:B------:R-:W-:Y:S01]  /*1b8a0*/  FMUL.FTZ R90, R90, R88.reuse ;  /* 0x000000585a5a7220 */ /* 0x080fe20000410000 */
        /* <DEDUP_REMOVED lines=17> */
[----:B------:R-:W-:Y:S01]  /*1b9c0*/  FFMA.FTZ R141, R141, R88, -R171 ;  /* 0x000000588d8d7223 */ /* 0x000fe200000108ab */
[----:B------:R-:W-:-:S02]  /*1b9d0*/  WARPGROUP.DEPBAR.LE gsb0, 0x0 ;  /* 0x00008000000079c5 */ /* 0x000fc40000010000 */
[----:B------:R-:W-:Y:S01]  /*1b9e0*/  WARPGROUP.ARRIVE ;  /* 0x00000000000079c5 */ /* 0x000fe20000000000 */
[-CC-:B------:R-:W-:Y:S01]  /*1b9f0*/  FFMA.FTZ R192, R136, R88.reuse, -R171.reuse ;  /* 0x0000005888c07223 */ /* 0x180fe200000108ab */
[-CC-:B------:R-:W-:Y:S01]  /*1ba00*/  FFMA.FTZ R136, R137, R88.reuse, -R171.reuse ;  /* 0x0000005889887223 */ /* 0x180fe200000108ab */
[----:B------:R-:W1:Y:S01]  /*1ba10*/  MUFU.EX2 R7, R7 ;  /* 0x0000000700077308 */ /* 0x000e620000000800 */
[-CC-:B------:R-:W-:Y:S01]  /*1ba20*/  FFMA.FTZ R194, R140, R88.reuse, -R171.reuse ;  /* 0x000000588cc27223 */ /* 0x180fe200000108ab */
[-CC-:B------:R-:W-:Y:S01]  /*1ba30*/  FFMA.FTZ R129, R129, R88.reuse, -R171.reuse ;  /* 0x0000005881817223 */ /* 0x180fe200000108ab */
[----:B------:R-:W-:Y:S01]  /*1ba40*/  HGMMA.64x128x16.F32 R24, R196, gdesc[UR4].tnspB, R24, gsb0 ;  /* 0x41e00004c4187df0 */ /* 0x000fe20008000818 */
[----:B------:R-:W-:Y:S01]  /*1ba50*/  R2UR UR6, R4 ;  /* 0x00000000040672ca */ /* 0x000fe200000e0000 */
[-CC-:B------:R-:W-:Y:S01]  /*1ba60*/  FFMA.FTZ R96, R96, R88.reuse, -R171.reuse ;  /* 0x0000005860607223 */ /* 0x180fe200000108ab */
[----:B------:R-:W-:Y:S01]  /*1ba70*/  R2UR UR7, R5 ;  /* 0x00000000050772ca */ /* 0x000fe200000e0000 */
[-CC-:B------:R-:W-:Y:S01]  /*1ba80*/  FFMA.FTZ R97, R97, R88.reuse, -R171.reuse ;  /* 0x0000005861617223 */ /* 0x180fe200000108ab */
[----:B------:R-:W-:Y:S01]  /*1ba90*/  FMNMX.FTZ R4, R9, R3, !PT ;  /* 0x0000000309047209 */ /* 0x000fe20007810000 */
[----:B------:R-:W-:Y:S01]  /*1baa0*/  MUFU.EX2 R178, R178 ;  /* 0x000000b200b27308 */ /* 0x000fe20000000800 */
[-CC-:B------:R-:W-:Y:S01]  /*1bab0*/  FFMA.FTZ R100, R100, R88.reuse, -R171.reuse ;  /* 0x0000005864647223 */ /* 0x180fe200000108ab */
[----:B------:R-:W-:Y:S01]  /*1bac0*/  FFMA.FTZ R101, R101, R88, -R171 ;  /* 0x0000005865657223 */ /* 0x000fe200000108ab */
        /* <DEDUP_REMOVED lines=8> */
[----:B0-----:R-:W-:Y:S01]  /*1bb50*/  FFMA.FTZ R20, R90, R20, R176 ;  /* 0x000000145a147223 */ /* 0x001fe200000100b0 */
        /* <DEDUP_REMOVED lines=11> */
[----:B------:R-:W-:-:S03]  /*1bc10*/  VIADD R4, R8, 0x380 ;  /* 0x0000038008047836 */ /* 0x000fc60000000000 */
[----:B------:R-:W-:Y:S02]  /*1bc20*/  FMNMX.FTZ R5, R150, R5, !PT ;  /* 0x0000000596057209 */ /* 0x000fe40007810000 */
[----:B------:R-:W-:Y:S02]  /*1bc30*/  MUFU.EX2 R152, R152 ;  /* 0x0000009800987308 */ /* 0x000fe40000000800 */
[----:B------:R-:W-:Y:S01]  /*1bc40*/  FMNMX.FTZ R137, R151, R5, !PT ;  /* 0x0000000597897209 */ /* 0x000fe20007810000 */
[----:B------:R-:W-:-:S03]  /*1bc50*/  IMAD.MOV.U32 R5, RZ, RZ, 0x40000040 ;  /* 0x40000040ff057424 */ /* 0x000fc600078e00ff */
[----:B------:R-:W-:Y:S02]  /*1bc60*/  FMNMX.FTZ R137, R138, R137, !PT ;  /* 0x000000898a897209 */ /* 0x000fe40007810000 */
[----:B------:R-:W-:Y:S02]  /*1bc70*/  MUFU.EX2 R186, R186 ;  /* 0x000000ba00ba7308 */ /* 0x000fe40000000800 */
[----:B------:R-:W-:-:S04]  /*1bc80*/  FMNMX.FTZ R137, R139, R137, !PT ;  /* 0x000000898b897209 */ /* 0x000fc80007810000 */
[----:B------:R-:W-:Y:S02]  /*1bc90*/  FMNMX.FTZ R137, R142, R137, !PT ;  /* 0x000000898e897209 */ /* 0x000fe40007810000 */
        /* <DEDUP_REMOVED lines=11> */
[-CC-:B------:R-:W-:Y:S01]  /*1bd50*/  FFMA.FTZ R128, R133, R88.reuse, -R171.reuse ;  /* 0x0000005885807223 */ /* 0x180fe200000108ab */
[----:B------:R-:W-:Y:S02]  /*1bd60*/  FFMA.FTZ R198, R132, R88, -R171 ;  /* 0x0000005884c67223 */ /* 0x000fe400000108ab */
[----:B------:R-:W-:Y:S01]  /*1bd70*/  MUFU.EX2 R129, R129 ;  /* 0x0000008100817308 */ /* 0x000fe20000000800 */
[----:B------:R-:W-:Y:S01]  /*1bd80*/  HGMMA.64x128x16.F32 R24, R200, gdesc[UR4].tnspB, R24, gsb0 ;  /* 0x41e00004c8187df0 */ /* 0x000fe20008000818 */
[----:B------:R-:W-:Y:S02]  /*1bd90*/  R2UR UR6, R4 ;  /* 0x00000000040672ca */ /* 0x000fe400000e0000 */
[----:B------:R-:W-:Y:S02]  /*1bda0*/  R2UR UR7, R5 ;  /* 0x00000000050772ca */ /* 0x000fe400000e0000 */
[----:B------:R-:W-:-:S02]  /*1bdb0*/  FMNMX.FTZ R4, R143, R137, !PT ;  /* 0x000000898f047209 */ /* 0x000fc40007810000 */
        /* <DEDUP_REMOVED lines=23> */
[----:B------:R-:W-:-:S04]  /*1bf30*/  FMNMX.FTZ R4, R111, R4, !PT ;  /* 0x000000046f047209 */ /* 0x000fc80007810000 */
[----:B------:R-:W-:-:S04]  /*1bf40*/  FMNMX.FTZ R4, R98, R4, !PT ;  /* 0x0000000462047209 */ /* 0x000fc80007810000 */
[----:B------:R-:W-:-:S04]  /*1bf50*/  FMNMX.FTZ R4, R99, R4, !PT ;  /* 0x0000000463047209 */ /* 0x000fc80007810000 */
[----:B------:R-:W-:Y:S01]  /*1bf60*/  FMNMX.FTZ R5, R102, R4, !PT ;  /* 0x0000000466057209 */ /* 0x000fe20007810000 */
[----:B------:R-:W-:-:S03]  /*1bf70*/  VIADD R4, R8, 0x400 ;  /* 0x0000040008047836 */ /* 0x000fc60000000000 */
[----:B------:R-:W-:Y:S01]  /*1bf80*/  FMNMX.FTZ R5, R103, R5, !PT ;  /* 0x0000000567057209 */ /* 0x000fe20007810000 */
[----:B------:R-:W-:Y:S02]  /*1bf90*/  WARPGROUP.DEPBAR.LE gsb0, 0x0 ;  /* 0x00008000000079c5 */ /* 0x000fe40000010000 */
[----:B------:R-:W-:Y:S01]  /*1bfa0*/  WARPGROUP.ARRIVE ;  /* 0x00000000000079c5 */ /* 0x000fe20000000000 */
[-CC-:B------:R-:W-:Y:S01]  /*1bfb0*/  FFMA.FTZ R202, R124, R88.reuse, -R171.reuse ;  /* 0x000000587cca7223 */ /* 0x180fe200000108ab */
[-CC-:B------:R-:W-:Y:S01]  /*1bfc0*/  FFMA.FTZ R200, R120, R88.reuse, -R171.reuse ;  /* 0x0000005878c87223 */ /* 0x180fe200000108ab */
[-CC-:B------:R-:W-:Y:S01]  /*1bfd0*/  FFMA.FTZ R120, R121, R88.reuse, -R171.reuse ;  /* 0x0000005879787223 */ /* 0x180fe200000108ab */
[----:B------:R-:W-:Y:S02]  /*1bfe0*/  FFMA.FTZ R121, R125, R88, -R171 ;  /* 0x000000587d797223 */ /* 0x000fe400000108ab */
[----:B------:R-:W-:Y:S01]  /*1bff0*/  HGMMA.64x128x16.F32 R24, R204, gdesc[UR4].tnspB, R24, gsb0 ;  /* 0x41e00004cc187df0 */ /* 0x000fe20008000818 */
[----:B------:R-:W-:Y:S01]  /*1c000*/  R2UR UR6, R4 ;  /* 0x00000000040672ca */ /* 0x000fe200000e0000 */
[----:B------:R-:W-:Y:S01]  /*1c010*/  MUFU.EX2 R200, R200 ;  /* 0x000000c800c87308 */ /* 0x000fe20000000800 */
[----:B-1----:R-:W-:-:S07]  /*1c020*/  F2FP.F16.F32.PACK_AB R176, R7, R176 ;  /* 0x000000b007b0723e */ /* 0x002fce00000000ff */
[----:B------:R-:W-:Y:S08]  /*1c030*/  MUFU.EX2 R120, R120 ;  /* 0x0000007800787308 */ /* 0x000ff00000000800 */
[----:B------:R-:W-:Y:S08]  /*1c040*/  MUFU.EX2 R202, R202 ;  /* 0x000000ca00ca7308 */ /* 0x000ff00000000800 */
[----:B------:R-:W-:Y:S01]  /*1c050*/  MUFU.EX2 R121, R121 ;  /* 0x0000007900797308 */ /* 0x000fe20000000800 */
[----:B------:R-:W-:-:S02]  /*1c060*/  WARPGROUP.DEPBAR.LE gsb0, 0x0 ;  /* 0x00008000000079c5 */ /* 0x000fc40000010000 */
[-CC-:B------:R-:W-:Y:S01]  /*1c070*/  FFMA.FTZ R204, R112, R88.reuse, -R171.reuse ;  /* 0x0000005870cc7223 */ /* 0x180fe200000108ab */
[-CC-:B------:R-:W-:Y:S01]  /*1c080*/  FFMA.FTZ R112, R113, R88.reuse, -R171.reuse ;  /* 0x0000005871707223 */ /* 0x180fe200000108ab */
[----:B------:R-:W-:Y:S01]  /*1c090*/  FMNMX.FTZ R113, R169, R5, !PT ;  /* 0x00000005a9717209 */ /* 0x000fe20007810000 */
[----:B------:R-:W-:Y:S01]  /*1c0a0*/  WARPGROUP.ARRIVE ;  /* 0x00000000000079c5 */ /* 0x000fe20000000000 */
[----:B------:R-:W-:Y:S01]  /*1c0b0*/  MOV R5, 0x40000040 ;  /* 0x4000004000057802 */ /* 0x000fe20000000f00 */
[-CC-:B------:R-:W-:Y:S01]  /*1c0c0*/  FFMA.FTZ R206, R116, R88.reuse, -R171.reuse ;  /* 0x0000005874ce7223 */ /* 0x180fe200000108ab */
[----:B------:R-:W-:Y:S01]  /*1c0d0*/  FMNMX.FTZ R113, R91, R113, !PT ;  /* 0x000000715b717209 */ /* 0x000fe20007810000 */
[-CC-:B------:R-:W-:Y:S01]  /*1c0e0*/  FFMA.FTZ R116, R92, R88.reuse, -R171.reuse ;  /* 0x000000585c747223 */ /* 0x180fe200000108ab */
[----:B------:R-:W-:Y:S01]  /*1c0f0*/  R2UR UR7, R5 ;  /* 0x00000000050772ca */ /* 0x000fe200000e0000 */
[----:B------:R-:W-:Y:S01]  /*1c100*/  MUFU.EX2 R204, R204 ;  /* 0x000000cc00cc7308 */ /* 0x000fe20000000800 */
[----:B------:R-:W-:Y:S01]  /*1c110*/  FMNMX.FTZ R4, R94, R113, !PT ;  /* 0x000000715e047209 */ /* 0x000fe20007810000 */
[----:B------:R-:W-:-:S03]  /*1c120*/  FFMA.FTZ R113, R117, R88, -R171 ;  /* 0x0000005875717223 */ /* 0x000fc600000108ab */
[----:B------:R-:W-:-:S03]  /*1c130*/  FMNMX.FTZ R4, R95, R4, !PT ;  /* 0x000000045f047209 */ /* 0x000fc60007810000 */
[----:B------:R-:W-:Y:S02]  /*1c140*/  MUFU.EX2 R112, R112 ;  /* 0x0000007000707308 */ /* 0x000fe40000000800 */
[----:B------:R-:W0:Y:S02]  /*1c150*/  SHFL.BFLY PT, R5, R4, 0x2, 0x1f ;  /* 0x0c401f0004057f89 */ /* 0x000e2400000e0000 */
[----:B------:R-:W-:Y:S04]  /*1c160*/  HGMMA.64x128x16.F32 R24, R208, gdesc[UR4].tnspB, R24, gsb0 ;  /* 0x41e00004d0187df0 */ /* 0x000fe80008000818 */
[----:B------:R-:W-:Y:S08]  /*1c170*/  MUFU.EX2 R206, R206 ;  /* 0x000000ce00ce7308 */ /* 0x000ff00000000800 */
[----:B------:R-:W-:Y:S08]  /*1c180*/  MUFU.EX2 R113, R113 ;  /* 0x0000007100717308 */ /* 0x000ff00000000800 */
[----:B------:R-:W-:Y:S01]  /*1c190*/  MUFU.EX2 R116, R116 ;  /* 0x0000007400747308 */ /* 0x000fe20000000800 */
[----:B0-----:R-:W-:-:S05]  /*1c1a0*/  FMNMX.FTZ R4, R4, R5, !PT ;  /* 0x0000000504047209 */ /* 0x001fca0007810000 */
[----:B------:R-:W0:Y:S02]  /*1c1b0*/  SHFL.BFLY PT, R5, R4, 0x1, 0x1f ;  /* 0x0c201f0004057f89 */ /* 0x000e2400000e0000 */
[----:B0-----:R-:W-:Y:S01]  /*1c1c0*/  FMNMX.FTZ R92, R4, R5, !PT ;  /* 0x00000005045c7209 */ /* 0x001fe20007810000 */
[----:B------:R-:W-:-:S04]  /*1c1d0*/  IMAD.MOV.U32 R5, RZ, RZ, 0x40000040 ;  /* 0x40000040ff057424 */ /* 0x000fc800078e00ff */
[C---:B------:R-:W-:Y:S01]  /*1c1e0*/  FADD.FTZ R4, -R92.reuse, R3 ;  /* 0x000000035c047221 */ /* 0x040fe20000010100 */
[----:B------:R-:W-:Y:S01]  /*1c1f0*/  R2UR UR7, R5 ;  /* 0x00000000050772ca */ /* 0x000fe200000e0000 */
[----:B------:R-:W-:Y:S01]  /*1c200*/  MUFU.EX2 R3, R93 ;  /* 0x0000005d00037308 */ /* 0x000fe20000000800 */
[-C--:B------:R-:W-:Y:S01]  /*1c210*/  FMUL.FTZ R117, R92, R88.reuse ;  /* 0x000000585c757220 */ /* 0x080fe20000410000 */
[----:B------:R-:W-:-:S03]  /*1c220*/  FMUL.FTZ R4, R4, R88 ;  /* 0x0000005804047220 */ /* 0x000fc60000410000 */
[-CC-:B------:R-:W-:Y:S01]  /*1c230*/  FFMA.FTZ R177, R9, R88.reuse, -R117.reuse ;  /* 0x0000005809b17223 */ /* 0x180fe20000010875 */
[----:B------:R-:W-:Y:S01]  /*1c240*/  MOV R9, 0x40000040 ;  /* 0x4000004000097802 */ /* 0x000fe20000000f00 */
[-CC-:B------:R-:W-:Y:S01]  /*1c250*/  FFMA.FTZ R10, R10, R88.reuse, -R117.reuse ;  /* 0x000000580a0a7223 */ /* 0x180fe20000010875 */
[----:B------:R0:W-:Y:S01]  /*1c260*/  MUFU.EX2 R93, R4 ;  /* 0x00000004005d7308 */ /* 0x0001e20000000800 */
[-CC-:B------:R-:W-:Y:S01]  /*1c270*/  FFMA.FTZ R179, R13, R88.reuse, -R117.reuse ;  /* 0x000000580db37223 */ /* 0x180fe20000010875 */
[-CC-:B------:R-:W-:Y:S01]  /*1c280*/  FFMA.FTZ R181, R161, R88.reuse, -R117.reuse ;  /* 0x00000058a1b57223 */ /* 0x180fe20000010875 */
[-CC-:B------:R-:W-:Y:S01]  /*1c290*/  FFMA.FTZ R197, R130, R88.reuse, -R117.reuse ;  /* 0x0000005882c57223 */ /* 0x180fe20000010875 */
[----:B------:R-:W-:Y:S01]  /*1c2a0*/  IADD3 R130, -R225, 0xb, RZ ;  /* 0x0000000be1827810 */ /* 0x000fe20007ffe1ff */
[-CC-:B------:R-:W-:Y:S01]  /*1c2b0*/  FFMA.FTZ R5, R162, R88.reuse, -R117.reuse ;  /* 0x00000058a2057223 */ /* 0x180fe20000010875 */
[----:B------:R-:W-:Y:S01]  /*1c2c0*/  FFMA.FTZ R183, R165, R88, -R117 ;  /* 0x00000058a5b77223 */ /* 0x000fe20000010875 */
[----:B------:R-:W-:-:S02]  /*1c2d0*/  WARPGROUP.DEPBAR.LE gsb0, 0x0 ;  /* 0x00008000000079c5 */ /* 0x000fc40000010000 */
[C---:B0-----:R-:W-:Y:S01]  /*1c2e0*/  VIADD R4, R8.reuse, 0x480 ;  /* 0x0000048008047836 */ /* 0x041fe20000000000 */
[----:B------:R-:W-:Y:S01]  /*1c2f0*/  WARPGROUP.ARRIVE ;  /* 0x00000000000079c5 */ /* 0x000fe20000000000 */
[----:B------:R-:W-:Y:S01]  /*1c300*/  VIADD R8, R8, 0x500 ;  /* 0x0000050008087836 */ /* 0x000fe20000000000 */
[----:B------:R-:W0:Y:S01]  /*1c310*/  MUFU.EX2 R177, R177 ;  /* 0x000000b100b17308 */ /* 0x000e220000000800 */
[-CC-:B------:R-:W-:Y:S01]  /*1c320*/  FFMA.FTZ R201, R122, R88.reuse, -R117.reuse ;  /* 0x000000587ac97223 */ /* 0x180fe20000010875 */
[----:B------:R-:W-:Y:S01]  /*1c330*/  R2UR UR6, R4 ;  /* 0x00000000040672ca */ /* 0x000fe200000e0000 */
[-CC-:B------:R-:W-:Y:S01]  /*1c340*/  FFMA.FTZ R4, R14, R88.reuse, -R117.reuse ;  /* 0x000000580e047223 */ /* 0x180fe20000010875 */
[-CC-:B------:R-:W-:Y:S01]  /*1c350*/  FFMA.FTZ R140, R166, R88.reuse, -R117.reuse ;  /* 0x00000058a68c7223 */ /* 0x180fe20000010875 */
[-CC-:B------:R-:W-:Y:S01]  /*1c360*/  FFMA.FTZ R199, R134, R88.reuse, -R117.reuse ;  /* 0x0000005886c77223 */ /* 0x180fe20000010875 */
[-CC-:B------:R-:W-:Y:S01]  /*1c370*/  FFMA.FTZ R185, R154, R88.reuse, -R117.reuse ;  /* 0x000000589ab97223 */ /* 0x180fe20000010875 */
[-CC-:B------:R-:W-:Y:S01]  /*1c380*/  FFMA.FTZ R13, R155, R88.reuse, -R117.reuse ;  /* 0x000000589b0d7223 */ /* 0x180fe20000010875 */
[----:B------:R-:W1:Y:S01]  /*1c390*/  MUFU.EX2 R10, R10 ;  /* 0x0000000a000a7308 */ /* 0x000e620000000800 */
[-CC-:B------:R-:W-:Y:S01]  /*1c3a0*/  FFMA.FTZ R187, R158, R88.reuse, -R117.reuse ;  /* 0x000000589ebb7223 */ /* 0x180fe20000010875 */
[-CC-:B------:R-:W-:Y:S01]  /*1c3b0*/  FFMA.FTZ R14, R159, R88.reuse, -R117.reuse ;  /* 0x000000589f0e7223 */ /* 0x180fe20000010875 */
[-CC-:B------:R-:W-:Y:S01]  /*1c3c0*/  FFMA.FTZ R189, R146, R88.reuse, -R117.reuse ;  /* 0x0000005892bd7223 */ /* 0x180fe20000010875 */
[-CC-:B------:R-:W-:Y:S01]  /*1c3d0*/  FFMA.FTZ R205, R114, R88.reuse, -R117.reuse ;  /* 0x0000005872cd7223 */ /* 0x180fe20000010875 */
[-CC-:B------:R-:W-:Y:S01]  /*1c3e0*/  FFMA.FTZ R133, R147, R88.reuse, -R117.reuse ;  /* 0x0000005893857223 */ /* 0x180fe20000010875 */
[----:B------:R-:W-:Y:S01]  /*1c3f0*/  FFMA.FTZ R191, R150, R88, -R117 ;  /* 0x0000005896bf7223 */ /* 0x000fe20000010875 */
[----:B------:R-:W-:Y:S01]  /*1c400*/  HGMMA.64x128x16.F32 R24, R212, gdesc[UR4].tnspB, R24, gsb0 ;  /* 0x41e00004d4187df0 */ /* 0x000fe20008000818 */
[----:B------:R-:W-:Y:S01]  /*1c410*/  R2UR UR6, R8 ;  /* 0x00000000080672ca */ /* 0x000fe200000e0000 */
[----:B------:R-:W2:Y:S01]  /*1c420*/  MUFU.EX2 R179, R179 ;  /* 0x000000b300b37308 */ /* 0x000ea20000000800 */
[----:B------:R-:W-:Y:S01]  /*1c430*/  R2UR UR7, R9 ;  /* 0x00000000090772ca */ /* 0x000fe200000e0000 */
[----:B------:R-:W-:-:S02]  /*1c440*/  @!P1 IMAD R9, R222, 0x8, R2 ;  /* 0x00000008de099824 */ /* 0x000fc400078e0202 */
[-CC-:B------:R-:W-:Y:S01]  /*1c450*/  FFMA.FTZ R8, R131, R88.reuse, -R117.reuse ;  /* 0x0000005883087223 */ /* 0x180fe20000010875 */
[-CC-:B------:R-:W-:Y:S01]  /*1c460*/  FFMA.FTZ R124, R151, R88.reuse, -R117.reuse ;  /* 0x00000058977c7223 */ /* 0x180fe20000010875 */
[-C--:B------:R-:W-:Y:S01]  /*1c470*/  FFMA.FTZ R193, R138, R88.reuse, -R117 ;  /* 0x000000588ac17223 */ /* 0x080fe20000010875 */
[----:B------:R-:W-:Y:S02]  /*1c480*/  @!P1 VIADD R9, R9, 0x34840 ;  /* 0x0003484009099836 */ /* 0x000fe40000000000 */
[----:B0-----:R-:W-:Y:S01]  /*1c490*/  FFMA.FTZ R15, R93, R15, R177 ;  /* 0x0000000f5d0f7223 */ /* 0x001fe200000100b1 */
[----:B------:R-:W0:Y:S01]  /*1c4a0*/  MUFU.EX2 R4, R4 ;  /* 0x0000000400047308 */ /* 0x000e220000000800 */
[-CC-:B------:R-:W-:Y:S01]  /*1c4b0*/  FFMA.FTZ R125, R139, R88.reuse, -R117.reuse ;  /* 0x000000588b7d7223 */ /* 0x180fe20000010875 */
[-C--:B------:R-:W-:Y:S01]  /*1c4c0*/  FFMA.FTZ R195, R142, R88.reuse, -R117 ;  /* 0x000000588ec37223 */ /* 0x080fe20000010875 */
[----:B------:R-:W-:Y:S01]  /*1c4d0*/  @!P1 PRMT R131, RZ, 0x654, R9 ;  /* 0x00000654ff839816 */ /* 0x000fe20000000009 */
[-CC-:B------:R-:W-:Y:S01]  /*1c4e0*/  FFMA.FTZ R132, R143, R88.reuse, -R117.reuse ;  /* 0x000000588f847223 */ /* 0x180fe20000010875 */
[----:B------:R-:W-:-:S03]  /*1c4f0*/  FFMA.FTZ R135, R135, R88, -R117 ;  /* 0x0000005887877223 */ /* 0x000fc60000010875 */
[----:B------:R-:W3:Y:S01]  /*1c500*/  MUFU.EX2 R181, R181 ;  /* 0x000000b500b57308 */ /* 0x000ee20000000800 */
[----:B------:R-:W-:Y:S02]  /*1c510*/  @!P1 IMAD R134, R6, 0x8, R2 ;  /* 0x0000000806869824 */ /* 0x000fe400078e0202 */
[----:B------:R-:W-:-:S05]  /*1c520*/  FFMA.FTZ R6, R123, R88, -R117 ;  /* 0x000000587b067223 */ /* 0x000fca0000010875 */
[----:B------:R-:W4:Y:S08]  /*1c530*/  MUFU.EX2 R5, R5 ;  /* 0x0000000500057308 */ /* 0x000f300000000800 */
[----:B------:R-:W4:Y:S01]  /*1c540*/  MUFU.EX2 R183, R183 ;  /* 0x000000b700b77308 */ /* 0x000f220000000800 */
[-CC-:B------:R-:W-:Y:S01]  /*1c550*/  FFMA.FTZ R211, R110, R88.reuse, -R117.reuse ;  /* 0x000000586ed37223 */ /* 0x180fe20000010875 */
[-CC-:B------:R-:W-:Y:S01]  /*1c560*/  FFMA.FTZ R209, R106, R88.reuse, -R117.reuse ;  /* 0x000000586ad17223 */ /* 0x180fe20000010875 */
[-CC-:B------:R-:W-:Y:S01]  /*1c570*/  FFMA.FTZ R203, R126, R88.reuse, -R117.reuse ;  /* 0x000000587ecb7223 */ /* 0x180fe20000010875 */
[-C--:B------:R-:W-:Y:S01]  /*1c580*/  FFMA.FTZ R207, R118, R88.reuse, -R117 ;  /* 0x0000005876cf7223 */ /* 0x080fe20000010875 */
[-C--:B------:R-:W-:Y:S01]  /*1c590*/  FFMA.FTZ R208, R104, R88.reuse, -R171 ;  /* 0x0000005868d07223 */ /* 0x080fe200000108ab */
[-C--:B------:R-:W-:Y:S01]  /*1c5a0*/  FFMA.FTZ R119, R119, R88.reuse, -R117 ;  /* 0x0000005877777223 */ /* 0x080fe20000010875 */
[----:B------:R-:W-:Y:S01]  /*1c5b0*/  FFMA.FTZ R210, R108, R88, -R171 ;  /* 0x000000586cd27223 */ /* 0x000fe200000108ab */
[----:B------:R-:W4:Y:S08]  /*1c5c0*/  MUFU.EX2 R140, R140 ;  /* 0x0000008c008c7308 */ /* 0x000f300000000800 */
[----:B------:R-:W4:Y:S08]  /*1c5d0*/  MUFU.EX2 R185, R185 ;  /* 0x000000b900b97308 */ /* 0x000f300000000800 */
[----:B------:R-:W4:Y:S08]  /*1c5e0*/  MUFU.EX2 R13, R13 ;  /* 0x0000000d000d7308 */ /* 0x000f300000000800 */
[----:B------:R-:W4:Y:S08]  /*1c5f0*/  MUFU.EX2 R187, R187 ;  /* 0x000000bb00bb7308 */ /* 0x000f300000000800 */
[----:B------:R-:W4:Y:S08]  /*1c600*/  MUFU.EX2 R14, R14 ;  /* 0x0000000e000e7308 */ /* 0x000f300000000800 */
[----:B------:R-:W4:Y:S08]  /*1c610*/  MUFU.EX2 R189, R189 ;  /* 0x000000bd00bd7308 */ /* 0x000f300000000800 */
[----:B------:R-:W4:Y:S08]  /*1c620*/  MUFU.EX2 R133, R133 ;  /* 0x0000008500857308 */ /* 0x000f300000000800 */
[----:B------:R-:W4:Y:S08]  /*1c630*/  MUFU.EX2 R191, R191 ;  /* 0x000000bf00bf7308 */ /* 0x000f300000000800 */
[----:B------:R-:W-:Y:S08]  /*1c640*/  MUFU.EX2 R197, R197 ;  /* 0x000000c500c57308 */ /* 0x000ff00000000800 */
[----:B------:R-:W-:Y:S01]  /*1c650*/  MUFU.EX2 R199, R199 ;  /* 0x000000c700c77308 */ /* 0x000fe20000000800 */
[----:B------:R-:W-:-:S02]  /*1c660*/  WARPGROUP.DEPBAR.LE gsb0, 0x0 ;  /* 0x00008000000079c5 */ /* 0x000fc40000010000 */
[----:B------:R-:W-:-:S05]  /*1c670*/  WARPGROUP.ARRIVE ;  /* 0x00000000000079c5 */ /* 0x000fca0000000000 */
[----:B------:R-:W4:Y:S01]  /*1c680*/  MUFU.EX2 R124, R124 ;  /* 0x0000007c007c7308 */ /* 0x000f220000000800 */
[-CC-:B------:R-:W-:Y:S01]  /*1c690*/  FFMA.FTZ R106, R98, R88.reuse, -R117.reuse ;  /* 0x00000058626a7223 */ /* 0x180fe20000010875 */
[-CC-:B------:R-:W-:Y:S01]  /*1c6a0*/  FFMA.FTZ R107, R107, R88.reuse, -R117.reuse ;  /* 0x000000586b6b7223 */ /* 0x180fe20000010875 */
[-C--:B------:R-:W-:Y:S01]  /*1c6b0*/  FFMA.FTZ R111, R111, R88.reuse, -R117 ;  /* 0x000000586f6f7223 */ /* 0x080fe20000010875 */
[----:B------:R-:W4:Y:S01]  /*1c6c0*/  LDL R138, [R1+0x18] ;  /* 0x00001800018a7983 */ /* 0x000f220000100800 */
[----:B------:R-:W-:Y:S03]  /*1c6d0*/  HGMMA.64x128x16.F32 R24, R216, gdesc[UR4].tnspB, R24, gsb0 ;  /* 0x41e00004d8187df0 */ /* 0x000fe60008000818 */
[----:B------:R-:W4:Y:S01]  /*1c6e0*/  MUFU.EX2 R193, R193 ;  /* 0x000000c100c17308 */ /* 0x000f220000000800 */
[----:B-1----:R-:W-:Y:S01]  /*1c6f0*/  F2FP.F16.F32.PACK_AB R177, R10, R177 ;  /* 0x000000b10ab1723e */ /* 0x002fe200000000ff */
[-CC-:B------:R-:W-:Y:S01]  /*1c700*/  FFMA.FTZ R104, R105, R88.reuse, -R171.reuse ;  /* 0x0000005869687223 */ /* 0x180fe200000108ab */
[-CC-:B------:R-:W-:Y:S01]  /*1c710*/  FFMA.FTZ R105, R109, R88.reuse, -R171.reuse ;  /* 0x000000586d697223 */ /* 0x180fe200000108ab */
[-CC-:B------:R-:W-:Y:S01]  /*1c720*/  FFMA.FTZ R108, R167, R88.reuse, -R171.reuse ;  /* 0x00000058a76c7223 */ /* 0x180fe200000108ab */
[----:B------:R-:W-:-:S03]  /*1c730*/  FFMA.FTZ R109, R168, R88, -R171 ;  /* 0x00000058a86d7223 */ /* 0x000fc600000108ab */
[----:B------:R-:W1:Y:S08]  /*1c740*/  MUFU.EX2 R125, R125 ;  /* 0x0000007d007d7308 */ /* 0x000e700000000800 */
[----:B------:R-:W1:Y:S08]  /*1c750*/  MUFU.EX2 R195, R195 ;  /* 0x000000c300c37308 */ /* 0x000e700000000800 */
[----:B------:R-:W1:Y:S08]  /*1c760*/  MUFU.EX2 R132, R132 ;  /* 0x0000008400847308 */ /* 0x000e700000000800 */
[----:B------:R-:W1:Y:S08]  /*1c770*/  MUFU.EX2 R8, R8 ;  /* 0x0000000800087308 */ /* 0x000e700000000800 */
[----:B------:R-:W1:Y:S08]  /*1c780*/  MUFU.EX2 R9, R135 ;  /* 0x0000008700097308 */ /* 0x000e700000000800 */
[----:B------:R-:W1:Y:S08]  /*1c790*/  MUFU.EX2 R201, R201 ;  /* 0x000000c900c97308 */ /* 0x000e700000000800 */
[----:B------:R-:W1:Y:S08]  /*1c7a0*/  MUFU.EX2 R6, R6 ;  /* 0x0000000600067308 */ /* 0x000e700000000800 */
[----:B------:R-:W1:Y:S08]  /*1c7b0*/  MUFU.EX2 R203, R203 ;  /* 0x000000cb00cb7308 */ /* 0x000e700000000800 */
        /* <DEDUP_REMOVED lines=13> */
[----:B--2---:R-:W-:Y:S01]  /*1c890*/  FADD.FTZ R131, R7, R20 ;  /* 0x0000001407837221 */ /* 0x004fe20000010000 */
[----:B------:R-:W-:-:S06]  /*1c8a0*/  FADD.FTZ R20, R10, R15 ;  /* 0x0000000f0a147221 */ /* 0x000fcc0000010000 */
[----:B------:R-:W-:Y:S01]  /*1c8b0*/  MUFU.EX2 R109, R109 ;  /* 0x0000006d006d7308 */ /* 0x000fe20000000800 */
[----:B------:R-:W-:Y:S01]  /*1c8c0*/  FADD.FTZ R122, R178, R131 ;  /* 0x00000083b27a7221 */ /* 0x000fe20000010000 */
[----:B------:R-:W-:-:S03]  /*1c8d0*/  FADD.FTZ R15, R179, R20 ;  /* 0x00000014b30f7221 */ /* 0x000fc60000010000 */
[----:B------:R-:W-:Y:S01]  /*1c8e0*/  FADD.FTZ R123, R11, R122 ;  /* 0x0000007a0b7b7221 */ /* 0x000fe20000010000 */
[----:B0-----:R-:W-:-:S03]  /*1c8f0*/  FADD.FTZ R20, R4, R15 ;  /* 0x0000000f04147221 */ /* 0x001fc60000010000 */
[----:B------:R-:W-:Y:S01]  /*1c900*/  FADD.FTZ R123, R180, R123 ;  /* 0x0000007bb47b7221 */ /* 0x000fe20000010000 */
[----:B---3--:R-:W-:-:S03]  /*1c910*/  FADD.FTZ R20, R181, R20 ;  /* 0x00000014b5147221 */ /* 0x008fc60000010000 */
[----:B------:R-:W-:Y:S01]  /*1c920*/  FADD.FTZ R123, R12, R123 ;  /* 0x0000007b0c7b7221 */ /* 0x000fe20000010000 */
[----:B----4-:R-:W-:Y:S01]  /*1c930*/  FADD.FTZ R122, R5, R20 ;  /* 0x00000014057a7221 */ /* 0x010fe20000010000 */
[----:B------:R-:W-:Y:S02]  /*1c940*/  FFMA.FTZ R20, R115, R88, -R117 ;  /* 0x0000005873147223 */ /* 0x000fe40000010875 */
[----:B------:R-:W-:Y:S01]  /*1c950*/  FADD.FTZ R123, R182, R123 ;  /* 0x0000007bb67b7221 */ /* 0x000fe20000010000 */
[----:B------:R-:W-:-:S03]  /*1c960*/  FADD.FTZ R115, R183, R122 ;  /* 0x0000007ab7737221 */ /* 0x000fc60000010000 */
        /* <DEDUP_REMOVED lines=21> */
[----:B-1----:R-:W-:-:S03]  /*1cac0*/  FADD.FTZ R110, R125, R110 ;  /* 0x0000006e7d6e7221 */ /* 0x002fc60000010000 */
[----:B------:R-:W-:Y:S01]  /*1cad0*/  FADD.FTZ R10, R194, R123 ;  /* 0x0000007bc20a7221 */ /* 0x000fe20000010000 */
[----:B------:R-:W-:Y:S01]  /*1cae0*/  F2FP.F16.F32.PACK_AB R178, R11, R178 ;  /* 0x000000b20bb2723e */ /* 0x000fe200000000ff */
[----:B------:R-:W-:Y:S02]  /*1caf0*/  FADD.FTZ R7, R195, R110 ;  /* 0x0000006ec3077221 */ /* 0x000fe40000010000 */
[----:B------:R-:W-:Y:S01]  /*1cb00*/  FADD.FTZ R11, R137, R10 ;  /* 0x0000000a890b7221 */ /* 0x000fe20000010000 */
[----:B------:R-:W-:Y:S01]  /*1cb10*/  F2FP.F16.F32.PACK_AB R180, R12, R180 ;  /* 0x000000b40cb4723e */ /* 0x000fe200000000ff */
[----:B------:R-:W-:Y:S02]  /*1cb20*/  FADD.FTZ R10, R132, R7 ;  /* 0x00000007840a7221 */ /* 0x000fe40000010000 */
[----:B------:R-:W-:Y:S01]  /*1cb30*/  FADD.FTZ R12, R196, R11 ;  /* 0x0000000bc40c7221 */ /* 0x000fe20000010000 */
[----:B------:R-:W-:Y:S01]  /*1cb40*/  F2FP.F16.F32.PACK_AB R181, R5, R181 ;  /* 0x000000b505b5723e */ /* 0x000fe200000000ff */
[----:B------:R-:W-:-:S02]  /*1cb50*/  FADD.FTZ R5, R197, R10 ;  /* 0x0000000ac5057221 */ /* 0x000fc40000010000 */
[----:B------:R-:W-:Y:S01]  /*1cb60*/  FADD.FTZ R7, R129, R12 ;  /* 0x0000000c81077221 */ /* 0x000fe20000010000 */
[----:B------:R-:W-:Y:S01]  /*1cb70*/  FFMA.FTZ R15, R127, R88, -R117 ;  /* 0x000000587f0f7223 */ /* 0x000fe20000010875 */
[----:B------:R-:W-:Y:S02]  /*1cb80*/  FADD.FTZ R10, R8, R5 ;  /* 0x00000005080a7221 */ /* 0x000fe40000010000 */
[----:B------:R-:W-:Y:S02]  /*1cb90*/  FADD.FTZ R7, R198, R7 ;  /* 0x00000007c6077221 */ /* 0x000fe40000010000 */
[----:B------:R-:W-:Y:S02]  /*1cba0*/  FADD.FTZ R10, R199, R10 ;  /* 0x0000000ac70a7221 */ /* 0x000fe40000010000 */
[----:B------:R-:W-:Y:S01]  /*1cbb0*/  FADD.FTZ R7, R128, R7 ;  /* 0x0000000780077221 */ /* 0x000fe20000010000 */
[----:B------:R-:W0:Y:S01]  /*1cbc0*/  MUFU.EX2 R15, R15 ;  /* 0x0000000f000f7308 */ /* 0x000e220000000800 */
[----:B------:R-:W-:-:S02]  /*1cbd0*/  FADD.FTZ R10, R9, R10 ;  /* 0x0000000a090a7221 */ /* 0x000fc40000010000 */
[----:B------:R-:W-:Y:S02]  /*1cbe0*/  FADD.FTZ R7, R200, R7 ;  /* 0x00000007c8077221 */ /* 0x000fe40000010000 */
[----:B------:R-:W-:Y:S02]  /*1cbf0*/  FADD.FTZ R5, R201, R10 ;  /* 0x0000000ac9057221 */ /* 0x000fe40000010000 */
[----:B------:R-:W-:Y:S01]  /*1cc00*/  FADD.FTZ R7, R120, R7 ;  /* 0x0000000778077221 */ /* 0x000fe20000010000 */
[----:B------:R-:W1:Y:S01]  /*1cc10*/  MUFU.EX2 R20, R20 ;  /* 0x0000001400147308 */ /* 0x000e620000000800 */
[----:B------:R-:W-:Y:S02]  /*1cc20*/  FADD.FTZ R10, R6, R5 ;  /* 0x00000005060a7221 */ /* 0x000fe40000010000 */
[----:B------:R-:W-:Y:S02]  /*1cc30*/  FADD.FTZ R12, R202, R7 ;  /* 0x00000007ca0c7221 */ /* 0x000fe40000010000 */
[----:B------:R-:W-:Y:S01]  /*1cc40*/  FADD.FTZ R10, R203, R10 ;  /* 0x0000000acb0a7221 */ /* 0x000fe20000010000 */
[----:B------:R-:W-:Y:S01]  /*1cc50*/  FFMA.FTZ R98, R91, R88, -R117 ;  /* 0x000000585b627223 */ /* 0x000fe20000010875 */
[----:B------:R-:W-:Y:S01]  /*1cc60*/  FADD.FTZ R5, R121, R12 ;  /* 0x0000000c79057221 */ /* 0x000fe20000010000 */
[----:B------:R-:W2:Y:S01]  /*1cc70*/  MUFU.EX2 R91, R119 ;  /* 0x00000077005b7308 */ /* 0x000ea20000000800 */
[----:B0-----:R-:W-:-:S02]  /*1cc80*/  FADD.FTZ R10, R15, R10 ;  /* 0x0000000a0f0a7221 */ /* 0x001fc40000010000 */
[----:B------:R-:W-:Y:S02]  /*1cc90*/  FADD.FTZ R5, R204, R5 ;  /* 0x00000005cc057221 */ /* 0x000fe40000010000 */
[----:B------:R-:W-:Y:S01]  /*1cca0*/  FADD.FTZ R7, R205, R10 ;  /* 0x0000000acd077221 */ /* 0x000fe20000010000 */
[----:B------:R-:W-:Y:S01]  /*1ccb0*/  F2FP.F16.F32.PACK_AB R179, R4, R179 ;  /* 0x000000b304b3723e */ /* 0x000fe200000000ff */
[----:B------:R-:W-:Y:S01]  /*1ccc0*/  FADD.FTZ R5, R112, R5 ;  /* 0x0000000570057221 */ /* 0x000fe20000010000 */
[----:B------:R-:W0:Y:S01]  /*1ccd0*/  MUFU.EX2 R4, R107 ;  /* 0x0000006b00047308 */ /* 0x000e220000000800 */
[----:B-1----:R-:W-:Y:S02]  /*1cce0*/  FADD.FTZ R10, R20, R7 ;  /* 0x00000007140a7221 */ /* 0x002fe40000010000 */
[----:B------:R-:W-:Y:S02]  /*1ccf0*/  FADD.FTZ R12, R206, R5 ;  /* 0x00000005ce0c7221 */ /* 0x000fe40000010000 */
[----:B------:R-:W-:-:S02]  /*1cd00*/  FADD.FTZ R10, R207, R10 ;  /* 0x0000000acf0a7221 */ /* 0x000fc40000010000 */
[----:B------:R-:W-:Y:S02]  /*1cd10*/  FADD.FTZ R5, R113, R12 ;  /* 0x0000000c71057221 */ /* 0x000fe40000010000 */
[----:B--2---:R-:W-:Y:S02]  /*1cd20*/  FADD.FTZ R10, R91, R10 ;  /* 0x0000000a5b0a7221 */ /* 0x004fe40000010000 */
[----:B------:R-:W-:Y:S02]  /*1cd30*/  FADD.FTZ R5, R208, R5 ;  /* 0x00000005d0057221 */ /* 0x000fe40000010000 */
[----:B------:R-:W-:Y:S02]  /*1cd40*/  FADD.FTZ R7, R209, R10 ;  /* 0x0000000ad1077221 */ /* 0x000fe40000010000 */
[----:B------:R-:W-:Y:S01]  /*1cd50*/  FADD.FTZ R5, R104, R5 ;  /* 0x0000000568057221 */ /* 0x000fe20000010000 */
[----:B------:R-:W-:Y:S01]  /*1cd60*/  F2FP.F16.F32.PACK_AB R201, R6, R201 ;  /* 0x000000c906c9723e */ /* 0x000fe200000000ff */
[----:B0-----:R-:W-:Y:S01]  /*1cd70*/  FADD.FTZ R6, R4, R7 ;  /* 0x0000000704067221 */ /* 0x001fe20000010000 */
[----:B------:R-:W-:Y:S01]  /*1cd80*/  F2FP.F16.F32.PACK_AB R197, R8, R197 ;  /* 0x000000c508c5723e */ /* 0x000fe200000000ff */
[----:B------:R-:W-:-:S02]  /*1cd90*/  FADD.FTZ R8, R210, R5 ;  /* 0x00000005d2087221 */ /* 0x000fc40000010000 */
[----:B------:R-:W-:Y:S02]  /*1cda0*/  FADD.FTZ R6, R211, R6 ;  /* 0x00000006d3067221 */ /* 0x000fe40000010000 */
[----:B------:R-:W-:Y:S02]  /*1cdb0*/  FADD.FTZ R5, R105, R8 ;  /* 0x0000000869057221 */ /* 0x000fe40000010000 */
[----:B------:R-:W-:Y:S02]  /*1cdc0*/  FADD.FTZ R7, R111, R6 ;  /* 0x000000066f077221 */ /* 0x000fe40000010000 */
[----:B------:R-:W-:-:S04]  /*1cdd0*/  FADD.FTZ R6, R96, R5 ;  /* 0x0000000560067221 */ /* 0x000fc80000010000 */
[----:B------:R-:W-:-:S04]  /*1cde0*/  FADD.FTZ R5, R97, R6 ;  /* 0x0000000661057221 */ /* 0x000fc80000010000 */
[----:B------:R-:W-:-:S04]  /*1cdf0*/  FADD.FTZ R6, R100, R5 ;  /* 0x0000000564067221 */ /* 0x000fc80000010000 */
[----:B------:R-:W-:-:S04]  /*1ce00*/  FADD.FTZ R5, R101, R6 ;  /* 0x0000000665057221 */ /* 0x000fc80000010000 */
[----:B------:R-:W-:-:S04]  /*1ce10*/  FADD.FTZ R6, R108, R5 ;  /* 0x000000056c067221 */ /* 0x000fc80000010000 */
[----:B------:R-:W-:Y:S01]  /*1ce20*/  FADD.FTZ R5, R109, R6 ;  /* 0x000000066d057221 */ /* 0x000fe20000010000 */
[----:B------:R-:W-:-:S03]  /*1ce30*/  F2FP.F16.F32.PACK_AB R205, R20, R205 ;  /* 0x000000cd14cd723e */ /* 0x000fc600000000ff */
[----:B------:R-:W-:Y:S02]  /*1ce40*/  FADD.FTZ R20, R116, R5 ;  /* 0x0000000574147221 */ /* 0x000fe40000010000 */
[----:B------:R0:W5:Y:S01]  /*1ce50*/  LDL R5, [R1+0x4] ;  /* 0x0000040001057983 */ /* 0x0001620000100800 */
[-CC-:B------:R-:W-:Y:S01]  /*1ce60*/  FFMA.FTZ R99, R99, R88.reuse, -R117.reuse ;  /* 0x0000005863637223 */ /* 0x180fe20000010875 */
[----:B------:R-:W1:Y:S01]  /*1ce70*/  MUFU.EX2 R106, R106 ;  /* 0x0000006a006a7308 */ /* 0x000e620000000800 */
[-CC-:B------:R-:W-:Y:S01]  /*1ce80*/  FFMA.FTZ R102, R102, R88.reuse, -R117.reuse ;  /* 0x0000005866667223 */ /* 0x180fe20000010875 */
[----:B------:R-:W-:-:S06]  /*1ce90*/  FFMA.FTZ R103, R103, R88, -R117 ;  /* 0x0000005867677223 */ /* 0x000fcc0000010875 */
[----:B------:R-:W2:Y:S01]  /*1cea0*/  MUFU.EX2 R99, R99 ;  /* 0x0000006300637308 */ /* 0x000ea20000000800 */
[----:B------:R-:W-:-:S07]  /*1ceb0*/  FFMA.FTZ R169, R169, R88, -R117 ;  /* 0x00000058a9a97223 */ /* 0x000fce0000010875 */
[----:B------:R-:W3:Y:S01]  /*1cec0*/  MUFU.EX2 R102, R102 ;  /* 0x0000006600667308 */ /* 0x000ee20000000800 */
[----:B-1----:R-:W-:-:S07]  /*1ced0*/  FADD.FTZ R8, R106, R7 ;  /* 0x000000076a087221 */ /* 0x002fce0000010000 */
[----:B------:R-:W1:Y:S01]  /*1cee0*/  MUFU.EX2 R103, R103 ;  /* 0x0000006700677308 */ /* 0x000e620000000800 */
[----:B------:R-:W-:Y:S01]  /*1cef0*/  FFMA.FTZ R94, R94, R88, -R117 ;  /* 0x000000585e5e7223 */ /* 0x000fe20000010875 */
[----:B--2---:R-:W-:-:S06]  /*1cf00*/  FADD.FTZ R7, R99, R8 ;  /* 0x0000000863077221 */ /* 0x004fcc0000010000 */
[----:B------:R-:W2:Y:S01]  /*1cf10*/  MUFU.EX2 R169, R169 ;  /* 0x000000a900a97308 */ /* 0x000ea20000000800 */
[----:B------:R-:W-:Y:S01]  /*1cf20*/  FFMA.FTZ R95, R95, R88, -R117 ;  /* 0x000000585f5f7223 */ /* 0x000fe20000010875 */
[----:B------:R-:W-:Y:S01]  /*1cf30*/  F2FP.F16.F32.PACK_AB R209, R4, R209 ;  /* 0x000000d104d1723e */ /* 0x000fe200000000ff */
[----:B---3--:R-:W-:-:S05]  /*1cf40*/  FADD.FTZ R4, R102, R7 ;  /* 0x0000000766047221 */ /* 0x008fca0000010000 */
[----:B------:R-:W3:Y:S01]  /*1cf50*/  MUFU.EX2 R98, R98 ;  /* 0x0000006200627308 */ /* 0x000ee20000000800 */
[----:B-1----:R-:W-:-:S07]  /*1cf60*/  FADD.FTZ R4, R103, R4 ;  /* 0x0000000467047221 */ /* 0x002fce0000010000 */
[----:B------:R-:W1:Y:S01]  /*1cf70*/  MUFU.EX2 R219, R94 ;  /* 0x0000005e00db7308 */ /* 0x000e620000000800 */
[----:B------:R-:W-:Y:S01]  /*1cf80*/  ISETP.GT.AND P2, PT, R0, R138, PT ;  /* 0x0000008a0000720c */ /* 0x000fe20003f44270 */
[----:B--2---:R-:W-:-:S06]  /*1cf90*/  FADD.FTZ R4, R169, R4 ;  /* 0x00000004a9047221 */ /* 0x004fcc0000010000 */
[----:B------:R-:W2:Y:S01]  /*1cfa0*/  MUFU.EX2 R95, R95 ;  /* 0x0000005f005f7308 */ /* 0x000ea20000000800 */
[----:B------:R-:W-:Y:S01]  /*1cfb0*/  @!P1 IADD3 R134, R134, 0x34860, RZ ;  /* 0x0003486086869810 */ /* 0x000fe20007ffe0ff */
[----:B---3--:R-:W-:-:S03]  /*1cfc0*/  FADD.FTZ R4, R98, R4 ;  /* 0x0000000462047221 */ /* 0x008fc60000010000 */
[----:B------:R-:W-:Y:S01]  /*1cfd0*/  @!P1 PRMT R134, RZ, 0x654, R134 ;  /* 0x00000654ff869816 */ /* 0x000fe20000000086 */
[----:B-1----:R-:W-:-:S03]  /*1cfe0*/  FADD.FTZ R4, R219, R4 ;  /* 0x00000004db047221 */ /* 0x002fc60000010000 */
[----:B------:R0:W-:Y:S01]  /*1cff0*/  @!P1 SYNCS.ARRIVE.TRANS64.RED.A1T0 RZ, [R134+URZ], RZ ;  /* 0x000000ff86ff99a7 */ /* 0x0001e2000810043f */
[----:B------:R-:W-:Y:S01]  /*1d000*/  F2FP.F16.F32.PACK_AB R203, R15, R203 ;  /* 0x000000cb0fcb723e */ /* 0x000fe200000000ff */
[C---:B------:R-:W-:Y:S01]  /*1d010*/  FADD.FTZ R20, R3.reuse, R20 ;  /* 0x0000001403147221 */ /* 0x040fe20000010000 */
[----:B------:R-:W-:Y:S01]  /*1d020*/  F2FP.F16.F32.PACK_AB R218, R3, R116 ;  /* 0x0000007403da723e */ /* 0x000fe200000000ff */
[----:B------:R-:W-:Y:S01]  /*1d030*/  FMUL.FTZ R24, R24, R90 ;  /* 0x0000005a18187220 */ /* 0x000fe20000410000 */
[----:B------:R-:W-:Y:S01]  /*1d040*/  F2FP.F16.F32.PACK_AB R182, R160, R182 ;  /* 0x000000b6a0b6723e */ /* 0x000fe200000000ff */
[-C--:B------:R-:W-:Y:S01]  /*1d050*/  FMUL.FTZ R25, R25, R90.reuse ;  /* 0x0000005a19197220 */ /* 0x080fe20000410000 */
[----:B--2---:R-:W-:Y:S01]  /*1d060*/  FADD.FTZ R15, R95, R4 ;  /* 0x000000045f0f7221 */ /* 0x004fe20000010000 */
[----:B------:R-:W-:Y:S01]  /*1d070*/  F2FP.F16.F32.PACK_AB R183, R140, R183 ;  /* 0x000000b78cb7723e */ /* 0x000fe200000000ff */
[----:B------:R-:W-:Y:S01]  /*1d080*/  FMUL.FTZ R28, R28, R90 ;  /* 0x0000005a1c1c7220 */ /* 0x000fe20000410000 */
[----:B------:R-:W-:Y:S01]  /*1d090*/  F2FP.F16.F32.PACK_AB R184, R152, R184 ;  /* 0x000000b898b8723e */ /* 0x000fe200000000ff */
[-C--:B------:R-:W-:Y:S01]  /*1d0a0*/  FMUL.FTZ R29, R29, R90.reuse ;  /* 0x0000005a1d1d7220 */ /* 0x080fe20000410000 */
        /* <DEDUP_REMOVED lines=57> */
[----:B------:R-:W-:-:S02]  /*1d440*/  VIADD R0, R0, 0xffffffff ;  /* 0xffffffff00007836 */ /* 0x000fc40000000000 */
        /* <DEDUP_REMOVED lines=32> */
[----:B------:R-:W-:Y:S01]  /*1d650*/  IMAD.MOV.U32 R6, RZ, RZ, R222 ;  /* 0x000000ffff067224 */ /* 0x000fe200078e00de */
[----:B------:R-:W-:Y:S01]  /*1d660*/  MOV R4, R89 ;  /* 0x0000005900047202 */ /* 0x000fe20000000f00 */
[----:B------:R-:W-:Y:S01]  /*1d670*/  IMAD.MOV.U32 R3, RZ, RZ, R92 ;  /* 0x000000ffff037224 */ /* 0x000fe200078e005c */
[----:B0-----:R-:W-:Y:S06]  /*1d680*/  @P2 BRA `(.L_x_610) ;  /* 0xffffff9800842947 */ /* 0x001fec000383ffff */
.L_x_600:
[----:B------:R-:W-:Y:S05]  /*1d690*/  WARPSYNC.ALL ;  /* 0x0000000000007948 */ /* 0x000fea0003800000 */
[----:B------:R-:W-:Y:S06]  /*1d6a0*/  BAR.ARV 0x8, 0x180 ;  /* 0x0206000000007b1d */ /* 0x000fec0000002000 */
[----:B------:R-:W-:Y:S05]  /*1d6b0*/  @!P0 BRA `(.L_x_611) ;  /* 0x0000000000048947 */ /* 0x000fea0003800000 */
[----:B------:R-:W-:Y:S01]  /*1d6c0*/  BPT.TRAP 0x1 ;  /* 0x000000040000795c */ /* 0x000fe20000300000 */
.L_x_611:
[----:B------:R-:W2:Y:S01]  /*1d6d0*/  LDL R0, [R1+0x4] ;  /* 0x0000040001007983 */ /* 0x000ea20000100800 */
[----:B------:R-:W-:Y:S01]  /*1d6e0*/  IMAD R9, R222, 0x8, R2 ;  /* 0x00000008de097824 */ /* 0x000fe200078e0202 */
[----:B--2---:R-:W-:-:S04]  /*1d6f0*/  SHF.L.U32 R0, R0, 0x1f, RZ ;  /* 0x0000001f00007819 */ /* 0x004fc800000006ff */
[----:B------:R0:W1:Y:S01]  /*1d700*/  SYNCS.PHASECHK.TRANS64.TRYWAIT P2, [R9+URZ+0x34850], R0 ;  /* 0x03485000090075a7 */ /* 0x000062000804017f */
[----:B------:R-:W-:Y:S05]  /*1d710*/  @!P0 BRA `(.L_x_612) ;  /* 0x0000000000048947 */ /* 0x000fea0003800000 */
[----:B------:R-:W-:Y:S01]  /*1d720*/  BPT.TRAP 0x1 ;  /* 0x000000040000795c */ /* 0x000fe20000300000 */
.L_x_612:
[----:B------:R-:W-:-:S05]  /*1d730*/  VIADD R2, R2, 0x400 ;  /* 0x0000040002027836 */ /* 0x000fca0000000000 */
[----:B------:R-:W-:-:S04]  /*1d740*/  SHF.R.U32.HI R2, RZ, 0x4, R2 ;  /* 0x00000004ff027819 */ /* 0x000fc80000011602 */
[----:B------:R-:W-:-:S04]  /*1d750*/  LOP3.LUT R2, R2, 0x3fff, RZ, 0xc0, !PT ;  /* 0x00003fff02027812 */ /* 0x000fc800078ec0ff */
[----:B------:R-:W-:Y:S01]  /*1d760*/  LOP3.LUT R3, R2, 0x5800000, RZ, 0xfc, !PT ;  /* 0x0580000002037812 */ /* 0x000fe200078efcff */
[----:B-1----:R-:W-:Y:S06]  /*1d770*/  @P2 BRA `(.L_x_613) ;  /* 0x0000000000082947 */ /* 0x002fec0003800000 */
[----:B------:R-:W1:Y:S02]  /*1d780*/  SYNCS.PHASECHK.TRANS64.TRYWAIT P0, [R9+URZ+0x34850], R0 ;  /* 0x03485000090075a7 */ /* 0x000e64000800017f */
[----:B-1----:R-:W-:Y:S05]  /*1d790*/  @!P0 BRA `(.L_x_614) ;  /* 0x000000c000208947 */ /* 0x002fea0003800000 */
.L_x_613:
[----:B------:R-:W-:Y:S01]  /*1d7a0*/  IMAD R2, R222, 0xb00, R3 ;  /* 0x00000b00de027824 */ /* 0x000fe200078e0203 */
[----:B------:R-:W2:Y:S01]  /*1d7b0*/  LDL.LU R6, [R1+0x4] ;  /* 0x0000040001067983 */ /* 0x000ea20000300800 */
[----:B------:R-:W-:Y:S01]  /*1d7c0*/  IMAD.MOV.U32 R3, RZ, RZ, 0x40000040 ;  /* 0x40000040ff037424 */ /* 0x000fe200078e00ff */
[----:B------:R-:W-:Y:S05]  /*1d7d0*/  WARPSYNC.ALL ;  /* 0x0000000000007948 */ /* 0x000fea0003800000 */
[C---:B------:R-:W-:Y:S01]  /*1d7e0*/  R2UR UR6, R2.reuse ;  /* 0x00000000020672ca */ /* 0x040fe200000e0000 */
[----:B------:R-:W-:Y:S01]  /*1d7f0*/  WARPGROUP.ARRIVE ;  /* 0x00000000000079c5 */ /* 0x000fe20000000000 */
[----:B------:R-:W-:Y:S01]  /*1d800*/  R2UR UR7, R3 ;  /* 0x00000000030772ca */ /* 0x000fe200000e0000 */
[----:B-----5:R-:W-:Y:S01]  /*1d810*/  IMAD.MOV.U32 R5, RZ, RZ, 0x40000040 ;  /* 0x40000040ff057424 */ /* 0x020fe200078e00ff */
[----:B------:R-:W-:Y:S01]  /*1d820*/  IADD3 R4, R2, 0x80, RZ ;  /* 0x0000008002047810 */ /* 0x000fe20007ffe0ff */
[----:B------:R-:W-:Y:S01]  /*1d830*/  IMAD.MOV.U32 R3, RZ, RZ, 0x40000040 ;  /* 0x40000040ff037424 */ /* 0x000fe200078e00ff */
[----:B01----:R-:W0:Y:S01]  /*1d840*/  SHFL.BFLY PT, R0, R15, 0x2, 0x1f ;  /* 0x0c401f000f007f89 */ /* 0x003e2200000e0000 */
[----:B------:R-:W-:Y:S01]  /*1d850*/  IMAD.MOV.U32 R93, RZ, RZ, RZ ;  /* 0x000000ffff5d7224 */ /* 0x000fe200078e00ff */
[----:B------:R-:W-:-:S04]  /*1d860*/  IADD3 R222, R222, 0x1, RZ ;  /* 0x00000001dede7810 */ /* 0x000fc80007ffe0ff */
[----:B------:R-:W-:-:S03]  /*1d870*/  ISETP.NE.AND P2, PT, R222, 0x2, PT ;  /* 0x00000002de00780c */ /* 0x000fc60003f45270 */
        /* <DEDUP_REMOVED lines=53> */
[C---:B------:R-:W-:Y:S01]  /*1dbd0*/  IADD3 R4, R2.reuse, 0x480, RZ ;  /* 0x0000048002047810 */ /* 0x040fe20007ffe0ff */
        /* <DEDUP_REMOVED lines=9> */
[----:B------:R-:W-:Y:S02]  /*1dc70*/  R2UR UR7, R3 ;  /* 0x00000000030772ca */ /* 0x000fe400000e0000 */
[----:B------:R-:W1:Y:S01]  /*1dc80*/  SHFL.BFLY PT, R3, R20, 0x2, 0x1f ;  /* 0x0c401f0014037f89 */ /* 0x000e6200000e0000 */
[----:B------:R-:W-:Y:S01]  /*1dc90*/  R2UR UR6, R2 ;  /* 0x00000000020672ca */ /* 0x000fe200000e0000 */
[----:B0-----:R-:W-:-:S05]  /*1dca0*/  FADD.FTZ R2, R0, R15 ;  /* 0x0000000f00027221 */ /* 0x001fca0000010000 */
[----:B------:R-:W0:Y:S01]  /*1dcb0*/  SHFL.BFLY PT, R5, R2, 0x1, 0x1f ;  /* 0x0c201f0002057f89 */ /* 0x000e2200000e0000 */
[----:B-1----:R-:W-:-:S05]  /*1dcc0*/  FADD.FTZ R3, R3, R20 ;  /* 0x0000001403037221 */ /* 0x002fca0000010000 */
[----:B------:R-:W1:Y:S01]  /*1dcd0*/  SHFL.BFLY PT, R0, R3, 0x1, 0x1f ;  /* 0x0c201f0003007f89 */ /* 0x000e6200000e0000 */
[----:B0-----:R-:W-:-:S05]  /*1dce0*/  FADD.FTZ R11, R2, R5 ;  /* 0x00000005020b7221 */ /* 0x001fca0000010000 */
[----:B------:R-:W-:Y:S01]  /*1dcf0*/  FSETP.NE.FTZ.AND P3, PT, R11, RZ, PT ;  /* 0x000000ff0b00720b */ /* 0x000fe20003f75000 */
[----:B------:R-:W-:Y:S02]  /*1dd00*/  @!P1 VIADD R8, R9, 0x34860 ;  /* 0x0003486009089836 */ /* 0x000fe40000000000 */
[----:B-1----:R-:W-:Y:S01]  /*1dd10*/  FADD.FTZ R10, R3, R0 ;  /* 0x00000000030a7221 */ /* 0x002fe20000010000 */
[----:B------:R-:W-:-:S09]  /*1dd20*/  SEL R0, RZ, 0x1, P2 ;  /* 0x00000001ff007807 */ /* 0x000fd20001000000 */
[----:B------:R-:W-:Y:S01]  /*1dd30*/  @P3 MUFU.LG2 R7, R11 ;  /* 0x0000000b00073308 */ /* 0x000fe20000000c00 */
[----:B------:R-:W-:Y:S02]  /*1dd40*/  FSETP.NE.FTZ.AND P0, PT, R10, RZ, PT ;  /* 0x000000ff0a00720b */ /* 0x000fe40003f15000 */
[----:B--2---:R-:W-:-:S11]  /*1dd50*/  LOP3.LUT R6, R6, R0, RZ, 0x3c, !PT ;  /* 0x0000000006067212 */ /* 0x004fd600078e3cff */
[----:B------:R-:W0:Y:S08]  /*1dd60*/  @P0 MUFU.LG2 R4, R10 ;  /* 0x0000000a00040308 */ /* 0x000e300000000c00 */
[----:B------:R1:W2:Y:S02]  /*1dd70*/  @P0 MUFU.RCP R93, R10 ;  /* 0x0000000a005d0308 */ /* 0x0002a40000001000 */
[----:B-1----:R-:W3:Y:S01]  /*1dd80*/  LDL.LU R10, [R1+0x6c] ;  /* 0x00006c00010a7983 */ /* 0x002ee20000300800 */
[----:B------:R-:W-:-:S02]  /*1dd90*/  WARPGROUP.DEPBAR.LE gsb0, 0x0 ;  /* 0x00008000000079c5 */ /* 0x000fc40000010000 */
[----:B------:R-:W-:-:S06]  /*1dda0*/  WARPGROUP.ARRIVE ;  /* 0x00000000000079c5 */ /* 0x000fcc0000000000 */
[----:B------:R-:W-:Y:S01]  /*1ddb0*/  HGMMA.64x128x16.F32 R24, R216, gdesc[UR4].tnspB, R24, gsb0 ;  /* 0x41e00004d8187df0 */ /* 0x000fe20008000818 */
[----:B------:R1:W-:Y:S01]  /*1ddc0*/  STL [R1+0x4], R6 ;  /* 0x0000040601007387 */ /* 0x0003e20000100800 */
[----:B------:R-:W-:Y:S02]  /*1ddd0*/  @!P1 PRMT R8, RZ, 0x654, R8 ;  /* 0x00000654ff089816 */ /* 0x000fe40000000008 */
[----:B-1----:R-:W-:-:S06]  /*1dde0*/  MOV R6, RZ ;  /* 0x000000ff00067202 */ /* 0x002fcc0000000f00 */
[----:B------:R-:W1:Y:S01]  /*1ddf0*/  @P3 MUFU.RCP R6, R11 ;  /* 0x0000000b00063308 */ /* 0x000e620000001000 */
[C---:B------:R-:W-:Y:S01]  /*1de00*/  @P0 FMUL.FTZ R2, R88.reuse, 0.69314718246459960938 ;  /* 0x3f31721858020820 */ /* 0x040fe20000410000 */
[----:B------:R-:W-:Y:S01]  /*1de10*/  @P3 FMUL.FTZ R88, R88, 0.69314718246459960938 ;  /* 0x3f31721858583820 */ /* 0x000fe20000410000 */
[----:B0-----:R-:W-:Y:S01]  /*1de20*/  @P0 FMUL.FTZ R5, R4, 0.69314718246459960938 ;  /* 0x3f31721804050820 */ /* 0x001fe20000410000 */
[----:B------:R-:W-:Y:S01]  /*1de30*/  @P3 FMUL.FTZ R7, R7, 0.69314718246459960938 ;  /* 0x3f31721807073820 */ /* 0x000fe20000410000 */
[----:B------:R-:W-:Y:S02]  /*1de40*/  IMAD.MOV.U32 R3, RZ, RZ, -0x800000 ;  /* 0xff800000ff037424 */ /* 0x000fe400078e00ff */
[----:B------:R-:W-:Y:S02]  /*1de50*/  IMAD.MOV.U32 R0, RZ, RZ, -0x800000 ;  /* 0xff800000ff007424 */ /* 0x000fe400078e00ff */
[----:B------:R-:W-:Y:S01]  /*1de60*/  @P0 FFMA.FTZ R3, R2, R89, R5 ;  /* 0x0000005902030223 */ /* 0x000fe20000010005 */
[----:B------:R-:W-:Y:S01]  /*1de70*/  @P3 FFMA.FTZ R0, R88, R92, R7 ;  /* 0x0000005c58003223 */ /* 0x000fe20000010007 */
[----:B------:R-:W-:-:S02]  /*1de80*/  PLOP3.LUT P0, PT, PT, PT, PT, 0x8, 0x0 ;  /* 0x000000000000781c */ /* 0x000fc40003f0e170 */
[----:B------:R-:W-:Y:S01]  /*1de90*/  SEL R222, R222, RZ, P2 ;  /* 0x000000ffdede7207 */ /* 0x000fe20001000000 */
        /* <DEDUP_REMOVED lines=34> */
[-C--:B-1----:R-:W-:Y:S01]  /*1e0c0*/  FMUL.FTZ R84, R26, R6.reuse ;  /* 0x000000061a547220 */ /* 0x082fe20000410000 */
        /* <DEDUP_REMOVED lines=31> */
[----:B---3--:R-:W-:-:S05]  /*1e2c0*/  VIADD R10, R10, 0x1 ;  /* 0x000000010a0a7836 */ /* 0x008fca0000000000 */
[----:B------:R0:W-:Y:S02]  /*1e2d0*/  STL [R1+0x6c], R10 ;  /* 0x00006c0a01007387 */ /* 0x0001e40000100800 */
.L_x_554:
[----:B------:R-:W-:Y:S05]  /*1e2e0*/  WARPSYNC.ALL ;  /* 0x0000000000007948 */ /* 0x000fea0003800000 */
[----:B------:R-:W1:Y:S08]  /*1e2f0*/  S2UR UR5, SR_CgaCtaId ;  /* 0x00000000000579c3 */ /* 0x000e700000008800 */
[----:B------:R-:W-:Y:S06]  /*1e300*/  BAR.SYNC.DEFER_BLOCKING 0x5, 0x180 ;  /* 0x0146000000007b1d */ /* 0x000fec0000010000 */
[----:B------:R-:W-:Y:S01]  /*1e310*/  UMOV UR4, 0x400 ;  /* 0x0000040000047882 */ /* 0x000fe20000000000 */
[----:B------:R-:W-:Y:S01]  /*1e320*/  BSSY B0, `(.L_x_615) ;  /* 0x0000336000007945 */ /* 0x000fe20003800000 */
[----:B-1----:R-:W-:-:S06]  /*1e330*/  ULEA UR4, UR5, UR4, 0x18 ;  /* 0x0000000405047291 */ /* 0x002fcc000f8ec03f */
[----:B------:R-:W-:-:S05]  /*1e340*/  IMAD.U32 R2, RZ, RZ, UR4 ;  /* 0x00000004ff027e24 */ /* 0x000fca000f8e00ff */
[----:B------:R1:W2:Y:S01]  /*1e350*/  LDS.128 R148, [R2+0x348d0] ;  /* 0x0348d00002947984 */ /* 0x0002a20000000c00 */
[----:B------:R-:W-:Y:S06]  /*1e360*/  BAR.ARV 0x4, 0x180 ;  /* 0x0106000000007b1d */ /* 0x000fec0000002000 */
[----:B------:R-:W-:Y:S05]  /*1e370*/  @P0 BRA `(.L_x_616) ;  /* 0x0000002400600947 */ /* 0x000fea0003800000 */
[----:B------:R-:W0:Y:S01]  /*1e380*/  LDL R4, [R1+0x8c] ;  /* 0x00008c0001047983 */ /* 0x000e220000100800 */
[----:B------:R-:W-:-:S03]  /*1e390*/  ULDC UR4, c[0x0][0xad4] ;  /* 0x0002b50000047ab9 */ /* 0x000fc60000000800 */
[----:B------:R-:W3:Y:S04]  /*1e3a0*/  LDL.LU R32, [R1+0x64] ;  /* 0x0000640001207983 */ /* 0x000ee80000300800 */
[----:B------:R-:W4:Y:S01]  /*1e3b0*/  LDL R108, [R1+0x54] ;  /* 0x00005400016c7983 */ /* 0x000f220000100800 */
[----:B------:R-:W1:Y:S01]  /*1e3c0*/  S2R R5, SR_SWINHI ;  /* 0x0000000000057919 */ /* 0x000e620000002f00 */
[----:B------:R-:W-:Y:S02]  /*1e3d0*/  MOV R98, R2 ;  /* 0x0000000200627202 */ /* 0x000fe40000000f00 */
[----:B-1----:R-:W-:-:S03]  /*1e3e0*/  MOV R99, R5 ;  /* 0x0000000500637202 */ /* 0x002fc60000000f00 */
[----:B0-----:R-:W-:-:S03]  /*1e3f0*/  IMAD.WIDE R8, R4, 0x2, R98 ;  /* 0x0000000204087825 */ /* 0x001fc600078e0262 */
[C---:B------:R-:W-:Y:S02]  /*1e400*/  IADD3 R105, P5, R8.reuse, 0x4060, RZ ;  /* 0x0000406008697810 */ /* 0x040fe40007fbe0ff */
[----:B------:R-:W-:Y:S02]  /*1e410*/  IADD3 R33, P0, R8, 0x60, RZ ;  /* 0x0000006008217810 */ /* 0x000fe40007f1e0ff */
[----:B------:R-:W-:-:S03]  /*1e420*/  LOP3.LUT R10, R105, 0x380, RZ, 0xc0, !PT ;  /* 0x00000380690a7812 */ /* 0x000fc600078ec0ff */
[----:B------:R-:W-:Y:S01]  /*1e430*/  IMAD.X R5, RZ, RZ, R9, P0 ;  /* 0x000000ffff057224 */ /* 0x000fe200000e0609 */
[----:B------:R-:W-:Y:S02]  /*1e440*/  SHF.R.U64 R10, R10, 0x3, RZ ;  /* 0x000000030a0a7819 */ /* 0x000fe400000012ff */
[----:B---3--:R-:W-:Y:S02]  /*1e450*/  ISETP.NE.AND P0, PT, R32, RZ, PT ;  /* 0x000000ff2000720c */ /* 0x008fe40003f05270 */
[----:B------:R-:W-:Y:S02]  /*1e460*/  IADD3 R101, P3, R8, 0x4020, RZ ;  /* 0x0000402008657810 */ /* 0x000fe40007f7e0ff */
[----:B------:R-:W-:Y:S02]  /*1e470*/  LOP3.LUT R24, R10, R105, RZ, 0x3c, !PT ;  /* 0x000000690a187212 */ /* 0x000fe400078e3cff */
[----:B------:R-:W-:Y:S02]  /*1e480*/  IADD3 R103, P4, R8, 0x4040, RZ ;  /* 0x0000404008677810 */ /* 0x000fe40007f9e0ff */
[----:B------:R-:W-:Y:S01]  /*1e490*/  SEL R105, R32, UR4, P0 ;  /* 0x0000000420697c07 */ /* 0x000fe20008000000 */
[----:B------:R-:W-:Y:S05]  /*1e4a0*/  WARPSYNC.ALL ;  /* 0x0000000000007948 */ /* 0x000fea0003800000 */
[----:B------:R-:W-:-:S02]  /*1e4b0*/  LOP3.LUT R4, R101, 0x380, RZ, 0xc0, !PT ;  /* 0x0000038065047812 */ /* 0x000fc400078ec0ff */
[----:B------:R-:W-:Y:S02]  /*1e4c0*/  LOP3.LUT R6, R103, 0x380, RZ, 0xc0, !PT ;  /* 0x0000038067067812 */ /* 0x000fe400078ec0ff */
[C---:B------:R-:W-:Y:S02]  /*1e4d0*/  IADD3 R35, P2, R8.reuse, 0x4000, RZ ;  /* 0x0000400008237810 */ /* 0x040fe40007f5e0ff */
[C---:B------:R-:W-:Y:S02]  /*1e4e0*/  IADD3 R11, P1, R8.reuse, 0x20, RZ ;  /* 0x00000020080b7810 */ /* 0x040fe40007f3e0ff */
[----:B------:R-:W-:Y:S02]  /*1e4f0*/  LOP3.LUT R7, R8, 0x380, RZ, 0xc0, !PT ;  /* 0x0000038008077812 */ /* 0x000fe400078ec0ff */
[----:B------:R-:W-:Y:S02]  /*1e500*/  IADD3.X R25, RZ, R9, RZ, P5, !PT ;  /* 0x00000009ff197210 */ /* 0x000fe40002ffe4ff */
[----:B------:R-:W-:Y:S01]  /*1e510*/  LOP3.LUT R10, R33, 0x380, RZ, 0xc0, !PT ;  /* 0x00000380210a7812 */ /* 0x000fe200078ec0ff */
[--C-:B------:R-:W-:Y:S01]  /*1e520*/  IMAD.X R27, RZ, RZ, R9.reuse, P4 ;  /* 0x000000ffff1b7224 */ /* 0x100fe200020e0609 */
[----:B------:R-:W-:Y:S01]  /*1e530*/  SHF.R.U64 R4, R4, 0x3, RZ ;  /* 0x0000000304047819 */ /* 0x000fe200000012ff */
[----:B------:R-:W-:Y:S01]  /*1e540*/  IMAD.X R29, RZ, RZ, R9, P3 ;  /* 0x000000ffff1d7224 */ /* 0x000fe200018e0609 */
[----:B------:R-:W-:Y:S01]  /*1e550*/  SHF.R.U64 R6, R6, 0x3, RZ ;  /* 0x0000000306067819 */ /* 0x000fe200000012ff */
[----:B------:R-:W-:Y:S01]  /*1e560*/  ULDC.64 UR6, c[0x0][0xc08] ;  /* 0x0003020000067ab9 */ /* 0x000fe20000000a00 */
[----:B------:R-:W-:Y:S01]  /*1e570*/  IADD3 R31, P5, R8, 0x40, RZ ;  /* 0x00000040081f7810 */ /* 0x000fe20007fbe0ff */
[----:B----4-:R-:W-:Y:S01]  /*1e580*/  IMAD.SHL.U32 R107, R108, 0x4, RZ ;  /* 0x000000046c6b7824 */ /* 0x010fe200078e00ff */
[----:B------:R-:W-:Y:S01]  /*1e590*/  LOP3.LUT R28, R4, R101, RZ, 0x3c, !PT ;  /* 0x00000065041c7212 */ /* 0x000fe200078e3cff */
[----:B------:R-:W-:Y:S01]  /*1e5a0*/  ULDC.64 UR4, c[0x0][0xc00] ;  /* 0x0003000000047ab9 */ /* 0x000fe20000000a00 */
[----:B------:R-:W-:-:S02]  /*1e5b0*/  LOP3.LUT R12, R35, 0x380, RZ, 0xc0, !PT ;  /* 0x00000380230c7812 */ /* 0x000fc400078ec0ff */
[----:B------:R-:W-:Y:S02]  /*1e5c0*/  LOP3.LUT R4, R11, 0x380, RZ, 0xc0, !PT ;  /* 0x000003800b047812 */ /* 0x000fe400078ec0ff */
[----:B------:R-:W-:Y:S02]  /*1e5d0*/  SHF.R.U64 R7, R7, 0x3, RZ ;  /* 0x0000000307077819 */ /* 0x000fe400000012ff */
[----:B------:R-:W-:Y:S02]  /*1e5e0*/  LOP3.LUT R26, R6, R103, RZ, 0x3c, !PT ;  /* 0x00000067061a7212 */ /* 0x000fe400078e3cff */
[----:B------:R-:W-:Y:S02]  /*1e5f0*/  LOP3.LUT R6, R31, 0x380, RZ, 0xc0, !PT ;  /* 0x000003801f067812 */ /* 0x000fe400078ec0ff */
[----:B------:R-:W-:Y:S02]  /*1e600*/  SHF.R.U64 R12, R12, 0x3, RZ ;  /* 0x000000030c0c7819 */ /* 0x000fe400000012ff */
[----:B------:R-:W-:-:S02]  /*1e610*/  SHF.R.U64 R4, R4, 0x3, RZ ;  /* 0x0000000304047819 */ /* 0x000fc400000012ff */
[----:B------:R-:W-:Y:S02]  /*1e620*/  LOP3.LUT R8, R7, R8, RZ, 0x3c, !PT ;  /* 0x0000000807087212 */ /* 0x000fe400078e3cff */
[----:B------:R-:W-:Y:S02]  /*1e630*/  SHF.R.U64 R10, R10, 0x3, RZ ;  /* 0x000000030a0a7819 */ /* 0x000fe400000012ff */
[----:B------:R-:W-:Y:S02]  /*1e640*/  SHF.R.U64 R6, R6, 0x3, RZ ;  /* 0x0000000306067819 */ /* 0x000fe400000012ff */
[----:B------:R-:W-:Y:S01]  /*1e650*/  LOP3.LUT R14, R12, R35, RZ, 0x3c, !PT ;  /* 0x000000230c0e7212 */ /* 0x000fe200078e3cff */
[--C-:B------:R-:W-:Y:S01]  /*1e660*/  IMAD.X R15, RZ, RZ, R9.reuse, P2 ;  /* 0x000000ffff0f7224 */ /* 0x100fe200010e0609 */
[----:B------:R-:W-:Y:S01]  /*1e670*/  LOP3.LUT R12, R4, R11, RZ, 0x3c, !PT ;  /* 0x0000000b040c7212 */ /* 0x000fe200078e3cff */
[----:B------:R-:W-:Y:S01]  /*1e680*/  IMAD.X R7, RZ, RZ, R9, P5 ;  /* 0x000000ffff077224 */ /* 0x000fe200028e0609 */
[----:B------:R-:W-:-:S02]  /*1e690*/  IADD3.X R13, RZ, R9, RZ, P1, !PT ;  /* 0x00000009ff0d7210 */ /* 0x000fc40000ffe4ff */
[----:B------:R-:W-:Y:S02]  /*1e6a0*/  LOP3.LUT R4, R10, R33, RZ, 0x3c, !PT ;  /* 0x000000210a047212 */ /* 0x000fe400078e3cff */
[----:B------:R-:W-:Y:S02]  /*1e6b0*/  MOV R30, R8 ;  /* 0x00000008001e7202 */ /* 0x000fe40000000f00 */
[----:B------:R-:W-:Y:S02]  /*1e6c0*/  LOP3.LUT R6, R6, R31, RZ, 0x3c, !PT ;  /* 0x0000001f06067212 */ /* 0x000fe400078e3cff */
[----:B------:R-:W-:Y:S02]  /*1e6d0*/  F2FP.F16.F32.PACK_AB R8, R21, R20 ;  /* 0x000000141508723e */ /* 0x000fe400000000ff */
[----:B------:R-:W-:Y:S02]  /*1e6e0*/  F2FP.F16.F32.PACK_AB R9, R85, R84 ;  /* 0x000000545509723e */ /* 0x000fe400000000ff */
[----:B------:R-:W-:-:S02]  /*1e6f0*/  F2FP.F16.F32.PACK_AB R10, R89, R88 ;  /* 0x00000058590a723e */ /* 0x000fc400000000ff */
[----:B------:R-:W-:Y:S01]  /*1e700*/  F2FP.F16.F32.PACK_AB R11, R95, R94 ;  /* 0x0000005e5f0b723e */ /* 0x000fe200000000ff */
[----:B------:R-:W-:Y:S01]  /*1e710*/  BAR.SYNC.DEFER_BLOCKING 0x1, 0x100 ;  /* 0x0044000000007b1d */ /* 0x000fe20000010000 */
[----:B------:R-:W-:Y:S02]  /*1e720*/  MOV R35, R4 ;  /* 0x0000000400237202 */ /* 0x000fe40000000f00 */
[----:B------:R-:W-:Y:S02]  /*1e730*/  MOV R33, R6 ;  /* 0x0000000600217202 */ /* 0x000fe40000000f00 */
[----:B------:R-:W-:Y:S02]  /*1e740*/  MOV R100, R12 ;  /* 0x0000000c00647202 */ /* 0x000fe40000000f00 */
[----:B------:R-:W-:Y:S02]  /*1e750*/  F2FP.F16.F32.PACK_AB R4, R91, R90 ;  /* 0x0000005a5b04723e */ /* 0x000fe400000000ff */
[----:B------:R-:W-:-:S02]  /*1e760*/  F2FP.F16.F32.PACK_AB R5, R97, R96 ;  /* 0x000000606105723e */ /* 0x000fc400000000ff */
[----:B------:R-:W-:Y:S02]  /*1e770*/  F2FP.F16.F32.PACK_AB R6, R37, R36 ;  /* 0x000000242506723e */ /* 0x000fe400000000ff */
[----:B------:R-:W-:Y:S02]  /*1e780*/  F2FP.F16.F32.PACK_AB R7, R39, R38 ;  /* 0x000000262707723e */ /* 0x000fe400000000ff */
[----:B------:R-:W-:Y:S02]  /*1e790*/  MOV R34, R14 ;  /* 0x0000000e00227202 */ /* 0x000fe40000000f00 */
[----:B------:R-:W-:Y:S02]  /*1e7a0*/  MOV R102, R24 ;  /* 0x0000001800667202 */ /* 0x000fe40000000f00 */
[----:B------:R-:W-:Y:S02]  /*1e7b0*/  MOV R103, R26 ;  /* 0x0000001a00677202 */ /* 0x000fe40000000f00 */
[----:B------:R-:W-:Y:S01]  /*1e7c0*/  F2FP.F16.F32.PACK_AB R12, R49, R48 ;  /* 0x00000030310c723e */ /* 0x000fe200000000ff */
[----:B------:R0:W-:Y:S01]  /*1e7d0*/  STSM.16.M88.4 [R30], R8 ;  /* 0x000000081e007844 */ /* 0x0001e20000000200 */
[----:B------:R-:W-:-:S02]  /*1e7e0*/  F2FP.F16.F32.PACK_AB R13, R51, R50 ;  /* 0x00000032330d723e */ /* 0x000fc400000000ff */
[----:B------:R-:W-:Y:S02]  /*1e7f0*/  F2FP.F16.F32.PACK_AB R14, R53, R52 ;  /* 0x00000034350e723e */ /* 0x000fe400000000ff */
[----:B------:R-:W-:Y:S02]  /*1e800*/  F2FP.F16.F32.PACK_AB R15, R55, R54 ;  /* 0x00000036370f723e */ /* 0x000fe400000000ff */
[----:B------:R-:W-:Y:S02]  /*1e810*/  F2FP.F16.F32.PACK_AB R24, R57, R56 ;  /* 0x000000383918723e */ /* 0x000fe400000000ff */
[----:B------:R-:W-:Y:S02]  /*1e820*/  F2FP.F16.F32.PACK_AB R25, R59, R58 ;  /* 0x0000003a3b19723e */ /* 0x000fe400000000ff */
[----:B------:R-:W-:Y:S02]  /*1e830*/  F2FP.F16.F32.PACK_AB R26, R61, R60 ;  /* 0x0000003c3d1a723e */ /* 0x000fe400000000ff */
[----:B------:R-:W-:-:S02]  /*1e840*/  F2FP.F16.F32.PACK_AB R27, R63, R62 ;  /* 0x0000003e3f1b723e */ /* 0x000fc400000000ff */
[----:B0-----:R-:W-:Y:S02]  /*1e850*/  F2FP.F16.F32.PACK_AB R8, R41, R40 ;  /* 0x000000282908723e */ /* 0x001fe400000000ff */
[----:B------:R-:W-:Y:S02]  /*1e860*/  F2FP.F16.F32.PACK_AB R9, R43, R42 ;  /* 0x0000002a2b09723e */ /* 0x000fe400000000ff */
[----:B------:R-:W-:Y:S02]  /*1e870*/  F2FP.F16.F32.PACK_AB R10, R45, R44 ;  /* 0x0000002c2d0a723e */ /* 0x000fe400000000ff */
[----:B------:R-:W-:Y:S01]  /*1e880*/  F2FP.F16.F32.PACK_AB R11, R47, R46 ;  /* 0x0000002e2f0b723e */ /* 0x000fe200000000ff */
[----:B------:R0:W-:Y:S01]  /*1e890*/  STSM.16.M88.4 [R100], R4 ;  /* 0x0000000464007844 */ /* 0x0001e20000000200 */
[----:B------:R-:W-:-:S03]  /*1e8a0*/  MOV R104, R28 ;  /* 0x0000001c00687202 */ /* 0x000fc60000000f00 */
[----:B------:R1:W-:Y:S01]  /*1e8b0*/  STSM.16.M88.4 [R33], R8 ;  /* 0x0000000821007844 */ /* 0x0003e20000000200 */
[----:B------:R-:W-:Y:S02]  /*1e8c0*/  F2FP.F16.F32.PACK_AB R28, R65, R64 ;  /* 0x00000040411c723e */ /* 0x000fe400000000ff */
[----:B------:R-:W-:Y:S01]  /*1e8d0*/  F2FP.F16.F32.PACK_AB R29, R67, R66 ;  /* 0x00000042431d723e */ /* 0x000fe200000000ff */
[----:B------:R3:W-:Y:S01]  /*1e8e0*/  STSM.16.M88.4 [R35], R12 ;  /* 0x0000000c23007844 */ /* 0x0007e20000000200 */
[----:B------:R-:W-:Y:S02]  /*1e8f0*/  F2FP.F16.F32.PACK_AB R30, R69, R68 ;  /* 0x00000044451e723e */ /* 0x000fe400000000ff */
[----:B------:R-:W-:Y:S01]  /*1e900*/  F2FP.F16.F32.PACK_AB R31, R71, R70 ;  /* 0x00000046471f723e */ /* 0x000fe200000000ff */
[----:B------:R4:W-:Y:S01]  /*1e910*/  STSM.16.M88.4 [R34], R24 ;  /* 0x0000001822007844 */ /* 0x0009e20000000200 */
[----:B------:R-:W-:Y:S02]  /*1e920*/  F2FP.F16.F32.PACK_AB R32, R73, R72 ;  /* 0x000000484920723e */ /* 0x000fe400000000ff */
[----:B0-----:R-:W-:-:S02]  /*1e930*/  F2FP.F16.F32.PACK_AB R4, R81, R80 ;  /* 0x000000505104723e */ /* 0x001fc400000000ff */
[----:B------:R-:W-:Y:S02]  /*1e940*/  F2FP.F16.F32.PACK_AB R5, R83, R82 ;  /* 0x000000525305723e */ /* 0x000fe400000000ff */
[----:B-1----:R-:W-:Y:S02]  /*1e950*/  F2FP.F16.F32.PACK_AB R33, R75, R74 ;  /* 0x0000004a4b21723e */ /* 0x002fe400000000ff */
[----:B------:R-:W-:Y:S02]  /*1e960*/  F2FP.F16.F32.PACK_AB R6, R93, R92 ;  /* 0x0000005c5d06723e */ /* 0x000fe400000000ff */
[----:B---3--:R-:W-:Y:S02]  /*1e970*/  F2FP.F16.F32.PACK_AB R35, R79, R78 ;  /* 0x0000004e4f23723e */ /* 0x008fe400000000ff */
[----:B------:R-:W-:Y:S02]  /*1e980*/  F2FP.F16.F32.PACK_AB R7, R87, R86 ;  /* 0x000000565707723e */ /* 0x000fe400000000ff */
[----:B----4-:R-:W-:Y:S01]  /*1e990*/  F2FP.F16.F32.PACK_AB R34, R77, R76 ;  /* 0x0000004c4d22723e */ /* 0x010fe200000000ff */
[----:B------:R-:W-:Y:S01]  /*1e9a0*/  STSM.16.M88.4 [R104], R28 ;  /* 0x0000001c68007844 */ /* 0x000fe20000000200 */
[----:B------:R-:W-:-:S03]  /*1e9b0*/  ISETP.GT.AND P2, PT, R105, 0x1, PT ;  /* 0x000000016900780c */ /* 0x000fc60003f44270 */
[----:B------:R-:W-:Y:S04]  /*1e9c0*/  STSM.16.M88.4 [R103], R32 ;  /* 0x0000002067007844 */ /* 0x000fe80000000200 */
[----:B------:R0:W-:Y:S01]  /*1e9d0*/  STSM.16.M88.4 [R102], R4 ;  /* 0x0000000466007844 */ /* 0x0001e20000000200 */
[----:B------:R-:W-:Y:S01]  /*1e9e0*/  BAR.SYNC.DEFER_BLOCKING 0x1, 0x100 ;  /* 0x0044000000007b1d */ /* 0x000fe20000010000 */
[----:B------:R-:W-:Y:S01]  /*1e9f0*/  ISETP.NE.U32.AND P3, PT, RZ, UR6, PT ;  /* 0x00000006ff007c0c */ /* 0x000fe2000bf65070 */
[----:B0-----:R-:W-:-:S05]  /*1ea00*/  IMAD.MOV.U32 R6, RZ, RZ, 0x9b8 ;  /* 0x000009b8ff067424 */ /* 0x001fca00078e00ff */
[----:B------:R-:W-:Y:S02]  /*1ea10*/  SEL R6, R6, 0x978, P2 ;  /* 0x0000097806067807 */ /* 0x000fe40001000000 */
[----:B------:R-:W-:Y:S02]  /*1ea20*/  ISETP.NE.AND.EX P3, PT, RZ, UR7, PT, P3 ;  /* 0x00000007ff007c0c */ /* 0x000fe4000bf65330 */
[----:B------:R0:W1:Y:S01]  /*1ea30*/  LDC.64 R24, c[0x0][R6+0x220] ;  /* 0x0000880006187b82 */ /* 0x0000620000000a00 */
[----:B------:R-:W-:-:S07]  /*1ea40*/  SHF.R.S32.HI R106, RZ, 0x1f, R108 ;  /* 0x0000001fff6a7819 */ /* 0x000fce000001146c */
[----:B------:R0:W3:Y:S08]  /*1ea50*/  LDC.64 R12, c[0x0][R6+0x218] ;  /* 0x00008600060c7b82 */ /* 0x0000f00000000a00 */
[----:B------:R0:W4:Y:S01]  /*1ea60*/  LDC.64 R14, c[0x0][R6+0x228] ;  /* 0x00008a00060e7b82 */ /* 0x0001220000000a00 */
[----:B------:R-:W-:Y:S02]  /*1ea70*/  SHF.L.U64.HI R8, R108, 0x2, R106 ;  /* 0x000000026c087819 */ /* 0x000fe4000001026a */
[----:B------:R-:W-:-:S04]  /*1ea80*/  IADD3 R100, P1, R107, UR4, RZ ;  /* 0x000000046b647c10 */ /* 0x000fc8000ff3e0ff */
[----:B------:R-:W-:Y:S02]  /*1ea90*/  IADD3.X R101, R8, UR5, RZ, P1, !PT ;  /* 0x0000000508657c10 */ /* 0x000fe40008ffe4ff */
[----:B------:R-:W-:-:S04]  /*1eaa0*/  @P3 IADD3 R26, P1, R107, UR6, RZ ;  /* 0x000000066b1a3c10 */ /* 0x000fc8000ff3e0ff */
[----:B------:R-:W-:Y:S02]  /*1eab0*/  @P3 IADD3.X R27, R8, UR7, RZ, P1, !PT ;  /* 0x00000007081b3c10 */ /* 0x000fe40008ffe4ff */
[----:B------:R-:W2:Y:S01]  /*1eac0*/  LDC R8, c[0x0][0xbe8] ;  /* 0x0002fa00ff087b82 */ /* 0x000ea20000000800 */
[----:B------:R-:W-:-:S04]  /*1ead0*/  ISETP.NE.U32.AND P0, PT, RZ, UR4, PT ;  /* 0x00000004ff007c0c */ /* 0x000fc8000bf05070 */
[----:B------:R-:W-:Y:S01]  /*1eae0*/  ISETP.NE.AND.EX P0, PT, RZ, UR5, PT, P0 ;  /* 0x00000005ff007c0c */ /* 0x000fe2000bf05300 */
[----:B------:R-:W-:Y:S01]  /*1eaf0*/  ULDC UR6, c[0x0][0xa88] ;  /* 0x0002a20000067ab9 */ /* 0x000fe20000000800 */
[----:B------:R-:W-:Y:S01]  /*1eb00*/  MOV R11, RZ ;  /* 0x000000ff000b7202 */ /* 0x000fe20000000f00 */
[----:B------:R-:W-:Y:S01]  /*1eb10*/  IMAD.U32 R9, RZ, RZ, UR6 ;  /* 0x00000006ff097e24 */ /* 0x000fe2000f8e00ff */
[----:B------:R-:W-:-:S05]  /*1eb20*/  ULDC.64 UR8, c[0x0][0x208] ;  /* 0x0000820000087ab9 */ /* 0x000fca0000000a00 */
[----:B------:R0:W5:Y:S04]  /*1eb30*/  @P3 LDG.E R9, desc[UR8][R26.64] ;  /* 0x000000081a093981 */ /* 0x000168000c1e1900 */
[----:B------:R0:W5:Y:S01]  /*1eb40*/  @P0 LDG.E R11, desc[UR8][R100.64] ;  /* 0x00000008640b0981 */ /* 0x000162000c1e1900 */
[----:B--2---:R-:W-:Y:S01]  /*1eb50*/  ISETP.NE.AND P1, PT, R8, 0x1, PT ;  /* 0x000000010800780c */ /* 0x004fe20003f25270 */
[----:B01-34-:R-:W-:-:S12]  /*1eb60*/  @P3 BRA `(.L_x_617) ;  /* 0x0000000000143947 */ /* 0x01bfd80003800000 */
[----:B------:R-:W-:Y:S05]  /*1eb70*/  @!P0 BRA `(.L_x_617) ;  /* 0x0000000000108947 */ /* 0x000fea0003800000 */
[----:B------:R-:W-:Y:S02]  /*1eb80*/  ULDC.64 UR6, c[0x0][0x208] ;  /* 0x0000820000067ab9 */ /* 0x000fe40000000a00 */
[----:B------:R-:W2:Y:S04]  /*1eb90*/  LDG.E R4, desc[UR6][R100.64] ;  /* 0x0000000664047981 */ /* 0x000ea8000c1e1900 */
[----:B-----5:R-:W2:Y:S02]  /*1eba0*/  LDG.E R9, desc[UR6][R100.64+0x4] ;  /* 0x0000040664097981 */ /* 0x020ea4000c1e1900 */
[----:B--2---:R-:W-:-:S07]  /*1ebb0*/  IMAD.IADD R9, R9, 0x1, -R4 ;  /* 0x0000000109097824 */ /* 0x004fce00078e0a04 */
.L_x_617:
[----:B------:R-:W2:Y:S04]  /*1ebc0*/  LDL R102, [R1+0x60] ;  /* 0x0000600001667983 */ /* 0x000ea80000100800 */
[----:B------:R-:W3:Y:S04]  /*1ebd0*/  LDL R28, [R1+0x88] ;  /* 0x00008800011c7983 */ /* 0x000ee80000100800 */
[----:B------:R-:W3:Y:S04]  /*1ebe0*/  LDL R103, [R1+0x70] ;  /* 0x0000700001677983 */ /* 0x000ee80000100800 */
[----:B------:R-:W4:Y:S01]  /*1ebf0*/  LDL R100, [R1+0x74] ;  /* 0x0000740001647983 */ /* 0x000f220000100800 */
[----:B------:R-:W0:Y:S03]  /*1ec00*/  LDC.64 R6, c[0x0][R6+0x210] ;  /* 0x0000840006067b82 */ /* 0x000e260000000a00 */
[----:B------:R-:W4:Y:S01]  /*1ec10*/  LDL R30, [R1+0x84] ;  /* 0x00008400011e7983 */ /* 0x000f220000100800 */
[----:B------:R-:W-:-:S04]  /*1ec20*/  ISETP.NE.U32.AND P0, PT, RZ, UR4, PT ;  /* 0x00000004ff007c0c */ /* 0x000fc8000bf05070 */
[----:B------:R-:W1:Y:S01]  /*1ec30*/  @P1 LDC R26, c[0x0][0xbec] ;  /* 0x0002fb00ff1a1b82 */ /* 0x000e620000000800 */
[----:B------:R-:W-:-:S04]  /*1ec40*/  ISETP.NE.AND.EX P0, PT, RZ, UR5, PT, P0 ;  /* 0x00000005ff007c0c */ /* 0x000fc8000bf05300 */
[----:B------:R-:W-:-:S03]  /*1ec50*/  SEL R10, R108, RZ, !P0 ;  /* 0x000000ff6c0a7207 */ /* 0x000fc60004000000 */
[----:B------:R-:W0:Y:S01]  /*1ec60*/  @P1 LDC R33, c[0x0][0xbf0] ;  /* 0x0002fc00ff211b82 */ /* 0x000e220000000800 */
[----:B------:R-:W-:-:S07]  /*1ec70*/  SEL R27, R106, RZ, !P0 ;  /* 0x000000ff6a1b7207 */ /* 0x000fce0004000000 */
[----:B------:R-:W1:Y:S01]  /*1ec80*/  LDC.64 R4, c[0x0][0xba8] ;  /* 0x0002ea00ff047b82 */ /* 0x000e620000000a00 */
[-C--:B------:R-:W-:Y:S01]  /*1ec90*/  IMAD R25, R25, R10.reuse, RZ ;  /* 0x0000000a19197224 */ /* 0x080fe200078e02ff */
[----:B------:R-:W0:Y:S03]  /*1eca0*/  S2R R32, SR_TID.X ;  /* 0x0000000000207919 */ /* 0x000e260000002100 */
[C---:B------:R-:W-:Y:S02]  /*1ecb0*/  IMAD R31, R24.reuse, R27, R25 ;  /* 0x0000001b181f7224 */ /* 0x040fe400078e0219 */
[----:B------:R-:W-:-:S04]  /*1ecc0*/  IMAD.WIDE.U32 R24, R24, R10, RZ ;  /* 0x0000000a18187225 */ /* 0x000fc800078e00ff */
[----:B------:R-:W-:Y:S01]  /*1ecd0*/  IMAD.IADD R31, R25, 0x1, R31 ;  /* 0x00000001191f7824 */ /* 0x000fe200078e021f */
[----:B-1----:R-:W1:Y:S08]  /*1ece0*/  @!P2 LDC R4, c[0x0][0xb50] ;  /* 0x0002d400ff04ab82 */ /* 0x002e700000000800 */
[----:B------:R-:W1:Y:S01]  /*1ecf0*/  @!P2 LDC R5, c[0x0][0xb54] ;  /* 0x0002d500ff05ab82 */ /* 0x000e620000000800 */
[----:B0-----:R-:W-:-:S02]  /*1ed00*/  VIADD R32, R32, 0xffffff80 ;  /* 0xffffff8020207836 */ /* 0x001fc40000000000 */
[----:B-----5:R-:W-:Y:S01]  /*1ed10*/  IMAD R9, R9, R8, RZ ;  /* 0x0000000809097224 */ /* 0x020fe200078e02ff */
[----:B------:R-:W-:Y:S01]  /*1ed20*/  ULDC.64 UR6, c[0x0][0x208] ;  /* 0x0000820000067ab9 */ /* 0x000fe20000000a00 */
[-C--:B--2---:R-:W-:Y:S02]  /*1ed30*/  IMAD R29, R13, R102.reuse, RZ ;  /* 0x000000660d1d7224 */ /* 0x084fe400078e02ff */
[----:B------:R-:W-:Y:S01]  /*1ed40*/  IMAD.WIDE.U32 R12, R12, R102, RZ ;  /* 0x000000660c0c7225 */ /* 0x000fe200078e00ff */
[----:B---3--:R-:W-:Y:S02]  /*1ed50*/  LEA R101, R103, R28, 0x7 ;  /* 0x0000001c67657211 */ /* 0x008fe400078e38ff */
[----:B------:R-:W-:-:S03]  /*1ed60*/  IADD3 R25, P0, P3, R24, R12, R11 ;  /* 0x0000000c18197210 */ /* 0x000fc60007b1e00b */
[----:B------:R-:W-:Y:S01]  /*1ed70*/  @P1 IMAD.HI.U32 R24, R101, R26, RZ ;  /* 0x0000001a65181227 */ /* 0x000fe200078e00ff */
[----:B----4-:R-:W-:-:S03]  /*1ed80*/  SEL R27, R100, RZ, P2 ;  /* 0x000000ff641b7207 */ /* 0x010fc60001000000 */
[----:B------:R-:W-:Y:S02]  /*1ed90*/  IMAD.IADD R35, R13, 0x1, R29 ;  /* 0x000000010d237824 */ /* 0x000fe400078e021d */
[----:B------:R-:W-:Y:S01]  /*1eda0*/  IMAD.MOV.U32 R13, RZ, RZ, R101 ;  /* 0x000000ffff0d7224 */ /* 0x000fe200078e0065 */
[----:B------:R-:W-:Y:S01]  /*1edb0*/  @P1 SHF.R.U32.HI R13, RZ, R33, R24 ;  /* 0x00000021ff0d1219 */ /* 0x000fe20000011618 */
[-C--:B------:R-:W-:Y:S01]  /*1edc0*/  IMAD R29, R15, R27.reuse, RZ ;  /* 0x0000001b0f1d7224 */ /* 0x080fe200078e02ff */
[----:B------:R-:W-:Y:S01]  /*1edd0*/  SHF.R.S32.HI R12, RZ, 0x1f, R11 ;  /* 0x0000001fff0c7819 */ /* 0x000fe2000001140b */
[----:B------:R-:W-:Y:S01]  /*1ede0*/  IMAD.WIDE.U32 R14, R14, R27, RZ ;  /* 0x0000001b0e0e7225 */ /* 0x000fe200078e00ff */
[----:B------:R-:W-:Y:S02]  /*1edf0*/  IADD3 R27, -R13, RZ, RZ ;  /* 0x000000ff0d1b7210 */ /* 0x000fe40007ffe1ff */
[----:B------:R-:W-:Y:S01]  /*1ee00*/  IADD3.X R24, R31, R35, R12, P0, P3 ;  /* 0x000000231f187210 */ /* 0x000fe200007e640c */
[----:B------:R-:W-:Y:S01]  /*1ee10*/  IMAD.IADD R29, R15, 0x1, R29 ;  /* 0x000000010f1d7824 */ /* 0x000fe200078e021d */
[----:B------:R-:W-:-:S02]  /*1ee20*/  IADD3 R14, P0, P3, R13, R25, R14 ;  /* 0x000000190d0e7210 */ /* 0x000fc40007b1e00e */
[----:B------:R-:W-:Y:S01]  /*1ee30*/  SHF.R.S32.HI R15, RZ, 0x1f, R13 ;  /* 0x0000001fff0f7819 */ /* 0x000fe2000001140d */
[----:B------:R-:W-:-:S03]  /*1ee40*/  IMAD R13, R8, R27, R101 ;  /* 0x0000001b080d7224 */ /* 0x000fc600078e0265 */
[----:B------:R-:W-:Y:S01]  /*1ee50*/  IADD3.X R15, R15, R24, R29, P0, P3 ;  /* 0x000000180f0f7210 */ /* 0x000fe200007e641d */
[----:B------:R-:W-:Y:S01]  /*1ee60*/  IMAD R7, R7, R13, RZ ;  /* 0x0000000d07077224 */ /* 0x000fe200078e02ff */
[----:B------:R-:W-:-:S05]  /*1ee70*/  SHF.R.S32.HI R25, RZ, 0x1f, R13 ;  /* 0x0000001fff197819 */ /* 0x000fca000001140d */
[C---:B------:R-:W-:Y:S02]  /*1ee80*/  IMAD R25, R6.reuse, R25, R7 ;  /* 0x0000001906197224 */ /* 0x040fe400078e0207 */
[----:B------:R-:W-:Y:S01]  /*1ee90*/  IMAD.WIDE.U32 R6, R6, R13, R14 ;  /* 0x0000000d06067225 */ /* 0x000fe200078e000e */
[----:B------:R-:W-:-:S03]  /*1eea0*/  SHF.R.S32.HI R28, RZ, 0x1f, R32 ;  /* 0x0000001fff1c7819 */ /* 0x000fc60000011420 */
[----:B------:R-:W-:Y:S01]  /*1eeb0*/  IMAD.IADD R7, R7, 0x1, R25 ;  /* 0x0000000107077824 */ /* 0x000fe200078e0219 */
[----:B-1----:R-:W-:Y:S02]  /*1eec0*/  LEA R13, P0, R6, R4, 0x2 ;  /* 0x00000004060d7211 */ /* 0x002fe400078010ff */
[----:B------:R-:W-:Y:S02]  /*1eed0*/  LEA.HI R28, R28, R32, RZ, 0x7 ;  /* 0x000000201c1c7211 */ /* 0x000fe400078f38ff */
[----:B------:R-:W-:Y:S01]  /*1eee0*/  LEA.HI.X R7, R6, R5, R7, 0x2, P0 ;  /* 0x0000000506077211 */ /* 0x000fe200000f1407 */
[----:B------:R-:W-:Y:S01]  /*1eef0*/  SHFL.IDX PT, R4, R13, RZ, 0x1c1f ;  /* 0x001c1fff0d047589 */ /* 0x000fe200000e0000 */
[----:B------:R-:W-:-:S03]  /*1ef00*/  LOP3.LUT R28, R28, 0xffffff80, RZ, 0xc0, !PT ;  /* 0xffffff801c1c7812 */ /* 0x000fc600078ec0ff */
[----:B------:R-:W0:Y:S01]  /*1ef10*/  SHFL.IDX PT, R5, R7, RZ, 0x1c1f ;  /* 0x001c1fff07057589 */ /* 0x000e2200000e0000 */
[----:B------:R-:W-:Y:S01]  /*1ef20*/  IADD3 R28, R32, -R28, RZ ;  /* 0x8000001c201c7210 */ /* 0x000fe20007ffe0ff */
[----:B------:R-:W-:Y:S02]  /*1ef30*/  IMAD R24, R103, 0x80, R30 ;  /* 0x0000008067187824 */ /* 0x000fe400078e021e */
[----:B------:R-:W-:Y:S04]  /*1ef40*/  SHFL.IDX PT, R14, R13, 0x1, 0x1c1f ;  /* 0x003c1f000d0e7f89 */ /* 0x000fe800000e0000 */
[----:B------:R-:W1:Y:S01]  /*1ef50*/  SHFL.IDX PT, R15, R7, 0x1, 0x1c1f ;  /* 0x003c1f00070f7f89 */ /* 0x000e6200000e0000 */
[----:B------:R-:W-:Y:S01]  /*1ef60*/  LOP3.LUT P0, RZ, R28, 0x3, RZ, 0xc0, !PT ;  /* 0x000000031cff7812 */ /* 0x000fe2000780c0ff */
[----:B------:R-:W-:-:S03]  /*1ef70*/  VIADD R6, R24, 0x8 ;  /* 0x0000000818067836 */ /* 0x000fc60000000000 */
[-C--:B------:R-:W-:Y:S02]  /*1ef80*/  ISETP.GE.OR P3, PT, R24, R9.reuse, P0 ;  /* 0x000000091800720c */ /* 0x080fe40000766670 */
[----:B------:R-:W-:-:S11]  /*1ef90*/  ISETP.GE.OR P0, PT, R6, R9, P0 ;  /* 0x000000090600720c */ /* 0x000fd60000706670 */
[----:B0-----:R0:W-:Y:S04]  /*1efa0*/  @!P3 ST.E desc[UR6][R4.64], R3 ;  /* 0x000000030400b985 */ /* 0x0011e8000c101906 */
[----:B-1----:R0:W-:Y:S01]  /*1efb0*/  @!P0 ST.E desc[UR6][R14.64], R0 ;  /* 0x000000000e008985 */ /* 0x0021e2000c101906 */
[----:B------:R-:W-:Y:S05]  /*1efc0*/  @P2 BRA `(.L_x_618) ;  /* 0x0000000800d42947 */ /* 0x000fea0003800000 */
[----:B------:R-:W-:Y:S01]  /*1efd0*/  IMAD.SHL.U32 R28, R22, 0x40, RZ ;  /* 0x00000040161c7824 */ /* 0x000fe200078e00ff */
[----:B------:R-:W1:Y:S01]  /*1efe0*/  S2R R104, SR_TID.X ;  /* 0x0000000000687919 */ /* 0x000e620000002100 */
[----:B0-----:R-:W0:Y:S01]  /*1eff0*/  @P1 LDC R15, c[0x0][0xbec] ;  /* 0x0002fb00ff0f1b82 */ /* 0x001e220000000800 */
[----:B------:R-:W-:Y:S02]  /*1f000*/  ULDC.64 UR4, c[0x0][0x208] ;  /* 0x0000820000047ab9 */ /* 0x000fe40000000a00 */
[----:B------:R-:W-:-:S05]  /*1f010*/  IADD3 R3, R16, R28, RZ ;  /* 0x0000001c10037210 */ /* 0x000fca0007ffe0ff */
[----:B------:R-:W-:Y:S01]  /*1f020*/  IMAD.WIDE R98, R3, 0x2, R98 ;  /* 0x0000000203627825 */ /* 0x000fe200078e0262 */
[----:B------:R-:W2:Y:S02]  /*1f030*/  @P1 LDC R21, c[0x0][0xbf0] ;  /* 0x0002fc00ff151b82 */ /* 0x000ea40000000800 */
[C---:B------:R-:W-:Y:S02]  /*1f040*/  IADD3 R25, P5, R98.reuse, 0x1000, RZ ;  /* 0x0000100062197810 */ /* 0x040fe40007fbe0ff */
[----:B------:R-:W-:Y:S02]  /*1f050*/  IADD3 R29, P0, R98, 0x2000, RZ ;  /* 0x00002000621d7810 */ /* 0x000fe40007f1e0ff */
[----:B------:R-:W-:Y:S02]  /*1f060*/  LOP3.LUT R24, R25, 0x380, RZ, 0xc0, !PT ;  /* 0x0000038019187812 */ /* 0x000fe400078ec0ff */
[----:B------:R-:W-:Y:S02]  /*1f070*/  LOP3.LUT R28, R29, 0x380, RZ, 0xc0, !PT ;  /* 0x000003801d1c7812 */ /* 0x000fe400078ec0ff */
[----:B------:R-:W-:-:S02]  /*1f080*/  SHF.R.U64 R24, R24, 0x3, RZ ;  /* 0x0000000318187819 */ /* 0x000fc400000012ff */
[----:B------:R-:W-:Y:S02]  /*1f090*/  SHF.R.U64 R28, R28, 0x3, RZ ;  /* 0x000000031c1c7819 */ /* 0x000fe400000012ff */
[----:B------:R-:W-:Y:S01]  /*1f0a0*/  LOP3.LUT R24, R24, R25, RZ, 0x3c, !PT ;  /* 0x0000001918187212 */ /* 0x000fe200078e3cff */
[--C-:B------:R-:W-:Y:S01]  /*1f0b0*/  IMAD.X R25, RZ, RZ, R99.reuse, P5 ;  /* 0x000000ffff197224 */ /* 0x100fe200028e0663 */
[----:B------:R-:W-:Y:S01]  /*1f0c0*/  LOP3.LUT R28, R28, R29, RZ, 0x3c, !PT ;  /* 0x0000001d1c1c7212 */ /* 0x000fe200078e3cff */
[----:B------:R-:W-:Y:S01]  /*1f0d0*/  IMAD.X R29, RZ, RZ, R99, P0 ;  /* 0x000000ffff1d7224 */ /* 0x000fe200000e0663 */
[C---:B------:R-:W-:Y:S02]  /*1f0e0*/  IADD3 R33, P2, R98.reuse, 0x3000, RZ ;  /* 0x0000300062217810 */ /* 0x040fe40007f5e0ff */
[C---:B------:R-:W-:Y:S01]  /*1f0f0*/  IADD3 R37, P3, R98.reuse, 0x4000, RZ ;  /* 0x0000400062257810 */ /* 0x040fe20007f7e0ff */
[----:B------:R-:W5:Y:S01]  /*1f100*/  LD.E.128 R24, desc[UR4][R24.64] ;  /* 0x0000000418187980 */ /* 0x000f62000c101d00 */
[----:B------:R-:W-:-:S02]  /*1f110*/  IADD3 R41, P4, R98, 0x5000, RZ ;  /* 0x0000500062297810 */ /* 0x000fc40007f9e0ff */
[C---:B------:R-:W-:Y:S01]  /*1f120*/  IADD3 R45, P5, R98.reuse, 0x6000, RZ ;  /* 0x00006000622d7810 */ /* 0x040fe20007fbe0ff */
[----:B------:R-:W5:Y:S01]  /*1f130*/  LD.E.128 R28, desc[UR4][R28.64] ;  /* 0x000000041c1c7980 */ /* 0x000f62000c101d00 */
[----:B------:R-:W-:Y:S02]  /*1f140*/  IADD3 R3, P0, R98, 0x7000, RZ ;  /* 0x0000700062037810 */ /* 0x000fe40007f1e0ff */
[----:B------:R-:W-:Y:S02]  /*1f150*/  LOP3.LUT R32, R33, 0x380, RZ, 0xc0, !PT ;  /* 0x0000038021207812 */ /* 0x000fe400078ec0ff */
[----:B------:R-:W-:Y:S01]  /*1f160*/  LOP3.LUT R36, R37, 0x380, RZ, 0xc0, !PT ;  /* 0x0000038025247812 */ /* 0x000fe200078ec0ff */
[----:B------:R-:W-:Y:S01]  /*1f170*/  IMAD.X R49, RZ, RZ, R99, P0 ;  /* 0x000000ffff317224 */ /* 0x000fe200000e0663 */
[----:B------:R-:W-:Y:S02]  /*1f180*/  LOP3.LUT R40, R41, 0x380, RZ, 0xc0, !PT ;  /* 0x0000038029287812 */ /* 0x000fe400078ec0ff */
[----:B------:R-:W-:-:S02]  /*1f190*/  LOP3.LUT R44, R45, 0x380, RZ, 0xc0, !PT ;  /* 0x000003802d2c7812 */ /* 0x000fc400078ec0ff */
[----:B------:R-:W-:Y:S02]  /*1f1a0*/  LOP3.LUT R0, R3, 0x380, RZ, 0xc0, !PT ;  /* 0x0000038003007812 */ /* 0x000fe400078ec0ff */
[----:B------:R-:W-:Y:S02]  /*1f1b0*/  LOP3.LUT R5, R98, 0x380, RZ, 0xc0, !PT ;  /* 0x0000038062057812 */ /* 0x000fe400078ec0ff */
[----:B-1----:R-:W-:Y:S02]  /*1f1c0*/  IADD3 R104, R104, -0x80, RZ ;  /* 0xffffff8068687810 */ /* 0x002fe40007ffe0ff */
[----:B------:R-:W-:Y:S02]  /*1f1d0*/  SHF.R.U64 R32, R32, 0x3, RZ ;  /* 0x0000000320207819 */ /* 0x000fe400000012ff */
[----:B------:R-:W-:Y:S02]  /*1f1e0*/  SHF.R.U64 R36, R36, 0x3, RZ ;  /* 0x0000000324247819 */ /* 0x000fe400000012ff */
[----:B------:R-:W-:-:S02]  /*1f1f0*/  SHF.R.U64 R40, R40, 0x3, RZ ;  /* 0x0000000328287819 */ /* 0x000fc400000012ff */
[----:B------:R-:W-:Y:S02]  /*1f200*/  SHF.R.U64 R44, R44, 0x3, RZ ;  /* 0x000000032c2c7819 */ /* 0x000fe400000012ff */
[----:B------:R-:W-:Y:S02]  /*1f210*/  SHF.R.U64 R0, R0, 0x3, RZ ;  /* 0x0000000300007819 */ /* 0x000fe400000012ff */
[----:B------:R-:W-:Y:S02]  /*1f220*/  SHF.R.U64 R5, R5, 0x3, RZ ;  /* 0x0000000305057819 */ /* 0x000fe400000012ff */
[----:B------:R-:W-:Y:S02]  /*1f230*/  SHF.R.S32.HI R14, RZ, 0x1f, R104 ;  /* 0x0000001fff0e7819 */ /* 0x000fe40000011468 */
[----:B------:R-:W-:Y:S01]  /*1f240*/  LOP3.LUT R32, R32, R33, RZ, 0x3c, !PT ;  /* 0x0000002120207212 */ /* 0x000fe200078e3cff */
[----:B------:R-:W-:Y:S01]  /*1f250*/  IMAD.X R33, RZ, RZ, R99, P2 ;  /* 0x000000ffff217224 */ /* 0x000fe200010e0663 */
[----:B------:R-:W-:-:S02]  /*1f260*/  LOP3.LUT R36, R36, R37, RZ, 0x3c, !PT ;  /* 0x0000002524247212 */ /* 0x000fc400078e3cff */
[----:B------:R-:W-:Y:S01]  /*1f270*/  LOP3.LUT R40, R40, R41, RZ, 0x3c, !PT ;  /* 0x0000002928287212 */ /* 0x000fe200078e3cff */
[--C-:B------:R-:W-:Y:S01]  /*1f280*/  IMAD.X R41, RZ, RZ, R99.reuse, P4 ;  /* 0x000000ffff297224 */ /* 0x100fe200020e0663 */
[----:B------:R-:W-:Y:S01]  /*1f290*/  LOP3.LUT R44, R44, R45, RZ, 0x3c, !PT ;  /* 0x0000002d2c2c7212 */ /* 0x000fe200078e3cff */
[----:B------:R-:W-:Y:S01]  /*1f2a0*/  IMAD.X R45, RZ, RZ, R99, P5 ;  /* 0x000000ffff2d7224 */ /* 0x000fe200028e0663 */
[----:B------:R-:W-:Y:S01]  /*1f2b0*/  IADD3.X R37, RZ, R99, RZ, P3, !PT ;  /* 0x00000063ff257210 */ /* 0x000fe20001ffe4ff */
[----:B------:R-:W5:Y:S01]  /*1f2c0*/  LD.E.128 R32, desc[UR4][R32.64] ;  /* 0x0000000420207980 */ /* 0x000f62000c101d00 */
[----:B------:R-:W-:Y:S02]  /*1f2d0*/  LOP3.LUT R48, R0, R3, RZ, 0x3c, !PT ;  /* 0x0000000300307212 */ /* 0x000fe400078e3cff */
[----:B------:R-:W-:Y:S01]  /*1f2e0*/  LOP3.LUT R98, R5, R98, RZ, 0x3c, !PT ;  /* 0x0000006205627212 */ /* 0x000fe200078e3cff */
[----:B------:R-:W5:Y:S01]  /*1f2f0*/  LD.E.128 R40, desc[UR4][R40.64] ;  /* 0x0000000428287980 */ /* 0x000f62000c101d00 */
[----:B------:R-:W-:-:S03]  /*1f300*/  LEA.HI R14, R14, R104, RZ, 0x3 ;  /* 0x000000680e0e7211 */ /* 0x000fc600078f18ff */
[----:B------:R1:W5:Y:S01]  /*1f310*/  LD.E.128 R4, desc[UR4][R98.64] ;  /* 0x0000000462047980 */ /* 0x000362000c101d00 */
[----:B------:R-:W-:-:S03]  /*1f320*/  LOP3.LUT R14, R14, 0xfffffff8, RZ, 0xc0, !PT ;  /* 0xfffffff80e0e7812 */ /* 0x000fc600078ec0ff */
[----:B------:R-:W5:Y:S04]  /*1f330*/  LD.E.128 R36, desc[UR4][R36.64] ;  /* 0x0000000424247980 */ /* 0x000f68000c101d00 */
[----:B------:R-:W5:Y:S04]  /*1f340*/  LD.E.128 R44, desc[UR4][R44.64] ;  /* 0x000000042c2c7980 */ /* 0x000f68000c101d00 */
[----:B------:R-:W5:Y:S01]  /*1f350*/  LD.E.128 R48, desc[UR4][R48.64] ;  /* 0x0000000430307980 */ /* 0x000f62000c101d00 */
[----:B------:R-:W-:Y:S02]  /*1f360*/  ULDC.64 UR4, c[0x0][0xaa0] ;  /* 0x0002a80000047ab9 */ /* 0x000fe40000000a00 */
[----:B------:R-:W-:Y:S01]  /*1f370*/  IMAD R12, R12, UR4, RZ ;  /* 0x000000040c0c7c24 */ /* 0x000fe2000f8e02ff */
[----:B------:R-:W-:Y:S01]  /*1f380*/  @!PT LDS RZ, [RZ] ;  /* 0x00000000fffff984 */ /* 0x000fe20000000800 */
[----:B------:R-:W-:Y:S01]  /*1f390*/  @!PT LDS RZ, [RZ] ;  /* 0x00000000fffff984 */ /* 0x000fe20000000800 */
[----:B------:R-:W-:Y:S01]  /*1f3a0*/  @!PT LDS RZ, [RZ] ;  /* 0x00000000fffff984 */ /* 0x000fe20000000800 */
[----:B------:R-:W-:Y:S01]  /*1f3b0*/  @!PT LDS RZ, [RZ] ;  /* 0x00000000fffff984 */ /* 0x000fe20000000800 */
[----:B------:R3:W-:Y:S06]  /*1f3c0*/  MEMBAR.ALL.CTA ;  /* 0x0000000000007992 */ /* 0x0007ec0000008000 */
[----:B---3--:R-:W3:Y:S01]  /*1f3d0*/  FENCE.VIEW.ASYNC.S ;  /* 0x00000000000073c6 */ /* 0x008ee20000000000 */
[----:B------:R-:W-:-:S02]  /*1f3e0*/  IMAD.IADD R14, R104, 0x1, -R14 ;  /* 0x00000001680e7824 */ /* 0x000fc400078e0a0e */
[C---:B------:R-:W-:Y:S02]  /*1f3f0*/  IMAD R3, R11.reuse, UR5, R12 ;  /* 0x000000050b037c24 */ /* 0x040fe4000f8e020c */
[----:B------:R-:W-:Y:S01]  /*1f400*/  IMAD.WIDE.U32 R12, R11, UR4, RZ ;  /* 0x000000040b0c7c25 */ /* 0x000fe2000f8e00ff */
[----:B------:R-:W-:-:S03]  /*1f410*/  ULDC.64 UR4, c[0x0][0xae8] ;  /* 0x0002ba0000047ab9 */ /* 0x000fc60000000a00 */
[----:B------:R-:W-:Y:S02]  /*1f420*/  IMAD R0, R14, 0x20, R22 ;  /* 0x000000200e007824 */ /* 0x000fe400078e0216 */
[----:B------:R-:W-:-:S03]  /*1f430*/  IMAD.IADD R13, R13, 0x1, R3 ;  /* 0x000000010d0d7824 */ /* 0x000fc600078e0203 */
[----:B------:R-:W-:Y:S01]  /*1f440*/  LEA R14, R103, R0, 0x7 ;  /* 0x00000000670e7211 */ /* 0x000fe200078e38ff */
[----:B------:R-:W-:Y:S01]  /*1f450*/  IMAD.WIDE.U32 R12, R102, UR4, R12 ;  /* 0x00000004660c7c25 */ /* 0x000fe2000f8e000c */
[----:B------:R-:W-:-:S03]  /*1f460*/  SHF.R.S32.HI R11, RZ, 0x1f, R10 ;  /* 0x0000001fff0b7819 */ /* 0x000fc6000001140a */
[----:B0-----:R-:W-:-:S04]  /*1f470*/  @P1 IMAD.HI.U32 R0, R14, R15, RZ ;  /* 0x0000000f0e001227 */ /* 0x001fc800078e00ff */
[----:B------:R-:W-:Y:S01]  /*1f480*/  IMAD R13, R102, UR5, R13 ;  /* 0x00000005660d7c24 */ /* 0x000fe2000f8e020d */
[----:B------:R-:W-:Y:S01]  /*1f490*/  ULDC.64 UR4, c[0x0][0xaf0] ;  /* 0x0002bc0000047ab9 */ /* 0x000fe20000000a00 */
[----:B------:R-:W-:Y:S01]  /*1f4a0*/  IMAD.MOV.U32 R3, RZ, RZ, R14 ;  /* 0x000000ffff037224 */ /* 0x000fe200078e000e */
[----:B--2---:R-:W-:Y:S01]  /*1f4b0*/  @P1 SHF.R.U32.HI R3, RZ, R21, R0 ;  /* 0x00000015ff031219 */ /* 0x004fe20000011600 */
[----:B------:R-:W-:-:S03]  /*1f4c0*/  IMAD R11, R11, UR4, RZ ;  /* 0x000000040b0b7c24 */ /* 0x000fc6000f8e02ff */
[----:B------:R-:W-:Y:S01]  /*1f4d0*/  SHF.R.S32.HI R0, RZ, 0x1f, R3 ;  /* 0x0000001fff007819 */ /* 0x000fe20000011403 */
[C---:B------:R-:W-:Y:S02]  /*1f4e0*/  IMAD R15, R10.reuse, UR5, R11 ;  /* 0x000000050a0f7c24 */ /* 0x040fe4000f8e020b */
[----:B------:R-:W-:Y:S01]  /*1f4f0*/  IMAD.WIDE.U32 R10, R10, UR4, R12 ;  /* 0x000000040a0a7c25 */ /* 0x000fe2000f8e000c */
[----:B------:R-:W-:-:S03]  /*1f500*/  ULDC.64 UR4, c[0x0][0xae0] ;  /* 0x0002b80000047ab9 */ /* 0x000fc60000000a00 */
[----:B------:R-:W-:Y:S02]  /*1f510*/  IMAD.MOV R13, RZ, RZ, -R3 ;  /* 0x000000ffff0d7224 */ /* 0x000fe400078e0a03 */
[----:B------:R-:W-:Y:S02]  /*1f520*/  IMAD.IADD R11, R11, 0x1, R15 ;  /* 0x000000010b0b7824 */ /* 0x000fe400078e020f */
[----:B------:R-:W-:Y:S01]  /*1f530*/  IMAD R12, R0, UR4, RZ ;  /* 0x00000004000c7c24 */ /* 0x000fe2000f8e02ff */
[----:B------:R-:W-:Y:S01]  /*1f540*/  IADD3 R0, R2, 0x34820, RZ ;  /* 0x0003482002007810 */ /* 0x000fe20007ffe0ff */
[----:B------:R-:W-:Y:S02]  /*1f550*/  IMAD R13, R8, R13, R14 ;  /* 0x0000000d080d7224 */ /* 0x000fe400078e020e */
[C---:B------:R-:W-:Y:S01]  /*1f560*/  IMAD R15, R3.reuse, UR5, R12 ;  /* 0x00000005030f7c24 */ /* 0x040fe2000f8e020c */
[----:B------:R-:W-:Y:S01]  /*1f570*/  PRMT R0, RZ, 0x654, R0 ;  /* 0x00000654ff007816 */ /* 0x000fe20000000000 */
[----:B------:R-:W-:Y:S01]  /*1f580*/  IMAD.WIDE.U32 R10, R3, UR4, R10 ;  /* 0x00000004030a7c25 */ /* 0x000fe2000f8e000a */
[----:B------:R-:W-:Y:S01]  /*1f590*/  SHF.R.S32.HI R3, RZ, 0x1f, R13 ;  /* 0x0000001fff037819 */ /* 0x000fe2000001140d */
[----:B------:R-:W-:Y:S01]  /*1f5a0*/  ULDC.64 UR4, c[0x0][0xad8] ;  /* 0x0002b60000047ab9 */ /* 0x000fe20000000a00 */
[----:B---3--:R0:W-:Y:S01]  /*1f5b0*/  SYNCS.ARRIVE.TRANS64.RED.A1T0 RZ, [R0+URZ], RZ ;  /* 0x000000ff00ff79a7 */ /* 0x0081e2000810043f */
[----:B------:R-:W-:-:S02]  /*1f5c0*/  IMAD.IADD R11, R11, 0x1, R15 ;  /* 0x000000010b0b7824 */ /* 0x000fc400078e020f */
[----:B------:R-:W-:-:S04]  /*1f5d0*/  IMAD.WIDE.U32 R10, R13, UR4, R10 ;  /* 0x000000040d0a7c25 */ /* 0x000fc8000f8e000a */
[----:B0-----:R-:W-:-:S04]  /*1f5e0*/  IMAD R0, R3, UR4, RZ ;  /* 0x0000000403007c24 */ /* 0x001fc8000f8e02ff */
[----:B------:R-:W-:Y:S01]  /*1f5f0*/  IMAD R13, R13, UR5, R0 ;  /* 0x000000050d0d7c24 */ /* 0x000fe2000f8e0200 */
[----:B------:R-:W-:Y:S02]  /*1f600*/  ULDC.64 UR4, c[0x0][0xa80] ;  /* 0x0002a00000047ab9 */ /* 0x000fe40000000a00 */
[----:B------:R-:W-:Y:S01]  /*1f610*/  LEA R3, P0, R10, UR4, 0x1 ;  /* 0x000000040a037c11 */ /* 0x000fe2000f8008ff */
[----:B------:R-:W-:Y:S01]  /*1f620*/  IMAD.IADD R11, R11, 0x1, R13 ;  /* 0x000000010b0b7824 */ /* 0x000fe200078e020d */
[----:B------:R-:W-:Y:S01]  /*1f630*/  UMOV UR4, 0xffffffff ;  /* 0xffffffff00047882 */ /* 0x000fe20000000000 */
[----:B------:R-:W-:-:S03]  /*1f640*/  IMAD R20, R103, 0x80, R22 ;  /* 0x0000008067147824 */ /* 0x000fc600078e0216 */
[----:B------:R-:W-:Y:S02]  /*1f650*/  LEA.HI.X R8, R10, UR5, R11, 0x1, P0 ;  /* 0x000000050a087c11 */ /* 0x000fe400080f0c0b */
[----:B------:R-:W-:Y:S01]  /*1f660*/  SHF.R.S32.HI R21, RZ, 0x1f, R221 ;  /* 0x0000001fff157819 */ /* 0x000fe200000114dd */
[----:B-1----:R-:W-:Y:S06]  /*1f670*/  BRA.DIV UR4, `(.L_x_619) ;  /* 0x000000a2047c7947 */ /* 0x002fec000b800000 */
[----:B------:R0:W1:Y:S04]  /*1f680*/  SHFL.IDX PT, R0, R8, RZ, 0x181f ;  /* 0x00181fff08007589 */ /* 0x00006800000e0000 */
[----:B------:R0:W2:Y:S02]  /*1f690*/  SHFL.IDX PT, R14, R3, RZ, 0x181f ;  /* 0x00181fff030e7589 */ /* 0x0000a400000e0000 */
.L_x_826:
[----:B------:R-:W-:Y:S01]  /*1f6a0*/  ISETP.GE.AND P0, PT, R20, R9, PT ;  /* 0x000000091400720c */ /* 0x000fe20003f06270 */
[----:B------:R-:W-:-:S12]  /*1f6b0*/  BSSY B1, `(.L_x_620) ;  /* 0x000000c000017945 */ /* 0x000fd80003800000 */
[----:B------:R-:W-:Y:S05]  /*1f6c0*/  @P0 BRA `(.L_x_621) ;  /* 0x0000000000280947 */ /* 0x000fea0003800000 */
[----:B------:R-:W-:Y:S01]  /*1f6d0*/  ULDC UR4, c[0x0][0xac8] ;  /* 0x0002b20000047ab9 */ /* 0x000fe20000000800 */
[----:B------:R-:W-:Y:S01]  /*1f6e0*/  ULDC.64 UR6, c[0x0][0x208] ;  /* 0x0000820000067ab9 */ /* 0x000fe20000000a00 */
[----:B------:R-:W-:Y:S02]  /*1f6f0*/  ISETP.GE.AND P0, PT, R16, UR4, PT ;  /* 0x0000000410007c0c */ /* 0x000fe4000bf06270 */
[----:B------:R-:W-:-:S11]  /*1f700*/  ISETP.GE.AND P1, PT, R221, UR4, PT ;  /* 0x00000004dd007c0c */ /* 0x000fd6000bf26270 */
[CC--:B--2---:R-:W-:Y:S02]  /*1f710*/  @!P0 LEA R10, P2, R16.reuse, R14.reuse, 0x1 ;  /* 0x0000000e100a8211 */ /* 0x0c4fe400078408ff */
[C---:B------:R-:W-:Y:S02]  /*1f720*/  @!P1 LEA R14, P3, R221.reuse, R14, 0x1 ;  /* 0x0000000edd0e9211 */ /* 0x040fe400078608ff */
[-C--:B-1----:R-:W-:Y:S02]  /*1f730*/  @!P0 LEA.HI.X R11, R16, R0.reuse, R17, 0x1, P2 ;  /* 0x00000000100b8211 */ /* 0x082fe400010f0c11 */
[----:B------:R-:W-:-:S03]  /*1f740*/  @!P1 LEA.HI.X R15, R221, R0, R21, 0x1, P3 ;  /* 0x00000000dd0f9211 */ /* 0x000fc600018f0c15 */
[----:B-----5:R3:W-:Y:S04]  /*1f750*/  @!P0 ST.E.128 desc[UR6][R10.64], R4 ;  /* 0x000000040a008985 */ /* 0x0207e8000c101d06 */
[----:B------:R3:W-:Y:S02]  /*1f760*/  @!P1 ST.E.128 desc[UR6][R14.64], R36 ;  /* 0x000000240e009985 */ /* 0x0007e4000c101d06 */
.L_x_621:
[----:B------:R-:W-:Y:S05]  /*1f770*/  BSYNC B1 ;  /* 0x0000000000017941 */ /* 0x000fea0003800000 */
.L_x_620:
[----:B------:R-:W-:-:S03]  /*1f780*/  UMOV UR4, 0xffffffff ;  /* 0xffffffff00047882 */ /* 0x000fc60000000000 */
[----:B------:R-:W-:Y:S05]  /*1f790*/  BRA.DIV UR4, `(.L_x_622) ;  /* 0x000000a204687947 */ /* 0x000fea000b800000 */
[----:B-1----:R1:W4:Y:S04]  /*1f7a0*/  SHFL.IDX PT, R0, R8, 0x1, 0x181f ;  /* 0x00381f0008007f89 */ /* 0x00232800000e0000 */
[----:B--23--:R1:W2:Y:S02]  /*1f7b0*/  SHFL.IDX PT, R14, R3, 0x1, 0x181f ;  /* 0x00381f00030e7f89 */ /* 0x00c2a400000e0000 */
.L_x_830:
[----:B-----5:R-:W-:Y:S01]  /*1f7c0*/  IADD3 R4, R20, 0x20, RZ ;  /* 0x0000002014047810 */ /* 0x020fe20007ffe0ff */
[----:B------:R-:W-:Y:S03]  /*1f7d0*/  BSSY B1, `(.L_x_623) ;  /* 0x000000d000017945 */ /* 0x000fe60003800000 */
[----:B------:R-:W-:-:S13]  /*1f7e0*/  ISETP.GE.AND P0, PT, R4, R9, PT ;  /* 0x000000090400720c */ /* 0x000fda0003f06270 */
[----:B------:R-:W-:Y:S05]  /*1f7f0*/  @P0 BRA `(.L_x_624) ;  /* 0x0000000000280947 */ /* 0x000fea0003800000 */
[----:B------:R-:W-:Y:S01]  /*1f800*/  ULDC UR4, c[0x0][0xac8] ;  /* 0x0002b20000047ab9 */ /* 0x000fe20000000800 */
[----:B------:R-:W-:Y:S01]  /*1f810*/  ULDC.64 UR6, c[0x0][0x208] ;  /* 0x0000820000067ab9 */ /* 0x000fe20000000a00 */
[----:B------:R-:W-:Y:S02]  /*1f820*/  ISETP.GE.AND P2, PT, R16, UR4, PT ;  /* 0x0000000410007c0c */ /* 0x000fe4000bf46270 */
[----:B------:R-:W-:-:S11]  /*1f830*/  ISETP.GE.AND P3, PT, R221, UR4, PT ;  /* 0x00000004dd007c0c */ /* 0x000fd6000bf66270 */
[CC--:B--2---:R-:W-:Y:S02]  /*1f840*/  @!P2 LEA R4, P0, R16.reuse, R14.reuse, 0x1 ;  /* 0x0000000e1004a211 */ /* 0x0c4fe400078008ff */
[C---:B------:R-:W-:Y:S02]  /*1f850*/  @!P3 LEA R14, P1, R221.reuse, R14, 0x1 ;  /* 0x0000000edd0eb211 */ /* 0x040fe400078208ff */
[-C--:B----4-:R-:W-:Y:S02]  /*1f860*/  @!P2 LEA.HI.X R5, R16, R0.reuse, R17, 0x1, P0 ;  /* 0x000000001005a211 */ /* 0x090fe400000f0c11 */
[----:B------:R-:W-:-:S03]  /*1f870*/  @!P3 LEA.HI.X R15, R221, R0, R21, 0x1, P1 ;  /* 0x00000000dd0fb211 */ /* 0x000fc600008f0c15 */
[----:B------:R3:W-:Y:S04]  /*1f880*/  @!P2 ST.E.128 desc[UR6][R4.64], R24 ;  /* 0x000000180400a985 */ /* 0x0007e8000c101d06 */
[----:B------:R3:W-:Y:S02]  /*1f890*/  @!P3 ST.E.128 desc[UR6][R14.64], R40 ;  /* 0x000000280e00b985 */ /* 0x0007e4000c101d06 */
.L_x_624:
[----:B------:R-:W-:Y:S05]  /*1f8a0*/  BSYNC B1 ;  /* 0x0000000000017941 */ /* 0x000fea0003800000 */
.L_x_623:
[----:B------:R-:W-:-:S03]  /*1f8b0*/  UMOV UR4, 0xffffffff ;  /* 0xffffffff00047882 */ /* 0x000fc60000000000 */
[----:B------:R-:W-:Y:S05]  /*1f8c0*/  BRA.DIV UR4, `(.L_x_625) ;  /* 0x000000a204647947 */ /* 0x000fea000b800000 */
[----:B----4-:R4:W0:Y:S04]  /*1f8d0*/  SHFL.IDX PT, R0, R8, 0x2, 0x181f ;  /* 0x00581f0008007f89 */ /* 0x01082800000e0000 */
[----:B--23--:R4:W2:Y:S02]  /*1f8e0*/  SHFL.IDX PT, R14, R3, 0x2, 0x181f ;  /* 0x00581f00030e7f89 */ /* 0x00c8a400000e0000 */
.L_x_834:
[----:B------:R-:W-:Y:S01]  /*1f8f0*/  VIADD R4, R20, 0x40 ;  /* 0x0000004014047836 */ /* 0x000fe20000000000 */
[----:B------:R-:W-:Y:S04]  /*1f900*/  BSSY B1, `(.L_x_626) ;  /* 0x000000d000017945 */ /* 0x000fe80003800000 */
        /* <DEDUP_REMOVED lines=8> */
[-C--:B0-----:R-:W-:Y:S02]  /*1f990*/  @!P2 LEA.HI.X R5, R16, R0.reuse, R17, 0x1, P0 ;  /* 0x000000001005a211 */ /* 0x081fe400000f0c11 */
[----:B------:R-:W-:-:S03]  /*1f9a0*/  @!P3 LEA.HI.X R15, R221, R0, R21, 0x1, P1 ;  /* 0x00000000dd0fb211 */ /* 0x000fc600008f0c15 */
[----:B------:R3:W-:Y:S04]  /*1f9b0*/  @!P2 ST.E.128 desc[UR6][R4.64], R28 ;  /* 0x0000001c0400a985 */ /* 0x0007e8000c101d06 */
[----:B------:R3:W-:Y:S02]  /*1f9c0*/  @!P3 ST.E.128 desc[UR6][R14.64], R44 ;  /* 0x0000002c0e00b985 */ /* 0x0007e4000c101d06 */
.L_x_627:
[----:B------:R-:W-:Y:S05]  /*1f9d0*/  BSYNC B1 ;  /* 0x0000000000017941 */ /* 0x000fea0003800000 */
.L_x_626:
[----:B------:R-:W-:-:S03]  /*1f9e0*/  UMOV UR4, 0xffffffff ;  /* 0xffffffff00047882 */ /* 0x000fc60000000000 */
[----:B------:R-:W-:Y:S05]  /*1f9f0*/  BRA.DIV UR4, `(.L_x_628) ;  /* 0x000000a204607947 */ /* 0x000fea000b800000 */
[----:B0-----:R0:W0:Y:S04]  /*1fa00*/  SHFL.IDX PT, R0, R8, 0x3, 0x181f ;  /* 0x00781f0008007f89 */ /* 0x00102800000e0000 */
[----:B--23--:R2:W3:Y:S02]  /*1fa10*/  SHFL.IDX PT, R14, R3, 0x3, 0x181f ;  /* 0x00781f00030e7f89 */ /* 0x00c4e400000e0000 */
.L_x_838:
[----:B------:R-:W-:-:S05]  /*1fa20*/  VIADD R4, R20, 0x60 ;  /* 0x0000006014047836 */ /* 0x000fca0000000000 */
[----:B------:R-:W-:-:S13]  /*1fa30*/  ISETP.GE.AND P0, PT, R4, R9, PT ;  /* 0x000000090400720c */ /* 0x000fda0003f06270 */
[----:B------:R-:W-:Y:S05]  /*1fa40*/  @P0 BRA `(.L_x_629) ;  /* 0x0000001c000c0947 */ /* 0x000fea0003800000 */
[----:B------:R-:W-:Y:S01]  /*1fa50*/  ULDC UR4, c[0x0][0xac8] ;  /* 0x0002b20000047ab9 */ /* 0x000fe20000000800 */
[----:B------:R-:W-:Y:S01]  /*1fa60*/  ULDC.64 UR6, c[0x0][0x208] ;  /* 0x0000820000067ab9 */ /* 0x000fe20000000a00 */
[----:B------:R-:W-:-:S13]  /*1fa70*/  ISETP.GE.AND P1, PT, R16, UR4, PT ;  /* 0x0000000410007c0c */ /* 0x000fda000bf26270 */
[----:B---3--:R-:W-:-:S04]  /*1fa80*/  @!P1 LEA R4, P0, R16, R14, 0x1 ;  /* 0x0000000e10049211 */ /* 0x008fc800078008ff */
[----:B0-----:R-:W-:Y:S02]  /*1fa90*/  @!P1 LEA.HI.X R5, R16, R0, R17, 0x1, P0 ;  /* 0x0000000010059211 */ /* 0x001fe400000f0c11 */
[----:B------:R-:W-:-:S03]  /*1faa0*/  ISETP.GE.AND P0, PT, R221, UR4, PT ;  /* 0x00000004dd007c0c */ /* 0x000fc6000bf06270 */
[----:B------:R0:W-:Y:S10]  /*1fab0*/  @!P1 ST.E.128 desc[UR6][R4.64], R32 ;  /* 0x0000002004009985 */ /* 0x0001f4000c101d06 */
[----:B------:R-:W-:Y:S05]  /*1fac0*/  @P0 BRA `(.L_x_629) ;  /* 0x0000001800ec0947 */ /* 0x000fea0003800000 */
[----:B------:R-:W-:Y:S01]  /*1fad0*/  LEA R14, P0, R221, R14, 0x1 ;  /* 0x0000000edd0e7211 */ /* 0x000fe200078008ff */
[----:B------:R-:W-:-:S03]  /*1fae0*/  ULDC.64 UR4, c[0x0][0x208] ;  /* 0x0000820000047ab9 */ /* 0x000fc60000000a00 */
[----:B------:R-:W-:-:S05]  /*1faf0*/  LEA.HI.X R15, R221, R0, R21, 0x1, P0 ;  /* 0x00000000dd0f7211 */ /* 0x000fca00000f0c15 */
[----:B------:R3:W-:Y:S01]  /*1fb00*/  ST.E.128 desc[UR4][R14.64], R48 ;  /* 0x000000300e007985 */ /* 0x0007e2000c101d04 */
[----:B------:R-:W-:Y:S05]  /*1fb10*/  BRA `(.L_x_629) ;  /* 0x0000001800d87947 */ /* 0x000fea0003800000 */
.L_x_618:
[----:B------:R-:W2:Y:S01]  /*1fb20*/  LDL R119, [R1+0x38] ;  /* 0x0000380001777983 */ /* 0x000ea20000100800 */
[----:B0-----:R-:W0:Y:S01]  /*1fb30*/  @P1 LDC R0, c[0x0][0xbec] ;  /* 0x0002fb00ff001b82 */ /* 0x001e220000000800 */
[----:B------:R-:W-:Y:S01]  /*1fb40*/  ULDC.64 UR4, c[0x0][0xb08] ;  /* 0x0002c20000047ab9 */ /* 0x000fe20000000a00 */
[----:B------:R-:W-:Y:S01]  /*1fb50*/  SHF.R.S32.HI R3, RZ, 0x1f, R10 ;  /* 0x0000001fff037819 */ /* 0x000fe2000001140a */
[----:B------:R-:W-:Y:S01]  /*1fb60*/  IMAD R12, R12, UR4, RZ ;  /* 0x000000040c0c7c24 */ /* 0x000fe2000f8e02ff */
[----:B------:R-:W-:Y:S01]  /*1fb70*/  ULDC.64 UR6, c[0x0][0xb30] ;  /* 0x0002cc0000067ab9 */ /* 0x000fe20000000a00 */
[----:B------:R-:W-:-:S03]  /*1fb80*/  IMAD.WIDE.U32 R4, R11, UR4, RZ ;  /* 0x000000040b047c25 */ /* 0x000fc6000f8e00ff */
[----:B------:R-:W1:Y:S01]  /*1fb90*/  @P1 LDC R13, c[0x0][0xbf0] ;  /* 0x0002fc00ff0d1b82 */ /* 0x000e620000000800 */
[----:B------:R-:W-:Y:S01]  /*1fba0*/  IMAD R11, R11, UR5, R12 ;  /* 0x000000050b0b7c24 */ /* 0x000fe2000f8e020c */
[----:B------:R-:W-:-:S03]  /*1fbb0*/  ULDC.64 UR4, c[0x0][0xb38] ;  /* 0x0002ce0000047ab9 */ /* 0x000fc60000000a00 */
[----:B------:R-:W-:Y:S02]  /*1fbc0*/  IMAD.IADD R5, R5, 0x1, R11 ;  /* 0x0000000105057824 */ /* 0x000fe400078e020b */
[----:B------:R-:W-:-:S04]  /*1fbd0*/  IMAD.WIDE.U32 R4, R102, UR4, R4 ;  /* 0x0000000466047c25 */ /* 0x000fc8000f8e0004 */
[----:B------:R-:W-:Y:S01]  /*1fbe0*/  IMAD R5, R102, UR5, R5 ;  /* 0x0000000566057c24 */ /* 0x000fe2000f8e0205 */
[----:B------:R-:W-:Y:S02]  /*1fbf0*/  ULDC.64 UR4, c[0x0][0xb40] ;  /* 0x0002d00000047ab9 */ /* 0x000fe40000000a00 */
[----:B------:R-:W-:Y:S02]  /*1fc00*/  IMAD R3, R3, UR4, RZ ;  /* 0x0000000403037c24 */ /* 0x000fe4000f8e02ff */
[----:B0-----:R-:W-:-:S04]  /*1fc10*/  @P1 IMAD.HI.U32 R0, R101, R0, RZ ;  /* 0x0000000065001227 */ /* 0x001fc800078e00ff */
[C---:B------:R-:W-:Y:S01]  /*1fc20*/  IMAD R7, R10.reuse, UR5, R3 ;  /* 0x000000050a077c24 */ /* 0x040fe2000f8e0203 */
[----:B------:R-:W-:Y:S01]  /*1fc30*/  MOV R3, R101 ;  /* 0x0000006500037202 */ /* 0x000fe20000000f00 */
[----:B------:R-:W-:Y:S01]  /*1fc40*/  IMAD.WIDE.U32 R10, R10, UR4, R4 ;  /* 0x000000040a0a7c25 */ /* 0x000fe2000f8e0004 */
[----:B-1----:R-:W-:Y:S01]  /*1fc50*/  @P1 SHF.R.U32.HI R3, RZ, R13, R0 ;  /* 0x0000000dff031219 */ /* 0x002fe20000011600 */
[----:B------:R-:W-:Y:S02]  /*1fc60*/  ULDC.64 UR4, c[0x0][0xb48] ;  /* 0x0002d20000047ab9 */ /* 0x000fe40000000a00 */
[----:B------:R-:W-:Y:S01]  /*1fc70*/  IMAD.IADD R11, R11, 0x1, R7 ;  /* 0x000000010b0b7824 */ /* 0x000fe200078e0207 */
[--C-:B------:R-:W-:Y:S01]  /*1fc80*/  SHF.R.S32.HI R0, RZ, 0x1f, R3.reuse ;  /* 0x0000001fff007819 */ /* 0x100fe20000011403 */
[----:B------:R-:W-:Y:S02]  /*1fc90*/  IMAD.MOV R7, RZ, RZ, -R3 ;  /* 0x000000ffff077224 */ /* 0x000fe400078e0a03 */
[----:B------:R-:W-:-:S04]  /*1fca0*/  IMAD.WIDE.U32 R4, R100, UR4, R10 ;  /* 0x0000000464047c25 */ /* 0x000fc8000f8e000a */
[----:B------:R-:W-:Y:S02]  /*1fcb0*/  IMAD R7, R8, R7, R101 ;  /* 0x0000000708077224 */ /* 0x000fe400078e0265 */
[----:B------:R-:W-:Y:S02]  /*1fcc0*/  IMAD R0, R0, UR6, RZ ;  /* 0x0000000600007c24 */ /* 0x000fe4000f8e02ff */
[----:B------:R-:W-:Y:S01]  /*1fcd0*/  IMAD R5, R100, UR5, R5 ;  /* 0x0000000564057c24 */ /* 0x000fe2000f8e0205 */
[----:B------:R-:W-:Y:S01]  /*1fce0*/  ULDC.64 UR4, c[0x0][0xb28] ;  /* 0x0002ca0000047ab9 */ /* 0x000fe20000000a00 */
[C---:B------:R-:W-:Y:S01]  /*1fcf0*/  IMAD R11, R3.reuse, UR7, R0 ;  /* 0x00000007030b7c24 */ /* 0x040fe2000f8e0200 */
[----:B------:R-:W-:Y:S01]  /*1fd00*/  SHF.R.S32.HI R0, RZ, 0x1f, R7 ;  /* 0x0000001fff007819 */ /* 0x000fe20000011407 */
[----:B------:R-:W-:-:S04]  /*1fd10*/  IMAD.WIDE.U32 R4, R3, UR6, R4 ;  /* 0x0000000603047c25 */ /* 0x000fc8000f8e0004 */
[----:B------:R-:W-:Y:S02]  /*1fd20*/  IMAD R0, R0, UR4, RZ ;  /* 0x0000000400007c24 */ /* 0x000fe4000f8e02ff */
[----:B------:R-:W-:Y:S01]  /*1fd30*/  IMAD.IADD R5, R5, 0x1, R11 ;  /* 0x0000000105057824 */ /* 0x000fe200078e020b */
[----:B------:R-:W-:Y:S01]  /*1fd40*/  IADD3 R8, R2, 0x34820, RZ ;  /* 0x0003482002087810 */ /* 0x000fe20007ffe0ff */
[C---:B------:R-:W-:Y:S02]  /*1fd50*/  IMAD R3, R7.reuse, UR5, R0 ;  /* 0x0000000507037c24 */ /* 0x040fe4000f8e0200 */
[----:B------:R-:W-:Y:S01]  /*1fd60*/  IMAD.WIDE.U32 R4, R7, UR4, R4 ;  /* 0x0000000407047c25 */ /* 0x000fe2000f8e0004 */
[----:B------:R-:W-:Y:S01]  /*1fd70*/  ULDC.64 UR4, c[0x0][0xb00] ;  /* 0x0002c00000047ab9 */ /* 0x000fe20000000a00 */
[----:B------:R-:W-:Y:S02]  /*1fd80*/  PRMT R8, RZ, 0x654, R8 ;  /* 0x00000654ff087816 */ /* 0x000fe40000000008 */
[----:B------:R-:W-:Y:S01]  /*1fd90*/  IMAD.IADD R3, R5, 0x1, R3 ;  /* 0x0000000105037824 */ /* 0x000fe200078e0203 */
[C---:B------:R-:W-:Y:S01]  /*1fda0*/  LEA R0, P0, R4.reuse, UR4, 0x2 ;  /* 0x0000000404007c11 */ /* 0x040fe2000f8010ff */
[----:B------:R-:W-:Y:S01]  /*1fdb0*/  UMOV UR4, 0xffffffff ;  /* 0xffffffff00047882 */ /* 0x000fe20000000000 */
[----:B------:R0:W-:Y:S02]  /*1fdc0*/  SYNCS.ARRIVE.TRANS64.RED.A1T0 RZ, [R8+URZ], RZ ;  /* 0x000000ff08ff79a7 */ /* 0x0001e4000810043f */
[----:B------:R-:W-:Y:S01]  /*1fdd0*/  LEA.HI.X R4, R4, UR5, R3, 0x2, P0 ;  /* 0x0000000504047c11 */ /* 0x000fe200080f1403 */
[C---:B--2---:R-:W-:Y:S01]  /*1fde0*/  VIADD R30, R119.reuse, 0x30 ;  /* 0x00000030771e7836 */ /* 0x044fe20000000000 */
[C---:B------:R-:W-:Y:S01]  /*1fdf0*/  IADD3 R34, R119.reuse, 0x40, RZ ;  /* 0x0000004077227810 */ /* 0x040fe20007ffe0ff */
[C---:B------:R-:W-:Y:S01]  /*1fe00*/  VIADD R32, R119.reuse, 0x38 ;  /* 0x0000003877207836 */ /* 0x040fe20000000000 */
[C---:B------:R-:W-:Y:S01]  /*1fe10*/  IADD3 R104, R119.reuse, 0x60, RZ ;  /* 0x0000006077687810 */ /* 0x040fe20007ffe0ff */
[C---:B------:R-:W-:Y:S01]  /*1fe20*/  VIADD R98, R119.reuse, 0x48 ;  /* 0x0000004877627836 */ /* 0x040fe20000000000 */
[C---:B------:R-:W-:Y:S01]  /*1fe30*/  IADD3 R7, R119.reuse, 0x8, RZ ;  /* 0x0000000877077810 */ /* 0x040fe20007ffe0ff */
[C---:B------:R-:W-:Y:S01]  /*1fe40*/  VIADD R100, R119.reuse, 0x50 ;  /* 0x0000005077647836 */ /* 0x040fe20000000000 */
[C---:B------:R-:W-:Y:S01]  /*1fe50*/  IADD3 R117, R119.reuse, 0x18, RZ ;  /* 0x0000001877757810 */ /* 0x040fe20007ffe0ff */
[----:B------:R-:W-:-:S02]  /*1fe60*/  VIADD R102, R119, 0x58 ;  /* 0x0000005877667836 */ /* 0x000fc40000000000 */
[C---:B------:R-:W-:Y:S02]  /*1fe70*/  VIADD R106, R119.reuse, 0x68 ;  /* 0x00000068776a7836 */ /* 0x040fe40000000000 */
[C---:B------:R-:W-:Y:S02]  /*1fe80*/  VIADD R108, R119.reuse, 0x70 ;  /* 0x00000070776c7836 */ /* 0x040fe40000000000 */
[C---:B------:R-:W-:Y:S02]  /*1fe90*/  VIADD R110, R119.reuse, 0x78 ;  /* 0x00000078776e7836 */ /* 0x040fe40000000000 */
[C---:B------:R-:W-:Y:S02]  /*1fea0*/  VIADD R112, R119.reuse, 0x10 ;  /* 0x0000001077707836 */ /* 0x040fe40000000000 */
[C---:B------:R-:W-:Y:S02]  /*1feb0*/  VIADD R114, R119.reuse, 0x28 ;  /* 0x0000002877727836 */ /* 0x040fe40000000000 */
[----:B------:R-:W-:Y:S01]  /*1fec0*/  VIADD R115, R119, 0x20 ;  /* 0x0000002077737836 */ /* 0x000fe20000000000 */
[----:B------:R-:W-:-:S02]  /*1fed0*/  SHF.R.S32.HI R31, RZ, 0x1f, R30 ;  /* 0x0000001fff1f7819 */ /* 0x000fc4000001141e */
[----:B------:R-:W-:Y:S02]  /*1fee0*/  SHF.R.S32.HI R33, RZ, 0x1f, R32 ;  /* 0x0000001fff217819 */ /* 0x000fe40000011420 */
[----:B------:R-:W-:Y:S02]  /*1fef0*/  SHF.R.S32.HI R35, RZ, 0x1f, R34 ;  /* 0x0000001fff237819 */ /* 0x000fe40000011422 */
[----:B------:R-:W-:Y:S02]  /*1ff00*/  SHF.R.S32.HI R99, RZ, 0x1f, R98 ;  /* 0x0000001fff637819 */ /* 0x000fe40000011462 */
[----:B------:R-:W-:Y:S02]  /*1ff10*/  SHF.R.S32.HI R101, RZ, 0x1f, R100 ;  /* 0x0000001fff657819 */ /* 0x000fe40000011464 */
[----:B------:R-:W-:Y:S02]  /*1ff20*/  SHF.R.S32.HI R103, RZ, 0x1f, R102 ;  /* 0x0000001fff677819 */ /* 0x000fe40000011466 */
[----:B------:R-:W-:-:S02]  /*1ff30*/  SHF.R.S32.HI R105, RZ, 0x1f, R104 ;  /* 0x0000001fff697819 */ /* 0x000fc40000011468 */
[----:B------:R-:W-:Y:S02]  /*1ff40*/  SHF.R.S32.HI R107, RZ, 0x1f, R106 ;  /* 0x0000001fff6b7819 */ /* 0x000fe4000001146a */
[----:B------:R-:W-:Y:S02]  /*1ff50*/  SHF.R.S32.HI R109, RZ, 0x1f, R108 ;  /* 0x0000001fff6d7819 */ /* 0x000fe4000001146c */
[----:B------:R-:W-:Y:S02]  /*1ff60*/  SHF.R.S32.HI R111, RZ, 0x1f, R110 ;  /* 0x0000001fff6f7819 */ /* 0x000fe4000001146e */
[----:B0-----:R-:W-:Y:S02]  /*1ff70*/  SHF.R.S32.HI R8, RZ, 0x1f, R7 ;  /* 0x0000001fff087819 */ /* 0x001fe40000011407 */
[----:B------:R-:W-:Y:S02]  /*1ff80*/  SHF.R.S32.HI R113, RZ, 0x1f, R112 ;  /* 0x0000001fff717819 */ /* 0x000fe40000011470 */
[----:B------:R-:W-:-:S02]  /*1ff90*/  SHF.R.S32.HI R116, RZ, 0x1f, R114 ;  /* 0x0000001fff747819 */ /* 0x000fc40000011472 */
[----:B------:R-:W-:Y:S02]  /*1ffa0*/  SHF.R.S32.HI R118, RZ, 0x1f, R115 ;  /* 0x0000001fff767819 */ /* 0x000fe40000011473 */
[----:B------:R-:W-:Y:S01]  /*1ffb0*/  SHF.R.S32.HI R120, RZ, 0x1f, R117 ;  /* 0x0000001fff787819 */ /* 0x000fe20000011475 */
[----:B------:R-:W-:Y:S06]  /*1ffc0*/  BRA.DIV UR4, `(.L_x_630) ;  /* 0x0000009e04347947 */ /* 0x000fec000b800000 */
[----:B------:R0:W1:Y:S04]  /*1ffd0*/  SHFL.IDX PT, R3, R4, RZ, 0x1c1f ;  /* 0x001c1fff04037589 */ /* 0x00006800000e0000 */
[----:B------:R0:W2:Y:S02]  /*1ffe0*/  SHFL.IDX PT, R14, R0, RZ, 0x1c1f ;  /* 0x001c1fff000e7589 */ /* 0x0000a400000e0000 */
.L_x_841:
[----:B------:R-:W-:Y:S01]  /*1fff0*/  ISETP.GE.AND P0, PT, R24, R9, PT ;  /* 0x000000091800720c */ /* 0x000fe20003f06270 */
[----:B------:R-:W-:-:S12]  /*20000*/  BSSY B1, `(.L_x_631) ;  /* 0x0000044000017945 */ /* 0x000fd80003800000 */
[----:B------:R-:W-:Y:S05]  /*20010*/  @P0 BRA `(.L_x_632) ;  /* 0x0000000400080947 */ /* 0x000fea0003800000 */
[----:B------:R-:W-:Y:S01]  /*20020*/  ULDC UR4, c[0x0][0xac8] ;  /* 0x0002b20000047ab9 */ /* 0x000fe20000000800 */
[----:B------:R-:W-:Y:S01]  /*20030*/  ULDC.64 UR6, c[0x0][0x208] ;  /* 0x0000820000067ab9 */ /* 0x000fe20000000a00 */
[----:B------:R-:W-:Y:S02]  /*20040*/  ISETP.GE.AND P0, PT, R119, UR4, PT ;  /* 0x0000000477007c0c */ /* 0x000fe4000bf06270 */
[----:B------:R-:W-:Y:S02]  /*20050*/  ISETP.GE.AND P2, PT, R7, UR4, PT ;  /* 0x0000000407007c0c */ /* 0x000fe4000bf46270 */
[----:B------:R-:W-:Y:S02]  /*20060*/  ISETP.GE.AND P3, PT, R112, UR4, PT ;  /* 0x0000000470007c0c */ /* 0x000fe4000bf66270 */
[----:B------:R-:W-:-:S07]  /*20070*/  ISETP.GE.AND P1, PT, R117, UR4, PT ;  /* 0x0000000475007c0c */ /* 0x000fce000bf26270 */
[----:B-1----:R-:W-:Y:S02]  /*20080*/  @!P0 IMAD.MOV.U32 R15, RZ, RZ, R3 ;  /* 0x000000ffff0f8224 */ /* 0x002fe400078e0003 */
[----:B--2---:R-:W-:Y:S01]  /*20090*/  @!P2 LEA R10, P4, R7, R14, 0x2 ;  /* 0x0000000e070aa211 */ /* 0x004fe200078810ff */
[----:B------:R-:W-:-:S03]  /*200a0*/  @!P0 IMAD.WIDE R12, R119, 0x4, R14 ;  /* 0x00000004770c8825 */ /* 0x000fc600078e020e */
[-C--:B------:R-:W-:Y:S02]  /*200b0*/  @!P2 LEA.HI.X R11, R7, R3.reuse, R8, 0x2, P4 ;  /* 0x00000003070ba211 */ /* 0x080fe400020f1408 */
[-C--:B------:R-:W-:Y:S01]  /*200c0*/  @!P3 LEA R24, P4, R112, R14.reuse, 0x2 ;  /* 0x0000000e7018b211 */ /* 0x080fe200078810ff */
[----:B------:R1:W-:Y:S01]  /*200d0*/  @!P0 ST.E.64 desc[UR6][R12.64], R20 ;  /* 0x000000140c008985 */ /* 0x0003e2000c101b06 */
[----:B------:R-:W-:Y:S02]  /*200e0*/  ISETP.GE.AND P0, PT, R115, UR4, PT ;  /* 0x0000000473007c0c */ /* 0x000fe4000bf06270 */
[----:B------:R-:W-:Y:S01]  /*200f0*/  @!P1 LEA R26, P5, R117, R14, 0x2 ;  /* 0x0000000e751a9211 */ /* 0x000fe200078a10ff */
[----:B------:R2:W-:Y:S01]  /*20100*/  @!P2 ST.E.64 desc[UR6][R10.64], R88 ;  /* 0x000000580a00a985 */ /* 0x0005e2000c101b06 */
[----:B------:R-:W-:Y:S02]  /*20110*/  ISETP.GE.AND P2, PT, R114, UR4, PT ;  /* 0x0000000472007c0c */ /* 0x000fe4000bf46270 */
[----:B------:R-:W-:-:S02]  /*20120*/  @!P3 LEA.HI.X R25, R112, R3, R113, 0x2, P4 ;  /* 0x000000037019b211 */ /* 0x000fc400020f1471 */
[----:B------:R-:W-:Y:S02]  /*20130*/  @!P1 LEA.HI.X R27, R117, R3, R120, 0x2, P5 ;  /* 0x00000003751b9211 */ /* 0x000fe400028f1478 */
[----:B------:R-:W-:Y:S01]  /*20140*/  ISETP.GE.AND P4, PT, R30, UR4, PT ;  /* 0x000000041e007c0c */ /* 0x000fe2000bf86270 */
[----:B------:R3:W-:Y:S02]  /*20150*/  @!P3 ST.E.64 desc[UR6][R24.64], R90 ;  /* 0x0000005a1800b985 */ /* 0x0007e4000c101b06 */
[-C--:B------:R-:W-:Y:S02]  /*20160*/  @!P0 LEA R28, P3, R115, R14.reuse, 0x2 ;  /* 0x0000000e731c8211 */ /* 0x080fe400078610ff */
[----:B------:R4:W-:Y:S01]  /*20170*/  @!P1 ST.E.64 desc[UR6][R26.64], R36 ;  /* 0x000000241a009985 */ /* 0x0009e2000c101b06 */
[----:B------:R-:W-:Y:S02]  /*20180*/  ISETP.GE.AND P1, PT, R32, UR4, PT ;  /* 0x0000000420007c0c */ /* 0x000fe4000bf26270 */
[----:B-1----:R-:W-:-:S02]  /*20190*/  @!P2 LEA R12, P5, R114, R14, 0x2 ;  /* 0x0000000e720ca211 */ /* 0x002fc400078a10ff */
[-C--:B------:R-:W-:Y:S02]  /*201a0*/  @!P0 LEA.HI.X R29, R115, R3.reuse, R118, 0x2, P3 ;  /* 0x00000003731d8211 */ /* 0x080fe400018f1476 */
[----:B------:R-:W-:Y:S02]  /*201b0*/  @!P2 LEA.HI.X R13, R114, R3, R116, 0x2, P5 ;  /* 0x00000003720da211 */ /* 0x000fe400028f1474 */
[----:B------:R-:W-:Y:S01]  /*201c0*/  ISETP.GE.AND P3, PT, R34, UR4, PT ;  /* 0x0000000422007c0c */ /* 0x000fe2000bf66270 */
[----:B------:R-:W-:Y:S01]  /*201d0*/  @!P0 ST.E.64 desc[UR6][R28.64], R40 ;  /* 0x000000281c008985 */ /* 0x000fe2000c101b06 */
[----:B--2---:R-:W-:-:S03]  /*201e0*/  @!P4 LEA R10, P0, R30, R14, 0x2 ;  /* 0x0000000e1e0ac211 */ /* 0x004fc600078010ff */
[----:B------:R1:W-:Y:S01]  /*201f0*/  @!P2 ST.E.64 desc[UR6][R12.64], R44 ;  /* 0x0000002c0c00a985 */ /* 0x0003e2000c101b06 */
[-C--:B------:R-:W-:Y:S02]  /*20200*/  @!P1 LEA R20, P5, R32, R14.reuse, 0x2 ;  /* 0x0000000e20149211 */ /* 0x080fe400078a10ff */
[----:B------:R-:W-:Y:S02]  /*20210*/  ISETP.GE.AND P2, PT, R98, UR4, PT ;  /* 0x0000000462007c0c */ /* 0x000fe4000bf46270 */
[-C--:B------:R-:W-:Y:S02]  /*20220*/  @!P4 LEA.HI.X R11, R30, R3.reuse, R31, 0x2, P0 ;  /* 0x000000031e0bc211 */ /* 0x080fe400000f141f */
[----:B------:R-:W-:Y:S02]  /*20230*/  ISETP.GE.AND P0, PT, R100, UR4, PT ;  /* 0x0000000464007c0c */ /* 0x000fe4000bf06270 */
[----:B------:R-:W-:Y:S01]  /*20240*/  @!P1 LEA.HI.X R21, R32, R3, R33, 0x2, P5 ;  /* 0x0000000320159211 */ /* 0x000fe200028f1421 */
[----:B------:R2:W-:Y:S01]  /*20250*/  @!P4 ST.E.64 desc[UR6][R10.64], R48 ;  /* 0x000000300a00c985 */ /* 0x0005e2000c101b06 */
[----:B---3--:R-:W-:-:S03]  /*20260*/  @!P3 LEA R24, P5, R34, R14, 0x2 ;  /* 0x0000000e2218b211 */ /* 0x008fc600078a10ff */
[----:B------:R3:W-:Y:S01]  /*20270*/  @!P1 ST.E.64 desc[UR6][R20.64], R52 ;  /* 0x0000003414009985 */ /* 0x0007e2000c101b06 */
[----:B------:R-:W-:Y:S02]  /*20280*/  ISETP.GE.AND P1, PT, R102, UR4, PT ;  /* 0x0000000466007c0c */ /* 0x000fe4000bf26270 */
[-C--:B------:R-:W-:Y:S02]  /*20290*/  @!P3 LEA.HI.X R25, R34, R3.reuse, R35, 0x2, P5 ;  /* 0x000000032219b211 */ /* 0x080fe400028f1423 */
[-C--:B----4-:R-:W-:Y:S02]  /*202a0*/  @!P2 LEA R26, P4, R98, R14.reuse, 0x2 ;  /* 0x0000000e621aa211 */ /* 0x090fe400078810ff */
[----:B-1----:R-:W-:Y:S01]  /*202b0*/  @!P0 LEA R12, P5, R100, R14, 0x2 ;  /* 0x0000000e640c8211 */ /* 0x002fe200078a10ff */
[----:B------:R1:W-:Y:S01]  /*202c0*/  @!P3 ST.E.64 desc[UR6][R24.64], R56 ;  /* 0x000000381800b985 */ /* 0x0003e2000c101b06 */
[----:B------:R-:W-:Y:S02]  /*202d0*/  @!P2 LEA.HI.X R27, R98, R3, R99, 0x2, P4 ;  /* 0x00000003621ba211 */ /* 0x000fe400020f1463 */
[----:B------:R-:W-:-:S02]  /*202e0*/  ISETP.GE.AND P3, PT, R104, UR4, PT ;  /* 0x0000000468007c0c */ /* 0x000fc4000bf66270 */
[-C--:B------:R-:W-:Y:S01]  /*202f0*/  @!P0 LEA.HI.X R13, R100, R3.reuse, R101, 0x2, P5 ;  /* 0x00000003640d8211 */ /* 0x080fe200028f1465 */
[----:B------:R4:W-:Y:S01]  /*20300*/  @!P2 ST.E.64 desc[UR6][R26.64], R60 ;  /* 0x0000003c1a00a985 */ /* 0x0009e2000c101b06 */
[----:B------:R-:W-:Y:S02]  /*20310*/  ISETP.GE.AND P4, PT, R106, UR4, PT ;  /* 0x000000046a007c0c */ /* 0x000fe4000bf86270 */
[----:B--2---:R-:W-:Y:S01]  /*20320*/  @!P1 LEA R10, P5, R102, R14, 0x2 ;  /* 0x0000000e660a9211 */ /* 0x004fe200078a10ff */
[----:B------:R2:W-:Y:S01]  /*20330*/  @!P0 ST.E.64 desc[UR6][R12.64], R64 ;  /* 0x000000400c008985 */ /* 0x0005e2000c101b06 */
[----:B------:R-:W-:Y:S02]  /*20340*/  ISETP.GE.AND P2, PT, R108, UR4, PT ;  /* 0x000000046c007c0c */ /* 0x000fe4000bf46270 */
[----:B------:R-:W-:Y:S02]  /*20350*/  ISETP.GE.AND P0, PT, R110, UR4, PT ;  /* 0x000000046e007c0c */ /* 0x000fe4000bf06270 */
[----:B------:R-:W-:-:S02]  /*20360*/  @!P1 LEA.HI.X R11, R102, R3, R103, 0x2, P5 ;  /* 0x00000003660b9211 */ /* 0x000fc400028f1467 */
[----:B---3--:R-:W-:-:S03]  /*20370*/  @!P3 LEA R20, P5, R104, R14, 0x2 ;  /* 0x0000000e6814b211 */ /* 0x008fc600078a10ff */
[----:B------:R2:W-:Y:S01]  /*20380*/  @!P1 ST.E.64 desc[UR6][R10.64], R68 ;  /* 0x000000440a009985 */ /* 0x0005e2000c101b06 */
[-C--:B-1----:R-:W-:Y:S02]  /*20390*/  @!P4 LEA R24, P1, R106, R14.reuse, 0x2 ;  /* 0x0000000e6a18c211 */ /* 0x082fe400078210ff */
[-C--:B------:R-:W-:Y:S02]  /*203a0*/  @!P3 LEA.HI.X R21, R104, R3.reuse, R105, 0x2, P5 ;  /* 0x000000036815b211 */ /* 0x080fe400028f1469 */
[-C--:B----4-:R-:W-:Y:S02]  /*203b0*/  @!P2 LEA R26, P5, R108, R14.reuse, 0x2 ;  /* 0x0000000e6c1aa211 */ /* 0x090fe400078a10ff */
[-C--:B------:R-:W-:Y:S01]  /*203c0*/  @!P4 LEA.HI.X R25, R106, R3.reuse, R107, 0x2, P1 ;  /* 0x000000036a19c211 */ /* 0x080fe200008f146b */
[----:B------:R2:W-:Y:S01]  /*203d0*/  @!P3 ST.E.64 desc[UR6][R20.64], R72 ;  /* 0x000000481400b985 */ /* 0x0005e2000c101b06 */
[----:B------:R-:W-:Y:S02]  /*203e0*/  @!P0 LEA R14, P1, R110, R14, 0x2 ;  /* 0x0000000e6e0e8211 */ /* 0x000fe400078210ff */
[-C--:B------:R-:W-:Y:S01]  /*203f0*/  @!P2 LEA.HI.X R27, R108, R3.reuse, R109, 0x2, P5 ;  /* 0x000000036c1ba211 */ /* 0x080fe200028f146d */
[----:B------:R2:W-:Y:S01]  /*20400*/  @!P4 ST.E.64 desc[UR6][R24.64], R76 ;  /* 0x0000004c1800c985 */ /* 0x0005e2000c101b06 */
[----:B------:R-:W-:-:S03]  /*20410*/  @!P0 LEA.HI.X R15, R110, R3, R111, 0x2, P1 ;  /* 0x000000036e0f8211 */ /* 0x000fc600008f146f */
[----:B------:R2:W-:Y:S04]  /*20420*/  @!P2 ST.E.64 desc[UR6][R26.64], R80 ;  /* 0x000000501a00a985 */ /* 0x0005e8000c101b06 */
[----:B------:R2:W-:Y:S02]  /*20430*/  @!P0 ST.E.64 desc[UR6][R14.64], R92 ;  /* 0x0000005c0e008985 */ /* 0x0005e4000c101b06 */
.L_x_632:
[----:B------:R-:W-:Y:S05]  /*20440*/  BSYNC B1 ;  /* 0x0000000000017941 */ /* 0x000fea0003800000 */
.L_x_631:
[----:B------:R-:W-:-:S03]  /*20450*/  UMOV UR4, 0xffffffff ;  /* 0xffffffff00047882 */ /* 0x000fc60000000000 */
[----:B------:R-:W-:Y:S05]  /*20460*/  BRA.DIV UR4, `(.L_x_633) ;  /* 0x0000009a04407947 */ /* 0x000fea000b800000 */
[----:B-1----:R1:W3:Y:S04]  /*20470*/  SHFL.IDX PT, R3, R4, 0x1, 0x1c1f ;  /* 0x003c1f0004037f89 */ /* 0x0022e800000e0000 */
[----:B--2---:R1:W2:Y:S02]  /*20480*/  SHFL.IDX PT, R14, R0, 0x1, 0x1c1f ;  /* 0x003c1f00000e7f89 */ /* 0x0042a400000e0000 */
.L_x_845:
[----:B------:R-:W-:-:S13]  /*20490*/  ISETP.GE.AND P0, PT, R6, R9, PT ;  /* 0x000000090600720c */ /* 0x000fda0003f06270 */
[----:B------:R-:W-:Y:S05]  /*204a0*/  @P0 BRA `(.L_x_629) ;  /* 0x0000001000740947 */ /* 0x000fea0003800000 */
[----:B------:R-:W-:Y:S01]  /*204b0*/  ULDC UR4, c[0x0][0xac8] ;  /* 0x0002b20000047ab9 */ /* 0x000fe20000000800 */
[----:B------:R-:W-:Y:S01]  /*204c0*/  ULDC.64 UR6, c[0x0][0x208] ;  /* 0x0000820000067ab9 */ /* 0x000fe20000000a00 */
[----:B------:R-:W-:Y:S02]  /*204d0*/  ISETP.GE.AND P5, PT, R119, UR4, PT ;  /* 0x0000000477007c0c */ /* 0x000fe4000bfa6270 */
[----:B------:R-:W-:Y:S02]  /*204e0*/  ISETP.GE.AND P0, PT, R7, UR4, PT ;  /* 0x0000000407007c0c */ /* 0x000fe4000bf06270 */
[----:B------:R-:W-:Y:S02]  /*204f0*/  ISETP.GE.AND P1, PT, R112, UR4, PT ;  /* 0x0000000470007c0c */ /* 0x000fe4000bf26270 */
[----:B------:R-:W-:Y:S02]  /*20500*/  ISETP.GE.AND P3, PT, R117, UR4, PT ;  /* 0x0000000475007c0c */ /* 0x000fe4000bf66270 */
[----:B------:R-:W-:-:S05]  /*20510*/  ISETP.GE.AND P4, PT, R115, UR4, PT ;  /* 0x0000000473007c0c */ /* 0x000fca000bf86270 */
[----:B---3--:R-:W-:Y:S02]  /*20520*/  @!P5 IMAD.MOV.U32 R15, RZ, RZ, R3 ;  /* 0x000000ffff0fd224 */ /* 0x008fe400078e0003 */
[----:B--2---:R-:W-:Y:S01]  /*20530*/  @!P0 LEA R6, P2, R7, R14, 0x2 ;  /* 0x0000000e07068211 */ /* 0x004fe200078410ff */
[----:B01----:R-:W-:-:S03]  /*20540*/  @!P5 IMAD.WIDE R4, R119, 0x4, R14 ;  /* 0x000000047704d825 */ /* 0x003fc600078e020e */
[----:B------:R-:W-:Y:S02]  /*20550*/  @!P0 LEA.HI.X R7, R7, R3, R8, 0x2, P2 ;  /* 0x0000000307078211 */ /* 0x000fe400010f1408 */
[----:B------:R-:W-:Y:S01]  /*20560*/  ISETP.GE.AND P2, PT, R114, UR4, PT ;  /* 0x0000000472007c0c */ /* 0x000fe2000bf46270 */
[----:B------:R0:W-:Y:S01]  /*20570*/  @!P5 ST.E.64 desc[UR6][R4.64], R84 ;  /* 0x000000540400d985 */ /* 0x0001e2000c101b06 */
[----:B------:R-:W-:-:S03]  /*20580*/  @!P1 LEA R8, P5, R112, R14, 0x2 ;  /* 0x0000000e70089211 */ /* 0x000fc600078a10ff */
[----:B------:R1:W-:Y:S01]  /*20590*/  @!P0 ST.E.64 desc[UR6][R6.64], R94 ;  /* 0x0000005e06008985 */ /* 0x0003e2000c101b06 */
[CC--:B------:R-:W-:Y:S02]  /*205a0*/  @!P3 LEA R10, P0, R117.reuse, R14.reuse, 0x2 ;  /* 0x0000000e750ab211 */ /* 0x0c0fe400078010ff */
[-C--:B------:R-:W-:Y:S02]  /*205b0*/  @!P1 LEA.HI.X R9, R112, R3.reuse, R113, 0x2, P5 ;  /* 0x0000000370099211 */ /* 0x080fe400028f1471 */
[-C--:B------:R-:W-:Y:S02]  /*205c0*/  @!P3 LEA.HI.X R11, R117, R3.reuse, R120, 0x2, P0 ;  /* 0x00000003750bb211 */ /* 0x080fe400000f1478 */
[----:B------:R-:W-:Y:S01]  /*205d0*/  ISETP.GE.AND P0, PT, R30, UR4, PT ;  /* 0x000000041e007c0c */ /* 0x000fe2000bf06270 */
[----:B------:R2:W-:Y:S01]  /*205e0*/  @!P1 ST.E.64 desc[UR6][R8.64], R96 ;  /* 0x0000006008009985 */ /* 0x0005e2000c101b06 */
[C---:B------:R-:W-:Y:S02]  /*205f0*/  @!P4 LEA R12, P5, R115.reuse, R14, 0x2 ;  /* 0x0000000e730cc211 */ /* 0x040fe400078a10ff */
[----:B------:R-:W-:Y:S01]  /*20600*/  ISETP.GE.AND P1, PT, R32, UR4, PT ;  /* 0x0000000420007c0c */ /* 0x000fe2000bf26270 */
[----:B------:R3:W-:Y:S01]  /*20610*/  @!P3 ST.E.64 desc[UR6][R10.64], R38 ;  /* 0x000000260a00b985 */ /* 0x0007e2000c101b06 */
[----:B------:R-:W-:-:S02]  /*20620*/  @!P4 LEA.HI.X R13, R115, R3, R118, 0x2, P5 ;  /* 0x00000003730dc211 */ /* 0x000fc400028f1476 */
[-C--:B0-----:R-:W-:Y:S02]  /*20630*/  @!P2 LEA R4, P5, R114, R14.reuse, 0x2 ;  /* 0x0000000e7204a211 */ /* 0x081fe400078a10ff */
[----:B------:R-:W-:Y:S01]  /*20640*/  ISETP.GE.AND P3, PT, R34, UR4, PT ;  /* 0x0000000422007c0c */ /* 0x000fe2000bf66270 */
[----:B------:R0:W-:Y:S01]  /*20650*/  @!P4 ST.E.64 desc[UR6][R12.64], R42 ;  /* 0x0000002a0c00c985 */ /* 0x0001e2000c101b06 */
[-C--:B------:R-:W-:Y:S02]  /*20660*/  @!P2 LEA.HI.X R5, R114, R3.reuse, R116, 0x2, P5 ;  /* 0x000000037205a211 */ /* 0x080fe400028f1474 */
[----:B-1----:R-:W-:Y:S02]  /*20670*/  @!P0 LEA R6, P5, R30, R14, 0x2 ;  /* 0x0000000e1e068211 */ /* 0x002fe400078a10ff */
[----:B------:R-:W-:Y:S01]  /*20680*/  ISETP.GE.AND P4, PT, R98, UR4, PT ;  /* 0x0000000462007c0c */ /* 0x000fe2000bf86270 */
[----:B------:R1:W-:Y:S01]  /*20690*/  @!P2 ST.E.64 desc[UR6][R4.64], R46 ;  /* 0x0000002e0400a985 */ /* 0x0003e2000c101b06 */
[----:B------:R-:W-:-:S02]  /*206a0*/  @!P0 LEA.HI.X R7, R30, R3, R31, 0x2, P5 ;  /* 0x000000031e078211 */ /* 0x000fc400028f141f */
[-C--:B------:R-:W-:Y:S02]  /*206b0*/  @!P1 LEA R20, P5, R32, R14.reuse, 0x2 ;  /* 0x0000000e20149211 */ /* 0x080fe400078a10ff */
[----:B------:R-:W-:Y:S01]  /*206c0*/  ISETP.GE.AND P2, PT, R100, UR4, PT ;  /* 0x0000000464007c0c */ /* 0x000fe2000bf46270 */
[----:B------:R4:W-:Y:S01]  /*206d0*/  @!P0 ST.E.64 desc[UR6][R6.64], R50 ;  /* 0x0000003206008985 */ /* 0x0009e2000c101b06 */
[-C--:B------:R-:W-:Y:S02]  /*206e0*/  @!P1 LEA.HI.X R21, R32, R3.reuse, R33, 0x2, P5 ;  /* 0x0000000320159211 */ /* 0x080fe400028f1421 */
[----:B--2---:R-:W-:Y:S02]  /*206f0*/  @!P3 LEA R8, P5, R34, R14, 0x2 ;  /* 0x0000000e2208b211 */ /* 0x004fe400078a10ff */
[----:B------:R-:W-:Y:S01]  /*20700*/  ISETP.GE.AND P0, PT, R102, UR4, PT ;  /* 0x0000000466007c0c */ /* 0x000fe2000bf06270 */
[----:B------:R2:W-:Y:S01]  /*20710*/  @!P1 ST.E.64 desc[UR6][R20.64], R54 ;  /* 0x0000003614009985 */ /* 0x0005e2000c101b06 */
[----:B------:R-:W-:-:S02]  /*20720*/  @!P3 LEA.HI.X R9, R34, R3, R35, 0x2, P5 ;  /* 0x000000032209b211 */ /* 0x000fc400028f1423 */
[-C--:B---3--:R-:W-:Y:S02]  /*20730*/  @!P4 LEA R10, P5, R98, R14.reuse, 0x2 ;  /* 0x0000000e620ac211 */ /* 0x088fe400078a10ff */
[----:B------:R-:W-:Y:S01]  /*20740*/  ISETP.GE.AND P1, PT, R104, UR4, PT ;  /* 0x0000000468007c0c */ /* 0x000fe2000bf26270 */
[----:B------:R3:W-:Y:S01]  /*20750*/  @!P3 ST.E.64 desc[UR6][R8.64], R58 ;  /* 0x0000003a0800b985 */ /* 0x0007e2000c101b06 */
[----:B------:R-:W-:Y:S02]  /*20760*/  @!P4 LEA.HI.X R11, R98, R3, R99, 0x2, P5 ;  /* 0x00000003620bc211 */ /* 0x000fe400028f1463 */
[----:B------:R-:W-:Y:S02]  /*20770*/  ISETP.GE.AND P3, PT, R106, UR4, PT ;  /* 0x000000046a007c0c */ /* 0x000fe4000bf66270 */
[-C--:B0-----:R-:W-:Y:S01]  /*20780*/  @!P2 LEA R12, P5, R100, R14.reuse, 0x2 ;  /* 0x0000000e640ca211 */ /* 0x081fe200078a10ff */
[----:B------:R0:W-:Y:S01]  /*20790*/  @!P4 ST.E.64 desc[UR6][R10.64], R62 ;  /* 0x0000003e0a00c985 */ /* 0x0001e2000c101b06 */
[----:B-1----:R-:W-:-:S02]  /*207a0*/  @!P0 LEA R4, P4, R102, R14, 0x2 ;  /* 0x0000000e66048211 */ /* 0x002fc400078810ff */
[-C--:B------:R-:W-:Y:S02]  /*207b0*/  @!P2 LEA.HI.X R13, R100, R3.reuse, R101, 0x2, P5 ;  /* 0x00000003640da211 */ /* 0x080fe400028f1465 */
[----:B------:R-:W-:Y:S02]  /*207c0*/  ISETP.GE.AND P5, PT, R108, UR4, PT ;  /* 0x000000046c007c0c */ /* 0x000fe4000bfa6270 */
[----:B------:R-:W-:Y:S01]  /*207d0*/  @!P0 LEA.HI.X R5, R102, R3, R103, 0x2, P4 ;  /* 0x0000000366058211 */ /* 0x000fe200020f1467 */
[----:B------:R0:W-:Y:S01]  /*207e0*/  @!P2 ST.E.64 desc[UR6][R12.64], R66 ;  /* 0x000000420c00a985 */ /* 0x0001e2000c101b06 */
[----:B----4-:R-:W-:-:S03]  /*207f0*/  @!P1 LEA R6, P4, R104, R14, 0x2 ;  /* 0x0000000e68069211 */ /* 0x010fc600078810ff */
[----:B------:R0:W-:Y:S01]  /*20800*/  @!P0 ST.E.64 desc[UR6][R4.64], R70 ;  /* 0x0000004604008985 */ /* 0x0001e2000c101b06 */
[-C--:B------:R-:W-:Y:S02]  /*20810*/  @!P1 LEA.HI.X R7, R104, R3.reuse, R105, 0x2, P4 ;  /* 0x0000000368079211 */ /* 0x080fe400020f1469 */
[-C--:B--2---:R-:W-:Y:S02]  /*20820*/  @!P3 LEA R20, P4, R106, R14.reuse, 0x2 ;  /* 0x0000000e6a14b211 */ /* 0x084fe400078810ff */
[----:B------:R-:W-:Y:S01]  /*20830*/  ISETP.GE.AND P0, PT, R110, UR4, PT ;  /* 0x000000046e007c0c */ /* 0x000fe2000bf06270 */
[----:B------:R0:W-:Y:S01]  /*20840*/  @!P1 ST.E.64 desc[UR6][R6.64], R74 ;  /* 0x0000004a06009985 */ /* 0x0001e2000c101b06 */
[----:B------:R-:W-:Y:S02]  /*20850*/  @!P3 LEA.HI.X R21, R106, R3, R107, 0x2, P4 ;  /* 0x000000036a15b211 */ /* 0x000fe400020f146b */
[----:B---3--:R-:W-:-:S03]  /*20860*/  @!P5 LEA R8, P4, R108, R14, 0x2 ;  /* 0x0000000e6c08d211 */ /* 0x008fc600078810ff */
[----:B------:R0:W-:Y:S01]  /*20870*/  @!P3 ST.E.64 desc[UR6][R20.64], R78 ;  /* 0x0000004e1400b985 */ /* 0x0001e2000c101b06 */
[----:B------:R-:W-:-:S05]  /*20880*/  @!P5 LEA.HI.X R9, R108, R3, R109, 0x2, P4 ;  /* 0x000000036c09d211 */ /* 0x000fca00020f146d */
[----:B------:R0:W-:Y:S01]  /*20890*/  @!P5 ST.E.64 desc[UR6][R8.64], R82 ;  /* 0x000000520800d985 */ /* 0x0001e2000c101b06 */
[----:B------:R-:W-:Y:S05]  /*208a0*/  @P0 BRA `(.L_x_629) ;  /* 0x0000000c00740947 */ /* 0x000fea0003800000 */
[----:B------:R-:W-:Y:S01]  /*208b0*/  LEA R14, P0, R110, R14, 0x2 ;  /* 0x0000000e6e0e7211 */ /* 0x000fe200078010ff */
[----:B------:R-:W-:-:S03]  /*208c0*/  ULDC.64 UR4, c[0x0][0x208] ;  /* 0x0000820000047ab9 */ /* 0x000fc60000000a00 */
[----:B------:R-:W-:-:S05]  /*208d0*/  LEA.HI.X R15, R110, R3, R111, 0x2, P0 ;  /* 0x000000036e0f7211 */ /* 0x000fca00000f146f */
[----:B------:R1:W-:Y:S01]  /*208e0*/  ST.E.64 desc[UR4][R14.64], R86 ;  /* 0x000000560e007985 */ /* 0x0003e2000c101b04 */
[----:B------:R-:W-:Y:S05]  /*208f0*/  BRA `(.L_x_629) ;  /* 0x0000000c00607947 */ /* 0x000fea0003800000 */
.L_x_616:
[----:B------:R-:W3:Y:S01]  /*20900*/  LDL R9, [R1+0x54] ;  /* 0x0000540001097983 */ /* 0x000ee20000100800 */
[----:B------:R-:W-:Y:S01]  /*20910*/  ULDC.64 UR6, c[0x0][0xc08] ;  /* 0x0003020000067ab9 */ /* 0x000fe20000000a00 */
[----:B------:R-:W-:Y:S02]  /*20920*/  ULDC.64 UR4, c[0x0][0xc00] ;  /* 0x0003000000047ab9 */ /* 0x000fe40000000a00 */
[----:B0-----:R-:W4:Y:S01]  /*20930*/  LDL R8, [R1+0x64] ;  /* 0x0000640001087983 */ /* 0x001f220000100800 */
[----:B------:R-:W-:Y:S01]  /*20940*/  ISETP.NE.U32.AND P1, PT, RZ, UR6, PT ;  /* 0x00000006ff007c0c */ /* 0x000fe2000bf25070 */
[----:B------:R-:W-:Y:S01]  /*20950*/  ULDC.64 UR8, c[0x0][0x208] ;  /* 0x0000820000087ab9 */ /* 0x000fe20000000a00 */
[----:B------:R-:W-:Y:S02]  /*20960*/  ISETP.NE.U32.AND P0, PT, RZ, UR4, PT ;  /* 0x00000004ff007c0c */ /* 0x000fe4000bf05070 */
[----:B------:R-:W-:Y:S01]  /*20970*/  ISETP.NE.AND.EX P1, PT, RZ, UR7, PT, P1 ;  /* 0x00000007ff007c0c */ /* 0x000fe2000bf25310 */
[----:B------:R-:W0:Y:S01]  /*20980*/  S2R R28, SR_TID.X ;  /* 0x00000000001c7919 */ /* 0x000e220000002100 */
[----:B------:R-:W-:-:S02]  /*20990*/  ISETP.NE.AND.EX P0, PT, RZ, UR5, PT, P0 ;  /* 0x00000005ff007c0c */ /* 0x000fc4000bf05300 */
[----:B------:R-:W-:Y:S01]  /*209a0*/  MOV R3, RZ ;  /* 0x000000ff00037202 */ /* 0x000fe20000000f00 */
[----:B0-----:R-:W-:-:S05]  /*209b0*/  VIADD R28, R28, 0xffffff80 ;  /* 0xffffff801c1c7836 */ /* 0x001fca0000000000 */
[----:B------:R-:W-:Y:S01]  /*209c0*/  ISETP.GT.AND P3, PT, R28, 0x7f, PT ;  /* 0x0000007f1c00780c */ /* 0x000fe20003f64270 */
[----:B---3--:R-:W-:Y:S01]  /*209d0*/  IMAD.SHL.U32 R6, R9, 0x4, RZ ;  /* 0x0000000409067824 */ /* 0x008fe200078e00ff */
[----:B------:R-:W-:-:S04]  /*209e0*/  SHF.R.S32.HI R26, RZ, 0x1f, R9 ;  /* 0x0000001fff1a7819 */ /* 0x000fc80000011409 */
[----:B------:R-:W-:Y:S02]  /*209f0*/  IADD3 R4, P2, R6, UR4, RZ ;  /* 0x0000000406047c10 */ /* 0x000fe4000ff5e0ff */
[----:B------:R-:W-:-:S04]  /*20a00*/  SHF.L.U64.HI R0, R9, 0x2, R26 ;  /* 0x0000000209007819 */ /* 0x000fc8000001021a */
[----:B------:R-:W-:Y:S02]  /*20a10*/  IADD3.X R5, R0, UR5, RZ, P2, !PT ;  /* 0x0000000500057c10 */ /* 0x000fe400097fe4ff */
[----:B------:R-:W-:Y:S01]  /*20a20*/  @P1 IADD3 R6, P2, R6, UR6, RZ ;  /* 0x0000000606061c10 */ /* 0x000fe2000ff5e0ff */
[----:B------:R-:W-:Y:S02]  /*20a30*/  ULDC UR4, c[0x0][0xa88] ;  /* 0x0002a20000047ab9 */ /* 0x000fe40000000800 */
[----:B------:R0:W5:Y:S01]  /*20a40*/  @P0 LDG.E R3, desc[UR8][R4.64] ;  /* 0x0000000804030981 */ /* 0x000162000c1e1900 */
[----:B------:R-:W-:Y:S01]  /*20a50*/  @P1 IADD3.X R7, R0, UR7, RZ, P2, !PT ;  /* 0x0000000700071c10 */ /* 0x000fe200097fe4ff */
[----:B------:R-:W-:Y:S01]  /*20a60*/  IMAD.U32 R20, RZ, RZ, UR4 ;  /* 0x00000004ff147e24 */ /* 0x000fe2000f8e00ff */
[----:B----4-:R-:W-:-:S05]  /*20a70*/  ISETP.NE.AND P2, PT, R8, RZ, PT ;  /* 0x000000ff0800720c */ /* 0x010fca0003f45270 */
[----:B------:R0:W5:Y:S08]  /*20a80*/  @P1 LDG.E R20, desc[UR8][R6.64] ;  /* 0x0000000806141981 */ /* 0x000170000c1e1900 */
[----:B------:R-:W3:Y:S02]  /*20a90*/  @!P2 LDC R8, c[0x0][0xad4] ;  /* 0x0002b500ff08ab82 */ /* 0x000ee40000000800 */
[----:B---3--:R0:W-:Y:S01]  /*20aa0*/  @!P2 STL [R1+0x64], R8 ;  /* 0x000064080100a387 */ /* 0x0081e20000100800 */
[----:B------:R-:W-:Y:S01]  /*20ab0*/  ISETP.GT.AND P2, PT, R8, 0x1, PT ;  /* 0x000000010800780c */ /* 0x000fe20003f44270 */
[----:B------:R-:W-:-:S12]  /*20ac0*/  @P1 BRA `(.L_x_634) ;  /* 0x0000000000141947 */ /* 0x000fd80003800000 */
[----:B------:R-:W-:Y:S05]  /*20ad0*/  @!P0 BRA `(.L_x_634) ;  /* 0x0000000000108947 */ /* 0x000fea0003800000 */
[----:B------:R-:W-:Y:S02]  /*20ae0*/  ULDC.64 UR4, c[0x0][0x208] ;  /* 0x0000820000047ab9 */ /* 0x000fe40000000a00 */
[----:B0-----:R-:W3:Y:S04]  /*20af0*/  LDG.E R7, desc[UR4][R4.64] ;  /* 0x0000000404077981 */ /* 0x001ee8000c1e1900 */
[----:B-----5:R-:W3:Y:S02]  /*20b00*/  LDG.E R20, desc[UR4][R4.64+0x4] ;  /* 0x0000040404147981 */ /* 0x020ee4000c1e1900 */
[----:B---3--:R-:W-:-:S07]  /*20b10*/  IMAD.IADD R20, R20, 0x1, -R7 ;  /* 0x0000000114147824 */ /* 0x008fce00078e0a07 */
.L_x_634:
[----:B------:R-:W-:Y:S01]  /*20b20*/  BSSY B1, `(.L_x_635) ;  /* 0x000003b000017945 */ /* 0x000fe20003800000 */
[----:B------:R-:W-:Y:S02]  /*20b30*/  SEL R27, R9, RZ, !P0 ;  /* 0x000000ff091b7207 */ /* 0x000fe40004000000 */
[----:B------:R-:W-:Y:S02]  /*20b40*/  SEL R26, R26, RZ, !P0 ;  /* 0x000000ff1a1a7207 */ /* 0x000fe40004000000 */
[----:B-----5:R-:W-:Y:S01]  /*20b50*/  SHF.R.S32.HI R24, RZ, 0x1f, R3 ;  /* 0x0000001fff187819 */ /* 0x020fe20000011403 */
[----:B------:R-:W-:Y:S06]  /*20b60*/  @P3 BRA `(.L_x_636) ;  /* 0x0000000000d83947 */ /* 0x000fec0003800000 */
[----:B0-----:R-:W3:Y:S01]  /*20b70*/  LDL R4, [R1+0x70] ;  /* 0x0000700001047983 */ /* 0x001ee20000100800 */
[----:B------:R-:W0:Y:S01]  /*20b80*/  LDC R33, c[0x0][0xbe8] ;  /* 0x0002fa00ff217b82 */ /* 0x000e220000000800 */
[----:B------:R-:W3:Y:S02]  /*20b90*/  S2R R0, SR_TID.X ;  /* 0x0000000000007919 */ /* 0x000ee40000002100 */
[----:B---3--:R-:W-:Y:S01]  /*20ba0*/  LEA R0, R4, R0, 0x7 ;  /* 0x0000000004007211 */ /* 0x008fe200078e38ff */
[----:B0-----:R-:W-:-:S04]  /*20bb0*/  IMAD R4, R20, R33, RZ ;  /* 0x0000002114047224 */ /* 0x001fc800078e02ff */
[----:B------:R-:W-:-:S05]  /*20bc0*/  VIADD R29, R0, 0xffffff80 ;  /* 0xffffff80001d7836 */ /* 0x000fca0000000000 */
[----:B------:R-:W-:-:S13]  /*20bd0*/  ISETP.GE.AND P0, PT, R29, R4, PT ;  /* 0x000000041d00720c */ /* 0x000fda0003f06270 */
[----:B------:R-:W-:Y:S05]  /*20be0*/  @P0 BRA `(.L_x_636) ;  /* 0x0000000000b80947 */ /* 0x000fea0003800000 */
[----:B------:R-:W3:Y:S01]  /*20bf0*/  LDL R12, [R1+0x60] ;  /* 0x00006000010c7983 */ /* 0x000ee20000100800 */
[----:B------:R-:W-:Y:S01]  /*20c00*/  IMAD.MOV.U32 R14, RZ, RZ, 0x9b8 ;  /* 0x000009b8ff0e7424 */ /* 0x000fe200078e00ff */
[----:B------:R-:W-:Y:S01]  /*20c10*/  ISETP.GT.AND P0, PT, R8, 0x1, PT ;  /* 0x000000010800780c */ /* 0x000fe20003f04270 */
[----:B------:R-:W0:Y:S01]  /*20c20*/  LDC.64 R30, c[0x0][0xba8] ;  /* 0x0002ea00ff1e7b82 */ /* 0x000e220000000a00 */
[----:B------:R-:W4:Y:S01]  /*20c30*/  LDL.LU R32, [R1+0x74] ;  /* 0x0000740001207983 */ /* 0x000f220000300800 */
[----:B------:R-:W-:Y:S01]  /*20c40*/  ISETP.NE.AND P1, PT, R33, 0x1, PT ;  /* 0x000000012100780c */ /* 0x000fe20003f25270 */
[----:B------:R-:W-:Y:S01]  /*20c50*/  IMAD.MOV.U32 R15, RZ, RZ, R29 ;  /* 0x000000ffff0f7224 */ /* 0x000fe200078e001d */
[----:B------:R-:W-:Y:S01]  /*20c60*/  SEL R14, R14, 0x978, P0 ;  /* 0x000009780e0e7807 */ /* 0x000fe20000000000 */
[----:B------:R-:W-:-:S03]  /*20c70*/  ULDC.64 UR4, c[0x0][0x208] ;  /* 0x0000820000047ab9 */ /* 0x000fc60000000a00 */
[----:B------:R-:W5:Y:S08]  /*20c80*/  LDC.64 R6, c[0x0][R14+0x220] ;  /* 0x000088000e067b82 */ /* 0x000f700000000a00 */
[----:B------:R-:W3:Y:S08]  /*20c90*/  LDC.64 R4, c[0x0][R14+0x218] ;  /* 0x000086000e047b82 */ /* 0x000ef00000000a00 */
[----:B------:R-:W1:Y:S08]  /*20ca0*/  LDC.64 R8, c[0x0][R14+0x228] ;  /* 0x00008a000e087b82 */ /* 0x000e700000000a00 */
[----:B------:R-:W2:Y:S08]  /*20cb0*/  @P1 LDC R0, c[0x0][0xbec] ;  /* 0x0002fb00ff001b82 */ /* 0x000eb00000000800 */
[----:B------:R-:W1:Y:S08]  /*20cc0*/  LDC.64 R10, c[0x0][R14+0x210] ;  /* 0x000084000e0a7b82 */ /* 0x000e700000000a00 */
[----:B------:R-:W1:Y:S01]  /*20cd0*/  @P1 LDC R25, c[0x0][0xbf0] ;  /* 0x0002fc00ff191b82 */ /* 0x000e620000000800 */
[----:B--2---:R-:W-:-:S07]  /*20ce0*/  @P1 IMAD.HI.U32 R0, R29, R0, RZ ;  /* 0x000000001d001227 */ /* 0x004fce00078e00ff */
[----:B0-----:R-:W0:Y:S01]  /*20cf0*/  @!P0 LDC R30, c[0x0][0xb50] ;  /* 0x0002d400ff1e8b82 */ /* 0x001e220000000800 */
[----:B-----5:R-:W-:-:S07]  /*20d00*/  IMAD R7, R7, R27, RZ ;  /* 0x0000001b07077224 */ /* 0x020fce00078e02ff */
[----:B------:R-:W2:Y:S01]  /*20d10*/  @!P0 LDC R31, c[0x0][0xb54] ;  /* 0x0002d500ff1f8b82 */ /* 0x000ea20000000800 */
[----:B-1----:R-:W-:Y:S01]  /*20d20*/  @P1 SHF.R.U32.HI R15, RZ, R25, R0 ;  /* 0x00000019ff0f1219 */ /* 0x002fe20000011600 */
[----:B------:R-:W-:Y:S02]  /*20d30*/  IMAD R25, R6, R26, R7 ;  /* 0x0000001a06197224 */ /* 0x000fe400078e0207 */
[-C--:B---3--:R-:W-:Y:S02]  /*20d40*/  IMAD R21, R5, R12.reuse, RZ ;  /* 0x0000000c05157224 */ /* 0x088fe400078e02ff */
[----:B------:R-:W-:Y:S01]  /*20d50*/  IMAD.WIDE.U32 R4, R4, R12, RZ ;  /* 0x0000000c04047225 */ /* 0x000fe200078e00ff */
[----:B----4-:R-:W-:-:S03]  /*20d60*/  SEL R7, R32, RZ, P0 ;  /* 0x000000ff20077207 */ /* 0x010fc60000000000 */
[----:B------:R-:W-:Y:S01]  /*20d70*/  IMAD.WIDE.U32 R12, R6, R27, RZ ;  /* 0x0000001b060c7225 */ /* 0x000fe200078e00ff */
[----:B------:R-:W-:-:S03]  /*20d80*/  IADD3 R21, R5, R21, RZ ;  /* 0x0000001505157210 */ /* 0x000fc60007ffe0ff */
[----:B------:R-:W-:Y:S01]  /*20d90*/  IMAD.MOV R6, RZ, RZ, -R15 ;  /* 0x000000ffff067224 */ /* 0x000fe200078e0a0f */
[----:B------:R-:W-:Y:S01]  /*20da0*/  IADD3 R0, P1, P3, R12, R4, R3 ;  /* 0x000000040c007210 */ /* 0x000fe20007b3e003 */
[----:B------:R-:W-:Y:S02]  /*20db0*/  IMAD.IADD R25, R13, 0x1, R25 ;  /* 0x000000010d197824 */ /* 0x000fe400078e0219 */
[----:B------:R-:W-:-:S04]  /*20dc0*/  IMAD.WIDE.U32 R4, R8, R7, RZ ;  /* 0x0000000708047225 */ /* 0x000fc800078e00ff */
[----:B------:R-:W-:Y:S02]  /*20dd0*/  IMAD R9, R9, R7, RZ ;  /* 0x0000000709097224 */ /* 0x000fe400078e02ff */
[----:B------:R-:W-:Y:S01]  /*20de0*/  IMAD R7, R33, R6, R29 ;  /* 0x0000000621077224 */ /* 0x000fe200078e021d */
[----:B------:R-:W-:Y:S01]  /*20df0*/  IADD3.X R6, R25, R21, R24, P1, P3 ;  /* 0x0000001519067210 */ /* 0x000fe20000fe6418 */
[----:B------:R-:W-:Y:S01]  /*20e00*/  IMAD.IADD R9, R5, 0x1, R9 ;  /* 0x0000000105097824 */ /* 0x000fe200078e0209 */
[----:B------:R-:W-:Y:S01]  /*20e10*/  IADD3 R4, P0, P1, R15, R0, R4 ;  /* 0x000000000f047210 */ /* 0x000fe2000791e004 */
[----:B------:R-:W-:Y:S01]  /*20e20*/  IMAD R0, R11, R7, RZ ;  /* 0x000000070b007224 */ /* 0x000fe200078e02ff */
[----:B------:R-:W-:-:S04]  /*20e30*/  SHF.R.S32.HI R15, RZ, 0x1f, R15 ;  /* 0x0000001fff0f7819 */ /* 0x000fc8000001140f */
[----:B------:R-:W-:Y:S02]  /*20e40*/  IADD3.X R5, R15, R6, R9, P0, P1 ;  /* 0x000000060f057210 */ /* 0x000fe400007e2409 */
[----:B------:R-:W-:Y:S01]  /*20e50*/  SHF.R.S32.HI R9, RZ, 0x1f, R7 ;  /* 0x0000001fff097819 */ /* 0x000fe20000011407 */
[----:B------:R-:W-:-:S04]  /*20e60*/  IMAD.WIDE.U32 R4, R10, R7, R4 ;  /* 0x000000070a047225 */ /* 0x000fc800078e0004 */
[----:B------:R-:W-:Y:S01]  /*20e70*/  IMAD R9, R10, R9, R0 ;  /* 0x000000090a097224 */ /* 0x000fe200078e0200 */
[----:B0-----:R-:W-:-:S04]  /*20e80*/  LEA R6, P0, R4, R30, 0x2 ;  /* 0x0000001e04067211 */ /* 0x001fc800078010ff */
[----:B------:R-:W-:Y:S01]  /*20e90*/  IADD3 R0, R5, R9, RZ ;  /* 0x0000000905007210 */ /* 0x000fe20007ffe0ff */
[----:B------:R-:W-:-:S03]  /*20ea0*/  IMAD.MOV.U32 R5, RZ, RZ, -0x800000 ;  /* 0xff800000ff057424 */ /* 0x000fc600078e00ff */
[----:B--2---:R-:W-:-:S05]  /*20eb0*/  LEA.HI.X R7, R4, R31, R0, 0x2, P0 ;  /* 0x0000001f04077211 */ /* 0x004fca00000f1400 */
[----:B------:R3:W-:Y:S02]  /*20ec0*/  STG.E desc[UR4][R6.64], R5 ;  /* 0x0000000506007986 */ /* 0x0007e4000c101904 */
.L_x_636:
[----:B------:R-:W-:Y:S05]  /*20ed0*/  BSYNC B1 ;  /* 0x0000000000017941 */ /* 0x000fea0003800000 */
.L_x_635:
[----:B------:R-:W-:Y:S05]  /*20ee0*/  @P2 BRA `(.L_x_629) ;  /* 0x0000000400e42947 */ /* 0x000fea0003800000 */
[----:B------:R-:W4:Y:S01]  /*20ef0*/  LDL.LU R12, [R1+0x60] ;  /* 0x00006000010c7983 */ /* 0x000f220000300800 */
[----:B------:R-:W5:Y:S01]  /*20f00*/  LDC R21, c[0x0][0xbe8] ;  /* 0x0002fa00ff157b82 */ /* 0x000f620000000800 */
[----:B0--3--:R-:W-:Y:S01]  /*20f10*/  SHF.R.S32.HI R6, RZ, 0x1f, R28 ;  /* 0x0000001fff067819 */ /* 0x009fe2000001141c */
[----:B------:R-:W-:Y:S01]  /*20f20*/  ULDC.64 UR4, c[0x0][0xaa0] ;  /* 0x0002a80000047ab9 */ /* 0x000fe20000000a00 */
[----:B------:R-:W3:Y:S01]  /*20f30*/  LDL.LU R10, [R1+0x70] ;  /* 0x00007000010a7983 */ /* 0x000ee20000300800 */
[----:B------:R-:W-:Y:S01]  /*20f40*/  IMAD R0, R24, UR4, RZ ;  /* 0x0000000418007c24 */ /* 0x000fe2000f8e02ff */
[----:B------:R-:W-:Y:S01]  /*20f50*/  LEA.HI R6, R6, R28, RZ, 0x3 ;  /* 0x0000001c06067211 */ /* 0x000fe200078f18ff */
[C---:B------:R-:W-:Y:S01]  /*20f60*/  IMAD.WIDE.U32 R4, R3.reuse, UR4, RZ ;  /* 0x0000000403047c25 */ /* 0x040fe2000f8e00ff */
[----:B------:R-:W-:Y:S02]  /*20f70*/  ULDC.64 UR6, c[0x0][0xaf0] ;  /* 0x0002bc0000067ab9 */ /* 0x000fe40000000a00 */
[----:B------:R-:W-:Y:S01]  /*20f80*/  LOP3.LUT R6, R6, 0xfffffff8, RZ, 0xc0, !PT ;  /* 0xfffffff806067812 */ /* 0x000fe200078ec0ff */
[----:B------:R-:W-:Y:S01]  /*20f90*/  IMAD R7, R3, UR5, R0 ;  /* 0x0000000503077c24 */ /* 0x000fe2000f8e0200 */
[----:B------:R-:W-:-:S03]  /*20fa0*/  ULDC.64 UR4, c[0x0][0xae8] ;  /* 0x0002ba0000047ab9 */ /* 0x000fc60000000a00 */
[----:B------:R-:W-:Y:S01]  /*20fb0*/  IMAD.IADD R6, R28, 0x1, -R6 ;  /* 0x000000011c067824 */ /* 0x000fe200078e0a06 */
[----:B------:R-:W-:-:S03]  /*20fc0*/  IADD3 R5, R5, R7, RZ ;  /* 0x0000000705057210 */ /* 0x000fc60007ffe0ff */
[----:B------:R-:W-:Y:S02]  /*20fd0*/  IMAD R0, R6, 0x20, R22 ;  /* 0x0000002006007824 */ /* 0x000fe400078e0216 */
[----:B------:R-:W-:Y:S01]  /*20fe0*/  IMAD R6, R26, UR6, RZ ;  /* 0x000000061a067c24 */ /* 0x000fe2000f8e02ff */
[----:B-----5:R-:W-:-:S13]  /*20ff0*/  ISETP.NE.AND P0, PT, R21, 0x1, PT ;  /* 0x000000011500780c */ /* 0x020fda0003f05270 */
[----:B------:R-:W0:Y:S08]  /*21000*/  @P0 LDC R9, c[0x0][0xbec] ;  /* 0x0002fb00ff090b82 */ /* 0x000e300000000800 */
[----:B------:R-:W5:Y:S01]  /*21010*/  @P0 LDC R11, c[0x0][0xbf0] ;  /* 0x0002fc00ff0b0b82 */ /* 0x000f620000000800 */
[----:B----4-:R-:W-:-:S04]  /*21020*/  IMAD.WIDE.U32 R4, R12, UR4, R4 ;  /* 0x000000040c047c25 */ /* 0x010fc8000f8e0004 */
[----:B---3--:R-:W-:Y:S02]  /*21030*/  IMAD R8, R10, 0x80, R0 ;  /* 0x000000800a087824 */ /* 0x008fe400078e0200 */
[----:B------:R-:W-:Y:S01]  /*21040*/  IMAD R5, R12, UR5, R5 ;  /* 0x000000050c057c24 */ /* 0x000fe2000f8e0205 */
[----:B------:R-:W-:Y:S01]  /*21050*/  ULDC.64 UR4, c[0x0][0xae0] ;  /* 0x0002b80000047ab9 */ /* 0x000fe20000000a00 */
[----:B0-----:R-:W-:-:S04]  /*21060*/  @P0 IMAD.HI.U32 R0, R8, R9, RZ ;  /* 0x0000000908000227 */ /* 0x001fc800078e00ff */
[----:B------:R-:W-:Y:S01]  /*21070*/  IMAD.MOV.U32 R3, RZ, RZ, R8 ;  /* 0x000000ffff037224 */ /* 0x000fe200078e0008 */
[----:B-----5:R-:W-:Y:S01]  /*21080*/  @P0 SHF.R.U32.HI R3, RZ, R11, R0 ;  /* 0x0000000bff030219 */ /* 0x020fe20000011600 */
[C---:B------:R-:W-:Y:S02]  /*21090*/  IMAD R9, R27.reuse, UR7, R6 ;  /* 0x000000071b097c24 */ /* 0x040fe4000f8e0206 */
[----:B------:R-:W-:Y:S01]  /*210a0*/  IMAD.WIDE.U32 R4, R27, UR6, R4 ;  /* 0x000000061b047c25 */ /* 0x000fe2000f8e0004 */
[----:B------:R-:W-:-:S03]  /*210b0*/  SHF.R.S32.HI R0, RZ, 0x1f, R3 ;  /* 0x0000001fff007819 */ /* 0x000fc60000011403 */
[----:B------:R-:W-:Y:S01]  /*210c0*/  IMAD.MOV R7, RZ, RZ, -R3 ;  /* 0x000000ffff077224 */ /* 0x000fe200078e0a03 */
[----:B------:R-:W-:Y:S01]  /*210d0*/  IADD3 R5, R5, R9, RZ ;  /* 0x0000000905057210 */ /* 0x000fe20007ffe0ff */
[----:B------:R-:W-:Y:S02]  /*210e0*/  IMAD R0, R0, UR4, RZ ;  /* 0x0000000400007c24 */ /* 0x000fe4000f8e02ff */
[----:B------:R-:W-:Y:S02]  /*210f0*/  IMAD R7, R21, R7, R8 ;  /* 0x0000000715077224 */ /* 0x000fe400078e0208 */
[C---:B------:R-:W-:Y:S02]  /*21100*/  IMAD R9, R3.reuse, UR5, R0 ;  /* 0x0000000503097c24 */ /* 0x040fe4000f8e0200 */
[----:B------:R-:W-:Y:S01]  /*21110*/  IMAD.WIDE.U32 R4, R3, UR4, R4 ;  /* 0x0000000403047c25 */ /* 0x000fe2000f8e0004 */
[----:B------:R-:W-:Y:S01]  /*21120*/  SHF.R.S32.HI R0, RZ, 0x1f, R7 ;  /* 0x0000001fff007819 */ /* 0x000fe20000011407 */
[----:B------:R-:W-:-:S02]  /*21130*/  ULDC.64 UR4, c[0x0][0xad8] ;  /* 0x0002b60000047ab9 */ /* 0x000fc40000000a00 */
[----:B------:R-:W-:Y:S02]  /*21140*/  IMAD.IADD R5, R5, 0x1, R9 ;  /* 0x0000000105057824 */ /* 0x000fe400078e0209 */
[----:B------:R-:W-:Y:S02]  /*21150*/  IMAD R0, R0, UR4, RZ ;  /* 0x0000000400007c24 */ /* 0x000fe4000f8e02ff */
[----:B------:R-:W-:-:S04]  /*21160*/  IMAD.WIDE.U32 R4, R7, UR4, R4 ;  /* 0x0000000407047c25 */ /* 0x000fc8000f8e0004 */
[----:B------:R-:W-:Y:S01]  /*21170*/  IMAD R3, R7, UR5, R0 ;  /* 0x0000000507037c24 */ /* 0x000fe2000f8e0200 */
[----:B------:R-:W-:Y:S01]  /*21180*/  ULDC.64 UR4, c[0x0][0xa80] ;  /* 0x0002a00000047ab9 */ /* 0x000fe20000000a00 */
[----:B------:R-:W-:Y:S01]  /*21190*/  IMAD R6, R10, 0x80, R22 ;  /* 0x000000800a067824 */ /* 0x000fe200078e0216 */
[----:B------:R-:W-:Y:S01]  /*211a0*/  SHF.R.S32.HI R7, RZ, 0x1f, R221 ;  /* 0x0000001fff077819 */ /* 0x000fe200000114dd */
[----:B------:R-:W-:Y:S01]  /*211b0*/  IMAD.IADD R5, R5, 0x1, R3 ;  /* 0x0000000105057824 */ /* 0x000fe200078e0203 */
[----:B------:R-:W-:Y:S01]  /*211c0*/  LEA R3, P0, R4, UR4, 0x1 ;  /* 0x0000000404037c11 */ /* 0x000fe2000f8008ff */
[----:B------:R-:W-:-:S03]  /*211d0*/  UMOV UR4, 0xffffffff ;  /* 0xffffffff00047882 */ /* 0x000fc60000000000 */
[----:B------:R-:W-:Y:S01]  /*211e0*/  LEA.HI.X R4, R4, UR5, R5, 0x1, P0 ;  /* 0x0000000504047c11 */ /* 0x000fe200080f0c05 */
[----:B------:R-:W-:Y:S08]  /*211f0*/  BRA.DIV UR4, `(.L_x_637) ;  /* 0x0000008e04247947 */ /* 0x000ff0000b800000 */
[----:B------:R0:W3:Y:S04]  /*21200*/  SHFL.IDX PT, R0, R4, RZ, 0x181f ;  /* 0x00181fff04007589 */ /* 0x0000e800000e0000 */
[----:B------:R0:W4:Y:S02]  /*21210*/  SHFL.IDX PT, R14, R3, RZ, 0x181f ;  /* 0x00181fff030e7589 */ /* 0x00012400000e0000 */
.L_x_848:
[----:B------:R-:W-:Y:S01]  /*21220*/  IMAD R20, R20, R21, RZ ;  /* 0x0000001514147224 */ /* 0x000fe200078e02ff */
[----:B------:R-:W-:Y:S04]  /*21230*/  BSSY B1, `(.L_x_638) ;  /* 0x000000d000017945 */ /* 0x000fe80003800000 */
[----:B------:R-:W-:-:S13]  /*21240*/  ISETP.GE.AND P0, PT, R6, R20, PT ;  /* 0x000000140600720c */ /* 0x000fda0003f06270 */
[----:B------:R-:W-:Y:S05]  /*21250*/  @P0 BRA `(.L_x_639) ;  /* 0x0000000000280947 */ /* 0x000fea0003800000 */
[----:B------:R-:W-:Y:S01]  /*21260*/  ULDC UR4, c[0x0][0xac8] ;  /* 0x0002b20000047ab9 */ /* 0x000fe20000000800 */
[----:B------:R-:W-:Y:S01]  /*21270*/  ULDC.64 UR6, c[0x0][0x208] ;  /* 0x0000820000067ab9 */ /* 0x000fe20000000a00 */
[----:B------:R-:W-:Y:S02]  /*21280*/  ISETP.GE.AND P2, PT, R16, UR4, PT ;  /* 0x0000000410007c0c */ /* 0x000fe4000bf46270 */
[----:B------:R-:W-:-:S11]  /*21290*/  ISETP.GE.AND P3, PT, R221, UR4, PT ;  /* 0x00000004dd007c0c */ /* 0x000fd6000bf66270 */
[CC--:B----4-:R-:W-:Y:S02]  /*212a0*/  @!P2 LEA R8, P0, R16.reuse, R14.reuse, 0x1 ;  /* 0x0000000e1008a211 */ /* 0x0d0fe400078008ff */
[C---:B------:R-:W-:Y:S02]  /*212b0*/  @!P3 LEA R14, P1, R221.reuse, R14, 0x1 ;  /* 0x0000000edd0eb211 */ /* 0x040fe400078208ff */
[-C--:B---3--:R-:W-:Y:S02]  /*212c0*/  @!P2 LEA.HI.X R9, R16, R0.reuse, R17, 0x1, P0 ;  /* 0x000000001009a211 */ /* 0x088fe400000f0c11 */
[----:B------:R-:W-:-:S03]  /*212d0*/  @!P3 LEA.HI.X R15, R221, R0, R7, 0x1, P1 ;  /* 0x00000000dd0fb211 */ /* 0x000fc600008f0c07 */
[----:B------:R3:W-:Y:S04]  /*212e0*/  @!P2 ST.E.128 desc[UR6][R8.64], RZ ;  /* 0x000000ff0800a985 */ /* 0x0007e8000c101d06 */
[----:B------:R3:W-:Y:S02]  /*212f0*/  @!P3 ST.E.128 desc[UR6][R14.64], RZ ;  /* 0x000000ff0e00b985 */ /* 0x0007e4000c101d06 */
.L_x_639:
[----:B------:R-:W-:Y:S05]  /*21300*/  BSYNC B1 ;  /* 0x0000000000017941 */ /* 0x000fea0003800000 */
.L_x_638:
[----:B------:R-:W-:-:S03]  /*21310*/  UMOV UR4, 0xffffffff ;  /* 0xffffffff00047882 */ /* 0x000fc60000000000 */
[----:B------:R-:W-:Y:S05]  /*21320*/  BRA.DIV UR4, `(.L_x_640) ;  /* 0x0000008e040c7947 */ /* 0x000fea000b800000 */
[----:B---3--:R3:W0:Y:S04]  /*21330*/  SHFL.IDX PT, R0, R4, 0x1, 0x181f ;  /* 0x00381f0004007f89 */ /* 0x00862800000e0000 */
[----:B----4-:R3:W4:Y:S02]  /*21340*/  SHFL.IDX PT, R14, R3, 0x1, 0x181f ;  /* 0x00381f00030e7f89 */ /* 0x01072400000e0000 */
.L_x_852:
[----:B------:R-:W-:Y:S01]  /*21350*/  IADD3 R5, R6, 0x20, RZ ;  /* 0x0000002006057810 */ /* 0x000fe20007ffe0ff */
[----:B------:R-:W-:Y:S03]  /*21360*/  BSSY B1, `(.L_x_641) ;  /* 0x000000d000017945 */ /* 0x000fe60003800000 */
        /* <DEDUP_REMOVED lines=8> */
[-C--:B0-----:R-:W-:Y:S02]  /*213f0*/  @!P2 LEA.HI.X R9, R16, R0.reuse, R17, 0x1, P0 ;  /* 0x000000001009a211 */ /* 0x081fe400000f0c11 */
[----:B------:R-:W-:-:S03]  /*21400*/  @!P3 LEA.HI.X R15, R221, R0, R7, 0x1, P1 ;  /* 0x00000000dd0fb211 */ /* 0x000fc600008f0c07 */
[----:B------:R0:W-:Y:S04]  /*21410*/  @!P2 ST.E.128 desc[UR6][R8.64], RZ ;  /* 0x000000ff0800a985 */ /* 0x0001e8000c101d06 */
[----:B------:R0:W-:Y:S02]  /*21420*/  @!P3 ST.E.128 desc[UR6][R14.64], RZ ;  /* 0x000000ff0e00b985 */ /* 0x0001e4000c101d06 */
.L_x_642:
[----:B------:R-:W-:Y:S05]  /*21430*/  BSYNC B1 ;  /* 0x0000000000017941 */ /* 0x000fea0003800000 */
.L_x_641:
[----:B------:R-:W-:-:S03]  /*21440*/  UMOV UR4, 0xffffffff ;  /* 0xffffffff00047882 */ /* 0x000fc60000000000 */
[----:B------:R-:W-:Y:S05]  /*21450*/  BRA.DIV UR4, `(.L_x_643) ;  /* 0x0000008e04087947 */ /* 0x000fea000b800000 */
[----:B0-----:R0:W0:Y:S04]  /*21460*/  SHFL.IDX PT, R0, R4, 0x2, 0x181f ;  /* 0x00581f0004007f89 */ /* 0x00102800000e0000 */
[----:B----4-:R4:W0:Y:S02]  /*21470*/  SHFL.IDX PT, R14, R3, 0x2, 0x181f ;  /* 0x00581f00030e7f89 */ /* 0x01082400000e0000 */
.L_x_856:
        /* <DEDUP_REMOVED lines=8> */
[CC--:B0-----:R-:W-:Y:S02]  /*21500*/  @!P2 LEA R8, P0, R16.reuse, R14.reuse, 0x1 ;  /* 0x0000000e1008a211 */ /* 0x0c1fe400078008ff */
[C---:B------:R-:W-:Y:S02]  /*21510*/  @!P3 LEA R14, P1, R221.reuse, R14, 0x1 ;  /* 0x0000000edd0eb211 */ /* 0x040fe400078208ff */
[-C--:B------:R-:W-:Y:S02]  /*21520*/  @!P2 LEA.HI.X R9, R16, R0.reuse, R17, 0x1, P0 ;  /* 0x000000001009a211 */ /* 0x080fe400000f0c11 */
[----:B------:R-:W-:-:S03]  /*21530*/  @!P3 LEA.HI.X R15, R221, R0, R7, 0x1, P1 ;  /* 0x00000000dd0fb211 */ /* 0x000fc600008f0c07 */
[----:B------:R0:W-:Y:S04]  /*21540*/  @!P2 ST.E.128 desc[UR6][R8.64], RZ ;  /* 0x000000ff0800a985 */ /* 0x0001e8000c101d06 */
[----:B------:R0:W-:Y:S02]  /*21550*/  @!P3 ST.E.128 desc[UR6][R14.64], RZ ;  /* 0x000000ff0e00b985 */ /* 0x0001e4000c101d06 */
.L_x_645:
[----:B------:R-:W-:Y:S05]  /*21560*/  BSYNC B1 ;  /* 0x0000000000017941 */ /* 0x000fea0003800000 */
.L_x_644:
[----:B------:R-:W-:-:S03]  /*21570*/  UMOV UR4, 0xffffffff ;  /* 0xffffffff00047882 */ /* 0x000fc60000000000 */
[----:B------:R-:W-:Y:S05]  /*21580*/  BRA.DIV UR4, `(.L_x_646) ;  /* 0x0000008e04047947 */ /* 0x000fea000b800000 */
[----:B0-----:R0:W0:Y:S04]  /*21590*/  SHFL.IDX PT, R0, R4, 0x3, 0x181f ;  /* 0x00781f0004007f89 */ /* 0x00102800000e0000 */
[----:B------:R0:W0:Y:S02]  /*215a0*/  SHFL.IDX PT, R14, R3, 0x3, 0x181f ;  /* 0x00781f00030e7f89 */ /* 0x00002400000e0000 */
.L_x_860:
[----:B0--34-:R-:W-:-:S05]  /*215b0*/  VIADD R3, R6, 0x60 ;  /* 0x0000006006037836 */ /* 0x019fca0000000000 */
[----:B------:R-:W-:-:S13]  /*215c0*/  ISETP.GE.AND P0, PT, R3, R20, PT ;  /* 0x000000140300720c */ /* 0x000fda0003f06270 */
[----:B------:R-:W-:Y:S05]  /*215d0*/  @P0 BRA `(.L_x_629) ;  /* 0x0000000000280947 */ /* 0x000fea0003800000 */
[----:B------:R-:W-:Y:S01]  /*215e0*/  ULDC UR4, c[0x0][0xac8] ;  /* 0x0002b20000047ab9 */ /* 0x000fe20000000800 */
[----:B------:R-:W-:Y:S01]  /*215f0*/  ULDC.64 UR6, c[0x0][0x208] ;  /* 0x0000820000067ab9 */ /* 0x000fe20000000a00 */
[----:B------:R-:W-:Y:S02]  /*21600*/  ISETP.GE.AND P2, PT, R16, UR4, PT ;  /* 0x0000000410007c0c */ /* 0x000fe4000bf46270 */
[----:B------:R-:W-:-:S11]  /*21610*/  ISETP.GE.AND P3, PT, R221, UR4, PT ;  /* 0x00000004dd007c0c */ /* 0x000fd6000bf66270 */
[CC--:B------:R-:W-:Y:S02]  /*21620*/  @!P2 LEA R4, P0, R16.reuse, R14.reuse, 0x1 ;  /* 0x0000000e1004a211 */ /* 0x0c0fe400078008ff */
[C---:B------:R-:W-:Y:S02]  /*21630*/  @!P3 LEA R14, P1, R221.reuse, R14, 0x1 ;  /* 0x0000000edd0eb211 */ /* 0x040fe400078208ff */
[-C--:B------:R-:W-:Y:S02]  /*21640*/  @!P2 LEA.HI.X R5, R16, R0.reuse, R17, 0x1, P0 ;  /* 0x000000001005a211 */ /* 0x080fe400000f0c11 */
[----:B------:R-:W-:-:S03]  /*21650*/  @!P3 LEA.HI.X R15, R221, R0, R7, 0x1, P1 ;  /* 0x00000000dd0fb211 */ /* 0x000fc600008f0c07 */
[----:B------:R4:W-:Y:S04]  /*21660*/  @!P2 ST.E.128 desc[UR6][R4.64], RZ ;  /* 0x000000ff0400a985 */ /* 0x0009e8000c101d06 */
[----:B------:R4:W-:Y:S02]  /*21670*/  @!P3 ST.E.128 desc[UR6][R14.64], RZ ;  /* 0x000000ff0e00b985 */ /* 0x0009e4000c101d06 */
.L_x_629:
[----:B------:R-:W-:Y:S05]  /*21680*/  BSYNC B0 ;  /* 0x0000000000007941 */ /* 0x000fea0003800000 */
.L_x_615:
[----:B------:R-:W-:Y:S02]  /*21690*/  ULDC UR4, c[0x0][0xc3c] ;  /* 0x00030f0000047ab9 */ /* 0x000fe40000000800 */
[----:B--2---:R-:W-:-:S13]  /*216a0*/  ISETP.GE.AND P0, PT, R151, UR4, PT ;  /* 0x0000000497007c0c */ /* 0x004fda000bf06270 */
[----:B------:R-:W-:Y:S05]  /*216b0*/  @!P0 BRA `(.L_x_647) ;  /* 0xfffffdfc00088947 */ /* 0x000fea000383ffff */
[----:B------:R-:W-:Y:S05]  /*216c0*/  BRA `(.L_x_416) ;  /* 0x0000007800907947 */ /* 0x000fea0003800000 */
.L_x_414:
[----:B------:R-:W-:-:S08]  /*216d0*/  NOP ;  /* 0x0000000000007918 */ /* 0x000fd00000000000 */
[----:B--2---:R-:W0:-:S00]  /*216e0*/  USETMAXREG.DEALLOC.CTAPOOL 0x18 ;  /* 0x00000018000079c8 */ /* 0x004e0000080e0500 */
[----:B0-----:R-:W2:Y:S01]  /*216f0*/  LDL.LU R2, [R1] ;  /* 0x0000000001027983 */ /* 0x001ea20000300800 */
[----:B------:R-:W-:Y:S01]  /*21700*/  LOP3.LUT R0, R0, 0x3, RZ, 0xc0, !PT ;  /* 0x0000000300007812 */ /* 0x000fe200078ec0ff */
[----:B------:R-:W-:-:S05]  /*21710*/  IMAD.MOV.U32 R7, RZ, RZ, RZ ;  /* 0x000000ffff077224 */ /* 0x000fca00078e00ff */
[----:B------:R-:W0:Y:S02]  /*21720*/  SHFL.IDX PT, R0, R0, RZ, 0x1f ;  /* 0x00001fff00007589 */ /* 0x000e2400000e0000 */
[----:B0-----:R-:W-:Y:S02]  /*21730*/  ISETP.NE.AND P0, PT, R0, RZ, PT ;  /* 0x000000ff0000720c */ /* 0x001fe40003f05270 */
[----:B--2---:R-:W-:-:S11]  /*21740*/  LOP3.LUT R2, R2, 0xfffffffd, RZ, 0xc0, !PT ;  /* 0xfffffffd02027812 */ /* 0x004fd600078ec0ff */
[----:B------:R-:W-:-:S05]  /*21750*/  @P0 LOP3.LUT R2, R2, 0x2, RZ, 0xfc, !PT ;  /* 0x0000000202020812 */ /* 0x000fca00078efcff */
[----:B------:R0:W-:Y:S01]  /*21760*/  STL [R1], R2 ;  /* 0x0000000201007387 */ /* 0x0001e20000100800 */
[----:B------:R-:W-:Y:S05]  /*21770*/  @!P0 BRA `(.L_x_648) ;  /* 0x0000000000248947 */ /* 0x000fea0003800000 */
[----:B------:R-:W1:Y:S08]  /*21780*/  S2UR UR5, SR_CgaCtaId ;  /* 0x00000000000579c3 */ /* 0x000e700000008800 */
[----:B------:R-:W-:Y:S06]  /*21790*/  BAR.SYNC.DEFER_BLOCKING 0x5, 0x180 ;  /* 0x0146000000007b1d */ /* 0x000fec0000010000 */
[----:B------:R-:W-:-:S02]  /*217a0*/  UMOV UR4, 0x400 ;  /* 0x0000040000047882 */ /* 0x000fc40000000000 */
[----:B-1----:R-:W-:-:S09]  /*217b0*/  ULEA UR4, UR5, UR4, 0x18 ;  /* 0x0000000405047291 */ /* 0x002fd2000f8ec03f */
[----:B------:R-:W1:Y:S04]  /*217c0*/  LDS.128 R8, [UR4+0x348d0] ;  /* 0x0348d004ff087984 */ /* 0x000e680008000c00 */
[----:B-1----:R1:W-:Y:S04]  /*217d0*/  STL.64 [R1+0x10], R8 ;  /* 0x0000100801007387 */ /* 0x0023e80000100a00 */
[----:B------:R1:W-:Y:S01]  /*217e0*/  STL.64 [R1+0x18], R10 ;  /* 0x0000180a01007387 */ /* 0x0003e20000100a00 */
[----:B------:R-:W-:Y:S06]  /*217f0*/  BAR.ARV 0x4, 0x180 ;  /* 0x0106000000007b1d */ /* 0x000fec0000002000 */
[----:B------:R-:W-:Y:S05]  /*21800*/  BRA `(.L_x_649) ;  /* 0x0000000800ac7947 */ /* 0x000fea0003800000 */
.L_x_648:
[----:B------:R-:W-:Y:S01]  /*21810*/  LOP3.LUT R0, R6, 0x1f, RZ, 0xc0, !PT ;  /* 0x0000001f06007812 */ /* 0x000fe200078ec0ff */
[----:B------:R-:W-:Y:S01]  /*21820*/  ULDC UR4, c[0x0][0xc3c] ;  /* 0x00030f0000047ab9 */ /* 0x000fe20000000800 */
[----:B------:R-:W-:Y:S01]  /*21830*/  ULDC.64 UR6, c[0x0][0x208] ;  /* 0x0000820000067ab9 */ /* 0x000fe20000000a00 */
[----:B------:R-:W-:Y:S01]  /*21840*/  MOV R10, RZ ;  /* 0x000000ff000a7202 */ /* 0x000fe20000000f00 */
[----:B------:R-:W-:Y:S01]  /*21850*/  ULDC UR5, c[0x0][0xc38] ;  /* 0x00030e0000057ab9 */ /* 0x000fe20000000800 */
[----:B------:R-:W-:-:S04]  /*21860*/  ISETP.NE.AND P0, PT, R0, 0x1f, PT ;  /* 0x0000001f0000780c */ /* 0x000fc80003f05270 */
[----:B------:R-:W-:-:S13]  /*21870*/  ISETP.GE.OR P1, PT, R0, UR4, !P0 ;  /* 0x0000000400007c0c */ /* 0x000fda000c726670 */
[----:B0-----:R-:W0:Y:S08]  /*21880*/  @!P1 LDC.64 R2, c[0x0][0xc80] ;  /* 0x00032000ff029b82 */ /* 0x001e300000000a00 */
        /* <DEDUP_REMOVED lines=23> */
[----:B-1----:R-:W-:-:S04]  /*21a00*/  SEL R2, R2, RZ, P4 ;  /* 0x000000ff02027207 */ /* 0x002fc80002000000 */
[----:B------:R-:W-:-:S05]  /*21a10*/  IADD3 R3, R9, R2, RZ ;  /* 0x0000000209037210 */ /* 0x000fca0007ffe0ff */
        /* <DEDUP_REMOVED lines=11> */
.L_x_652:
[----:B------:R-:W0:Y:S01]  /*21ad0*/  LDC R2, c[0x0][0xc3c] ;  /* 0x00030f00ff027b82 */ /* 0x000e220000000800 */
[----:B------:R-:W-:Y:S01]  /*21ae0*/  ULDC UR7, c[0x0][0xc3c] ;  /* 0x00030f0000077ab9 */ /* 0x000fe20000000800 */
[----:B------:R-:W-:Y:S01]  /*21af0*/  UIADD3 UR4, UR4, 0x1f, URZ ;  /* 0x0000001f04047890 */ /* 0x000fe2000fffe03f */
[----:B------:R-:W-:-:S05]  /*21b00*/  MOV R3, UR7 ;  /* 0x0000000700037c02 */ /* 0x000fca0008000f00 */
        /* <DEDUP_REMOVED lines=9> */
[----:B------:R-:W-:Y:S02]  /*21ba0*/  IMAD.MOV.U32 R10, RZ, RZ, RZ ;  /* 0x000000ffff0a7224 */ /* 0x000fe400078e00ff */
[----:B0-----:R-:W-:-:S05]  /*21bb0*/  @!P6 IMAD.WIDE R2, R9, 0x4, R2 ;  /* 0x000000040902e825 */ /* 0x001fca00078e0202 */
[----:B------:R1:W2:Y:S02]  /*21bc0*/  @!P6 LDG.E R7, desc[UR8][R2.64] ;  /* 0x000000080207e981 */ /* 0x0002a4000c1e1900 */
[----:B-1----:R-:W-:-:S05]  /*21bd0*/  @!P6 IMAD.WIDE R2, R9, 0x4, R4 ;  /* 0x000000040902e825 */ /* 0x002fca00078e0204 */
[----:B------:R-:W2:Y:S02]  /*21be0*/  @!P6 LDG.E R10, desc[UR8][R2.64] ;  /* 0x00000008020ae981 */ /* 0x000ea4000c1e1900 */
[----:B--2---:R-:W-:-:S05]  /*21bf0*/  IMAD R11, R7, R10, RZ ;  /* 0x0000000a070b7224 */ /* 0x004fca00078e02ff */
[----:B------:R-:W0:Y:S02]  /*21c00*/  SHFL.UP PT, R4, R11, 0x1, RZ ;  /* 0x042000000b047989 */ /* 0x000e2400000e00ff */
[----:B0-----:R-:W-:-:S04]  /*21c10*/  SEL R4, R4, RZ, P1 ;  /* 0x000000ff04047207 */ /* 0x001fc80000800000 */
[----:B------:R-:W-:-:S05]  /*21c20*/  IADD3 R4, R11, R4, RZ ;  /* 0x000000040b047210 */ /* 0x000fca0007ffe0ff */
        /* <DEDUP_REMOVED lines=10> */
[----:B0-----:R-:W-:-:S04]  /*21cd0*/  SEL R2, R2, RZ, P5 ;  /* 0x000000ff02027207 */ /* 0x001fc80002800000 */
[----:B------:R-:W-:-:S05]  /*21ce0*/  IADD3 R2, R3, R2, RZ ;  /* 0x0000000203027210 */ /* 0x000fca0007ffe0ff */
[----:B------:R-:W0:Y:S02]  /*21cf0*/  SHFL.IDX PT, R4, R2, 0x1f, 0x1f ;  /* 0x03e01f0002047f89 */ /* 0x000e2400000e0000 */
[----:B0-----:R-:W-:-:S04]  /*21d00*/  IMAD R11, R4, UR5, RZ ;  /* 0x00000005040b7c24 */ /* 0x001fc8000f8e02ff */
[----:B------:R-:W-:-:S05]  /*21d10*/  IMAD.IADD R8, R11, 0x1, R8 ;  /* 0x000000010b087824 */ /* 0x000fca00078e0208 */
[----:B------:R-:W-:-:S13]  /*21d20*/  ISETP.GT.AND P6, PT, R8, UR6, PT ;  /* 0x0000000608007c0c */ /* 0x000fda000bfc4270 */
[----:B------:R-:W-:Y:S05]  /*21d30*/  @!P6 BRA `(.L_x_652) ;  /* 0xfffffffc0064e947 */ /* 0x000fea000383ffff */
.L_x_650:
        /* <DEDUP_REMOVED lines=16> */
[----:B0-----:R-:W-:Y:S01]  /*21e40*/  IADD3 R16, RZ, -R3, RZ ;  /* 0x80000003ff107210 */ /* 0x001fe20007ffe0ff */
[----:B------:R-:W-:Y:S06]  /*21e50*/  @!P0 BRA `(.L_x_653) ;  /* 0x0000000000088947 */ /* 0x000fec0003800000 */
[----:B------:R-:W-:-:S05]  /*21e60*/  VIADD R13, R4, 0xffffffff ;  /* 0xffffffff040d7836 */ /* 0x000fca0000000000 */
[----:B------:R0:W1:Y:S02]  /*21e70*/  SHFL.IDX PT, R14, R2, R13, 0x1f ;  /* 0x00001f0d020e7589 */ /* 0x00006400000e0000 */
.L_x_653:
[----:B-1----:R-:W-:Y:S01]  /*21e80*/  IMAD R10, R14, UR5, R11 ;  /* 0x000000050e0a7c24 */ /* 0x002fe2000f8e020b */
[----:B------:R-:W1:Y:S01]  /*21e90*/  MUFU.RCP R12, R12 ;  /* 0x0000000c000c7308 */ /* 0x000e620000001000 */
[----:B------:R-:W-:Y:S02]  /*21ea0*/  IMAD R11, R16, R5, RZ ;  /* 0x00000005100b7224 */ /* 0x000fe400078e02ff */
[----:B0-----:R-:W-:Y:S01]  /*21eb0*/  IMAD.MOV.U32 R2, RZ, RZ, RZ ;  /* 0x000000ffff027224 */ /* 0x001fe200078e00ff */
[----:B------:R0:W-:Y:S03]  /*21ec0*/  STL [R1+0x10], R10 ;  /* 0x0000100a01007387 */ /* 0x0001e60000100800 */
[----:B------:R-:W-:Y:S01]  /*21ed0*/  IMAD.HI.U32 R2, R3, R11, R2 ;  /* 0x0000000b03027227 */ /* 0x000fe200078e0002 */
[----:B------:R-:W-:-:S04]  /*21ee0*/  IABS R11, R7 ;  /* 0x00000007000b7213 */ /* 0x000fc80000000000 */
[----:B------:R-:W-:Y:S02]  /*21ef0*/  IADD3 R14, RZ, -R11, RZ ;  /* 0x8000000bff0e7210 */ /* 0x000fe40007ffe0ff */
[----:B0-----:R-:W-:-:S04]  /*21f00*/  IADD3 R10, -R10, UR6, RZ ;  /* 0x000000060a0a7c10 */ /* 0x001fc8000fffe1ff */
[----:B------:R-:W-:-:S05]  /*21f10*/  IABS R3, R10 ;  /* 0x0000000a00037213 */ /* 0x000fca0000000000 */
[----:B------:R-:W-:-:S04]  /*21f20*/  IMAD.HI.U32 R11, R2, R3, RZ ;  /* 0x00000003020b7227 */ /* 0x000fc800078e00ff */
[----:B------:R-:W-:Y:S02]  /*21f30*/  IMAD R2, R11, R14, R3 ;  /* 0x0000000e0b027224 */ /* 0x000fe400078e0203 */
[----:B-1----:R-:W-:-:S03]  /*21f40*/  VIADD R3, R12, 0xffffffe ;  /* 0x0ffffffe0c037836 */ /* 0x002fc60000000000 */
[----:B------:R-:W-:-:S03]  /*21f50*/  ISETP.GT.U32.AND P1, PT, R5, R2, PT ;  /* 0x000000020500720c */ /* 0x000fc60003f24070 */
[----:B------:R-:W0:Y:S10]  /*21f60*/  F2I.FTZ.U32.TRUNC.NTZ R3, R3 ;  /* 0x0000000300037305 */ /* 0x000e34000021f000 */
[----:B------:R-:W-:-:S02]  /*21f70*/  @!P1 IMAD.IADD R2, R2, 0x1, -R5 ;  /* 0x0000000102029824 */ /* 0x000fc400078e0a05 */
[----:B------:R-:W-:Y:S01]  /*21f80*/  @!P1 VIADD R11, R11, 0x1 ;  /* 0x000000010b0b9836 */ /* 0x000fe20000000000 */
[----:B------:R-:W-:Y:S02]  /*21f90*/  ISETP.NE.AND P1, PT, R7, RZ, PT ;  /* 0x000000ff0700720c */ /* 0x000fe40003f25270 */
[----:B------:R-:W-:Y:S01]  /*21fa0*/  ISETP.GE.U32.AND P0, PT, R2, R5, PT ;  /* 0x000000050200720c */ /* 0x000fe20003f06070 */
[----:B0-----:R-:W-:Y:S01]  /*21fb0*/  IMAD.MOV R5, RZ, RZ, -R3 ;  /* 0x000000ffff057224 */ /* 0x001fe200078e0a03 */
[----:B------:R-:W-:-:S03]  /*21fc0*/  MOV R2, RZ ;  /* 0x000000ff00027202 */ /* 0x000fc60000000f00 */
[----:B------:R-:W-:-:S04]  /*21fd0*/  IMAD R5, R5, R8, RZ ;  /* 0x0000000805057224 */ /* 0x000fc800078e02ff */
[----:B------:R-:W-:Y:S01]  /*21fe0*/  IMAD.HI.U32 R5, R3, R5, R2 ;  /* 0x0000000503057227 */ /* 0x000fe200078e0002 */
[----:B------:R-:W-:Y:S02]  /*21ff0*/  LOP3.LUT R2, R10, R7, RZ, 0x3c, !PT ;  /* 0x000000070a027212 */ /* 0x000fe400078e3cff */
[----:B------:R-:W-:Y:S01]  /*22000*/  IABS R3, R9 ;  /* 0x0000000900037213 */ /* 0x000fe20000000000 */
[----:B------:R-:W-:Y:S01]  /*22010*/  @P0 VIADD R11, R11, 0x1 ;  /* 0x000000010b0b0836 */ /* 0x000fe20000000000 */
[----:B------:R-:W-:Y:S02]  /*22020*/  ISETP.GE.AND P2, PT, R2, RZ, PT ;  /* 0x000000ff0200720c */ /* 0x000fe40003f46270 */
[----:B------:R-:W-:-:S11]  /*22030*/  IADD3 R3, RZ, -R3, RZ ;  /* 0x80000003ff037210 */ /* 0x000fd60007ffe0ff */
[----:B------:R-:W-:Y:S01]  /*22040*/  @!P2 IMAD.MOV R11, RZ, RZ, -R11 ;  /* 0x000000ffff0ba224 */ /* 0x000fe200078e0a0b */
[----:B------:R-:W-:-:S04]  /*22050*/  @!P1 LOP3.LUT R11, RZ, R7, RZ, 0x33, !PT ;  /* 0x00000007ff0b9212 */ /* 0x000fc800078e33ff */
[-C--:B------:R-:W-:Y:S01]  /*22060*/  IABS R2, R11.reuse ;  /* 0x0000000b00027213 */ /* 0x080fe20000000000 */
[----:B------:R-:W-:-:S04]  /*22070*/  IMAD R7, R7, R11, RZ ;  /* 0x0000000b07077224 */ /* 0x000fc800078e02ff */
[----:B------:R-:W-:-:S04]  /*22080*/  IMAD.HI.U32 R5, R5, R2, RZ ;  /* 0x0000000205057227 */ /* 0x000fc800078e00ff */
[----:B------:R-:W-:Y:S01]  /*22090*/  IMAD R3, R5, R3, R2 ;  /* 0x0000000305037224 */ /* 0x000fe200078e0202 */
[----:B------:R-:W-:-:S04]  /*220a0*/  LOP3.LUT R2, R11, R9, RZ, 0x3c, !PT ;  /* 0x000000090b027212 */ /* 0x000fc800078e3cff */
[----:B------:R-:W-:Y:S02]  /*220b0*/  ISETP.GT.U32.AND P1, PT, R8, R3, PT ;  /* 0x000000030800720c */ /* 0x000fe40003f24070 */
[----:B------:R-:W-:-:S11]  /*220c0*/  ISETP.GE.AND P2, PT, R2, RZ, PT ;  /* 0x000000ff0200720c */ /* 0x000fd60003f46270 */
[----:B------:R-:W-:Y:S02]  /*220d0*/  @!P1 IMAD.IADD R3, R3, 0x1, -R8 ;  /* 0x0000000103039824 */ /* 0x000fe400078e0a08 */
[----:B------:R-:W-:Y:S01]  /*220e0*/  @!P1 VIADD R5, R5, 0x1 ;  /* 0x0000000105059836 */ /* 0x000fe20000000000 */
[----:B------:R-:W-:Y:S02]  /*220f0*/  ISETP.NE.AND P1, PT, R9, RZ, PT ;  /* 0x000000ff0900720c */ /* 0x000fe40003f25270 */
[----:B------:R-:W-:-:S13]  /*22100*/  ISETP.GE.U32.AND P0, PT, R3, R8, PT ;  /* 0x000000080300720c */ /* 0x000fda0003f06070 */
[----:B------:R-:W-:-:S05]  /*22110*/  @P0 VIADD R5, R5, 0x1 ;  /* 0x0000000105050836 */ /* 0x000fca0000000000 */
[----:B------:R-:W-:Y:S02]  /*22120*/  @!P2 IADD3 R5, -R5, RZ, RZ ;  /* 0x000000ff0505a210 */ /* 0x000fe40007ffe1ff */
[----:B------:R-:W-:-:S05]  /*22130*/  @!P1 LOP3.LUT R5, RZ, R9, RZ, 0x33, !PT ;  /* 0x00000009ff059212 */ /* 0x000fca00078e33ff */
[----:B------:R-:W-:-:S04]  /*22140*/  IMAD.MOV R2, RZ, RZ, -R5 ;  /* 0x000000ffff027224 */ /* 0x000fc800078e0a05 */
[C---:B------:R-:W-:Y:S02]  /*22150*/  IMAD R11, R9.reuse, R2, R11 ;  /* 0x00000002090b7224 */ /* 0x040fe400078e020b */
[----:B------:R-:W-:Y:S02]  /*22160*/  IMAD R2, R9, 0x1000000, R5 ;  /* 0x0100000009027824 */ /* 0x000fe400078e0205 */
[----:B------:R-:W-:-:S03]  /*22170*/  IMAD.IADD R5, R10, 0x1, -R7 ;  /* 0x000000010a057824 */ /* 0x000fc600078e0a07 */
[----:B------:R-:W-:Y:S01]  /*22180*/  LEA R3, R11, R2, 0x10 ;  /* 0x000000020b037211 */ /* 0x000fe200078e80ff */
[----:B------:R-:W-:Y:S01]  /*22190*/  VIADD R2, R4, UR4 ;  /* 0x0000000404027c36 */ /* 0x000fe20008000000 */
[----:B------:R1:W-:Y:S04]  /*221a0*/  STL [R1+0x14], R5 ;  /* 0x0000140501007387 */ /* 0x0003e80000100800 */
[----:B------:R1:W-:Y:S04]  /*221b0*/  STL [R1+0x1c], R2 ;  /* 0x00001c0201007387 */ /* 0x0003e80000100800 */
[----:B------:R1:W-:Y:S01]  /*221c0*/  STL [R1+0x18], R3 ;  /* 0x0000180301007387 */ /* 0x0003e20000100800 */
[----:B------:R-:W-:Y:S05]  /*221d0*/  BRA `(.L_x_654) ;  /* 0x0000000000107947 */ /* 0x000fea0003800000 */
.L_x_651:
[----:B------:R-:W-:Y:S01]  /*221e0*/  IMAD.U32 R2, RZ, RZ, UR6 ;  /* 0x00000006ff027e24 */ /* 0x000fe2000f8e00ff */
[----:B------:R0:W-:Y:S04]  /*221f0*/  STL [R1+0x14], RZ ;  /* 0x000014ff01007387 */ /* 0x0001e80000100800 */
[----:B------:R0:W-:Y:S04]  /*22200*/  STL [R1+0x18], RZ ;  /* 0x000018ff01007387 */ /* 0x0001e80000100800 */
[----:B------:R0:W-:Y:S02]  /*22210*/  STL [R1+0x10], R2 ;  /* 0x0000100201007387 */ /* 0x0001e40000100800 */
.L_x_654:
[----:B------:R-:W2:Y:S04]  /*22220*/  LDL R8, [R1+0x10] ;  /* 0x0000100001087983 */ /* 0x000ea80000100800 */
[----:B------:R-:W2:Y:S04]  /*22230*/  LDL R9, [R1+0x14] ;  /* 0x0000140001097983 */ /* 0x000ea80000100800 */
[----:B------:R-:W2:Y:S04]  /*22240*/  LDL R10, [R1+0x18] ;  /* 0x00001800010a7983 */ /* 0x000ea80000100800 */
[----:B------:R-:W2:Y:S01]  /*22250*/  LDL R11, [R1+0x1c] ;  /* 0x00001c00010b7983 */ /* 0x000ea20000100800 */
[----:B------:R-:W-:-:S13]  /*22260*/  ISETP.NE.AND P0, PT, R0, RZ, PT ;  /* 0x000000ff0000720c */ /* 0x000fda0003f05270 */
[----:B-1----:R-:W1:Y:S01]  /*22270*/  @!P0 S2R R3, SR_CgaCtaId ;  /* 0x0000000000038919 */ /* 0x002e620000008800 */
[----:B------:R-:W-:-:S04]  /*22280*/  @!P0 MOV R0, 0x400 ;  /* 0x0000040000008802 */ /* 0x000fc80000000f00 */
[----:B-1----:R-:W-:-:S05]  /*22290*/  @!P0 LEA R0, R3, R0, 0x18 ;  /* 0x0000000003008211 */ /* 0x002fca00078ec0ff */
[----:B--2---:R2:W-:Y:S01]  /*222a0*/  @!P0 STS.128 [R0+0x348d0], R8 ;  /* 0x0348d00800008388 */ /* 0x0045e20000000c00 */
[----:B------:R-:W-:Y:S06]  /*222b0*/  BAR.ARV 0x5, 0x180 ;  /* 0x0146000000007b1d */ /* 0x000fec0000002000 */
.L_x_649:
[----:B--2---:R-:W2:Y:S01]  /*222c0*/  LDL R0, [R1+0x1c] ;  /* 0x00001c0001007983 */ /* 0x004ea20000100800 */
[----:B------:R-:W-:Y:S01]  /*222d0*/  ULDC UR4, c[0x0][0xc3c] ;  /* 0x00030f0000047ab9 */ /* 0x000fe20000000800 */
[----:B------:R-:W-:Y:S02]  /*222e0*/  MOV R19, RZ ;  /* 0x000000ff00137202 */ /* 0x000fe40000000f00 */
[----:B--2---:R-:W-:Y:S01]  /*222f0*/  ISETP.GE.AND P0, PT, R0, UR4, PT ;  /* 0x0000000400007c0c */ /* 0x004fe2000bf06270 */
[----:B------:R-:W-:-:S05]  /*22300*/  IMAD.MOV.U32 R0, RZ, RZ, 0x1 ;  /* 0x00000001ff007424 */ /* 0x000fca00078e00ff */
[----:B------:R2:W-:Y:S04]  /*22310*/  STL [R1+0xc], R0 ;  /* 0x00000c0001007387 */ /* 0x0005e80000100800 */
[----:B------:R2:W-:Y:S03]  /*22320*/  STL [R1+0x5c], RZ ;  /* 0x00005cff01007387 */ /* 0x0005e60000100800 */
[----:B------:R-:W-:Y:S05]  /*22330*/  @P0 BRA `(.L_x_655) ;  /* 0x0000006800940947 */ /* 0x000fea0003800000 */
[----:B------:R-:W3:Y:S01]  /*22340*/  S2UR UR5, SR_CgaCtaId ;  /* 0x00000000000579c3 */ /* 0x000ee20000008800 */
[C---:B--2---:R-:W-:Y:S01]  /*22350*/  IMAD.SHL.U32 R0, R6.reuse, 0x8, RZ ;  /* 0x0000000806007824 */ /* 0x044fe200078e00ff */
[----:B------:R-:W-:Y:S01]  /*22360*/  LOP3.LUT R4, R6, 0x7f, RZ, 0xc0, !PT ;  /* 0x0000007f06047812 */ /* 0x000fe200078ec0ff */
[----:B------:R-:W-:Y:S01]  /*22370*/  UMOV UR4, 0x400 ;  /* 0x0000040000047882 */ /* 0x000fe20000000000 */
[----:B------:R-:W-:Y:S01]  /*22380*/  BSSY B8, `(.L_x_655) ;  /* 0x00006a0000087945 */ /* 0x000fe20003800000 */
[----:B------:R-:W-:Y:S01]  /*22390*/  IMAD.MOV.U32 R19, RZ, RZ, RZ ;  /* 0x000000ffff137224 */ /* 0x000fe200078e00ff */
[----:B------:R-:W-:Y:S01]  /*223a0*/  LOP3.LUT R3, R0, 0x1f8, RZ, 0xc0, !PT ;  /* 0x000001f800037812 */ /* 0x000fe200078ec0ff */
[----:B0-----:R-:W-:Y:S01]  /*223b0*/  IMAD.SHL.U32 R2, R4, 0x8, RZ ;  /* 0x0000000804027824 */ /* 0x001fe200078e00ff */
[----:B------:R-:W-:Y:S01]  /*223c0*/  LOP3.LUT R0, R0, 0x38, RZ, 0xc0, !PT ;  /* 0x0000003800007812 */ /* 0x000fe200078ec0ff */
[----:B------:R-:W-:Y:S01]  /*223d0*/  ULDC.64 UR38, c[0x0][0x198] ;  /* 0x0000660000267ab9 */ /* 0x000fe20000000a00 */
[----:B------:R-:W-:Y:S01]  /*223e0*/  LOP3.LUT R3, R3, 0x38, R6, 0x78, !PT ;  /* 0x0000003803037812 */ /* 0x000fe200078e7806 */
[----:B------:R-:W-:Y:S01]  /*223f0*/  IMAD.SHL.U32 R6, R6, 0x10, RZ ;  /* 0x0000001006067824 */ /* 0x000fe200078e00ff */
[----:B------:R-:W-:Y:S01]  /*22400*/  LOP3.LUT R0, R0, 0x40, RZ, 0xfc, !PT ;  /* 0x0000004000007812 */ /* 0x000fe200078efcff */
[----:B------:R-:W-:Y:S01]  /*22410*/  ULDC UR36, c[0x0][0xc] ;  /* 0x0000030000247ab9 */ /* 0x000fe20000000800 */
[----:B------:R-:W-:-:S02]  /*22420*/  LOP3.LUT R3, R3, 0x200, R2, 0xf8, !PT ;  /* 0x0000020003037812 */ /* 0x000fc400078ef802 */
[----:B------:R-:W-:-:S04]  /*22430*/  SHF.R.U32.HI R2, RZ, 0x3, R4 ;  /* 0x00000003ff027819 */ /* 0x000fc80000011604 */
[----:B------:R-:W-:Y:S01]  /*22440*/  LOP3.LUT R4, R2, 0x70, R6, 0xf8, !PT ;  /* 0x0000007002047812 */ /* 0x000fe200078ef806 */
[----:B------:R-:W-:Y:S01]  /*22450*/  IMAD.MOV.U32 R2, RZ, RZ, 0x1 ;  /* 0x00000001ff027424 */ /* 0x000fe200078e00ff */
[----:B---3--:R-:W-:-:S06]  /*22460*/  ULEA UR4, UR5, UR4, 0x18 ;  /* 0x0000000405047291 */ /* 0x008fcc000f8ec03f */
[----:B------:R-:W-:-:S05]  /*22470*/  MOV R18, UR4 ;  /* 0x0000000400127c02 */ /* 0x000fca0008000f00 */
[----:B------:R-:W-:-:S05]  /*22480*/  IMAD R3, R3, 0x2, R18 ;  /* 0x0000000203037824 */ /* 0x000fca00078e0212 */
[----:B------:R0:W-:Y:S04]  /*22490*/  STL [R1+0x30], R3 ;  /* 0x0000300301007387 */ /* 0x0001e80000100800 */
[----:B------:R0:W-:Y:S04]  /*224a0*/  STL [R1+0x5c], RZ ;  /* 0x00005cff01007387 */ /* 0x0001e80000100800 */
[----:B------:R0:W-:Y:S04]  /*224b0*/  STL [R1+0x24], R2 ;  /* 0x0000240201007387 */ /* 0x0001e80000100800 */
[----:B------:R0:W-:Y:S04]  /*224c0*/  STL [R1+0x20], RZ ;  /* 0x000020ff01007387 */ /* 0x0001e80000100800 */
[----:B------:R0:W-:Y:S02]  /*224d0*/  STL [R1+0xc], R2 ;  /* 0x00000c0201007387 */ /* 0x0001e40000100800 */
.L_x_792:
[----:B------:R-:W2:Y:S01]  /*224e0*/  LDL R0, [R1+0x1c] ;  /* 0x00001c0001007983 */ /* 0x000ea20000100800 */
[----:B0-----:R-:W2:Y:S01]  /*224f0*/  LDC.64 R2, c[0x0][0xc88] ;  /* 0x00032200ff027b82 */ /* 0x001ea20000000a00 */
[----:B------:R-:W-:Y:S01]  /*22500*/  ULDC.64 UR4, c[0x0][0x208] ;  /* 0x0000820000047ab9 */ /* 0x000fe20000000a00 */
[----:B--2---:R-:W-:-:S05]  /*22510*/  IMAD.WIDE R2, R0, 0x4, R2 ;  /* 0x0000000400027825 */ /* 0x004fca00078e0202 */
[----:B------:R-:W2:Y:S01]  /*22520*/  LDG.E R15, desc[UR4][R2.64] ;  /* 0x00000004020f7981 */ /* 0x000ea2000c1e1900 */
[----:B------:R-:W-:Y:S05]  /*22530*/  YIELD ;  /* 0x0000000000007946 */ /* 0x000fea0003800000 */
[----:B------:R-:W-:Y:S01]  /*22540*/  ULDC.64 UR4, c[0x0][0xa28] ;  /* 0x00028a0000047ab9 */ /* 0x000fe20000000a00 */
[----:B------:R-:W-:Y:S01]  /*22550*/  MOV R0, RZ ;  /* 0x000000ff00007202 */ /* 0x000fe20000000f00 */
[----:B------:R-:W-:Y:S01]  /*22560*/  ULDC.64 UR12, c[0x0][0x208] ;  /* 0x00008200000c7ab9 */ /* 0x000fe20000000a00 */
[----:B------:R-:W-:Y:S01]  /*22570*/  ISETP.NE.U32.AND P0, PT, RZ, UR4, PT ;  /* 0x00000004ff007c0c */ /* 0x000fe2000bf05070 */
[----:B-1----:R-:W-:Y:S01]  /*22580*/  IMAD.MOV.U32 R8, RZ, RZ, RZ ;  /* 0x000000ffff087224 */ /* 0x002fe200078e00ff */
[----:B------:R-:W-:Y:S01]  /*22590*/  ULDC.64 UR10, c[0x0][0xa18] ;  /* 0x00028600000a7ab9 */ /* 0x000fe20000000a00 */
        /* <DEDUP_REMOVED lines=13> */
[----:B------:R-:W-:Y:S02]  /*22670*/  ISETP.NE.AND.EX P1, PT, RZ, UR5, PT, P1 ;  /* 0x00000005ff007c0c */ /* 0x000fe4000bf25310 */
[----:B------:R-:W-:Y:S02]  /*22680*/  CS2R R10, SRZ ;  /* 0x00000000000a7805 */ /* 0x000fe4000001ff00 */
[----:B------:R-:W-:Y:S01]  /*22690*/  ISETP.NE.U32.AND P3, PT, RZ, UR10, PT ;  /* 0x0000000aff007c0c */ /* 0x000fe2000bf65070 */
[----:B------:R-:W-:Y:S01]  /*226a0*/  STL [R1+0x4], R14 ;  /* 0x0000040e01007387 */ /* 0x000fe20000100800 */
[----:B------:R-:W-:Y:S02]  /*226b0*/  ISETP.NE.U32.AND P0, PT, RZ, UR6, PT ;  /* 0x00000006ff007c0c */ /* 0x000fe4000bf05070 */
[----:B------:R-:W-:Y:S01]  /*226c0*/  ISETP.NE.U32.AND P2, PT, RZ, UR8, PT ;  /* 0x00000008ff007c0c */ /* 0x000fe2000bf45070 */
[----:B------:R-:W-:Y:S01]  /*226d0*/  STL [R1+0x28], R13 ;  /* 0x0000280d01007387 */ /* 0x000fe20000100800 */
[----:B------:R-:W-:-:S02]  /*226e0*/  IADD3 R6, P5, R14, UR6, RZ ;  /* 0x000000060e067c10 */ /* 0x000fc4000ffbe0ff */
[C---:B-1----:R-:W-:Y:S02]  /*226f0*/  IADD3 R2, P4, R14.reuse, UR4, RZ ;  /* 0x000000040e027c10 */ /* 0x042fe4000ff9e0ff */
[----:B------:R-:W-:Y:S02]  /*22700*/  ISETP.NE.AND.EX P3, PT, RZ, UR11, PT, P3 ;  /* 0x0000000bff007c0c */ /* 0x000fe4000bf65330 */
[C---:B------:R-:W-:Y:S02]  /*22710*/  IADD3.X R3, R13.reuse, UR5, RZ, P4, !PT ;  /* 0x000000050d037c10 */ /* 0x040fe4000a7fe4ff */
[----:B0-----:R-:W-:Y:S02]  /*22720*/  IADD3 R4, P4, R14, UR8, RZ ;  /* 0x000000080e047c10 */ /* 0x001fe4000ff9e0ff */
[----:B------:R-:W-:Y:S01]  /*22730*/  ISETP.NE.AND.EX P0, PT, RZ, UR7, PT, P0 ;  /* 0x00000007ff007c0c */ /* 0x000fe2000bf05300 */
[----:B------:R-:W2:Y:S01]  /*22740*/  @P1 LDG.E R8, desc[UR12][R2.64] ;  /* 0x0000000c02081981 */ /* 0x000ea2000c1e1900 */
[C---:B------:R-:W-:Y:S01]  /*22750*/  IADD3.X R5, R13.reuse, UR9, RZ, P4, !PT ;  /* 0x000000090d057c10 */ /* 0x040fe2000a7fe4ff */
[----:B------:R-:W-:Y:S01]  /*22760*/  ULDC UR4, c[0x0][0x288] ;  /* 0x0000a20000047ab9 */ /* 0x000fe20000000800 */
[----:B------:R-:W-:Y:S01]  /*22770*/  ISETP.NE.AND.EX P2, PT, RZ, UR9, PT, P2 ;  /* 0x00000009ff007c0c */ /* 0x000fe2000bf45320 */
[----:B------:R-:W-:Y:S01]  /*22780*/  IMAD.U32 R12, RZ, RZ, UR4 ;  /* 0x00000004ff0c7e24 */ /* 0x000fe2000f8e00ff */
[----:B------:R-:W-:Y:S01]  /*22790*/  ULDC.64 UR4, c[0x0][0x418] ;  /* 0x0001060000047ab9 */ /* 0x000fe20000000a00 */
[----:B------:R-:W-:Y:S01]  /*227a0*/  IADD3.X R7, R13, UR7, RZ, P5, !PT ;  /* 0x000000070d077c10 */ /* 0x000fe2000affe4ff */
[----:B--2---:R0:W-:Y:S01]  /*227b0*/  STL [R1+0x48], R8 ;  /* 0x0000480801007387 */ /* 0x0041e20000100800 */
[----:B------:R-:W-:-:S03]  /*227c0*/  UISETP.NE.U32.AND UP0, UPT, UR4, URZ, UPT ;  /* 0x0000003f0400728c */ /* 0x000fc6000bf05070 */
[----:B------:R-:W-:Y:S01]  /*227d0*/  ULDC UR4, c[0x0][0x424] ;  /* 0x0001090000047ab9 */ /* 0x000fe20000000800 */
[----:B------:R-:W5:Y:S04]  /*227e0*/  @P0 LDG.E R11, desc[UR12][R6.64] ;  /* 0x0000000c060b0981 */ /* 0x000f68000c1e1900 */
[----:B------:R-:W5:Y:S01]  /*227f0*/  @P2 LDG.E R10, desc[UR12][R4.64] ;  /* 0x0000000c040a2981 */ /* 0x000f62000c1e1900 */
[----:B0-----:R-:W-:-:S04]  /*22800*/  @P3 IADD3 R8, P4, R14, UR10, RZ ;  /* 0x0000000a0e083c10 */ /* 0x001fc8000ff9e0ff */
[----:B------:R-:W-:-:S05]  /*22810*/  @P3 IADD3.X R9, R13, UR11, RZ, P4, !PT ;  /* 0x0000000b0d093c10 */ /* 0x000fca000a7fe4ff */
[----:B------:R0:W2:Y:S01]  /*22820*/  @P3 LDG.E R12, desc[UR12][R8.64] ;  /* 0x0000000c080c3981 */ /* 0x0000a2000c1e1900 */
[----:B------:R-:W-:-:S03]  /*22830*/  UISETP.NE.AND.EX UP0, UPT, UR5, URZ, UPT, UP0 ;  /* 0x0000003f0500728c */ /* 0x000fc6000bf05300 */
[----:B------:R-:W-:Y:S01]  /*22840*/  ULDC UR5, c[0x0][0x2f0] ;  /* 0x0000bc0000057ab9 */ /* 0x000fe20000000800 */
[----:B------:R-:W-:-:S04]  /*22850*/  USEL UR4, UR4, 0x1, UP0 ;  /* 0x0000000104047887 */ /* 0x000fc80008000000 */
[----:B------:R-:W-:-:S03]  /*22860*/  UIMAD UR4, UR4, UR5, URZ ;  /* 0x00000005040472a4 */ /* 0x000fc6000f8e023f */
[----:B------:R-:W-:Y:S02]  /*22870*/  ULDC UR5, c[0x0][0x348] ;  /* 0x0000d20000057ab9 */ /* 0x000fe40000000800 */
[----:B0-----:R-:W-:Y:S01]  /*22880*/  MOV R9, UR5 ;  /* 0x0000000500097c02 */ /* 0x001fe20008000f00 */
[----:B------:R-:W-:Y:S01]  /*22890*/  IMAD.U32 R8, RZ, RZ, UR4 ;  /* 0x00000004ff087e24 */ /* 0x000fe2000f8e00ff */
[----:B--2---:R0:W-:Y:S01]  /*228a0*/  STL [R1+0x54], R12 ;  /* 0x0000540c01007387 */ /* 0x0041e20000100800 */
[----:B------:R-:W-:Y:S05]  /*228b0*/  @P3 BRA `(.L_x_656) ;  /* 0x0000000000183947 */ /* 0x000fea0003800000 */
[----:B------:R-:W-:Y:S05]  /*228c0*/  @!P1 BRA `(.L_x_656) ;  /* 0x0000000000149947 */ /* 0x000fea0003800000 */
[----:B------:R-:W-:Y:S02]  /*228d0*/  ULDC.64 UR4, c[0x0][0x208] ;  /* 0x0000820000047ab9 */ /* 0x000fe40000000a00 */
[----:B0-----:R-:W2:Y:S04]  /*228e0*/  LDG.E R12, desc[UR4][R2.64] ;  /* 0x00000004020c7981 */ /* 0x001ea8000c1e1900 */
[----:B------:R-:W2:Y:S02]  /*228f0*/  LDG.E R2, desc[UR4][R2.64+0x4] ;  /* 0x0000040402027981 */ /* 0x000ea4000c1e1900 */
[----:B--2---:R-:W-:-:S05]  /*22900*/  IMAD.IADD R2, R2, 0x1, -R12 ;  /* 0x0000000102027824 */ /* 0x004fca00078e0a0c */
[----:B------:R1:W-:Y:S02]  /*22910*/  STL [R1+0x54], R2 ;  /* 0x0000540201007387 */ /* 0x0003e40000100800 */
.L_x_656:
[----:B------:R-:W2:Y:S01]  /*22920*/  LDL.LU R3, [R1+0x18] ;  /* 0x0000180001037983 */ /* 0x000ea20000300800 */
[----:B0-----:R-:W-:Y:S01]  /*22930*/  MOV R12, R15 ;  /* 0x0000000f000c7202 */ /* 0x001fe20000000f00 */
[----:B------:R-:W-:Y:S02]  /*22940*/  ULDC.64 UR4, c[0x0][0xa20] ;  /* 0x0002880000047ab9 */ /* 0x000fe40000000a00 */
[----:B------:R-:W-:Y:S02]  /*22950*/  ISETP.NE.U32.AND P1, PT, RZ, UR4, PT ;  /* 0x00000004ff007c0c */ /* 0x000fe4000bf25070 */
[----:B------:R0:W-:Y:S02]  /*22960*/  STL [R1+0x8], R12 ;  /* 0x0000080c01007387 */ /* 0x0001e40000100800 */
[----:B------:R-:W-:Y:S02]  /*22970*/  ISETP.NE.AND.EX P1, PT, RZ, UR5, PT, P1 ;  /* 0x00000005ff007c0c */ /* 0x000fe4000bf25310 */
[----:B--2---:R-:W-:-:S02]  /*22980*/  LOP3.LUT R17, R3, 0xff000000, RZ, 0xc0, !PT ;  /* 0xff00000003117812 */ /* 0x004fc400078ec0ff */
[C---:B-1----:R-:W-:Y:S02]  /*22990*/  LOP3.LUT R2, R3.reuse, 0xff0000, RZ, 0xc0, !PT ;  /* 0x00ff000003027812 */ /* 0x042fe400078ec0ff */
[----:B------:R-:W-:Y:S02]  /*229a0*/  SHF.R.U32.HI R17, RZ, 0x8, R17 ;  /* 0x00000008ff117819 */ /* 0x000fe40000011611 */
[----:B------:R-:W-:Y:S02]  /*229b0*/  LOP3.LUT R16, R3, 0xffff, RZ, 0xc0, !PT ;  /* 0x0000ffff03107812 */ /* 0x000fe400078ec0ff */
[----:B------:R-:W-:Y:S01]  /*229c0*/  LEA.HI R17, R2, R17, RZ, 0x10 ;  /* 0x0000001102117211 */ /* 0x000fe200078f80ff */
[----:B-----5:R-:W-:-:S05]  /*229d0*/  IMAD.IADD R2, R11, 0x1, R0 ;  /* 0x000000010b027824 */ /* 0x020fca00078e0200 */
[----:B------:R0:W-:Y:S01]  /*229e0*/  STL [R1+0x18], R2 ;  /* 0x0000180201007387 */ /* 0x0001e20000100800 */
[----:B------:R-:W-:Y:S05]  /*229f0*/  @!P1 BRA `(.L_x_657) ;  /* 0x0000000000149947 */ /* 0x000fea0003800000 */
[----:B0-----:R-:W-:Y:S01]  /*22a00*/  IADD3 R2, P0, R14, UR4, RZ ;  /* 0x000000040e027c10 */ /* 0x001fe2000ff1e0ff */
[----:B------:R-:W-:-:S03]  /*22a10*/  ULDC.64 UR6, c[0x0][0x208] ;  /* 0x0000820000067ab9 */ /* 0x000fc60000000a00 */
[----:B------:R-:W-:-:S05]  /*22a20*/  IADD3.X R3, R13, UR5, RZ, P0, !PT ;  /* 0x000000050d037c10 */ /* 0x000fca00087fe4ff */
[----:B------:R0:W5:Y:S01]  /*22a30*/  LDG.E R8, desc[UR6][R2.64] ;  /* 0x0000000602087981 */ /* 0x000162000c1e1900 */
[----:B------:R-:W-:Y:S05]  /*22a40*/  BRA `(.L_x_658) ;  /* 0x0000000000147947 */ /* 0x000fea0003800000 */
.L_x_657:
[----:B------:R-:W-:Y:S05]  /*22a50*/  @!P0 BRA `(.L_x_658) ;  /* 0x0000000000108947 */ /* 0x000fea0003800000 */
[----:B------:R-:W-:Y:S02]  /*22a60*/  ULDC.64 UR4, c[0x0][0x208] ;  /* 0x0000820000047ab9 */ /* 0x000fe40000000a00 */
[----:B------:R-:W2:Y:S04]  /*22a70*/  LDG.E R8, desc[UR4][R6.64] ;  /* 0x0000000406087981 */ /* 0x000ea8000c1e1900 */
[----:B------:R-:W2:Y:S02]  /*22a80*/  LDG.E R6, desc[UR4][R6.64+0x4] ;  /* 0x0000040406067981 */ /* 0x000ea4000c1e1900 */
[----:B--2---:R-:W-:-:S07]  /*22a90*/  IMAD.IADD R8, R6, 0x1, -R8 ;  /* 0x0000000106087824 */ /* 0x004fce00078e0a08 */
.L_x_658:
[----:B------:R-:W-:Y:S01]  /*22aa0*/  ULDC.64 UR4, c[0x0][0x208] ;  /* 0x0000820000047ab9 */ /* 0x000fe20000000a00 */
[----:B-----5:R-:W-:Y:S02]  /*22ab0*/  IMAD.IADD R6, R8, 0x1, -R0 ;  /* 0x0000000108067824 */ /* 0x020fe400078e0a00 */
[----:B------:R-:W2:Y:S04]  /*22ac0*/  @P2 LDG.E R0, desc[UR4][R4.64] ;  /* 0x0000000404002981 */ /* 0x000ea8000c1e1900 */
[----:B------:R-:W2:Y:S01]  /*22ad0*/  @P2 LDG.E R4, desc[UR4][R4.64+0x4] ;  /* 0x0000040404042981 */ /* 0x000ea2000c1e1900 */
[----:B------:R-:W-:Y:S01]  /*22ae0*/  LOP3.LUT R13, R17, 0xff, RZ, 0xc0, !PT ;  /* 0x000000ff110d7812 */ /* 0x000fe200078ec0ff */
[----:B------:R-:W-:Y:S01]  /*22af0*/  BSSY B0, `(.L_x_659) ;  /* 0x000002a000007945 */ /* 0x000fe20003800000 */
[----:B------:R-:W-:Y:S01]  /*22b00*/  SHF.R.U32.HI R17, RZ, 0x10, R17 ;  /* 0x00000010ff117819 */ /* 0x000fe20000011611 */
[----:B--2---:R-:W-:-:S05]  /*22b10*/  @P2 IMAD.IADD R9, R4, 0x1, -R0 ;  /* 0x0000000104092824 */ /* 0x004fca00078e0a00 */
[----:B0-----:R-:W-:-:S04]  /*22b20*/  IADD3 R2, R6, R9, RZ ;  /* 0x0000000906027210 */ /* 0x001fc80007ffe0ff */
[C---:B------:R-:W-:Y:S01]  /*22b30*/  ISETP.GE.AND P1, PT, R2.reuse, 0x1, PT ;  /* 0x000000010200780c */ /* 0x040fe20003f26270 */
[----:B------:R-:W-:-:S04]  /*22b40*/  VIADD R0, R2, 0xaf ;  /* 0x000000af02007836 */ /* 0x000fc80000000000 */
[----:B------:R-:W-:-:S05]  /*22b50*/  IMAD.HI R0, R0, 0x2e8ba2e9, RZ ;  /* 0x2e8ba2e900007827 */ /* 0x000fca00078e02ff */
[----:B------:R-:W-:-:S04]  /*22b60*/  SHF.R.U32.HI R2, RZ, 0x1f, R0 ;  /* 0x0000001fff027819 */ /* 0x000fc80000011600 */
[----:B------:R-:W-:Y:S01]  /*22b70*/  LEA.HI.SX32 R11, R0, R2, 0x1b ;  /* 0x00000002000b7211 */ /* 0x000fe200078fdaff */
[----:B------:R-:W-:-:S04]  /*22b80*/  IMAD.MOV.U32 R0, RZ, RZ, RZ ;  /* 0x000000ffff007224 */ /* 0x000fc800078e00ff */
[----:B------:R0:W-:Y:S04]  /*22b90*/  STL [R1+0x3c], R11 ;  /* 0x00003c0b01007387 */ /* 0x0001e80000100800 */
[----:B------:R0:W-:Y:S01]  /*22ba0*/  STL [R1+0x58], R13 ;  /* 0x0000580d01007387 */ /* 0x0001e20000100800 */
[----:B------:R-:W-:Y:S05]  /*22bb0*/  @!P1 BRA `(.L_x_660) ;  /* 0x0000000000749947 */ /* 0x000fea0003800000 */
[----:B------:R-:W-:Y:S01]  /*22bc0*/  ISETP.NE.AND P0, PT, R17, RZ, PT ;  /* 0x000000ff1100720c */ /* 0x000fe20003f05270 */
[----:B------:R-:W-:-:S03]  /*22bd0*/  ULDC UR4, c[0x0][0x9f0] ;  /* 0x00027c0000047ab9 */ /* 0x000fc60000000800 */
[----:B------:R-:W-:-:S04]  /*22be0*/  SEL R2, R17, UR4, P0 ;  /* 0x0000000411027c07 */ /* 0x000fc80008000000 */
[----:B------:R-:W-:Y:S02]  /*22bf0*/  IABS R3, R2 ;  /* 0x0000000200037213 */ /* 0x000fe40000000000 */
[----:B------:R-:W-:Y:S02]  /*22c00*/  IADD3 R0, R2, -0x1, R11 ;  /* 0xffffffff02007810 */ /* 0x000fe40007ffe00b */
[----:B------:R-:W1:Y:S08]  /*22c10*/  I2F.RP R4, R3 ;  /* 0x0000000300047306 */ /* 0x000e700000209400 */
[----:B-1----:R-:W1:Y:S02]  /*22c20*/  MUFU.RCP R4, R4 ;  /* 0x0000000400047308 */ /* 0x002e640000001000 */
[----:B-1----:R-:W-:-:S06]  /*22c30*/  VIADD R4, R4, 0xffffffe ;  /* 0x0ffffffe04047836 */ /* 0x002fcc0000000000 */
[----:B------:R1:W2:Y:S02]  /*22c40*/  F2I.FTZ.U32.TRUNC.NTZ R5, R4 ;  /* 0x0000000400057305 */ /* 0x0002a4000021f000 */
[----:B-1----:R-:W-:-:S04]  /*22c50*/  LOP3.LUT R4, R0, R2, RZ, 0x3c, !PT ;  /* 0x0000000200047212 */ /* 0x002fc800078e3cff */
[----:B------:R-:W-:Y:S02]  /*22c60*/  ISETP.GE.AND P4, PT, R4, RZ, PT ;  /* 0x000000ff0400720c */ /* 0x000fe40003f86270 */
[----:B--2---:R-:W-:-:S05]  /*22c70*/  IADD3 R4, RZ, -R5, RZ ;  /* 0x80000005ff047210 */ /* 0x004fca0007ffe0ff */
[----:B------:R-:W-:Y:S02]  /*22c80*/  IMAD R7, R4, R3, RZ ;  /* 0x0000000304077224 */ /* 0x000fe400078e02ff */
[----:B------:R-:W-:-:S04]  /*22c90*/  IMAD.MOV.U32 R4, RZ, RZ, RZ ;  /* 0x000000ffff047224 */ /* 0x000fc800078e00ff */
[----:B------:R-:W-:Y:S01]  /*22ca0*/  IMAD.HI.U32 R7, R5, R7, R4 ;  /* 0x0000000705077227 */ /* 0x000fe200078e0004 */
[----:B------:R-:W-:Y:S02]  /*22cb0*/  IABS R4, R0 ;  /* 0x0000000000047213 */ /* 0x000fe40000000000 */
[----:B------:R-:W-:-:S05]  /*22cc0*/  IABS R0, R2 ;  /* 0x0000000200007213 */ /* 0x000fca0000000000 */
[----:B------:R-:W-:-:S04]  /*22cd0*/  IMAD.MOV R0, RZ, RZ, -R0 ;  /* 0x000000ffff007224 */ /* 0x000fc800078e0a00 */
[----:B------:R-:W-:Y:S02]  /*22ce0*/  IMAD.MOV.U32 R5, RZ, RZ, R0 ;  /* 0x000000ffff057224 */ /* 0x000fe400078e0000 */
[----:B------:R-:W-:-:S04]  /*22cf0*/  IMAD.HI.U32 R0, R7, R4, RZ ;  /* 0x0000000407007227 */ /* 0x000fc800078e00ff */
[----:B------:R-:W-:-:S05]  /*22d00*/  IMAD R4, R0, R5, R4 ;  /* 0x0000000500047224 */ /* 0x000fca00078e0204 */
[----:B------:R-:W-:-:S13]  /*22d10*/  ISETP.GT.U32.AND P3, PT, R3, R4, PT ;  /* 0x000000040300720c */ /* 0x000fda0003f64070 */
[-C--:B------:R-:W-:Y:S01]  /*22d20*/  @!P3 IADD3 R4, R4, -R3.reuse, RZ ;  /* 0x800000030404b210 */ /* 0x080fe20007ffe0ff */
[----:B------:R-:W-:Y:S01]  /*22d30*/  @!P3 VIADD R0, R0, 0x1 ;  /* 0x000000010000b836 */ /* 0x000fe20000000000 */
[----:B------:R-:W-:Y:S02]  /*22d40*/  ISETP.NE.AND P3, PT, R2, RZ, PT ;  /* 0x000000ff0200720c */ /* 0x000fe40003f65270 */
[----:B------:R-:W-:-:S13]  /*22d50*/  ISETP.GE.U32.AND P0, PT, R4, R3, PT ;  /* 0x000000030400720c */ /* 0x000fda0003f06070 */
[----:B------:R-:W-:-:S04]  /*22d60*/  @P0 VIADD R0, R0, 0x1 ;  /* 0x0000000100000836 */ /* 0x000fc80000000000 */
[----:B------:R-:W-:Y:S01]  /*22d70*/  @!P4 IMAD.MOV R0, RZ, RZ, -R0 ;  /* 0x000000ffff00c224 */ /* 0x000fe200078e0a00 */
[----:B------:R-:W-:-:S07]  /*22d80*/  @!P3 LOP3.LUT R0, RZ, R2, RZ, 0x33, !PT ;  /* 0x00000002ff00b212 */ /* 0x000fce00078e33ff */
.L_x_660:
[----:B------:R-:W-:Y:S05]  /*22d90*/  BSYNC B0 ;  /* 0x0000000000007941 */ /* 0x000fea0003800000 */
.L_x_659:
[-C--:B------:R-:W-:Y:S01]  /*22da0*/  IMAD R2, R13, R0.reuse, RZ ;  /* 0x000000000d027224 */ /* 0x080fe200078e02ff */
[----:B------:R-:W-:Y:S04]  /*22db0*/  BSSY B0, `(.L_x_661) ;  /* 0x0000121000007945 */ /* 0x000fe80003800000 */
[C---:B------:R-:W-:Y:S01]  /*22dc0*/  VIADDMNMX R0, R2.reuse, R0, R11, PT ;  /* 0x0000000002007246 */ /* 0x040fe2000380010b */
[----:B------:R-:W-:-:S04]  /*22dd0*/  IMAD R2, R2, 0xb0, -R6 ;  /* 0x000000b002027824 */ /* 0x000fc800078e0a06 */
[----:B------:R-:W-:Y:S01]  /*22de0*/  IMAD R6, R0, 0xb0, -R6 ;  /* 0x000000b000067824 */ /* 0x000fe200078e0a06 */
[----:B------:R-:W-:-:S04]  /*22df0*/  VIMNMX R0, RZ, R2, !PT ;  /* 0x00000002ff007248 */ /* 0x000fc80007fe0100 */
[----:B------:R-:W-:Y:S01]  /*22e00*/  VIMNMX R9, R6, R9, PT ;  /* 0x0000000906097248 */ /* 0x000fe20003fe0100 */
[----:B------:R-:W-:-:S03]  /*22e10*/  IMAD.WIDE.U32 R2, R0, -0x45d1745d, RZ ;  /* 0xba2e8ba300027825 */ /* 0x000fc600078e00ff */
[----:B------:R-:W-:Y:S02]  /*22e20*/  ISETP.GT.AND P0, PT, R9, R0, PT ;  /* 0x000000000900720c */ /* 0x000fe40003f04270 */
[----:B------:R-:W-:-:S05]  /*22e30*/  SHF.R.U32.HI R2, RZ, 0x7, R3 ;  /* 0x00000007ff027819 */ /* 0x000fca0000011603 */
[----:B------:R-:W-:-:S06]  /*22e40*/  IMAD.MOV.U32 R7, RZ, RZ, R2 ;  /* 0x000000ffff077224 */ /* 0x000fcc00078e0002 */
[----:B------:R-:W-:-:S05]  /*22e50*/  @P0 IADD3 R9, R9, 0xaf, RZ ;  /* 0x000000af09090810 */ /* 0x000fca0007ffe0ff */
[----:B------:R-:W-:-:S05]  /*22e60*/  @P0 IMAD.HI R0, R9, 0x2e8ba2e9, RZ ;  /* 0x2e8ba2e909000827 */ /* 0x000fca00078e02ff */
[----:B------:R-:W-:-:S04]  /*22e70*/  @P0 SHF.R.U32.HI R3, RZ, 0x1f, R0 ;  /* 0x0000001fff030819 */ /* 0x000fc80000011600 */
[----:B------:R-:W-:Y:S02]  /*22e80*/  @P0 LEA.HI.SX32 R7, R0, R3, 0x1b ;  /* 0x0000000300070211 */ /* 0x000fe400078fdaff */
[----:B------:R-:W-:Y:S02]  /*22e90*/  PLOP3.LUT P0, PT, PT, PT, PT, 0x80, 0x0 ;  /* 0x000000000000781c */ /* 0x000fe40003f0f070 */
[----:B------:R-:W-:-:S13]  /*22ea0*/  ISETP.GT.AND P3, PT, R7, R2, PT ;  /* 0x000000020700720c */ /* 0x000fda0003f64270 */
[----:B------:R-:W-:Y:S05]  /*22eb0*/  @!P3 BRA `(.L_x_662) ;  /* 0x000000100040b947 */ /* 0x000fea0003800000 */
[----:B------:R-:W-:Y:S01]  /*22ec0*/  UMOV UR4, 0xffffffff ;  /* 0xffffffff00047882 */ /* 0x000fe20000000000 */
[----:B------:R-:W-:Y:S02]  /*22ed0*/  SEL R0, R12, RZ, !P2 ;  /* 0x000000ff0c007207 */ /* 0x000fe40005000000 */
[----:B------:R-:W-:Y:S05]  /*22ee0*/  BRA.DIV UR4, `(.L_x_663) ;  /* 0x0000007204f47947 */ /* 0x000fea000b800000 */
[----:B------:R-:W1:Y:S02]  /*22ef0*/  S2R R3, SR_TID.X ;  /* 0x0000000000037919 */ /* 0x000e640000002100 */
[----:B-1----:R-:W-:-:S04]  /*22f00*/  SHF.R.U32.HI R3, RZ, 0x5, R3 ;  /* 0x00000005ff037819 */ /* 0x002fc80000011603 */
[----:B------:R-:W-:-:S05]  /*22f10*/  LOP3.LUT R3, R3, 0x3, RZ, 0xc0, !PT ;  /* 0x0000000303037812 */ /* 0x000fca00078ec0ff */
[----:B------:R1:W2:Y:S02]  /*22f20*/  SHFL.IDX PT, R14, R3, RZ, 0x1f ;  /* 0x00001fff030e7589 */ /* 0x0002a400000e0000 */
.L_x_863:
[----:B--2---:R-:W-:Y:S02]  /*22f30*/  ISETP.NE.AND P0, PT, R14, RZ, PT ;  /* 0x000000ff0e00720c */ /* 0x004fe40003f05270 */
[----:B------:R-:W-:-:S11]  /*22f40*/  PLOP3.LUT P6, PT, PT, PT, PT, 0x8, 0x0 ;  /* 0x000000000000781c */ /* 0x000fd60003fce170 */
[----:B------:R-:W-:Y:S05]  /*22f50*/  @P0 BRA `(.L_x_664) ;  /* 0x00000000000c0947 */ /* 0x000fea0003800000 */
[----:B------:R-:W-:-:S03]  /*22f60*/  UMOV UR4, 0xffffffff ;  /* 0xffffffff00047882 */ /* 0x000fc60000000000 */
[----:B------:R-:W-:Y:S05]  /*22f70*/  BRA.DIV UR4, `(.L_x_665) ;  /* 0x0000007604047947 */ /* 0x000fea000b800000 */
[----:B------:R-:W-:-:S13]  /*22f80*/  ELECT P6, URZ, PT ;  /* 0x00000000003f782f */ /* 0x000fda00038c0000 */
.L_x_664:
[----:B-1----:R-:W2:Y:S01]  /*22f90*/  LDL R3, [R1+0x5c] ;  /* 0x00005c0001037983 */ /* 0x002ea20000100800 */
[----:B------:R-:W-:Y:S01]  /*22fa0*/  BSSY B1, `(.L_x_666) ;  /* 0x0000008000017945 */ /* 0x000fe20003800000 */
[----:B--2---:R-:W-:-:S05]  /*22fb0*/  VIADD R3, R3, 0x1 ;  /* 0x0000000103037836 */ /* 0x004fca0000000000 */
[----:B------:R-:W-:-:S04]  /*22fc0*/  LEA.HI R4, R3, R3, RZ, 0x1 ;  /* 0x0000000303047211 */ /* 0x000fc800078f08ff */
[----:B------:R-:W-:-:S05]  /*22fd0*/  LOP3.LUT R4, R4, 0xfffffffe, RZ, 0xc0, !PT ;  /* 0xfffffffe04047812 */ /* 0x000fca00078ec0ff */
[----:B------:R-:W-:-:S05]  /*22fe0*/  IMAD.IADD R3, R3, 0x1, -R4 ;  /* 0x0000000103037824 */ /* 0x000fca00078e0a04 */
[----:B------:R-:W-:-:S04]  /*22ff0*/  SHF.L.U32 R3, R3, 0x1f, RZ ;  /* 0x0000001f03037819 */ /* 0x000fc800000006ff */
[----:B------:R-:W1:Y:S02]  /*23000*/  SYNCS.PHASECHK.TRANS64.TRYWAIT P0, [R18+URZ+0x34820], R3 ;  /* 0x03482003120075a7 */ /* 0x000e64000800017f */
[----:B-1----:R-:W-:Y:S05]  /*23010*/  @!P0 BRA `(.L_x_667) ;  /* 0x0000007000fc8947 */ /* 0x002fea0003800000 */
.L_x_866:
[----:B------:R-:W-:Y:S05]  /*23020*/  BSYNC B1 ;  /* 0x0000000000017941 */ /* 0x000fea0003800000 */
.L_x_666:
[----:B------:R-:W-:Y:S04]  /*23030*/  BSSY B1, `(.L_x_668) ;  /* 0x000006f000017945 */ /* 0x000fe80003800000 */
[----:B------:R-:W-:Y:S05]  /*23040*/  @!P6 BRA `(.L_x_669) ;  /* 0x0000000400b4e947 */ /* 0x000fea0003800000 */
[----:B------:R-:W2:Y:S04]  /*23050*/  LDL R5, [R1+0x20] ;  /* 0x0000200001057983 */ /* 0x000ea80000100800 */
[----:B------:R-:W3:Y:S01]  /*23060*/  LDL R6, [R1+0x24] ;  /* 0x0000240001067983 */ /* 0x000ee20000100800 */
[----:B------:R-:W-:Y:S01]  /*23070*/  BSSY B2, `(.L_x_670) ;  /* 0x0000008000027945 */ /* 0x000fe20003800000 */
[----:B------:R-:W4:Y:S02]  /*23080*/  S2R R4, SR_TID.X ;  /* 0x0000000000047919 */ /* 0x000f240000002100 */
[----:B----4-:R-:W-:-:S04]  /*23090*/  LOP3.LUT R4, R4, 0x7f, RZ, 0xc0, !PT ;  /* 0x0000007f04047812 */ /* 0x010fc800078ec0ff */
[----:B------:R-:W-:Y:S02]  /*230a0*/  ISETP.NE.AND P2, PT, R4, RZ, PT ;  /* 0x000000ff0400720c */ /* 0x000fe40003f45270 */
[----:B--2---:R-:W-:Y:S02]  /*230b0*/  LEA R5, R5, R18, 0x3 ;  /* 0x0000001205057211 */ /* 0x004fe400078e18ff */
[----:B---3--:R-:W-:-:S04]  /*230c0*/  SHF.L.U32 R9, R6, 0x1f, RZ ;  /* 0x0000001f06097819 */ /* 0x008fc800000006ff */
[----:B------:R-:W2:Y:S02]  /*230d0*/  SYNCS.PHASECHK.TRANS64.TRYWAIT P0, [R5+URZ+0x348a0], R9 ;  /* 0x0348a009050075a7 */ /* 0x000ea4000800017f */
[----:B--2---:R-:W-:Y:S05]  /*230e0*/  @!P0 BRA `(.L_x_671) ;  /* 0x0000007000dc8947 */ /* 0x004fea0003800000 */
.L_x_867:
[----:B------:R-:W-:Y:S05]  /*230f0*/  BSYNC B2 ;  /* 0x0000000000027941 */ /* 0x000fea0003800000 */
.L_x_670:
[----:B------:R-:W-:Y:S04]  /*23100*/  BSSY B2, `(.L_x_672) ;  /* 0x0000009000027945 */ /* 0x000fe80003800000 */
[----:B------:R-:W-:Y:S05]  /*23110*/  @P2 BRA `(.L_x_673) ;  /* 0x00000000001c2947 */ /* 0x000fea0003800000 */
[----:B------:R-:W3:Y:S01]  /*23120*/  S2R R4, SR_TID.X ;  /* 0x0000000000047919 */ /* 0x000ee20000002100 */
[----:B-1----:R-:W-:-:S04]  /*23130*/  IMAD.MOV.U32 R3, RZ, RZ, 0xb000 ;  /* 0x0000b000ff037424 */ /* 0x002fc800078e00ff */
[----:B------:R4:W-:Y:S01]  /*23140*/  SYNCS.ARRIVE.TRANS64 RZ, [R5+URZ+0x34890], R3 ;  /* 0x0348900305ff79a7 */ /* 0x0009e2000800003f */
[----:B---3--:R-:W-:-:S04]  /*23150*/  LOP3.LUT R4, R4, 0x1f, RZ, 0xc0, !PT ;  /* 0x0000001f04047812 */ /* 0x008fc800078ec0ff */
[----:B------:R-:W-:-:S13]  /*23160*/  ISETP.NE.AND P0, PT, R4, RZ, PT ;  /* 0x000000ff0400720c */ /* 0x000fda0003f05270 */
[----:B----4-:R-:W-:Y:S05]  /*23170*/  @!P0 BRA `(.L_x_673) ;  /* 0x0000000000048947 */ /* 0x010fea0003800000 */
[----:B------:R-:W-:Y:S01]  /*23180*/  BPT.TRAP 0x1 ;  /* 0x000000040000795c */ /* 0x000fe20000300000 */
.L_x_673:
[----:B------:R-:W-:Y:S05]  /*23190*/  BSYNC B2 ;  /* 0x0000000000027941 */ /* 0x000fea0003800000 */
.L_x_672:
[----:B-1----:R-:W3:Y:S01]  /*231a0*/  LDL R3, [R1+0x20] ;  /* 0x0000200001037983 */ /* 0x002ee20000100800 */
[----:B------:R-:W-:Y:S01]  /*231b0*/  IMAD.MOV.U32 R14, RZ, RZ, RZ ;  /* 0x000000ffff0e7224 */ /* 0x000fe200078e00ff */
[----:B------:R-:W-:Y:S01]  /*231c0*/  UIADD3 UR4, UP0, UR38, 0x570, URZ ;  /* 0x0000057026047890 */ /* 0x000fe2000ff1e03f */
[----:B------:R-:W-:Y:S01]  /*231d0*/  IMAD R4, R7, 0xb0, R10 ;  /* 0x000000b007047824 */ /* 0x000fe200078e020a */
[----:B------:R-:W-:Y:S01]  /*231e0*/  PLOP3.LUT P0, PT, PT, PT, PT, 0x80, 0x0 ;  /* 0x000000000000781c */ /* 0x000fe20003f0f070 */
[----:B------:R-:W-:Y:S01]  /*231f0*/  UMOV UR6, 0x0 ;  /* 0x0000000000067882 */ /* 0x000fe20000000000 */
[----:B------:R-:W-:Y:S01]  /*23200*/  R2UR UR10, R14 ;  /* 0x000000000e0a72ca */ /* 0x000fe200000e0000 */
[----:B------:R-:W-:Y:S01]  /*23210*/  VIADD R4, R4, 0xffffff50 ;  /* 0xffffff5004047836 */ /* 0x000fe20000000000 */
[----:B------:R-:W-:Y:S01]  /*23220*/  UIADD3.X UR5, URZ, UR39, URZ, UP0, !UPT ;  /* 0x000000273f057290 */ /* 0x000fe200087fe43f */
[----:B------:R-:W-:Y:S01]  /*23230*/  UMOV UR7, 0x12f00000 ;  /* 0x12f0000000077882 */ /* 0x000fe20000000000 */
[----:B---3--:R-:W-:Y:S01]  /*23240*/  IMAD R8, R3, 0xb000, R18 ;  /* 0x0000b00003087824 */ /* 0x008fe200078e0212 */
[----:B------:R-:W-:-:S03]  /*23250*/  IADD3 R3, R5, 0x34890, RZ ;  /* 0x0003489005037810 */ /* 0x000fc60007ffe0ff */
[----:B------:R-:W-:-:S07]  /*23260*/  VIADD R6, R8, 0x1e400 ;  /* 0x0001e40008067836 */ /* 0x000fce0000000000 */
.L_x_674:
        /* <DEDUP_REMOVED lines=9> */
[----:B-1----:R-:W-:Y:S05]  /*23300*/  @P0 BRA.U.ANY `(.L_x_674) ;  /* 0xfffffffd00d80947 */ /* 0x002fea000393ffff */
[----:B0-----:R-:W-:Y:S01]  /*23310*/  IMAD.MOV.U32 R11, RZ, RZ, 0x40 ;  /* 0x00000040ff0b7424 */ /* 0x001fe200078e00ff */
[----:B------:R-:W-:Y:S01]  /*23320*/  PLOP3.LUT P0, PT, PT, PT, PT, 0x80, 0x0 ;  /* 0x000000000000781c */ /* 0x000fe20003f0f070 */
[----:B------:R-:W-:Y:S01]  /*23330*/  VIADD R6, R8, 0x23c00 ;  /* 0x00023c0008067836 */ /* 0x000fe20000000000 */
[----:B------:R-:W-:Y:S01]  /*23340*/  UMOV UR6, 0x0 ;  /* 0x0000000000067882 */ /* 0x000fe20000000000 */
[----:B------:R-:W-:Y:S01]  /*23350*/  UMOV UR7, 0x12f00000 ;  /* 0x12f0000000077882 */ /* 0x000fe20000000000 */
[----:B------:R-:W-:-:S15]  /*23360*/  R2UR UR10, R11 ;  /* 0x000000000b0a72ca */ /* 0x000fde00000e0000 */
.L_x_675:
        /* <DEDUP_REMOVED lines=10> */
[----:B------:R-:W0:Y:S01]  /*23410*/  SYNCS.PHASECHK.TRANS64.TRYWAIT P0, [R5+URZ+0x348c0], R9 ;  /* 0x0348c009050075a7 */ /* 0x000e22000800017f */
[----:B------:R-:W-:Y:S04]  /*23420*/  BSSY B2, `(.L_x_676) ;  /* 0x0000002000027945 */ /* 0x000fe80003800000 */
[----:B0-----:R-:W-:Y:S05]  /*23430*/  @!P0 BRA `(.L_x_677) ;  /* 0x00000070001c8947 */ /* 0x001fea0003800000 */
.L_x_868:
[----:B------:R-:W-:Y:S05]  /*23440*/  BSYNC B2 ;  /* 0x0000000000027941 */ /* 0x000fea0003800000 */
.L_x_676:
[----:B------:R-:W-:Y:S01]  /*23450*/  BSSY B2, `(.L_x_678) ;  /* 0x000000b000027945 */ /* 0x000fe20003800000 */
[----:B------:R-:W-:Y:S01]  /*23460*/  MOV R12, 0x0 ;  /* 0x00000000000c7802 */ /* 0x000fe20000000f00 */
[----:B------:R-:W-:Y:S02]  /*23470*/  IMAD.MOV.U32 R13, RZ, RZ, 0x12f00000 ;  /* 0x12f00000ff0d7424 */ /* 0x000fe400078e00ff */
[----:B------:R-:W-:Y:S05]  /*23480*/  @P2 BRA `(.L_x_679) ;  /* 0x00000000001c2947 */ /* 0x000fea0003800000 */
[----:B------:R-:W1:Y:S01]  /*23490*/  S2R R6, SR_TID.X ;  /* 0x0000000000067919 */ /* 0x000e620000002100 */
[----:B------:R-:W-:-:S04]  /*234a0*/  IMAD.MOV.U32 R3, RZ, RZ, 0xb000 ;  /* 0x0000b000ff037424 */ /* 0x000fc800078e00ff */
[----:B------:R3:W-:Y:S01]  /*234b0*/  SYNCS.ARRIVE.TRANS64 RZ, [R5+URZ+0x348b0], R3 ;  /* 0x0348b00305ff79a7 */ /* 0x0007e2000800003f */
[----:B-1----:R-:W-:-:S04]  /*234c0*/  LOP3.LUT R6, R6, 0x1f, RZ, 0xc0, !PT ;  /* 0x0000001f06067812 */ /* 0x002fc800078ec0ff */
[----:B------:R-:W-:-:S13]  /*234d0*/  ISETP.NE.AND P0, PT, R6, RZ, PT ;  /* 0x000000ff0600720c */ /* 0x000fda0003f05270 */
[----:B---3--:R-:W-:Y:S05]  /*234e0*/  @!P0 BRA `(.L_x_679) ;  /* 0x0000000000048947 */ /* 0x008fea0003800000 */
[----:B------:R-:W-:Y:S01]  /*234f0*/  BPT.TRAP 0x1 ;  /* 0x000000040000795c */ /* 0x000fe20000300000 */
.L_x_679:
[----:B------:R-:W-:Y:S05]  /*23500*/  BSYNC B2 ;  /* 0x0000000000027941 */ /* 0x000fea0003800000 */
.L_x_678:
[----:B------:R-:W-:Y:S01]  /*23510*/  R2UR UR10, R14 ;  /* 0x000000000e0a72ca */ /* 0x000fe200000e0000 */
[----:B------:R-:W-:Y:S01]  /*23520*/  UIADD3 UR4, UP0, UR38, 0x670, URZ ;  /* 0x0000067026047890 */ /* 0x000fe2000ff1e03f */
[----:B------:R-:W-:Y:S01]  /*23530*/  R2UR UR6, R12 ;  /* 0x000000000c0672ca */ /* 0x000fe200000e0000 */
[----:B0-2---:R-:W-:Y:S01]  /*23540*/  VIADD R5, R5, 0x348b0 ;  /* 0x000348b005057836 */ /* 0x005fe20000000000 */
[----:B------:R-:W-:Y:S01]  /*23550*/  R2UR UR7, R13 ;  /* 0x000000000d0772ca */ /* 0x000fe200000e0000 */
[----:B------:R-:W-:Y:S01]  /*23560*/  UIADD3.X UR5, URZ, UR39, URZ, UP0, !UPT ;  /* 0x000000273f057290 */ /* 0x000fe200087fe43f */
[----:B------:R-:W-:Y:S02]  /*23570*/  PLOP3.LUT P0, PT, PT, PT, PT, 0x80, 0x0 ;  /* 0x000000000000781c */ /* 0x000fe40003f0f070 */
[----:B------:R-:W-:-:S11]  /*23580*/  IADD3 R3, R8, 0x400, RZ ;  /* 0x0000040008037810 */ /* 0x000fd60007ffe0ff */
.L_x_680:
        /* <DEDUP_REMOVED lines=15> */
.L_x_681:
        /* <DEDUP_REMOVED lines=10> */
.L_x_669:
[----:B------:R-:W-:Y:S05]  /*23720*/  BSYNC B1 ;  /* 0x0000000000017941 */ /* 0x000fea0003800000 */
.L_x_668:
[----:B------:R-:W1:Y:S04]  /*23730*/  LDL.LU R8, [R1+0x20] ;  /* 0x0000200001087983 */ /* 0x000e680000300800 */
[----:B------:R-:W2:Y:S01]  /*23740*/  LDL.LU R6, [R1+0x24] ;  /* 0x0000240001067983 */ /* 0x000ea20000300800 */
[----:B------:R-:W-:Y:S01]  /*23750*/  PLOP3.LUT P0, PT, PT, PT, PT, 0x8, 0x0 ;  /* 0x000000000000781c */ /* 0x000fe20003f0e170 */
[----:B-1----:R-:W-:Y:S02]  /*23760*/  VIADD R3, R8, 0x1 ;  /* 0x0000000108037836 */ /* 0x002fe40000000000 */
[----:B------:R-:W-:-:S03]  /*23770*/  VIADD R8, R7, 0xfffffffe ;  /* 0xfffffffe07087836 */ /* 0x000fc60000000000 */
[C---:B------:R-:W-:Y:S02]  /*23780*/  ISETP.NE.AND P2, PT, R3.reuse, 0x2, PT ;  /* 0x000000020300780c */ /* 0x040fe40003f45270 */
[----:B------:R-:W-:Y:S02]  /*23790*/  ISETP.GE.AND P3, PT, R8, R2, PT ;  /* 0x000000020800720c */ /* 0x000fe40003f66270 */
[----:B------:R-:W-:Y:S02]  /*237a0*/  SEL R4, RZ, 0x1, P2 ;  /* 0x00000001ff047807 */ /* 0x000fe40001000000 */
[----:B------:R-:W-:Y:S02]  /*237b0*/  SEL R3, R3, RZ, P2 ;  /* 0x000000ff03037207 */ /* 0x000fe40001000000 */
[----:B--2---:R-:W-:-:S03]  /*237c0*/  LOP3.LUT R6, R6, R4, RZ, 0x3c, !PT ;  /* 0x0000000406067212 */ /* 0x004fc600078e3cff */
[----:B------:R1:W-:Y:S04]  /*237d0*/  STL [R1+0x20], R3 ;  /* 0x0000200301007387 */ /* 0x0003e80000100800 */
[----:B------:R1:W-:Y:S01]  /*237e0*/  STL [R1+0x24], R6 ;  /* 0x0000240601007387 */ /* 0x0003e20000100800 */
[----:B------:R-:W-:Y:S05]  /*237f0*/  @!P3 BRA `(.L_x_662) ;  /* 0x0000000400f0b947 */ /* 0x000fea0003800000 */
.L_x_696:
[----:B------:R-:W-:Y:S05]  /*23800*/  YIELD ;  /* 0x0000000000007946 */ /* 0x000fea0003800000 */
[----:B------:R-:W-:Y:S04]  /*23810*/  BSSY B1, `(.L_x_682) ;  /* 0x000006e000017945 */ /* 0x000fe80003800000 */
[----:B--2---:R-:W-:Y:S05]  /*23820*/  @!P6 BRA `(.L_x_683) ;  /* 0x0000000400b0e947 */ /* 0x004fea0003800000 */
[----:B------:R-:W2:Y:S04]  /*23830*/  LDL R5, [R1+0x20] ;  /* 0x0000200001057983 */ /* 0x000ea80000100800 */
[----:B------:R-:W3:Y:S01]  /*23840*/  LDL R4, [R1+0x24] ;  /* 0x0000240001047983 */ /* 0x000ee20000100800 */
[----:B------:R-:W-:Y:S01]  /*23850*/  BSSY B2, `(.L_x_684) ;  /* 0x0000008000027945 */ /* 0x000fe20003800000 */
[----:B-1----:R-:W1:Y:S02]  /*23860*/  S2R R3, SR_TID.X ;  /* 0x0000000000037919 */ /* 0x002e640000002100 */
[----:B-1----:R-:W-:-:S04]  /*23870*/  LOP3.LUT R3, R3, 0x7f, RZ, 0xc0, !PT ;  /* 0x0000007f03037812 */ /* 0x002fc800078ec0ff */
[----:B------:R-:W-:Y:S02]  /*23880*/  ISETP.NE.AND P3, PT, R3, RZ, PT ;  /* 0x000000ff0300720c */ /* 0x000fe40003f65270 */
[----:B--2---:R-:W-:Y:S02]  /*23890*/  LEA R7, R5, R18, 0x3 ;  /* 0x0000001205077211 */ /* 0x004fe400078e18ff */
[----:B---3--:R-:W-:-:S04]  /*238a0*/  SHF.L.U32 R6, R4, 0x1f, RZ ;  /* 0x0000001f04067819 */ /* 0x008fc800000006ff */
[----:B------:R-:W1:Y:S02]  /*238b0*/  SYNCS.PHASECHK.TRANS64.TRYWAIT P2, [R7+URZ+0x348a0], R6 ;  /* 0x0348a006070075a7 */ /* 0x000e64000804017f */
[----:B-1----:R-:W-:Y:S05]  /*238c0*/  @!P2 BRA `(.L_x_685) ;  /* 0x0000006c000ca947 */ /* 0x002fea0003800000 */
.L_x_869:
[----:B------:R-:W-:Y:S05]  /*238d0*/  BSYNC B2 ;  /* 0x0000000000027941 */ /* 0x000fea0003800000 */
.L_x_684:
[----:B------:R-:W-:Y:S04]  /*238e0*/  BSSY B2, `(.L_x_686) ;  /* 0x0000009000027945 */ /* 0x000fe80003800000 */
[----:B------:R-:W-:Y:S05]  /*238f0*/  @P3 BRA `(.L_x_687) ;  /* 0x00000000001c3947 */ /* 0x000fea0003800000 */
[----:B------:R-:W2:Y:S01]  /*23900*/  S2R R4, SR_TID.X ;  /* 0x0000000000047919 */ /* 0x000ea20000002100 */
[----:B------:R-:W-:-:S04]  /*23910*/  IMAD.MOV.U32 R3, RZ, RZ, 0xb000 ;  /* 0x0000b000ff037424 */ /* 0x000fc800078e00ff */
[----:B------:R3:W-:Y:S01]  /*23920*/  SYNCS.ARRIVE.TRANS64 RZ, [R7+URZ+0x34890], R3 ;  /* 0x0348900307ff79a7 */ /* 0x0007e2000800003f */
[----:B--2---:R-:W-:-:S04]  /*23930*/  LOP3.LUT R4, R4, 0x1f, RZ, 0xc0, !PT ;  /* 0x0000001f04047812 */ /* 0x004fc800078ec0ff */
[----:B------:R-:W-:-:S13]  /*23940*/  ISETP.NE.AND P2, PT, R4, RZ, PT ;  /* 0x000000ff0400720c */ /* 0x000fda0003f45270 */
[----:B---3--:R-:W-:Y:S05]  /*23950*/  @!P2 BRA `(.L_x_687) ;  /* 0x000000000004a947 */ /* 0x008fea0003800000 */
[----:B------:R-:W-:Y:S01]  /*23960*/  BPT.TRAP 0x1 ;  /* 0x000000040000795c */ /* 0x000fe20000300000 */
.L_x_687:
[----:B------:R-:W-:Y:S05]  /*23970*/  BSYNC B2 ;  /* 0x0000000000027941 */ /* 0x000fea0003800000 */
.L_x_686:
[----:B------:R-:W2:Y:S01]  /*23980*/  LDL R3, [R1+0x20] ;  /* 0x0000200001037983 */ /* 0x000ea20000100800 */
[----:B0-----:R-:W-:Y:S01]  /*23990*/  IMAD.MOV.U32 R11, RZ, RZ, RZ ;  /* 0x000000ffff0b7224 */ /* 0x001fe200078e00ff */
[----:B------:R-:W-:Y:S01]  /*239a0*/  UIADD3 UR4, UP0, UR38, 0x570, URZ ;  /* 0x0000057026047890 */ /* 0x000fe2000ff1e03f */
[----:B------:R-:W-:Y:S01]  /*239b0*/  PLOP3.LUT P2, PT, PT, PT, PT, 0x80, 0x0 ;  /* 0x000000000000781c */ /* 0x000fe20003f4f070 */
[----:B------:R-:W-:Y:S01]  /*239c0*/  IMAD R4, R8, 0xb0, R10 ;  /* 0x000000b008047824 */ /* 0x000fe200078e020a */
[----:B------:R-:W-:Y:S01]  /*239d0*/  UMOV UR6, 0x0 ;  /* 0x0000000000067882 */ /* 0x000fe20000000000 */
[----:B------:R-:W-:Y:S01]  /*239e0*/  R2UR UR10, R11 ;  /* 0x000000000b0a72ca */ /* 0x000fe200000e0000 */
[----:B------:R-:W-:Y:S01]  /*239f0*/  UIADD3.X UR5, URZ, UR39, URZ, UP0, !UPT ;  /* 0x000000273f057290 */ /* 0x000fe200087fe43f */
[----:B------:R-:W-:Y:S01]  /*23a00*/  UMOV UR7, 0x12f00000 ;  /* 0x12f0000000077882 */ /* 0x000fe20000000000 */
[----:B--2---:R-:W-:Y:S02]  /*23a10*/  IMAD R5, R3, 0xb000, R18 ;  /* 0x0000b00003057824 */ /* 0x004fe400078e0212 */
[----:B------:R-:W-:-:S03]  /*23a20*/  VIADD R3, R7, 0x34890 ;  /* 0x0003489007037836 */ /* 0x000fc60000000000 */
[----:B------:R-:W-:-:S07]  /*23a30*/  IADD3 R9, R5, 0x1e400, RZ ;  /* 0x0001e40005097810 */ /* 0x000fce0007ffe0ff */
.L_x_688:
        /* <DEDUP_REMOVED lines=16> */
.L_x_689:
        /* <DEDUP_REMOVED lines=13> */
.L_x_870:
[----:B------:R-:W-:Y:S05]  /*23c10*/  BSYNC B2 ;  /* 0x0000000000027941 */ /* 0x000fea0003800000 */
.L_x_690:
[----:B------:R-:W-:Y:S01]  /*23c20*/  BSSY B2, `(.L_x_692) ;  /* 0x000000b000027945 */ /* 0x000fe20003800000 */
[----:B------:R-:W-:Y:S01]  /*23c30*/  IMAD.MOV.U32 R12, RZ, RZ, 0x0 ;  /* 0x00000000ff0c7424 */ /* 0x000fe200078e00ff */
[----:B------:R-:W-:Y:S02]  /*23c40*/  MOV R13, 0x12f00000 ;  /* 0x12f00000000d7802 */ /* 0x000fe40000000f00 */
        /* <DEDUP_REMOVED lines=8> */
.L_x_693:
[----:B------:R-:W-:Y:S05]  /*23cd0*/  BSYNC B2 ;  /* 0x0000000000027941 */ /* 0x000fea0003800000 */
.L_x_692:
[----:B------:R-:W-:Y:S01]  /*23ce0*/  R2UR UR10, R11 ;  /* 0x000000000b0a72ca */ /* 0x000fe200000e0000 */
[----:B------:R-:W-:Y:S01]  /*23cf0*/  UIADD3 UR4, UP0, UR38, 0x670, URZ ;  /* 0x0000067026047890 */ /* 0x000fe2000ff1e03f */
[----:B------:R-:W-:Y:S01]  /*23d00*/  R2UR UR6, R12 ;  /* 0x000000000c0672ca */ /* 0x000fe200000e0000 */
[----:B01----:R-:W-:Y:S01]  /*23d10*/  VIADD R7, R7, 0x348b0 ;  /* 0x000348b007077836 */ /* 0x003fe20000000000 */
[----:B------:R-:W-:Y:S01]  /*23d20*/  R2UR UR7, R13 ;  /* 0x000000000d0772ca */ /* 0x000fe200000e0000 */
[----:B------:R-:W-:Y:S01]  /*23d30*/  VIADD R3, R5, 0x400 ;  /* 0x0000040005037836 */ /* 0x000fe20000000000 */
[----:B------:R-:W-:Y:S01]  /*23d40*/  PLOP3.LUT P2, PT, PT, PT, PT, 0x80, 0x0 ;  /* 0x000000000000781c */ /* 0x000fe20003f4f070 */
[----:B------:R-:W-:-:S12]  /*23d50*/  UIADD3.X UR5, URZ, UR39, URZ, UP0, !UPT ;  /* 0x000000273f057290 */ /* 0x000fd800087fe43f */
.L_x_694:
        /* <DEDUP_REMOVED lines=10> */
[----:B------:R-:W-:Y:S02]  /*23e00*/  R2UR UR10, R14 ;  /* 0x000000000e0a72ca */ /* 0x000fe400000e0000 */
[----:B------:R-:W-:Y:S02]  /*23e10*/  R2UR UR6, R12 ;  /* 0x000000000c0672ca */ /* 0x000fe400000e0000 */
[----:B------:R-:W-:Y:S02]  /*23e20*/  R2UR UR7, R13 ;  /* 0x000000000d0772ca */ /* 0x000fe400000e0000 */
[----:B------:R-:W-:Y:S02]  /*23e30*/  PLOP3.LUT P2, PT, PT, PT, PT, 0x80, 0x0 ;  /* 0x000000000000781c */ /* 0x000fe40003f4f070 */
[----:B------:R-:W-:-:S11]  /*23e40*/  IADD3 R5, R5, 0x5c00, RZ ;  /* 0x00005c0005057810 */ /* 0x000fd60007ffe0ff */
.L_x_695:
        /* <DEDUP_REMOVED lines=10> */
.L_x_683:
[----:B------:R-:W-:Y:S05]  /*23ef0*/  BSYNC B1 ;  /* 0x0000000000017941 */ /* 0x000fea0003800000 */
.L_x_682:
[----:B-1----:R-:W2:Y:S04]  /*23f00*/  LDL.LU R3, [R1+0x20] ;  /* 0x0000200001037983 */ /* 0x002ea80000300800 */
[----:B------:R-:W3:Y:S01]  /*23f10*/  LDL.LU R6, [R1+0x24] ;  /* 0x0000240001067983 */ /* 0x000ee20000300800 */
[C---:B------:R-:W-:Y:S01]  /*23f20*/  ISETP.GT.AND P3, PT, R8.reuse, R2, PT ;  /* 0x000000020800720c */ /* 0x040fe20003f64270 */
[----:B------:R-:W-:Y:S02]  /*23f30*/  VIADD R8, R8, 0xffffffff ;  /* 0xffffffff08087836 */ /* 0x000fe40000000000 */
[----:B--2---:R-:W-:-:S05]  /*23f40*/  VIADD R3, R3, 0x1 ;  /* 0x0000000103037836 */ /* 0x004fca0000000000 */
[----:B------:R-:W-:-:S04]  /*23f50*/  ISETP.NE.AND P2, PT, R3, 0x2, PT ;  /* 0x000000020300780c */ /* 0x000fc80003f45270 */
[----:B------:R-:W-:Y:S02]  /*23f60*/  SEL R4, RZ, 0x1, P2 ;  /* 0x00000001ff047807 */ /* 0x000fe40001000000 */
[----:B------:R-:W-:Y:S02]  /*23f70*/  SEL R3, R3, RZ, P2 ;  /* 0x000000ff03037207 */ /* 0x000fe40001000000 */
[----:B---3--:R-:W-:-:S05]  /*23f80*/  LOP3.LUT R6, R6, R4, RZ, 0x3c, !PT ;  /* 0x0000000406067212 */ /* 0x008fca00078e3cff */
[----:B------:R2:W-:Y:S04]  /*23f90*/  STL [R1+0x24], R6 ;  /* 0x0000240601007387 */ /* 0x0005e80000100800 */
[----:B------:R2:W-:Y:S01]  /*23fa0*/  STL [R1+0x20], R3 ;  /* 0x0000200301007387 */ /* 0x0005e20000100800 */
[----:B------:R-:W-:Y:S05]  /*23fb0*/  @P3 BRA `(.L_x_696) ;  /* 0xfffffff800103947 */ /* 0x000fea000383ffff */
.L_x_662:
[----:B------:R-:W-:Y:S05]  /*23fc0*/  BSYNC B0 ;  /* 0x0000000000007941 */ /* 0x000fea0003800000 */
.L_x_661:
[----:B------:R3:W5:Y:S01]  /*23fd0*/  LDL R7, [R1+0x3c] ;  /* 0x00003c0001077983 */ /* 0x0007620000100800 */
[----:B------:R-:W-:Y:S05]  /*23fe0*/  @!P0 WARPSYNC.ALL ;  /* 0x0000000000008948 */ /* 0x000fea0003800000 */
[----:B------:R3:W-:Y:S01]  /*23ff0*/  STL [R1+0x44], RZ ;  /* 0x000044ff01007387 */ /* 0x0007e20000100800 */
[----:B------:R-:W-:Y:S01]  /*24000*/  BSSY B0, `(.L_x_697) ;  /* 0x0000020000007945 */ /* 0x000fe20003800000 */
[----:B------:R-:W-:Y:S06]  /*24010*/  @!P0 BAR.SYNC.DEFER_BLOCKING 0xc, 0x180 ;  /* 0x0306000000008b1d */ /* 0x000fec0000010000 */
[----:B---3--:R-:W-:Y:S05]  /*24020*/  @!P1 BRA `(.L_x_698) ;  /* 0x0000000000749947 */ /* 0x008fea0003800000 */
[----:B------:R-:W-:-:S13]  /*24030*/  ISETP.NE.AND P0, PT, R17, RZ, PT ;  /* 0x000000ff1100720c */ /* 0x000fda0003f05270 */
[----:B------:R-:W3:Y:S02]  /*24040*/  @!P0 LDC R17, c[0x0][0x9f0] ;  /* 0x00027c00ff118b82 */ /* 0x000ee40000000800 */
[----:B---3--:R-:W-:-:S04]  /*24050*/  IABS R0, R17 ;  /* 0x0000001100007213 */ /* 0x008fc80000000000 */
[----:B------:R-:W3:Y:S08]  /*24060*/  I2F.RP R2, R0 ;  /* 0x0000000000027306 */ /* 0x000ef00000209400 */
[----:B---3--:R-:W3:Y:S02]  /*24070*/  MUFU.RCP R2, R2 ;  /* 0x0000000200027308 */ /* 0x008ee40000001000 */
[----:B---3--:R-:W-:-:S06]  /*24080*/  VIADD R2, R2, 0xffffffe ;  /* 0x0ffffffe02027836 */ /* 0x008fcc0000000000 */
[----:B-12---:R-:W1:Y:S02]  /*24090*/  F2I.FTZ.U32.TRUNC.NTZ R3, R2 ;  /* 0x0000000200037305 */ /* 0x006e64000021f000 */
[----:B-1----:R-:W-:-:S05]  /*240a0*/  IADD3 R2, RZ, -R3, RZ ;  /* 0x80000003ff027210 */ /* 0x002fca0007ffe0ff */
[----:B------:R-:W-:Y:S02]  /*240b0*/  IMAD R4, R2, R0, RZ ;  /* 0x0000000002047224 */ /* 0x000fe400078e02ff */
[----:B------:R-:W-:-:S04]  /*240c0*/  IMAD.MOV.U32 R2, RZ, RZ, RZ ;  /* 0x000000ffff027224 */ /* 0x000fc800078e00ff */
[----:B------:R-:W-:Y:S01]  /*240d0*/  IMAD.HI.U32 R6, R3, R4, R2 ;  /* 0x0000000403067227 */ /* 0x000fe200078e0002 */
[----:B------:R-:W-:Y:S02]  /*240e0*/  IABS R2, R17 ;  /* 0x0000001100027213 */ /* 0x000fe40000000000 */
[----:B-----5:R-:W-:-:S03]  /*240f0*/  IADD3 R4, R7, -0x1, R17 ;  /* 0xffffffff07047810 */ /* 0x020fc60007ffe011 */
[----:B------:R-:W-:Y:S01]  /*24100*/  IMAD.MOV R2, RZ, RZ, -R2 ;  /* 0x000000ffff027224 */ /* 0x000fe200078e0a02 */
[----:B------:R-:W-:Y:S02]  /*24110*/  IABS R3, R4 ;  /* 0x0000000400037213 */ /* 0x000fe40000000000 */
[----:B------:R-:W-:Y:S01]  /*24120*/  LOP3.LUT R4, R4, R17, RZ, 0x3c, !PT ;  /* 0x0000001104047212 */ /* 0x000fe200078e3cff */
[----:B------:R-:W-:Y:S02]  /*24130*/  IMAD.MOV.U32 R5, RZ, RZ, R2 ;  /* 0x000000ffff057224 */ /* 0x000fe400078e0002 */
[----:B------:R-:W-:Y:S01]  /*24140*/  IMAD.HI.U32 R2, R6, R3, RZ ;  /* 0x0000000306027227 */ /* 0x000fe200078e00ff */
[----:B------:R-:W-:-:S03]  /*24150*/  ISETP.GE.AND P2, PT, R4, RZ, PT ;  /* 0x000000ff0400720c */ /* 0x000fc60003f46270 */
        /* <DEDUP_REMOVED lines=8> */
[----:B------:R-:W-:-:S05]  /*241e0*/  @!P1 LOP3.LUT R2, RZ, R17, RZ, 0x33, !PT ;  /* 0x00000011ff029212 */ /* 0x000fca00078e33ff */
[----:B------:R3:W-:Y:S02]  /*241f0*/  STL [R1+0x44], R2 ;  /* 0x0000440201007387 */ /* 0x0007e40000100800 */
.L_x_698:
[----:B------:R-:W-:Y:S05]  /*24200*/  BSYNC B0 ;  /* 0x0000000000007941 */ /* 0x000fea0003800000 */
.L_x_697:
[----:B------:R-:W4:Y:S04]  /*24210*/  LDL R0, [R1+0x44] ;  /* 0x0000440001007983 */ /* 0x000f280000100800 */
[----:B---3--:R-:W4:Y:S01]  /*24220*/  LDL R2, [R1+0x58] ;  /* 0x0000580001027983 */ /* 0x008f220000100800 */
[----:B------:R-:W-:Y:S01]  /*24230*/  BSSY B7, `(.L_x_699) ;  /* 0x00003d8000077945 */ /* 0x000fe20003800000 */
[----:B----4-:R-:W-:-:S05]  /*24240*/  IMAD R2, R2, R0, RZ ;  /* 0x0000000002027224 */ /* 0x010fca00078e02ff */
[----:B-----5:R-:W-:Y:S01]  /*24250*/  VIADDMNMX R0, R2, R0, R7, PT ;  /* 0x0000000002007246 */ /* 0x020fe20003800107 */
[----:B------:R3:W-:Y:S03]  /*24260*/  STL [R1+0x2c], R2 ;  /* 0x00002c0201007387 */ /* 0x0007e60000100800 */
[----:B------:R-:W-:Y:S01]  /*24270*/  ISETP.GT.AND P0, PT, R0, R2, PT ;  /* 0x000000020000720c */ /* 0x000fe20003f04270 */
[----:B------:R3:W-:-:S12]  /*24280*/  STL [R1+0x40], R0 ;  /* 0x0000400001007387 */ /* 0x0007d80000100800 */
[----:B---3--:R-:W-:Y:S05]  /*24290*/  @P0 BRA `(.L_x_700) ;  /* 0x00000000004c0947 */ /* 0x008fea0003800000 */
[----:B------:R-:W3:Y:S02]  /*242a0*/  S2R R0, SR_TID.X ;  /* 0x0000000000007919 */ /* 0x000ee40000002100 */
[----:B---3--:R-:W-:-:S04]  /*242b0*/  LOP3.LUT R0, R0, 0x7f, RZ, 0xc0, !PT ;  /* 0x0000007f00007812 */ /* 0x008fc800078ec0ff */
[----:B------:R-:W-:-:S13]  /*242c0*/  ISETP.NE.AND P0, PT, R0, RZ, PT ;  /* 0x000000ff0000720c */ /* 0x000fda0003f05270 */
[----:B------:R-:W-:Y:S05]  /*242d0*/  @P0 BRA `(.L_x_701) ;  /* 0x0000003c00340947 */ /* 0x000fea0003800000 */
[----:B-12---:R-:W1:Y:S01]  /*242e0*/  S2R R3, SR_LANEID ;  /* 0x0000000000037919 */ /* 0x006e620000000000 */
[----:B------:R-:W-:Y:S01]  /*242f0*/  VOTEU.ANY UR4, UPT, PT ;  /* 0x0000000000047886 */ /* 0x000fe200038e0100 */
[----:B------:R-:W-:Y:S01]  /*24300*/  ULDC.64 UR6, c[0x0][0x208] ;  /* 0x0000820000067ab9 */ /* 0x000fe20000000a00 */
[----:B------:R-:W1:Y:S08]  /*24310*/  FLO.U32 R0, UR4 ;  /* 0x0000000400007d00 */ /* 0x000e7000080e0000 */
[----:B------:R-:W2:Y:S01]  /*24320*/  POPC R5, UR4 ;  /* 0x0000000400057d09 */ /* 0x000ea20008000000 */
[----:B-1----:R-:W-:-:S02]  /*24330*/  ISETP.EQ.U32.AND P0, PT, R0, R3, PT ;  /* 0x000000030000720c */ /* 0x002fc40003f02070 */
[----:B------:R-:W2:Y:S11]  /*24340*/  LDC.64 R2, c[0x0][0xc60] ;  /* 0x00031800ff027b82 */ /* 0x000eb60000000a00 */
[----:B--2---:R-:W2:Y:S01]  /*24350*/  @P0 ATOMG.E.ADD.STRONG.GPU PT, R3, desc[UR6][R2.64], R5 ;  /* 0x00000005020309a8 */ /* 0x004ea200081ee1c6 */
[----:B------:R-:W1:Y:S02]  /*24360*/  S2R R4, SR_LTMASK ;  /* 0x0000000000047919 */ /* 0x000e640000003900 */
[----:B-1----:R-:W-:-:S04]  /*24370*/  LOP3.LUT R4, R4, UR4, RZ, 0xc0, !PT ;  /* 0x0000000404047c12 */ /* 0x002fc8000f8ec0ff */
[----:B------:R-:W1:Y:S01]  /*24380*/  POPC R7, R4 ;  /* 0x0000000400077309 */ /* 0x000e620000000000 */
[----:B--2---:R-:W1:Y:S02]  /*24390*/  SHFL.IDX PT, R0, R3, R0, 0x1f ;  /* 0x00001f0003007589 */ /* 0x004e6400000e0000 */
[----:B-1----:R-:W-:-:S05]  /*243a0*/  IADD3 R0, R0, UR36, R7 ;  /* 0x0000002400007c10 */ /* 0x002fca000fffe007 */
[----:B------:R3:W-:Y:S01]  /*243b0*/  STL [R1+0x10], R0 ;  /* 0x0000100001007387 */ /* 0x0007e20000100800 */
[----:B------:R-:W-:Y:S05]  /*243c0*/  BRA `(.L_x_701) ;  /* 0x0000003800f87947 */ /* 0x000fea0003800000 */
.L_x_700:
[----:B------:R-:W-:Y:S01]  /*243d0*/  IADD3 R0, R18, 0x1e400, RZ ;  /* 0x0001e40012007810 */ /* 0x000fe20007ffe0ff */
[----:B------:R-:W-:Y:S03]  /*243e0*/  BSSY B6, `(.L_x_702) ;  /* 0x0000013000067945 */ /* 0x000fe60003800000 */
[----:B------:R-:W-:-:S13]  /*243f0*/  LOP3.LUT P0, RZ, R0, 0x3ff, RZ, 0xc0, !PT ;  /* 0x000003ff00ff7812 */ /* 0x000fda000780c0ff */
[----:B------:R-:W-:Y:S05]  /*24400*/  @!P0 BRA `(.L_x_703) ;  /* 0x0000000000408947 */ /* 0x000fea0003800000 */
[----:B------:R-:W-:Y:S01]  /*24410*/  MOV R2, 0x0 ;  /* 0x0000000000027802 */ /* 0x000fe20000000f00 */
[----:B------:R-:W-:Y:S01]  /*24420*/  ULDC.64 UR6, c[0x4][0xa0] ;  /* 0x0100280000067ab9 */ /* 0x000fe20000000a00 */
[----:B------:R-:W-:Y:S01]  /*24430*/  ULDC.64 UR8, c[0x4][0xa8] ;  /* 0x01002a0000087ab9 */ /* 0x000fe20000000a00 */
[----:B------:R-:W-:Y:S01]  /*24440*/  ULDC.64 UR4, c[0x4][0x28] ;  /* 0x01000a0000047ab9 */ /* 0x000fe20000000a00 */
[----:B------:R-:W-:Y:S01]  /*24450*/  IMAD.U32 R4, RZ, RZ, UR6 ;  /* 0x00000006ff047e24 */ /* 0x000fe2000f8e00ff */
[----:B------:R-:W-:Y:S01]  /*24460*/  MOV R7, UR9 ;  /* 0x0000000900077c02 */ /* 0x000fe20008000f00 */
[----:B-12---:R-:W1:Y:S01]  /*24470*/  LDC.64 R2, c[0x4][R2] ;  /* 0x0100000002027b82 */ /* 0x006e620000000a00 */
[----:B------:R-:W-:Y:S01]  /*24480*/  IMAD.U32 R5, RZ, RZ, UR7 ;  /* 0x00000007ff057e24 */ /* 0x000fe2000f8e00ff */
[----:B------:R-:W-:Y:S01]  /*24490*/  MOV R12, 0x1 ;  /* 0x00000001000c7802 */ /* 0x000fe20000000f00 */
[----:B------:R-:W-:Y:S02]  /*244a0*/  IMAD.U32 R6, RZ, RZ, UR8 ;  /* 0x00000008ff067e24 */ /* 0x000fe4000f8e00ff */
[----:B------:R-:W-:-:S02]  /*244b0*/  IMAD.U32 R10, RZ, RZ, UR4 ;  /* 0x00000004ff0a7e24 */ /* 0x000fc4000f8e00ff */
[----:B0-----:R-:W-:Y:S02]  /*244c0*/  IMAD.U32 R11, RZ, RZ, UR5 ;  /* 0x00000005ff0b7e24 */ /* 0x001fe4000f8e00ff */
[----:B------:R-:W-:Y:S02]  /*244d0*/  IMAD.MOV.U32 R8, RZ, RZ, 0x70 ;  /* 0x00000070ff087424 */ /* 0x000fe400078e00ff */
[----:B------:R-:W-:-:S07]  /*244e0*/  IMAD.MOV.U32 R13, RZ, RZ, RZ ;  /* 0x000000ffff0d7224 */ /* 0x000fce00078e00ff */
[----:B------:R-:W-:-:S07]  /*244f0*/  LEPC R20, `(.L_x_703) ;  /* 0x000000001014794e */ /* 0x000fce0000000000 */
[----:B-1----:R-:W-:Y:S05]  /*24500*/  CALL.ABS.NOINC R2 ;  /* 0x0000000002007343 */ /* 0x002fea0003c00000 */
.L_x_703:
[----:B------:R-:W-:Y:S05]  /*24510*/  BSYNC B6 ;  /* 0x0000000000067941 */ /* 0x000fea0003800000 */
.L_x_702:
        /* <DEDUP_REMOVED lines=8> */
[----:B-12---:R1:W2:Y:S01]  /*245a0*/  LDC.64 R2, c[0x4][R17] ;  /* 0x0100000011027b82 */ /* 0x0062a20000000a00 */
[----:B------:R-:W-:Y:S01]  /*245b0*/  IMAD.U32 R4, RZ, RZ, UR6 ;  /* 0x00000006ff047e24 */ /* 0x000fe2000f8e00ff */
[----:B------:R-:W-:Y:S01]  /*245c0*/  MOV R5, UR7 ;  /* 0x0000000700057c02 */ /* 0x000fe20008000f00 */
[----:B------:R-:W-:Y:S01]  /*245d0*/  IMAD.U32 R6, RZ, RZ, UR8 ;  /* 0x00000008ff067e24 */ /* 0x000fe2000f8e00ff */
[----:B0-----:R-:W-:Y:S01]  /*245e0*/  MOV R11, UR5 ;  /* 0x00000005000b7c02 */ /* 0x001fe20008000f00 */
[----:B------:R-:W-:Y:S02]  /*245f0*/  IMAD.U32 R7, RZ, RZ, UR9 ;  /* 0x00000009ff077e24 */ /* 0x000fe4000f8e00ff */
[----:B------:R-:W-:-:S02]  /*24600*/  IMAD.U32 R10, RZ, RZ, UR4 ;  /* 0x00000004ff0a7e24 */ /* 0x000fc4000f8e00ff */
[----:B------:R-:W-:Y:S02]  /*24610*/  IMAD.MOV.U32 R8, RZ, RZ, 0x70 ;  /* 0x00000070ff087424 */ /* 0x000fe400078e00ff */
[----:B------:R-:W-:Y:S02]  /*24620*/  IMAD.MOV.U32 R12, RZ, RZ, 0x1 ;  /* 0x00000001ff0c7424 */ /* 0x000fe400078e00ff */
[----:B-1----:R-:W-:-:S07]  /*24630*/  IMAD.MOV.U32 R13, RZ, RZ, RZ ;  /* 0x000000ffff0d7224 */ /* 0x002fce00078e00ff */
[----:B------:R-:W-:-:S07]  /*24640*/  LEPC R20, `(.L_x_706) ;  /* 0x000000001014794e */ /* 0x000fce0000000000 */
[----:B--2---:R-:W-:Y:S05]  /*24650*/  CALL.ABS.NOINC R2 ;  /* 0x0000000002007343 */ /* 0x004fea0003c00000 */
.L_x_706:
[----:B------:R0:W1:Y:S01]  /*24660*/  LDC.64 R2, c[0x4][R17] ;  /* 0x0100000011027b82 */ /* 0x0000620000000a00 */
[----:B------:R-:W-:Y:S01]  /*24670*/  ULDC.64 UR4, c[0x4][0xa0] ;  /* 0x0100280000047ab9 */ /* 0x000fe20000000a00 */
[----:B------:R-:W-:Y:S01]  /*24680*/  ULDC.64 UR6, c[0x4][0xa8] ;  /* 0x01002a0000067ab9 */ /* 0x000fe20000000a00 */
[----:B------:R-:W-:Y:S01]  /*24690*/  ULDC.64 UR8, c[0x4][0x38] ;  /* 0x01000e0000087ab9 */ /* 0x000fe20000000a00 */
[----:B------:R-:W-:Y:S01]  /*246a0*/  MOV R4, UR4 ;  /* 0x0000000400047c02 */ /* 0x000fe20008000f00 */
[----:B------:R-:W-:Y:S01]  /*246b0*/  IMAD.U32 R5, RZ, RZ, UR5 ;  /* 0x00000005ff057e24 */ /* 0x000fe2000f8e00ff */
[----:B------:R-:W-:Y:S01]  /*246c0*/  MOV R10, UR8 ;  /* 0x00000008000a7c02 */ /* 0x000fe20008000f00 */
[----:B------:R-:W-:Y:S01]  /*246d0*/  IMAD.U32 R6, RZ, RZ, UR6 ;  /* 0x00000006ff067e24 */ /* 0x000fe2000f8e00ff */
[----:B------:R-:W-:Y:S01]  /*246e0*/  MOV R13, RZ ;  /* 0x000000ff000d7202 */ /* 0x000fe20000000f00 */
[----:B------:R-:W-:Y:S02]  /*246f0*/  IMAD.U32 R7, RZ, RZ, UR7 ;  /* 0x00000007ff077e24 */ /* 0x000fe4000f8e00ff */
[----:B------:R-:W-:-:S02]  /*24700*/  IMAD.U32 R11, RZ, RZ, UR9 ;  /* 0x00000009ff0b7e24 */ /* 0x000fc4000f8e00ff */
[----:B------:R-:W-:Y:S02]  /*24710*/  IMAD.MOV.U32 R8, RZ, RZ, 0x70 ;  /* 0x00000070ff087424 */ /* 0x000fe400078e00ff */
[----:B0-----:R-:W-:-:S07]  /*24720*/  IMAD.MOV.U32 R12, RZ, RZ, 0x1 ;  /* 0x00000001ff0c7424 */ /* 0x001fce00078e00ff */
[----:B------:R-:W-:-:S07]  /*24730*/  LEPC R20, `(.L_x_705) ;  /* 0x000000001014794e */ /* 0x000fce0000000000 */
[----:B-1----:R-:W-:Y:S05]  /*24740*/  CALL.ABS.NOINC R2 ;  /* 0x0000000002007343 */ /* 0x002fea0003c00000 */
.L_x_705:
[----:B------:R-:W-:Y:S05]  /*24750*/  BSYNC B6 ;  /* 0x0000000000067941 */ /* 0x000fea0003800000 */
.L_x_704:
[----:B------:R-:W3:Y:S01]  /*24760*/  LDL.LU R2, [R1+0x4] ;  /* 0x0000040001027983 */ /* 0x000ee20000300800 */
[----:B------:R-:W-:-:S03]  /*24770*/  ULDC.64 UR4, c[0x0][0x9f8] ;  /* 0x00027e0000047ab9 */ /* 0x000fc60000000a00 */
[----:B------:R-:W1:Y:S04]  /*24780*/  LDL.LU R0, [R1+0x28] ;  /* 0x0000280001007983 */ /* 0x000e680000300800 */
[----:B------:R-:W4:Y:S01]  /*24790*/  LDL R7, [R1+0x8] ;  /* 0x0000080001077983 */ /* 0x000f220000100800 */
[----:B------:R-:W-:Y:S01]  /*247a0*/  ISETP.NE.U32.AND P0, PT, RZ, UR4, PT ;  /* 0x00000004ff007c0c */ /* 0x000fe2000bf05070 */
[----:B------:R-:W-:Y:S02]  /*247b0*/  ULDC.64 UR6, c[0x0][0x208] ;  /* 0x0000820000067ab9 */ /* 0x000fe40000000a00 */
[----:B------:R-:W5:Y:S01]  /*247c0*/  LDL R17, [R1+0x40] ;  /* 0x0000400001117983 */ /* 0x000f620000100800 */
[----:B------:R-:W-:-:S13]  /*247d0*/  ISETP.NE.AND.EX P0, PT, RZ, UR5, PT, P0 ;  /* 0x00000005ff007c0c */ /* 0x000fda000bf05300 */
[----:B---3--:R-:W-:-:S04]  /*247e0*/  @P0 IADD3 R2, P1, R2, UR4, RZ ;  /* 0x0000000402020c10 */ /* 0x008fc8000ff3e0ff */
[----:B-12---:R-:W-:Y:S01]  /*247f0*/  @P0 IADD3.X R3, R0, UR5, RZ, P1, !PT ;  /* 0x0000000500030c10 */ /* 0x006fe20008ffe4ff */
[----:B------:R-:W-:-:S04]  /*24800*/  ULDC.64 UR4, c[0x0][0xa08] ;  /* 0x0002820000047ab9 */ /* 0x000fc80000000a00 */
[----:B----4-:R1:W2:Y:S02]  /*24810*/  @P0 LDG.E R7, desc[UR6][R2.64] ;  /* 0x0000000602070981 */ /* 0x0102a4000c1e1900 */
[----:B-1----:R-:W1:Y:S01]  /*24820*/  LDC.64 R2, c[0x0][0x418] ;  /* 0x00010600ff027b82 */ /* 0x002e620000000a00 */
[----:B-----5:R-:W-:Y:S01]  /*24830*/  VIADD R0, R17, 0xffffffff ;  /* 0xffffffff11007836 */ /* 0x020fe20000000000 */
[----:B--2---:R-:W-:Y:S01]  /*24840*/  SHF.R.S32.HI R8, RZ, 0x1f, R7 ;  /* 0x0000001fff087819 */ /* 0x004fe20000011407 */
[----:B------:R2:W-:Y:S04]  /*24850*/  @P0 STL [R1+0x8], R7 ;  /* 0x0000080701000387 */ /* 0x0005e80000100800 */
[----:B------:R2:W-:Y:S01]  /*24860*/  STL [R1+0x28], R8 ;  /* 0x0000280801007387 */ /* 0x0005e20000100800 */
[----:B-1----:R-:W-:Y:S01]  /*24870*/  LOP3.LUT P0, RZ, R2, UR4, RZ, 0xfc, !PT ;  /* 0x0000000402ff7c12 */ /* 0x002fe2000f80fcff */
[----:B------:R-:W-:-:S03]  /*24880*/  UMOV UR4, 0xffffffff ;  /* 0xffffffff00047882 */ /* 0x000fc60000000000 */
[----:B------:R-:W-:-:S04]  /*24890*/  LOP3.LUT P0, RZ, R3, UR5, RZ, 0xfc, P0 ;  /* 0x0000000503ff7c12 */ /* 0x000fc8000800fcff */
[----:B------:R-:W-:Y:S01]  /*248a0*/  SEL R17, R7, RZ, !P0 ;  /* 0x000000ff07117207 */ /* 0x000fe20004000000 */
[----:B--2---:R-:W-:Y:S08]  /*248b0*/  BRA.DIV UR4, `(.L_x_707) ;  /* 0x0000005e04387947 */ /* 0x004ff0000b800000 */
[----:B------:R-:W1:Y:S02]  /*248c0*/  S2R R4, SR_TID.X ;  /* 0x0000000000047919 */ /* 0x000e640000002100 */
[----:B-1----:R-:W-:-:S04]  /*248d0*/  SHF.R.U32.HI R4, RZ, 0x5, R4 ;  /* 0x00000005ff047819 */ /* 0x002fc80000011604 */
[----:B------:R-:W-:-:S05]  /*248e0*/  LOP3.LUT R4, R4, 0x3, RZ, 0xc0, !PT ;  /* 0x0000000304047812 */ /* 0x000fca00078ec0ff */
[----:B------:R1:W2:Y:S02]  /*248f0*/  SHFL.IDX PT, R14, R4, RZ, 0x1f ;  /* 0x00001fff040e7589 */ /* 0x0002a400000e0000 */
.L_x_873:
[----:B-1----:R-:W3:Y:S01]  /*24900*/  LDL.LU R4, [R1] ;  /* 0x0000000001047983 */ /* 0x002ee20000300800 */
[----:B------:R-:W-:Y:S02]  /*24910*/  PLOP3.LUT P1, PT, PT, PT, PT, 0x8, 0x0 ;  /* 0x000000000000781c */ /* 0x000fe40003f2e170 */
[----:B--2---:R-:W-:Y:S01]  /*24920*/  ISETP.NE.AND P0, PT, R14, RZ, PT ;  /* 0x000000ff0e00720c */ /* 0x004fe20003f05270 */
[----:B------:R1:W-:Y:S01]  /*24930*/  STL [R1+0x4], R0 ;  /* 0x0000040001007387 */ /* 0x0003e20000100800 */
[----:B---3--:R-:W-:-:S09]  /*24940*/  LOP3.LUT R4, R4, 0xfffffffe, RZ, 0xc0, !PT ;  /* 0xfffffffe04047812 */ /* 0x008fd200078ec0ff */
[----:B------:R-:W-:-:S05]  /*24950*/  @P1 LOP3.LUT R4, R4, 0x1, RZ, 0xfc, !PT ;  /* 0x0000000104041812 */ /* 0x000fca00078efcff */
[----:B------:R1:W-:Y:S01]  /*24960*/  STL [R1], R4 ;  /* 0x0000000401007387 */ /* 0x0003e20000100800 */
[----:B------:R-:W-:Y:S05]  /*24970*/  @P0 BRA `(.L_x_708) ;  /* 0x0000000400240947 */ /* 0x000fea0003800000 */
[----:B------:R-:W-:-:S03]  /*24980*/  UMOV UR4, 0xffffffff ;  /* 0xffffffff00047882 */ /* 0x000fc60000000000 */
[----:B------:R-:W-:Y:S05]  /*24990*/  BRA.DIV UR4, `(.L_x_709) ;  /* 0x0000005e04347947 */ /* 0x000fea000b800000 */
[----:B------:R-:W-:-:S13]  /*249a0*/  ELECT P6, URZ, PT ;  /* 0x00000000003f782f */ /* 0x000fda00038c0000 */
.L_x_876:
        /* <DEDUP_REMOVED lines=8> */
[----:B-1----:R-:W-:Y:S01]  /*24a30*/  IMAD.MOV.U32 R0, RZ, RZ, R9 ;  /* 0x000000ffff007224 */ /* 0x002fe200078e0009 */
[----:B--2---:R-:W-:-:S13]  /*24a40*/  ISETP.NE.AND P0, PT, R6, 0x1, PT ;  /* 0x000000010600780c */ /* 0x004fda0003f05270 */
[----:B------:R-:W1:Y:S02]  /*24a50*/  @P0 LDC.64 R4, c[0x0][0x440] ;  /* 0x00011000ff040b82 */ /* 0x000e640000000a00 */
[----:B-1----:R-:W-:-:S05]  /*24a60*/  @P0 IMAD.HI.U32 R4, R9, R4, RZ ;  /* 0x0000000409040227 */ /* 0x002fca00078e00ff */
[----:B------:R-:W-:-:S04]  /*24a70*/  @P0 SHF.R.U32.HI R0, RZ, R5, R4 ;  /* 0x00000005ff000219 */ /* 0x000fc80000011604 */
[----:B------:R-:W-:Y:S02]  /*24a80*/  IADD3 R4, -R0, RZ, RZ ;  /* 0x000000ff00047210 */ /* 0x000fe40007ffe1ff */
[----:B------:R-:W-:-:S03]  /*24a90*/  SHF.R.S32.HI R5, RZ, 0x1f, R0 ;  /* 0x0000001fff057819 */ /* 0x000fc60000011400 */
        /* <DEDUP_REMOVED lines=10> */
.L_x_710:
[----:B--2---:R-:W2:Y:S01]  /*24b40*/  LDL R2, [R1+0xc] ;  /* 0x00000c0001027983 */ /* 0x004ea20000100800 */
[----:B-1----:R-:W-:Y:S01]  /*24b50*/  IMAD R0, R19, 0x8, R18 ;  /* 0x0000000813007824 */ /* 0x002fe200078e0212 */
[----:B--2---:R-:W-:-:S04]  /*24b60*/  SHF.L.U32 R2, R2, 0x1f, RZ ;  /* 0x0000001f02027819 */ /* 0x004fc800000006ff */
[----:B------:R-:W1:Y:S02]  /*24b70*/  SYNCS.PHASECHK.TRANS64.TRYWAIT P0, [R0+URZ+0x34840], R2 ;  /* 0x03484002000075a7 */ /* 0x000e64000800017f */
[----:B-1----:R-:W-:Y:S05]  /*24b80*/  @!P0 BRA `(.L_x_711) ;  /* 0x0000005800d88947 */ /* 0x002fea0003800000 */
.L_x_877:
[----:B------:R-:W2:Y:S02]  /*24b90*/  S2R R3, SR_TID.X ;  /* 0x0000000000037919 */ /* 0x000ea40000002100 */
[----:B--2---:R-:W-:-:S04]  /*24ba0*/  LOP3.LUT R3, R3, 0x7f, RZ, 0xc0, !PT ;  /* 0x0000007f03037812 */ /* 0x004fc800078ec0ff */
[----:B------:R-:W-:-:S13]  /*24bb0*/  ISETP.NE.AND P0, PT, R3, RZ, PT ;  /* 0x000000ff0300720c */ /* 0x000fda0003f05270 */
[----:B------:R-:W-:Y:S05]  /*24bc0*/  @P0 BRA `(.L_x_712) ;  /* 0x00000000001c0947 */ /* 0x000fea0003800000 */
[----:B------:R-:W2:Y:S01]  /*24bd0*/  S2R R3, SR_TID.X ;  /* 0x0000000000037919 */ /* 0x000ea20000002100 */
[----:B-1----:R-:W-:-:S04]  /*24be0*/  MOV R2, 0xb000 ;  /* 0x0000b00000027802 */ /* 0x002fc80000000f00 */
[----:B------:R3:W-:Y:S01]  /*24bf0*/  SYNCS.ARRIVE.TRANS64 RZ, [R0+URZ+0x34830], R2 ;  /* 0x0348300200ff79a7 */ /* 0x0007e2000800003f */
[----:B--2---:R-:W-:-:S04]  /*24c00*/  LOP3.LUT R3, R3, 0x1f, RZ, 0xc0, !PT ;  /* 0x0000001f03037812 */ /* 0x004fc800078ec0ff */
[----:B------:R-:W-:-:S13]  /*24c10*/  ISETP.NE.AND P0, PT, R3, RZ, PT ;  /* 0x000000ff0300720c */ /* 0x000fda0003f05270 */
[----:B---3--:R-:W-:Y:S05]  /*24c20*/  @!P0 BRA `(.L_x_712) ;  /* 0x0000000000048947 */ /* 0x008fea0003800000 */
[----:B------:R-:W-:Y:S01]  /*24c30*/  BPT.TRAP 0x1 ;  /* 0x000000040000795c */ /* 0x000fe20000300000 */
.L_x_712:
[----:B------:R-:W2:Y:S04]  /*24c40*/  LDL R4, [R1+0x4] ;  /* 0x0000040001047983 */ /* 0x000ea80000100800 */
[----:B------:R-:W3:Y:S04]  /*24c50*/  LDL R3, [R1+0x18] ;  /* 0x0000180001037983 */ /* 0x000ee80000100800 */
[----:B-1----:R-:W4:Y:S01]  /*24c60*/  LDL.LU R2, [R1] ;  /* 0x0000000001027983 */ /* 0x002f220000300800 */
[----:B------:R-:W-:Y:S01]  /*24c70*/  R2UR UR9, R0 ;  /* 0x00000000000972ca */ /* 0x000fe200000e0000 */
[----:B------:R-:W-:Y:S01]  /*24c80*/  IMAD R0, R19, 0xb000, R18 ;  /* 0x0000b00013007824 */ /* 0x000fe200078e0212 */
[----:B------:R-:W-:Y:S01]  /*24c90*/  PLOP3.LUT P0, PT, PT, PT, PT, 0x80, 0x0 ;  /* 0x000000000000781c */ /* 0x000fe20003f0f070 */
[----:B------:R-:W-:Y:S01]  /*24ca0*/  UIADD3 UR4, UP0, UR38, 0x370, URZ ;  /* 0x0000037026047890 */ /* 0x000fe2000ff1e03f */
[----:B------:R-:W-:Y:S01]  /*24cb0*/  R2UR UR12, R16 ;  /* 0x00000000100c72ca */ /* 0x000fe200000e0000 */
[----:B------:R-:W-:Y:S01]  /*24cc0*/  UMOV UR10, URZ ;  /* 0x0000003f000a7c82 */ /* 0x000fe20008000000 */
[----:B------:R-:W-:Y:S01]  /*24cd0*/  R2UR UR6, R0 ;  /* 0x00000000000672ca */ /* 0x000fe200000e0000 */
[----:B------:R-:W-:Y:S01]  /*24ce0*/  UMOV UR7, 0x14f00000 ;  /* 0x14f0000000077882 */ /* 0x000fe20000000000 */
[----:B-----5:R-:W-:Y:S01]  /*24cf0*/  R2UR UR13, R17 ;  /* 0x00000000110d72ca */ /* 0x020fe200000e0000 */
[----:B------:R-:W-:-:S04]  /*24d00*/  UMOV UR15, 0x40 ;  /* 0x00000040000f7882 */ /* 0x000fc80000000000 */
[----:B------:R-:W-:-:S06]  /*24d10*/  UIADD3 UR9, UR9, 0x34830, URZ ;  /* 0x0003483009097890 */ /* 0x000fcc000fffe03f */
[----:B------:R-:W-:Y:S02]  /*24d20*/  UIADD3 UR8, UR6, 0x1e400, URZ ;  /* 0x0001e40006087890 */ /* 0x000fe4000fffe03f */
[----:B------:R-:W-:-:S03]  /*24d30*/  UIADD3 UR14, UR6, 0x23c00, URZ ;  /* 0x00023c00060e7890 */ /* 0x000fc6000fffe03f */
[----:B------:R-:W-:Y:S01]  /*24d40*/  UMOV UR6, 0x0 ;  /* 0x0000000000067882 */ /* 0x000fe20000000000 */
[----:B--2---:R-:W-:Y:S02]  /*24d50*/  R2UR UR11, R4 ;  /* 0x00000000040b72ca */ /* 0x004fe400000e0000 */
[----:B---3--:R-:W-:Y:S02]  /*24d60*/  R2UR UR5, R3 ;  /* 0x00000000030572ca */ /* 0x008fe400000e0000 */
[----:B----4-:R-:W-:-:S04]  /*24d70*/  LOP3.LUT R2, R2, 0xfffffffe, RZ, 0xc0, !PT ;  /* 0xfffffffe02027812 */ /* 0x010fc800078ec0ff */
[----:B------:R-:W-:-:S07]  /*24d80*/  @P0 LOP3.LUT R2, R2, 0x1, RZ, 0xfc, !PT ;  /* 0x0000000102020812 */ /* 0x000fce00078efcff */
[----:B------:R-:W-:Y:S01]  /*24d90*/  UIMAD UR11, UR11, 0xb0, UR5 ;  /* 0x000000b00b0b78a4 */ /* 0x000fe2000f8e0205 */
[----:B------:R2:W-:Y:S01]  /*24da0*/  STL [R1], R2 ;  /* 0x0000000201007387 */ /* 0x0005e20000100800 */
[----:B------:R-:W-:-:S09]  /*24db0*/  UIADD3.X UR5, URZ, UR39, URZ, UP0, !UPT ;  /* 0x000000273f057290 */ /* 0x000fd200087fe43f */
[----:B------:R1:W-:Y:S02]  /*24dc0*/  UTMALDG.4D [UR8], [UR4], desc[UR6] ;  /* 0x00000608040075b4 */ /* 0x0003e40008019000 */
[----:B-1----:R-:W-:Y:S01]  /*24dd0*/  UMOV UR8, UR14 ;  /* 0x0000000e00087c82 */ /* 0x002fe20008000000 */
[----:B------:R-:W-:Y:S02]  /*24de0*/  UMOV UR10, UR15 ;  /* 0x0000000f000a7c82 */ /* 0x000fe40008000000 */
[----:B------:R2:W-:Y:S02]  /*24df0*/  UTMALDG.4D [UR8], [UR4], desc[UR6] ;  /* 0x00000608040075b4 */ /* 0x0005e40008019000 */
[----:B--2---:R-:W-:Y:S01]  /*24e00*/  NOP ;  /* 0x0000000000007918 */ /* 0x004fe20000000000 */
.L_x_708:
[----:B------:R-:W2:Y:S04]  /*24e10*/  LDL.LU R3, [R1+0x48] ;  /* 0x0000480001037983 */ /* 0x000ea80000300800 */
[----:B------:R-:W3:Y:S04]  /*24e20*/  LDL.LU R5, [R1+0x34] ;  /* 0x0000340001057983 */ /* 0x000ee80000300800 */
[----:B-1----:R-:W4:Y:S01]  /*24e30*/  LDL.LU R4, [R1+0x50] ;  /* 0x0000500001047983 */ /* 0x002f220000300800 */
[----:B------:R-:W-:Y:S05]  /*24e40*/  WARPSYNC.ALL ;  /* 0x0000000000007948 */ /* 0x000fea0003800000 */
[----:B------:R-:W-:Y:S01]  /*24e50*/  ULDC.64 UR6, c[0x0][0xa00] ;  /* 0x0002800000067ab9 */ /* 0x000fe20000000a00 */
[----:B------:R-:W-:Y:S01]  /*24e60*/  ULDC.64 UR4, c[0x0][0x298] ;  /* 0x0000a60000047ab9 */ /* 0x000fe20000000a00 */
[----:B------:R-:W-:Y:S01]  /*24e70*/  BAR.SYNC.DEFER_BLOCKING 0x8, 0x180 ;  /* 0x0206000000007b1d */ /* 0x000fe20000010000 */
[----:B------:R-:W-:Y:S01]  /*24e80*/  ISETP.NE.U32.AND P0, PT, RZ, UR6, PT ;  /* 0x00000006ff007c0c */ /* 0x000fe2000bf05070 */
[----:B------:R-:W-:-:S03]  /*24e90*/  VIADD R2, R18, 0x16400 ;  /* 0x0001640012027836 */ /* 0x000fc60000000000 */
[----:B------:R-:W-:Y:S01]  /*24ea0*/  ISETP.NE.AND.EX P0, PT, RZ, UR7, PT, P0 ;  /* 0x00000007ff007c0c */ /* 0x000fe2000bf05300 */
[----:B------:R-:W-:Y:S01]  /*24eb0*/  BSSY B6, `(.L_x_713) ;  /* 0x000001e000067945 */ /* 0x000fe20003800000 */
[----:B------:R-:W-:Y:S02]  /*24ec0*/  LOP3.LUT P1, RZ, R2, 0x3ff, RZ, 0xc0, !PT ;  /* 0x000003ff02ff7812 */ /* 0x000fe4000782c0ff */
[----:B--2---:R-:W-:Y:S02]  /*24ed0*/  SHF.R.S32.HI R0, RZ, 0x1f, R3 ;  /* 0x0000001fff007819 */ /* 0x004fe40000011403 */
[----:B---3--:R-:W-:-:S03]  /*24ee0*/  SEL R5, R5, RZ, !P0 ;  /* 0x000000ff05057207 */ /* 0x008fc60004000000 */
[----:B------:R-:W-:Y:S01]  /*24ef0*/  IMAD R0, R0, UR4, RZ ;  /* 0x0000000400007c24 */ /* 0x000fe2000f8e02ff */
[----:B----4-:R-:W-:-:S03]  /*24f00*/  SEL R4, R4, RZ, !P0 ;  /* 0x000000ff04047207 */ /* 0x010fc60004000000 */
[C---:B------:R-:W-:Y:S02]  /*24f10*/  IMAD R0, R3.reuse, UR5, R0 ;  /* 0x0000000503007c24 */ /* 0x040fe4000f8e0200 */
[----:B------:R-:W-:-:S04]  /*24f20*/  IMAD.WIDE.U32 R2, R3, UR4, RZ ;  /* 0x0000000403027c25 */ /* 0x000fc8000f8e00ff */
[----:B------:R-:W-:Y:S01]  /*24f30*/  IMAD.IADD R0, R3, 0x1, R0 ;  /* 0x0000000103007824 */ /* 0x000fe200078e0200 */
[----:B------:R1:W-:Y:S04]  /*24f40*/  STL.64 [R1+0x48], R2 ;  /* 0x0000480201007387 */ /* 0x0003e80000100a00 */
[----:B------:R1:W-:Y:S04]  /*24f50*/  STL [R1+0x34], R5 ;  /* 0x0000340501007387 */ /* 0x0003e80000100800 */
[----:B------:R1:W-:Y:S04]  /*24f60*/  STL [R1+0x60], R4 ;  /* 0x0000600401007387 */ /* 0x0003e80000100800 */
[----:B------:R1:W-:Y:S01]  /*24f70*/  STL [R1+0x50], R0 ;  /* 0x0000500001007387 */ /* 0x0003e20000100800 */
[----:B------:R-:W-:Y:S05]  /*24f80*/  @!P1 BRA `(.L_x_714) ;  /* 0x0000000000409947 */ /* 0x000fea0003800000 */
[----:B-1----:R-:W-:Y:S01]  /*24f90*/  MOV R2, 0x0 ;  /* 0x0000000000027802 */ /* 0x002fe20000000f00 */
[----:B------:R-:W-:Y:S01]  /*24fa0*/  ULDC.64 UR4, c[0x4][0xa0] ;  /* 0x0100280000047ab9 */ /* 0x000fe20000000a00 */
[----:B------:R-:W-:Y:S01]  /*24fb0*/  ULDC.64 UR6, c[0x4][0xa8] ;  /* 0x01002a0000067ab9 */ /* 0x000fe20000000a00 */
[----:B------:R-:W-:Y:S01]  /*24fc0*/  ULDC.64 UR8, c[0x4][0x20] ;  /* 0x0100080000087ab9 */ /* 0x000fe20000000a00 */
[----:B------:R-:W-:Y:S01]  /*24fd0*/  IMAD.U32 R4, RZ, RZ, UR4 ;  /* 0x00000004ff047e24 */ /* 0x000fe2000f8e00ff */
[----:B------:R-:W-:Y:S01]  /*24fe0*/  MOV R5, UR5 ;  /* 0x0000000500057c02 */ /* 0x000fe20008000f00 */
[----:B------:R-:W1:Y:S01]  /*24ff0*/  LDC.64 R2, c[0x4][R2] ;  /* 0x0100000002027b82 */ /* 0x000e620000000a00 */
[----:B------:R-:W-:Y:S01]  /*25000*/  IMAD.U32 R6, RZ, RZ, UR6 ;  /* 0x00000006ff067e24 */ /* 0x000fe2000f8e00ff */
[----:B0-----:R-:W-:Y:S01]  /*25010*/  MOV R11, UR9 ;  /* 0x00000009000b7c02 */ /* 0x001fe20008000f00 */
[----:B------:R-:W-:Y:S02]  /*25020*/  IMAD.U32 R7, RZ, RZ, UR7 ;  /* 0x00000007ff077e24 */ /* 0x000fe4000f8e00ff */
[----:B------:R-:W-:-:S02]  /*25030*/  IMAD.U32 R10, RZ, RZ, UR8 ;  /* 0x00000008ff0a7e24 */ /* 0x000fc4000f8e00ff */
[----:B------:R-:W-:Y:S02]  /*25040*/  IMAD.MOV.U32 R8, RZ, RZ, 0x70 ;  /* 0x00000070ff087424 */ /* 0x000fe400078e00ff */
[----:B------:R-:W-:Y:S02]  /*25050*/  IMAD.MOV.U32 R12, RZ, RZ, 0x1 ;  /* 0x00000001ff0c7424 */ /* 0x000fe400078e00ff */
[----:B------:R-:W-:-:S07]  /*25060*/  IMAD.MOV.U32 R13, RZ, RZ, RZ ;  /* 0x000000ffff0d7224 */ /* 0x000fce00078e00ff */
[----:B------:R-:W-:-:S07]  /*25070*/  LEPC R20, `(.L_x_714) ;  /* 0x000000001014794e */ /* 0x000fce0000000000 */
[----:B-1----:R-:W-:Y:S05]  /*25080*/  CALL.ABS.NOINC R2 ;  /* 0x0000000002007343 */ /* 0x002fea0003c00000 */
.L_x_714:
[----:B------:R-:W-:Y:S05]  /*25090*/  BSYNC B6 ;  /* 0x0000000000067941 */ /* 0x000fea0003800000 */
.L_x_713:
[----:B-1----:R-:W2:Y:S01]  /*250a0*/  LDL.LU R0, [R1+0x60] ;  /* 0x0000600001007983 */ /* 0x002ea20000300800 */
[----:B------:R-:W-:Y:S01]  /*250b0*/  ULDC.64 UR4, c[0x0][0x2d8] ;  /* 0x0000b60000047ab9 */ /* 0x000fe20000000a00 */
[----:B------:R-:W1:Y:S01]  /*250c0*/  LDC R8, c[0x0][0x448] ;  /* 0x00011200ff087b82 */ /* 0x000e620000000800 */
[----:B------:R-:W-:Y:S01]  /*250d0*/  ULDC.64 UR6, c[0x0][0x280] ;  /* 0x0000a00000067ab9 */ /* 0x000fe20000000a00 */
[----:B------:R-:W3:Y:S04]  /*250e0*/  LDL.LU R5, [R1+0x50] ;  /* 0x0000500001057983 */ /* 0x000ee80000300800 */
[----:B------:R-:W3:Y:S04]  /*250f0*/  LDL.LU.64 R2, [R1+0x48] ;  /* 0x0000480001027983 */ /* 0x000ee80000300a00 */
[----:B------:R-:W4:Y:S01]  /*25100*/  LDL.LU R4, [R1+0x34] ;  /* 0x0000340001047983 */ /* 0x000f220000300800 */
[----:B-1----:R-:W-:Y:S01]  /*25110*/  ISETP.NE.AND P0, PT, R8, 0x1, PT ;  /* 0x000000010800780c */ /* 0x002fe20003f05270 */
[----:B------:R-:W1:-:S12]  /*25120*/  S2R R9, SR_TID.X ;  /* 0x0000000000097919 */ /* 0x000e580000002100 */
[----:B------:R-:W0:Y:S01]  /*25130*/  @P0 LDC R7, c[0x0][0x450] ;  /* 0x00011400ff070b82 */ /* 0x000e220000000800 */
[----:B---3--:R-:W-:Y:S02]  /*25140*/  MOV R3, R5 ;  /* 0x0000000500037202 */ /* 0x008fe40000000f00 */
[----:B------:R-:W3:Y:S01]  /*25150*/  LDL.LU R5, [R1+0x14] ;  /* 0x0000140001057983 */ /* 0x000ee20000300800 */
[----:B-1----:R-:W-:Y:S02]  /*25160*/  IMAD.SHL.U32 R9, R9, 0x8, RZ ;  /* 0x0000000809097824 */ /* 0x002fe400078e00ff */
[C---:B------:R-:W-:Y:S01]  /*25170*/  IMAD.WIDE.U32 R2, R16.reuse, UR4, R2 ;  /* 0x0000000410027c25 */ /* 0x040fe2000f8e0002 */
[----:B------:R-:W1:Y:S02]  /*25180*/  S2R R10, SR_TID.X ;  /* 0x00000000000a7919 */ /* 0x000e640000002100 */
[----:B------:R-:W-:Y:S01]  /*25190*/  LOP3.LUT R9, R9, 0x38, RZ, 0xc0, !PT ;  /* 0x0000003809097812 */ /* 0x000fe200078ec0ff */
[----:B------:R-:W-:Y:S01]  /*251a0*/  IMAD R3, R16, UR5, R3 ;  /* 0x0000000510037c24 */ /* 0x000fe2000f8e0203 */
[----:B------:R-:W-:-:S02]  /*251b0*/  ULDC.64 UR4, c[0x0][0x2e0] ;  /* 0x0000b80000047ab9 */ /* 0x000fc40000000a00 */
[----:B--2---:R-:W-:Y:S01]  /*251c0*/  IMAD R0, R0, UR4, RZ ;  /* 0x0000000400007c24 */ /* 0x004fe2000f8e02ff */
[----:B------:R-:W-:Y:S01]  /*251d0*/  LOP3.LUT R9, R9, 0x40, RZ, 0xfc, !PT ;  /* 0x0000004009097812 */ /* 0x000fe200078efcff */
[----:B----4-:R-:W-:-:S04]  /*251e0*/  IMAD.WIDE.U32 R2, R4, UR4, R2 ;  /* 0x0000000404027c25 */ /* 0x010fc8000f8e0002 */
[----:B------:R-:W-:Y:S01]  /*251f0*/  IMAD R0, R4, UR5, R0 ;  /* 0x0000000504007c24 */ /* 0x000fe2000f8e0200 */
[----:B------:R-:W-:Y:S01]  /*25200*/  ULDC.64 UR4, c[0x0][0x2d0] ;  /* 0x0000b40000047ab9 */ /* 0x000fe20000000a00 */
[----:B------:R-:W2:Y:S02]  /*25210*/  S2R R4, SR_TID.X ;  /* 0x0000000000047919 */ /* 0x000ea40000002100 */
[----:B------:R-:W-:Y:S01]  /*25220*/  IMAD.IADD R3, R3, 0x1, R0 ;  /* 0x0000000103037824 */ /* 0x000fe200078e0200 */
[----:B-1----:R-:W-:-:S04]  /*25230*/  SHF.L.U32 R10, R10, 0x3, RZ ;  /* 0x000000030a0a7819 */ /* 0x002fc800000006ff */
[----:B------:R-:W-:Y:S02]  /*25240*/  LOP3.LUT R10, R10, 0x38, RZ, 0xc0, !PT ;  /* 0x000000380a0a7812 */ /* 0x000fe400078ec0ff */
[----:B--2---:R-:W-:-:S04]  /*25250*/  LOP3.LUT R4, R4, 0x7f, RZ, 0xc0, !PT ;  /* 0x0000007f04047812 */ /* 0x004fc800078ec0ff */
[----:B------:R-:W-:Y:S02]  /*25260*/  SHF.R.U32.HI R6, RZ, 0x3, R4 ;  /* 0x00000003ff067819 */ /* 0x000fe40000011604 */
[----:B------:R-:W1:Y:S02]  /*25270*/  S2R R4, SR_TID.X ;  /* 0x0000000000047919 */ /* 0x000e640000002100 */
[----:B-1----:R-:W-:-:S05]  /*25280*/  IMAD.SHL.U32 R4, R4, 0x10, RZ ;  /* 0x0000001004047824 */ /* 0x002fca00078e00ff */
[----:B------:R-:W-:Y:S02]  /*25290*/  LOP3.LUT R4, R6, 0x70, R4, 0xf8, !PT ;  /* 0x0000007006047812 */ /* 0x000fe400078ef804 */
[----:B------:R-:W1:Y:S01]  /*252a0*/  @P0 LDC R6, c[0x0][0x44c] ;  /* 0x00011300ff060b82 */ /* 0x000e620000000800 */
[----:B---3--:R-:W-:-:S05]  /*252b0*/  IMAD.SHL.U32 R5, R5, 0x80, RZ ;  /* 0x0000008005057824 */ /* 0x008fca00078e00ff */
[----:B------:R-:W-:-:S04]  /*252c0*/  LOP3.LUT R4, R4, R5, RZ, 0xfc, !PT ;  /* 0x0000000504047212 */ /* 0x000fc800078efcff */
[----:B------:R-:W-:Y:S01]  /*252d0*/  MOV R0, R4 ;  /* 0x0000000400007202 */ /* 0x000fe20000000f00 */
[----:B-1----:R-:W-:-:S05]  /*252e0*/  @P0 IMAD.HI.U32 R6, R4, R6, RZ ;  /* 0x0000000604060227 */ /* 0x002fca00078e00ff */
[----:B0-----:R-:W-:-:S05]  /*252f0*/  @P0 SHF.R.U32.HI R0, RZ, R7, R6 ;  /* 0x00000007ff000219 */ /* 0x001fca0000011606 */
[----:B------:R-:W-:Y:S02]  /*25300*/  IMAD.MOV R6, RZ, RZ, -R0 ;  /* 0x000000ffff067224 */ /* 0x000fe400078e0a00 */
[----:B------:R-:W-:-:S04]  /*25310*/  IMAD.WIDE.U32 R2, R0, UR4, R2 ;  /* 0x0000000400027c25 */ /* 0x000fc8000f8e0002 */
[----:B------:R-:W-:Y:S01]  /*25320*/  IMAD R4, R8, R6, R4 ;  /* 0x0000000608047224 */ /* 0x000fe200078e0204 */
[----:B------:R-:W-:-:S05]  /*25330*/  SHF.R.S32.HI R6, RZ, 0x1f, R0 ;  /* 0x0000001fff067819 */ /* 0x000fca0000011400 */
        /* <DEDUP_REMOVED lines=8> */
[----:B------:R-:W-:Y:S01]  /*253c0*/  ISETP.GE.AND P1, PT, R9, UR4, PT ;  /* 0x0000000409007c0c */ /* 0x000fe2000bf26270 */
[----:B------:R-:W-:Y:S01]  /*253d0*/  IMAD R0, R4, UR5, R0 ;  /* 0x0000000504007c24 */ /* 0x000fe2000f8e0200 */
[----:B------:R0:W5:Y:S01]  /*253e0*/  LDL R9, [R1+0x30] ;  /* 0x0000300001097983 */ /* 0x0001620000100800 */
[----:B------:R-:W-:Y:S02]  /*253f0*/  LEA R4, P2, R2, UR6, 0x1 ;  /* 0x0000000602047c11 */ /* 0x000fe4000f8408ff */
[----:B------:R-:W-:Y:S01]  /*25400*/  IMAD.IADD R0, R3, 0x1, R0 ;  /* 0x0000000103007824 */ /* 0x000fe200078e0200 */
[----:B------:R-:W-:Y:S01]  /*25410*/  ISETP.GE.AND P0, PT, R10, UR4, PT ;  /* 0x000000040a007c0c */ /* 0x000fe2000bf06270 */
[----:B------:R-:W-:-:S03]  /*25420*/  UMOV UR4, 0xffffffff ;  /* 0xffffffff00047882 */ /* 0x000fc60000000000 */
[----:B------:R-:W-:Y:S01]  /*25430*/  LEA.HI.X R3, R2, UR7, R0, 0x1, P2 ;  /* 0x0000000702037c11 */ /* 0x000fe200090f0c00 */
[----:B0-----:R-:W-:Y:S08]  /*25440*/  BRA.DIV UR4, `(.L_x_715) ;  /* 0x0000005204bc7947 */ /* 0x001ff0000b800000 */
        /* <DEDUP_REMOVED lines=14> */
[----:B0-----:R-:W-:-:S04]  /*25530*/  @!P4 LEA R7, P3, R10, R7, 0x1 ;  /* 0x000000070a07c211 */ /* 0x001fc800078608ff */
[----:B-1----:R-:W-:-:S04]  /*25540*/  @!P4 IADD3.X R6, RZ, R6, RZ, P3, !PT ;  /* 0x00000006ff06c210 */ /* 0x002fc80001ffe4ff */
        /* <DEDUP_REMOVED lines=17> */
[----:B0-----:R-:W-:-:S05]  /*25660*/  @!P2 IMAD.X R6, RZ, RZ, R6, P3 ;  /* 0x000000ffff06a224 */ /* 0x001fca00018e0606 */
[----:B------:R-:W-:Y:S01]  /*25670*/  @!P2 MOV R7, R6 ;  /* 0x000000060007a202 */ /* 0x000fe20000000f00 */
        /* <DEDUP_REMOVED lines=41> */
[----:B------:R0:W1:Y:S04]  /*25910*/  SHFL.IDX PT, R5, R3, 0x7, 0x181f ;  /* 0x00f81f0003057f89 */ /* 0x00006800000e0000 */
[----:B------:R0:W-:Y:S04]  /*25920*/  @!P2 LDGSTS.E.BYPASS.LTC128B.128 [R9+0x19400], desc[UR4][R6.64], !P0 ;  /* 0x194000000609afae */ /* 0x0001e8000c101d44 */
[----:B------:R0:W-:Y:S04]  /*25930*/  @!P2 LDGSTS.E.BYPASS.LTC128B.128 [R9+0x1d400], desc[UR4][R6.64+0x80], !P1 ;  /* 0x1d4000800609afae */ /* 0x0001e8000c901d44 */
[----:B------:R0:W2:Y:S02]  /*25940*/  SHFL.IDX PT, R3, R4, 0x7, 0x181f ;  /* 0x00f81f0004037f89 */ /* 0x0000a400000e0000 */
.L_x_894:
[----:B------:R-:W-:Y:S01]  /*25950*/  VIADD R0, R0, 0x70 ;  /* 0x0000007000007836 */ /* 0x000fe20000000000 */
[----:B------:R-:W-:Y:S04]  /*25960*/  BSSY B0, `(.L_x_716) ;  /* 0x000000b000007945 */ /* 0x000fe80003800000 */
[----:B------:R-:W-:-:S13]  /*25970*/  ISETP.GE.AND P2, PT, R0, R2, PT ;  /* 0x000000020000720c */ /* 0x000fda0003f46270 */
[----:B------:R-:W-:Y:S05]  /*25980*/  @P2 BRA `(.L_x_717) ;  /* 0x0000000000202947 */ /* 0x000fea0003800000 */
[----:B--2---:R-:W-:Y:S01]  /*25990*/  LEA R2, P2, R10, R3, 0x1 ;  /* 0x000000030a027211 */ /* 0x004fe200078408ff */
[----:B------:R-:W-:-:S04]  /*259a0*/  ULDC.64 UR4, c[0x0][0x208] ;  /* 0x0000820000047ab9 */ /* 0x000fc80000000a00 */
[----:B01----:R-:W-:-:S05]  /*259b0*/  IMAD.X R3, RZ, RZ, R5, P2 ;  /* 0x000000ffff037224 */ /* 0x003fca00010e0605 */
[----:B------:R-:W-:Y:S01]  /*259c0*/  @!PT LDS RZ, [RZ] ;  /* 0x00000000fffff984 */ /* 0x000fe20000000800 */
[----:B------:R-:W-:Y:S01]  /*259d0*/  @!PT LDS RZ, [RZ] ;  /* 0x00000000fffff984 */ /* 0x000fe20000000800 */
[----:B------:R-:W-:Y:S01]  /*259e0*/  @!PT LDS RZ, [RZ] ;  /* 0x00000000fffff984 */ /* 0x000fe20000000800 */
[----:B------:R3:W-:Y:S04]  /*259f0*/  LDGSTS.E.BYPASS.LTC128B.128 [R9+0x19c00], desc[UR4][R2.64], !P0 ;  /* 0x19c0000002097fae */ /* 0x0007e8000c101d44 */
[----:B------:R3:W-:Y:S02]  /*25a00*/  LDGSTS.E.BYPASS.LTC128B.128 [R9+0x1dc00], desc[UR4][R2.64+0x80], !P1 ;  /* 0x1dc0008002097fae */ /* 0x0007e4000c901d44 */
.L_x_717:
[----:B------:R-:W-:Y:S05]  /*25a10*/  BSYNC B0 ;  /* 0x0000000000007941 */ /* 0x000fea0003800000 */
.L_x_716:
[----:B------:R-:W-:Y:S01]  /*25a20*/  NOP ;  /* 0x0000000000007918 */ /* 0x000fe20000000000 */
[----:B------:R-:W-:Y:S02]  /*25a30*/  PLOP3.LUT P0, PT, PT, PT, PT, 0x80, 0x0 ;  /* 0x000000000000781c */ /* 0x000fe40003f0f070 */
[----:B------:R-:W-:-:S11]  /*25a40*/  IADD3 R11, R18, 0x34800, RZ ;  /* 0x00034800120b7810 */ /* 0x000fd60007ffe0ff */
.L_x_718:
        /* <DEDUP_REMOVED lines=16> */
[----:B------:R-:W4:Y:S03]  /*25b50*/  SYNCS.PHASECHK.TRANS64.TRYWAIT P0, [R18+URZ+0x34820], R0 ;  /* 0x03482000120075a7 */ /* 0x000f26000800017f */
[----:B---34-:R-:W-:Y:S05]  /*25b60*/  @!P0 BRA `(.L_x_720) ;  /* 0x0000005400cc8947 */ /* 0x018fea0003800000 */
.L_x_895:
[----:B------:R-:W-:Y:S05]  /*25b70*/  BSYNC B0 ;  /* 0x0000000000007941 */ /* 0x000fea0003800000 */
.L_x_719:
[----:B0-2---:R-:W3:Y:S04]  /*25b80*/  LDL R3, [R1+0x40] ;  /* 0x0000400001037983 */ /* 0x005ee80000100800 */
[----:B------:R-:W2:Y:S01]  /*25b90*/  LDL R2, [R1+0x2c] ;  /* 0x00002c0001027983 */ /* 0x000ea20000100800 */
[----:B------:R-:W-:Y:S01]  /*25ba0*/  BSSY B0, `(.L_x_721) ;  /* 0x00001e9000007945 */ /* 0x000fe20003800000 */
[----:B---3--:R-:W-:-:S05]  /*25bb0*/  VIADD R0, R3, 0xfffffffe ;  /* 0xfffffffe03007836 */ /* 0x008fca0000000000 */
[----:B--2---:R-:W-:-:S13]  /*25bc0*/  ISETP.GE.AND P0, PT, R0, R2, PT ;  /* 0x000000020000720c */ /* 0x004fda0003f06270 */
[----:B------:R-:W-:Y:S05]  /*25bd0*/  @!P0 BRA `(.L_x_722) ;  /* 0x0000001c00948947 */ /* 0x000fea0003800000 */
[----:B-1----:R-:W2:Y:S04]  /*25be0*/  LDL.LU R5, [R1+0x58] ;  /* 0x0000580001057983 */ /* 0x002ea80000300800 */
[----:B------:R-:W3:Y:S04]  /*25bf0*/  LDL.LU R4, [R1+0x44] ;  /* 0x0000440001047983 */ /* 0x000ee80000300800 */
[----:B------:R-:W4:Y:S01]  /*25c00*/  LDL.LU R3, [R1+0x3c] ;  /* 0x00003c0001037983 */ /* 0x000f220000300800 */
[----:B------:R-:W-:Y:S01]  /*25c10*/  LOP3.LUT R2, RZ, R2, RZ, 0x33, !PT ;  /* 0x00000002ff027212 */ /* 0x000fe200078e33ff */
[----:B------:R-:W-:Y:S01]  /*25c20*/  BSSY B2, `(.L_x_723) ;  /* 0x00000a7000027945 */ /* 0x000fe20003800000 */
[----:B--2---:R-:W-:-:S05]  /*25c30*/  IADD3 R6, R5, 0x1, RZ ;  /* 0x0000000105067810 */ /* 0x004fca0007ffe0ff */
        /* <DEDUP_REMOVED lines=8> */
[----:B------:R-:W2:Y:S04]  /*25cc0*/  LDL R4, [R1] ;  /* 0x0000000001047983 */ /* 0x000ea80000100800 */
[----:B------:R-:W3:Y:S01]  /*25cd0*/  LDL R3, [R1+0xc] ;  /* 0x00000c0001037983 */ /* 0x000ee20000100800 */
[----:B------:R-:W-:Y:S01]  /*25ce0*/  VIADD R7, R19, 0x1 ;  /* 0x0000000113077836 */ /* 0x000fe20000000000 */
[----:B------:R-:W-:Y:S04]  /*25cf0*/  BSSY B1, `(.L_x_725) ;  /* 0x0000095000017945 */ /* 0x000fe80003800000 */
[----:B------:R-:W-:-:S04]  /*25d00*/  ISETP.NE.AND P0, PT, R7, 0x2, PT ;  /* 0x000000020700780c */ /* 0x000fc80003f05270 */
[----:B------:R-:W-:Y:S02]  /*25d10*/  SEL R10, RZ, 0x1, P0 ;  /* 0x00000001ff0a7807 */ /* 0x000fe40000000000 */
[----:B------:R-:W-:Y:S02]  /*25d20*/  SEL R7, R7, RZ, P0 ;  /* 0x000000ff07077207 */ /* 0x000fe40000000000 */
[----:B--2---:R-:W-:Y:S02]  /*25d30*/  LOP3.LUT P1, RZ, R4, 0x1, RZ, 0xc0, !PT ;  /* 0x0000000104ff7812 */ /* 0x004fe4000782c0ff */
[----:B---3--:R-:W-:-:S11]  /*25d40*/  LOP3.LUT R10, R3, R10, RZ, 0x3c, !PT ;  /* 0x0000000a030a7212 */ /* 0x008fd600078e3cff */
[----:B------:R-:W-:Y:S05]  /*25d50*/  @!P1 BRA `(.L_x_726) ;  /* 0x0000000800389947 */ /* 0x000fea0003800000 */
[----:B------:R-:W-:Y:S01]  /*25d60*/  ULDC.64 UR4, c[0x0][0x418] ;  /* 0x0001060000047ab9 */ /* 0x000fe20000000a00 */
[----:B------:R-:W-:Y:S02]  /*25d70*/  MOV R4, R17 ;  /* 0x0000001100047202 */ /* 0x000fe40000000f00 */
        /* <DEDUP_REMOVED lines=23> */
.L_x_727:
[----:B------:R-:W-:Y:S01]  /*25ef0*/  LEA R3, R7, R18, 0x3 ;  /* 0x0000001207037211 */ /* 0x000fe200078e18ff */
[----:B------:R-:W-:Y:S01]  /*25f00*/  BSSY B3, `(.L_x_728) ;  /* 0x0000004000037945 */ /* 0x000fe20003800000 */
[----:B------:R-:W-:-:S04]  /*25f10*/  SHF.L.U32 R2, R10, 0x1f, RZ ;  /* 0x0000001f0a027819 */ /* 0x000fc800000006ff */
[----:B------:R-:W1:Y:S02]  /*25f20*/  SYNCS.PHASECHK.TRANS64.TRYWAIT P0, [R3+URZ+0x34840], R2 ;  /* 0x03484002030075a7 */ /* 0x000e64000800017f */
[----:B-1----:R-:W-:Y:S05]  /*25f30*/  @!P0 BRA `(.L_x_729) ;  /* 0x0000005000ec8947 */ /* 0x002fea0003800000 */
.L_x_896:
[----:B------:R-:W-:Y:S05]  /*25f40*/  BSYNC B3 ;  /* 0x0000000000037941 */ /* 0x000fea0003800000 */
.L_x_728:
        /* <DEDUP_REMOVED lines=12> */
.L_x_731:
[----:B------:R-:W-:Y:S05]  /*26010*/  BSYNC B3 ;  /* 0x0000000000037941 */ /* 0x000fea0003800000 */
.L_x_730:
[----:B-1----:R-:W2:Y:S01]  /*26020*/  LDL R2, [R1+0x18] ;  /* 0x0000180001027983 */ /* 0x002ea20000100800 */
[----:B------:R-:W-:Y:S01]  /*26030*/  IMAD.MOV.U32 R14, RZ, RZ, RZ ;  /* 0x000000ffff0e7224 */ /* 0x000fe200078e00ff */
[----:B------:R-:W-:Y:S01]  /*26040*/  UIADD3 UR4, UP0, UR38, 0x370, URZ ;  /* 0x0000037026047890 */ /* 0x000fe2000ff1e03f */
[----:B------:R-:W-:Y:S01]  /*26050*/  IMAD R8, R7, 0xb000, R18 ;  /* 0x0000b00007087824 */ /* 0x000fe200078e0212 */
[----:B------:R-:W-:Y:S01]  /*26060*/  PLOP3.LUT P0, PT, PT, PT, PT, 0x80, 0x0 ;  /* 0x000000000000781c */ /* 0x000fe20003f0f070 */
[----:B------:R-:W-:Y:S01]  /*26070*/  VIADD R3, R3, 0x34830 ;  /* 0x0003483003037836 */ /* 0x000fe20000000000 */
[----:B------:R-:W-:Y:S01]  /*26080*/  R2UR UR10, R14 ;  /* 0x000000000e0a72ca */ /* 0x000fe200000e0000 */
[----:B------:R-:W-:Y:S01]  /*26090*/  UIADD3.X UR5, URZ, UR39, URZ, UP0, !UPT ;  /* 0x000000273f057290 */ /* 0x000fe200087fe43f */
[----:B------:R-:W-:Y:S01]  /*260a0*/  IADD3 R5, R8, 0x1e400, RZ ;  /* 0x0001e40008057810 */ /* 0x000fe20007ffe0ff */
[----:B------:R-:W-:Y:S01]  /*260b0*/  UMOV UR6, 0x0 ;  /* 0x0000000000067882 */ /* 0x000fe20000000000 */
[----:B------:R-:W-:Y:S01]  /*260c0*/  UMOV UR7, 0x14f00000 ;  /* 0x14f0000000077882 */ /* 0x000fe20000000000 */
[----:B--2---:R-:W-:-:S10]  /*260d0*/  IMAD R2, R0, 0xb0, R2 ;  /* 0x000000b000027824 */ /* 0x004fd400078e0202 */
.L_x_732:
        /* <DEDUP_REMOVED lines=16> */
.L_x_733:
        /* <DEDUP_REMOVED lines=16> */
.L_x_897:
[----:B------:R-:W-:Y:S05]  /*262e0*/  BSYNC B3 ;  /* 0x0000000000037941 */ /* 0x000fea0003800000 */
.L_x_734:
[----:B------:R-:W-:Y:S01]  /*262f0*/  BSSY B3, `(.L_x_736) ;  /* 0x000000c000037945 */ /* 0x000fe20003800000 */
[----:B------:R-:W-:Y:S01]  /*26300*/  MOV R12, 0x0 ;  /* 0x00000000000c7802 */ /* 0x000fe20000000f00 */
[----:B------:R-:W-:Y:S02]  /*26310*/  IMAD.MOV.U32 R13, RZ, RZ, 0x14f00000 ;  /* 0x14f00000ff0d7424 */ /* 0x000fe400078e00ff */
[----:B------:R-:W-:Y:S05]  /*26320*/  @P1 BRA `(.L_x_737) ;  /* 0x0000000000201947 */ /* 0x000fea0003800000 */
        /* <DEDUP_REMOVED lines=8> */
.L_x_737:
[----:B------:R-:W-:Y:S05]  /*263b0*/  BSYNC B3 ;  /* 0x0000000000037941 */ /* 0x000fea0003800000 */
.L_x_736:
[----:B------:R-:W2:Y:S04]  /*263c0*/  LDL R5, [R1+0x18] ;  /* 0x0000180001057983 */ /* 0x000ea80000100800 */
[----:B0-----:R-:W2:Y:S01]  /*263d0*/  LDL.LU R3, [R1+0x4] ;  /* 0x0000040001037983 */ /* 0x001ea20000300800 */
[----:B------:R-:W-:Y:S01]  /*263e0*/  R2UR UR10, R14 ;  /* 0x000000000e0a72ca */ /* 0x000fe200000e0000 */
[----:B------:R-:W-:Y:S01]  /*263f0*/  IMAD R8, R19, 0xb000, R18 ;  /* 0x0000b00013087824 */ /* 0x000fe200078e0212 */
[----:B------:R-:W-:Y:S01]  /*26400*/  R2UR UR6, R12 ;  /* 0x000000000c0672ca */ /* 0x000fe200000e0000 */
[----:B------:R-:W-:Y:S01]  /*26410*/  UIADD3 UR4, UP0, UR38, 0x470, URZ ;  /* 0x0000047026047890 */ /* 0x000fe2000ff1e03f */
[----:B------:R-:W-:Y:S02]  /*26420*/  R2UR UR7, R13 ;  /* 0x000000000d0772ca */ /* 0x000fe400000e0000 */
[----:B------:R-:W-:Y:S01]  /*26430*/  LEA R2, R19, R18, 0x3 ;  /* 0x0000001213027211 */ /* 0x000fe200078e18ff */
[----:B------:R-:W-:Y:S01]  /*26440*/  UIADD3.X UR5, URZ, UR39, URZ, UP0, !UPT ;  /* 0x000000273f057290 */ /* 0x000fe200087fe43f */
[----:B------:R-:W-:-:S03]  /*26450*/  PLOP3.LUT P0, PT, PT, PT, PT, 0x80, 0x0 ;  /* 0x000000000000781c */ /* 0x000fc60003f0f070 */
[----:B------:R-:W-:Y:S02]  /*26460*/  VIADD R2, R2, 0x34850 ;  /* 0x0003485002027836 */ /* 0x000fe40000000000 */
[----:B--2---:R-:W-:Y:S02]  /*26470*/  IMAD R3, R3, 0xb0, R5 ;  /* 0x000000b003037824 */ /* 0x004fe400078e0205 */
[----:B------:R-:W-:-:S07]  /*26480*/  VIADD R5, R8, 0x400 ;  /* 0x0000040008057836 */ /* 0x000fce0000000000 */
.L_x_738:
        /* <DEDUP_REMOVED lines=15> */
.L_x_739:
        /* <DEDUP_REMOVED lines=11> */
[----:B------:R-:W-:-:S07]  /*26630*/  MOV R17, R4 ;  /* 0x0000000400117202 */ /* 0x000fce0000000f00 */
.L_x_726:
[----:B------:R-:W-:Y:S05]  /*26640*/  BSYNC B1 ;  /* 0x0000000000017941 */ /* 0x000fea0003800000 */
.L_x_725:
[----:B0-----:R-:W2:Y:S01]  /*26650*/  LDL.LU R0, [R1+0x40] ;  /* 0x0000400001007983 */ /* 0x001ea20000300800 */
[----:B------:R-:W-:-:S03]  /*26660*/  IMAD.MOV.U32 R19, RZ, RZ, R7 ;  /* 0x000000ffff137224 */ /* 0x000fc600078e0007 */
[----:B------:R0:W-:Y:S02]  /*26670*/  STL [R1+0xc], R10 ;  /* 0x00000c0a01007387 */ /* 0x0001e40000100800 */
[----:B0-2---:R-:W-:-:S07]  /*26680*/  VIADD R0, R0, 0xfffffffd ;  /* 0xfffffffd00007836 */ /* 0x005fce0000000000 */
.L_x_724:
[----:B------:R-:W-:Y:S05]  /*26690*/  BSYNC B2 ;  /* 0x0000000000027941 */ /* 0x000fea0003800000 */
.L_x_723:
[----:B------:R-:W-:Y:S01]  /*266a0*/  VIADD R9, R9, 0xfffffffe ;  /* 0xfffffffe09097836 */ /* 0x000fe20000000000 */
[----:B------:R-:W-:-:S04]  /*266b0*/  LOP3.LUT R6, RZ, R6, RZ, 0x33, !PT ;  /* 0x00000006ff067212 */ /* 0x000fc800078e33ff */
[----:B------:R-:W-:-:S13]  /*266c0*/  ISETP.NE.AND P0, PT, R9, R6, PT ;  /* 0x000000060900720c */ /* 0x000fda0003f05270 */
[----:B------:R-:W-:Y:S05]  /*266d0*/  @!P0 BRA `(.L_x_722) ;  /* 0x0000001000d48947 */ /* 0x000fea0003800000 */
[----:B------:R-:W-:-:S07]  /*266e0*/  MOV R8, R17 ;  /* 0x0000001100087202 */ /* 0x000fce0000000f00 */
.L_x_770:
[----:B------:R-:W2:Y:S04]  /*266f0*/  LDL R3, [R1] ;  /* 0x0000000001037983 */ /* 0x000ea80000100800 */
[----:B------:R-:W3:Y:S01]  /*26700*/  LDL R2, [R1+0xc] ;  /* 0x00000c0001027983 */ /* 0x000ee20000100800 */
[----:B------:R-:W-:Y:S01]  /*26710*/  VIADD R4, R19, 0x1 ;  /* 0x0000000113047836 */ /* 0x000fe20000000000 */
[----:B------:R-:W-:Y:S05]  /*26720*/  YIELD ;  /* 0x0000000000007946 */ /* 0x000fea0003800000 */
[----:B------:R-:W-:Y:S01]  /*26730*/  ISETP.NE.AND P0, PT, R4, 0x2, PT ;  /* 0x000000020400780c */ /* 0x000fe20003f05270 */
[----:B------:R-:W-:Y:S03]  /*26740*/  BSSY B1, `(.L_x_740) ;  /* 0x0000092000017945 */ /* 0x000fe60003800000 */
[----:B------:R-:W-:-:S02]  /*26750*/  SEL R5, RZ, 0x1, P0 ;  /* 0x00000001ff057807 */ /* 0x000fc40000000000 */
[----:B------:R-:W-:Y:S02]  /*26760*/  SEL R4, R4, RZ, P0 ;  /* 0x000000ff04047207 */ /* 0x000fe40000000000 */
[----:B--2---:R-:W-:Y:S02]  /*26770*/  LOP3.LUT P1, RZ, R3, 0x1, RZ, 0xc0, !PT ;  /* 0x0000000103ff7812 */ /* 0x004fe4000782c0ff */
        /* <DEDUP_REMOVED lines=17> */
[----:B------:R-:W-:Y:S02]  /*26890*/  IADD3 R6, -R2, RZ, RZ ;  /* 0x000000ff02067210 */ /* 0x000fe40007ffe1ff */
[----:B------:R-:W-:-:S03]  /*268a0*/  SHF.R.S32.HI R3, RZ, 0x1f, R2 ;  /* 0x0000001fff037819 */ /* 0x000fc60000011402 */
        /* <DEDUP_REMOVED lines=8> */
.L_x_742:
[----:B------:R-:W-:Y:S01]  /*26930*/  IMAD R3, R4, 0x8, R18 ;  /* 0x0000000804037824 */ /* 0x000fe200078e0212 */
[----:B------:R-:W-:Y:S01]  /*26940*/  SHF.L.U32 R2, R5, 0x1f, RZ ;  /* 0x0000001f05027819 */ /* 0x000fe200000006ff */
[----:B------:R-:W-:Y:S03]  /*26950*/  BSSY B2, `(.L_x_743) ;  /* 0x0000003000027945 */ /* 0x000fe60003800000 */
[----:B------:R-:W1:Y:S02]  /*26960*/  SYNCS.PHASECHK.TRANS64.TRYWAIT P0, [R3+URZ+0x34840], R2 ;  /* 0x03484002030075a7 */ /* 0x000e64000800017f */
[----:B-1----:R-:W-:Y:S05]  /*26970*/  @!P0 BRA `(.L_x_744) ;  /* 0x0000004800848947 */ /* 0x002fea0003800000 */
.L_x_898:
[----:B------:R-:W-:Y:S05]  /*26980*/  BSYNC B2 ;  /* 0x0000000000027941 */ /* 0x000fea0003800000 */
.L_x_743:
[----:B------:R-:W2:Y:S01]  /*26990*/  S2R R7, SR_TID.X ;  /* 0x0000000000077919 */ /* 0x000ea20000002100 */
[----:B------:R-:W-:Y:S01]  /*269a0*/  BSSY B2, `(.L_x_745) ;  /* 0x000000b000027945 */ /* 0x000fe20003800000 */
[----:B--2---:R-:W-:-:S04]  /*269b0*/  LOP3.LUT R7, R7, 0x7f, RZ, 0xc0, !PT ;  /* 0x0000007f07077812 */ /* 0x004fc800078ec0ff */
[----:B------:R-:W-:-:S13]  /*269c0*/  ISETP.NE.AND P1, PT, R7, RZ, PT ;  /* 0x000000ff0700720c */ /* 0x000fda0003f25270 */
[----:B------:R-:W-:Y:S05]  /*269d0*/  @P1 BRA `(.L_x_746) ;  /* 0x00000000001c1947 */ /* 0x000fea0003800000 */
[----:B------:R-:W2:Y:S01]  /*269e0*/  S2R R7, SR_TID.X ;  /* 0x0000000000077919 */ /* 0x000ea20000002100 */
[----:B-1----:R-:W-:-:S04]  /*269f0*/  IMAD.MOV.U32 R2, RZ, RZ, 0xb000 ;  /* 0x0000b000ff027424 */ /* 0x002fc800078e00ff */
[----:B------:R3:W-:Y:S01]  /*26a00*/  SYNCS.ARRIVE.TRANS64 RZ, [R3+URZ+0x34830], R2 ;  /* 0x0348300203ff79a7 */ /* 0x0007e2000800003f */
[----:B--2---:R-:W-:-:S04]  /*26a10*/  LOP3.LUT R7, R7, 0x1f, RZ, 0xc0, !PT ;  /* 0x0000001f07077812 */ /* 0x004fc800078ec0ff */
[----:B------:R-:W-:-:S13]  /*26a20*/  ISETP.NE.AND P0, PT, R7, RZ, PT ;  /* 0x000000ff0700720c */ /* 0x000fda0003f05270 */
[----:B---3--:R-:W-:Y:S05]  /*26a30*/  @!P0 BRA `(.L_x_746) ;  /* 0x0000000000048947 */ /* 0x008fea0003800000 */
[----:B------:R-:W-:Y:S01]  /*26a40*/  BPT.TRAP 0x1 ;  /* 0x000000040000795c */ /* 0x000fe20000300000 */
.L_x_746:
[----:B------:R-:W-:Y:S05]  /*26a50*/  BSYNC B2 ;  /* 0x0000000000027941 */ /* 0x000fea0003800000 */
.L_x_745:
[----:B------:R-:W2:Y:S01]  /*26a60*/  LDL R7, [R1+0x18] ;  /* 0x0000180001077983 */ /* 0x000ea20000100800 */
[----:B------:R-:W-:Y:S01]  /*26a70*/  MOV R10, RZ ;  /* 0x000000ff000a7202 */ /* 0x000fe20000000f00 */
[----:B-1----:R-:W-:Y:S01]  /*26a80*/  IMAD R2, R4, 0xb000, R18 ;  /* 0x0000b00004027824 */ /* 0x002fe200078e0212 */
[----:B------:R-:W-:Y:S01]  /*26a90*/  UIADD3 UR4, UP0, UR38, 0x370, URZ ;  /* 0x0000037026047890 */ /* 0x000fe2000ff1e03f */
[----:B------:R-:W-:Y:S01]  /*26aa0*/  PLOP3.LUT P0, PT, PT, PT, PT, 0x80, 0x0 ;  /* 0x000000000000781c */ /* 0x000fe20003f0f070 */
[----:B------:R-:W-:Y:S01]  /*26ab0*/  VIADD R3, R3, 0x34830 ;  /* 0x0003483003037836 */ /* 0x000fe20000000000 */
[----:B------:R-:W-:Y:S01]  /*26ac0*/  R2UR UR10, R10 ;  /* 0x000000000a0a72ca */ /* 0x000fe200000e0000 */
[----:B0-----:R-:W-:Y:S01]  /*26ad0*/  VIADD R9, R2, 0x1e400 ;  /* 0x0001e40002097836 */ /* 0x001fe20000000000 */
[----:B------:R-:W-:Y:S01]  /*26ae0*/  UIADD3.X UR5, URZ, UR39, URZ, UP0, !UPT ;  /* 0x000000273f057290 */ /* 0x000fe200087fe43f */
[----:B------:R-:W-:Y:S01]  /*26af0*/  UMOV UR6, 0x0 ;  /* 0x0000000000067882 */ /* 0x000fe20000000000 */
[----:B------:R-:W-:Y:S01]  /*26b00*/  UMOV UR7, 0x14f00000 ;  /* 0x14f0000000077882 */ /* 0x000fe20000000000 */
[----:B--2---:R-:W-:-:S10]  /*26b10*/  IMAD R7, R6, 0xb0, R7 ;  /* 0x000000b006077824 */ /* 0x004fd400078e0207 */
.L_x_747:
        /* <DEDUP_REMOVED lines=12> */
[----:B------:R-:W-:Y:S01]  /*26be0*/  UMOV UR6, 0x0 ;  /* 0x0000000000067882 */ /* 0x000fe20000000000 */
[----:B------:R-:W-:Y:S01]  /*26bf0*/  IADD3 R2, R2, 0x23c00, RZ ;  /* 0x00023c0002027810 */ /* 0x000fe20007ffe0ff */
[----:B------:R-:W-:Y:S01]  /*26c00*/  UMOV UR7, 0x14f00000 ;  /* 0x14f0000000077882 */ /* 0x000fe20000000000 */
[----:B------:R-:W-:-:S15]  /*26c10*/  R2UR UR10, R9 ;  /* 0x00000000090a72ca */ /* 0x000fde00000e0000 */
.L_x_748:
        /* <DEDUP_REMOVED lines=16> */
.L_x_899:
[----:B------:R-:W-:Y:S05]  /*26d20*/  BSYNC B2 ;  /* 0x0000000000027941 */ /* 0x000fea0003800000 */
.L_x_749:
[----:B------:R-:W-:Y:S01]  /*26d30*/  BSSY B2, `(.L_x_751) ;  /* 0x000000b000027945 */ /* 0x000fe20003800000 */
[----:B------:R-:W-:Y:S02]  /*26d40*/  IMAD.MOV.U32 R12, RZ, RZ, 0x0 ;  /* 0x00000000ff0c7424 */ /* 0x000fe400078e00ff */
[----:B------:R-:W-:Y:S01]  /*26d50*/  IMAD.MOV.U32 R13, RZ, RZ, 0x14f00000 ;  /* 0x14f00000ff0d7424 */ /* 0x000fe200078e00ff */
[----:B------:R-:W-:Y:S06]  /*26d60*/  @P1 BRA `(.L_x_752) ;  /* 0x00000000001c1947 */ /* 0x000fec0003800000 */
[----:B------:R-:W1:Y:S01]  /*26d70*/  S2R R7, SR_TID.X ;  /* 0x0000000000077919 */ /* 0x000e620000002100 */
[----:B0-----:R-:W-:-:S04]  /*26d80*/  MOV R3, 0xb000 ;  /* 0x0000b00000037802 */ /* 0x001fc80000000f00 */
[----:B------:R2:W-:Y:S01]  /*26d90*/  SYNCS.ARRIVE.TRANS64 RZ, [R2+URZ+0x50], R3 ;  /* 0x0000500302ff79a7 */ /* 0x0005e2000800003f */
[----:B-1----:R-:W-:-:S04]  /*26da0*/  LOP3.LUT R7, R7, 0x1f, RZ, 0xc0, !PT ;  /* 0x0000001f07077812 */ /* 0x002fc800078ec0ff */
[----:B------:R-:W-:-:S13]  /*26db0*/  ISETP.NE.AND P0, PT, R7, RZ, PT ;  /* 0x000000ff0700720c */ /* 0x000fda0003f05270 */
[----:B--2---:R-:W-:Y:S05]  /*26dc0*/  @!P0 BRA `(.L_x_752) ;  /* 0x0000000000048947 */ /* 0x004fea0003800000 */
[----:B------:R-:W-:Y:S01]  /*26dd0*/  BPT.TRAP 0x1 ;  /* 0x000000040000795c */ /* 0x000fe20000300000 */
.L_x_752:
[----:B------:R-:W-:Y:S05]  /*26de0*/  BSYNC B2 ;  /* 0x0000000000027941 */ /* 0x000fea0003800000 */
.L_x_751:
        /* <DEDUP_REMOVED lines=12> */
.L_x_753:
        /* <DEDUP_REMOVED lines=15> */
.L_x_754:
        /* <DEDUP_REMOVED lines=12> */
.L_x_741:
[----:B------:R-:W-:Y:S05]  /*27060*/  BSYNC B1 ;  /* 0x0000000000017941 */ /* 0x000fea0003800000 */
.L_x_740:
[----:B------:R-:W2:Y:S01]  /*27070*/  LDL R2, [R1] ;  /* 0x0000000001027983 */ /* 0x000ea20000100800 */
[----:B------:R-:W-:Y:S01]  /*27080*/  VIADD R19, R4, 0x1 ;  /* 0x0000000104137836 */ /* 0x000fe20000000000 */
[----:B------:R-:W-:Y:S01]  /*27090*/  BSSY B1, `(.L_x_755) ;  /* 0x0000095000017945 */ /* 0x000fe20003800000 */
[----:B0-----:R-:W-:-:S03]  /*270a0*/  VIADD R6, R0, 0xffffffff ;  /* 0xffffffff00067836 */ /* 0x001fc60000000000 */
[----:B------:R-:W-:-:S04]  /*270b0*/  ISETP.NE.AND P0, PT, R19, 0x2, PT ;  /* 0x000000021300780c */ /* 0x000fc80003f05270 */
[----:B------:R-:W-:Y:S02]  /*270c0*/  SEL R19, R19, RZ, P0 ;  /* 0x000000ff13137207 */ /* 0x000fe40000000000 */
[----:B--2---:R-:W-:Y:S02]  /*270d0*/  LOP3.LUT P1, RZ, R2, 0x1, RZ, 0xc0, !PT ;  /* 0x0000000102ff7812 */ /* 0x004fe4000782c0ff */
        /* <DEDUP_REMOVED lines=16> */
[----:B-1----:R-:W-:Y:S01]  /*271e0*/  @P0 IMAD.HI.U32 R7, R6, R2, RZ ;  /* 0x0000000206070227 */ /* 0x002fe200078e00ff */
[----:B------:R-:W-:-:S04]  /*271f0*/  MOV R2, R6 ;  /* 0x0000000600027202 */ /* 0x000fc80000000f00 */
        /* <DEDUP_REMOVED lines=11> */
.L_x_757:
[----:B------:R-:W-:Y:S01]  /*272b0*/  IMAD R2, R19, 0x8, R18 ;  /* 0x0000000813027824 */ /* 0x000fe200078e0212 */
[----:B------:R-:W-:Y:S01]  /*272c0*/  SHF.L.U32 R3, R10, 0x1f, RZ ;  /* 0x0000001f0a037819 */ /* 0x000fe200000006ff */
[----:B------:R-:W-:Y:S03]  /*272d0*/  BSSY B2, `(.L_x_758) ;  /* 0x0000003000027945 */ /* 0x000fe60003800000 */
[----:B------:R-:W2:Y:S02]  /*272e0*/  SYNCS.PHASECHK.TRANS64.TRYWAIT P0, [R2+URZ+0x34840], R3 ;  /* 0x03484003020075a7 */ /* 0x000ea4000800017f */
[----:B--2---:R-:W-:Y:S05]  /*272f0*/  @!P0 BRA `(.L_x_759) ;  /* 0x00000040004c8947 */ /* 0x004fea0003800000 */
.L_x_900:
[----:B------:R-:W-:Y:S05]  /*27300*/  BSYNC B2 ;  /* 0x0000000000027941 */ /* 0x000fea0003800000 */
.L_x_758:
[----:B-1----:R-:W1:Y:S01]  /*27310*/  S2R R9, SR_TID.X ;  /* 0x0000000000097919 */ /* 0x002e620000002100 */
[----:B------:R-:W-:Y:S01]  /*27320*/  BSSY B2, `(.L_x_760) ;  /* 0x000000b000027945 */ /* 0x000fe20003800000 */
[----:B-1----:R-:W-:-:S04]  /*27330*/  LOP3.LUT R9, R9, 0x7f, RZ, 0xc0, !PT ;  /* 0x0000007f09097812 */ /* 0x002fc800078ec0ff */
[----:B------:R-:W-:-:S13]  /*27340*/  ISETP.NE.AND P1, PT, R9, RZ, PT ;  /* 0x000000ff0900720c */ /* 0x000fda0003f25270 */
[----:B------:R-:W-:Y:S05]  /*27350*/  @P1 BRA `(.L_x_761) ;  /* 0x00000000001c1947 */ /* 0x000fea0003800000 */
[----:B------:R-:W1:Y:S01]  /*27360*/  S2R R9, SR_TID.X ;  /* 0x0000000000097919 */ /* 0x000e620000002100 */
[----:B--2---:R-:W-:-:S04]  /*27370*/  MOV R3, 0xb000 ;  /* 0x0000b00000037802 */ /* 0x004fc80000000f00 */
[----:B------:R3:W-:Y:S01]  /*27380*/  SYNCS.ARRIVE.TRANS64 RZ, [R2+URZ+0x34830], R3 ;  /* 0x0348300302ff79a7 */ /* 0x0007e2000800003f */
[----:B-1----:R-:W-:-:S04]  /*27390*/  LOP3.LUT R9, R9, 0x1f, RZ, 0xc0, !PT ;  /* 0x0000001f09097812 */ /* 0x002fc800078ec0ff */
[----:B------:R-:W-:-:S13]  /*273a0*/  ISETP.NE.AND P0, PT, R9, RZ, PT ;  /* 0x000000ff0900720c */ /* 0x000fda0003f05270 */
[----:B---3--:R-:W-:Y:S05]  /*273b0*/  @!P0 BRA `(.L_x_761) ;  /* 0x0000000000048947 */ /* 0x008fea0003800000 */
[----:B------:R-:W-:Y:S01]  /*273c0*/  BPT.TRAP 0x1 ;  /* 0x000000040000795c */ /* 0x000fe20000300000 */
.L_x_761:
[----:B------:R-:W-:Y:S05]  /*273d0*/  BSYNC B2 ;  /* 0x0000000000027941 */ /* 0x000fea0003800000 */
.L_x_760:
[----:B--2---:R-:W2:Y:S01]  /*273e0*/  LDL R3, [R1+0x18] ;  /* 0x0000180001037983 */ /* 0x004ea20000100800 */
[----:B------:R-:W-:Y:S01]  /*273f0*/  IMAD.MOV.U32 R14, RZ, RZ, RZ ;  /* 0x000000ffff0e7224 */ /* 0x000fe200078e00ff */
[----:B------:R-:W-:Y:S01]  /*27400*/  UIADD3 UR4, UP0, UR38, 0x370, URZ ;  /* 0x0000037026047890 */ /* 0x000fe2000ff1e03f */
[C---:B0-----:R-:W-:Y:S01]  /*27410*/  IMAD R10, R19.reuse, 0xb000, R18 ;  /* 0x0000b000130a7824 */ /* 0x041fe200078e0212 */
[----:B------:R-:W-:Y:S01]  /*27420*/  PLOP3.LUT P0, PT, PT, PT, PT, 0x80, 0x0 ;  /* 0x000000000000781c */ /* 0x000fe20003f0f070 */
[----:B------:R-:W-:Y:S01]  /*27430*/  IMAD R2, R19, 0x8, R11 ;  /* 0x0000000813027824 */ /* 0x000fe200078e020b */
[----:B------:R-:W-:Y:S01]  /*27440*/  R2UR UR10, R14 ;  /* 0x000000000e0a72ca */ /* 0x000fe200000e0000 */
[----:B------:R-:W-:Y:S01]  /*27450*/  UIADD3.X UR5, URZ, UR39, URZ, UP0, !UPT ;  /* 0x000000273f057290 */ /* 0x000fe200087fe43f */
[----:B------:R-:W-:Y:S01]  /*27460*/  IADD3 R9, R10, 0x1e400, RZ ;  /* 0x0001e4000a097810 */ /* 0x000fe20007ffe0ff */
[----:B------:R-:W-:Y:S01]  /*27470*/  VIADD R2, R2, 0x30 ;  /* 0x0000003002027836 */ /* 0x000fe20000000000 */
[----:B------:R-:W-:Y:S01]  /*27480*/  UMOV UR6, 0x0 ;  /* 0x0000000000067882 */ /* 0x000fe20000000000 */
[----:B------:R-:W-:Y:S01]  /*27490*/  UMOV UR7, 0x14f00000 ;  /* 0x14f0000000077882 */ /* 0x000fe20000000000 */
[----:B--2---:R-:W-:-:S09]  /*274a0*/  IMAD R3, R7, 0xb0, R3 ;  /* 0x000000b007037824 */ /* 0x004fd200078e0203 */
.L_x_762:
        /* <DEDUP_REMOVED lines=16> */
.L_x_763:
        /* <DEDUP_REMOVED lines=15> */
.L_x_901:
[----:B------:R-:W-:Y:S05]  /*276a0*/  BSYNC B2 ;  /* 0x0000000000027941 */ /* 0x000fea0003800000 */
.L_x_764:
        /* <DEDUP_REMOVED lines=9> */
[----:B--2---:R-:W-:Y:S05]  /*27740*/  @!P0 BRA `(.L_x_767) ;  /* 0x0000000000048947 */ /* 0x004fea0003800000 */
[----:B------:R-:W-:Y:S01]  /*27750*/  BPT.TRAP 0x1 ;  /* 0x000000040000795c */ /* 0x000fe20000300000 */
.L_x_767:
[----:B------:R-:W-:Y:S05]  /*27760*/  BSYNC B2 ;  /* 0x0000000000027941 */ /* 0x000fea0003800000 */
.L_x_766:
        /* <DEDUP_REMOVED lines=10> */
[----:B--2---:R-:W-:Y:S01]  /*27810*/  IMAD R3, R3, 0xb0, R5 ;  /* 0x000000b003037824 */ /* 0x004fe200078e0205 */
[----:B------:R-:W-:-:S10]  /*27820*/  IADD3 R5, R4, 0x400, RZ ;  /* 0x0000040004057810 */ /* 0x000fd40007ffe0ff */
.L_x_768:
        /* <DEDUP_REMOVED lines=15> */
.L_x_769:
        /* <DEDUP_REMOVED lines=12> */
.L_x_756:
[----:B------:R-:W-:Y:S05]  /*279e0*/  BSYNC B1 ;  /* 0x0000000000017941 */ /* 0x000fea0003800000 */
.L_x_755:
[----:B------:R-:W2:Y:S01]  /*279f0*/  LDL R2, [R1+0x2c] ;  /* 0x00002c0001027983 */ /* 0x000ea20000100800 */
[----:B------:R-:W-:Y:S01]  /*27a00*/  VIADD R0, R0, 0xfffffffe ;  /* 0xfffffffe00007836 */ /* 0x000fe20000000000 */
[----:B--2---:R-:W-:-:S13]  /*27a10*/  ISETP.GT.AND P0, PT, R6, R2, PT ;  /* 0x000000020600720c */ /* 0x004fda0003f04270 */
[----:B------:R-:W-:Y:S05]  /*27a20*/  @P0 BRA `(.L_x_770) ;  /* 0xffffffec00300947 */ /* 0x000fea000383ffff */
.L_x_722:
[----:B------:R-:W-:Y:S05]  /*27a30*/  BSYNC B0 ;  /* 0x0000000000007941 */ /* 0x000fea0003800000 */
.L_x_721:
        /* <DEDUP_REMOVED lines=18> */
[----:B------:R2:W-:Y:S02]  /*27b60*/  STL [R1+0x10], R0 ;  /* 0x0000100001007387 */ /* 0x0005e40000100800 */
.L_x_772:
[----:B------:R-:W-:Y:S05]  /*27b70*/  BSYNC B0 ;  /* 0x0000000000007941 */ /* 0x000fea0003800000 */
.L_x_771:
[----:B--2---:R-:W2:Y:S01]  /*27b80*/  LDL R0, [R1] ;  /* 0x0000000001007983 */ /* 0x004ea20000100800 */
[----:B------:R-:W-:Y:S01]  /*27b90*/  BSSY B0, `(.L_x_773) ;  /* 0x000003a000007945 */ /* 0x000fe20003800000 */
[----:B--2---:R-:W-:-:S13]  /*27ba0*/  LOP3.LUT P0, RZ, R0, 0x1, RZ, 0xc0, !PT ;  /* 0x0000000100ff7812 */ /* 0x004fda000780c0ff */
[----:B------:R-:W-:Y:S05]  /*27bb0*/  @!P0 BRA `(.L_x_774) ;  /* 0x0000000000dc8947 */ /* 0x000fea0003800000 */
[----:B------:R-:W2:Y:S01]  /*27bc0*/  LDL R2, [R1+0xc] ;  /* 0x00000c0001027983 */ /* 0x000ea20000100800 */
[----:B------:R-:W-:Y:S01]  /*27bd0*/  LEA R0, R19, R18, 0x3 ;  /* 0x0000001213007211 */ /* 0x000fe200078e18ff */
[----:B------:R-:W-:Y:S01]  /*27be0*/  BSSY B1, `(.L_x_775) ;  /* 0x0000005000017945 */ /* 0x000fe20003800000 */
[----:B------:R-:W-:Y:S02]  /*27bf0*/  ISETP.NE.AND P1, PT, R3, RZ, PT ;  /* 0x000000ff0300720c */ /* 0x000fe40003f25270 */
[----:B--2---:R-:W-:-:S04]  /*27c00*/  SHF.L.U32 R2, R2, 0x1f, RZ ;  /* 0x0000001f02027819 */ /* 0x004fc800000006ff */
[----:B------:R-:W2:Y:S02]  /*27c10*/  SYNCS.PHASECHK.TRANS64.TRYWAIT P0, [R0+URZ+0x34860], R2 ;  /* 0x03486002000075a7 */ /* 0x000ea4000800017f */
[----:B--2---:R-:W-:Y:S05]  /*27c20*/  @!P0 BRA `(.L_x_776) ;  /* 0x0000003800288947 */ /* 0x004fea0003800000 */
.L_x_902:
[----:B------:R-:W-:Y:S05]  /*27c30*/  BSYNC B1 ;  /* 0x0000000000017941 */ /* 0x000fea0003800000 */
.L_x_775:
        /* <DEDUP_REMOVED lines=9> */
.L_x_778:
[----:B------:R-:W-:Y:S05]  /*27cd0*/  BSYNC B1 ;  /* 0x0000000000017941 */ /* 0x000fea0003800000 */
.L_x_777:
        /* <DEDUP_REMOVED lines=12> */
.L_x_779:
        /* <DEDUP_REMOVED lines=11> */
[----:B------:R-:W-:Y:S01]  /*27e50*/  UMOV UR6, 0x0 ;  /* 0x0000000000067882 */ /* 0x000fe20000000000 */
[----:B------:R-:W-:Y:S01]  /*27e60*/  IADD3 R2, R2, 0x5c00, RZ ;  /* 0x00005c0002027810 */ /* 0x000fe20007ffe0ff */
[----:B------:R-:W-:Y:S01]  /*27e70*/  UMOV UR7, 0x14f00000 ;  /* 0x14f0000000077882 */ /* 0x000fe20000000000 */
[----:B------:R-:W-:-:S09]  /*27e80*/  UMOV UR10, 0x40 ;  /* 0x00000040000a7882 */ /* 0x000fd20000000000 */
.L_x_780:
        /* <DEDUP_REMOVED lines=10> */
.L_x_774:
[----:B------:R-:W-:Y:S05]  /*27f30*/  BSYNC B0 ;  /* 0x0000000000007941 */ /* 0x000fea0003800000 */
.L_x_773:
[----:B------:R-:W2:Y:S01]  /*27f40*/  LDL.LU R4, [R1+0xc] ;  /* 0x00000c0001047983 */ /* 0x000ea20000300800 */
[----:B------:R-:W-:-:S05]  /*27f50*/  VIADD R19, R19, 0x1 ;  /* 0x0000000113137836 */ /* 0x000fca0000000000 */
[----:B------:R-:W-:-:S04]  /*27f60*/  ISETP.NE.AND P0, PT, R19, 0x2, PT ;  /* 0x000000021300780c */ /* 0x000fc80003f05270 */
[----:B------:R-:W-:Y:S02]  /*27f70*/  SEL R0, RZ, 0x1, P0 ;  /* 0x00000001ff007807 */ /* 0x000fe40000000000 */
[----:B------:R-:W-:Y:S02]  /*27f80*/  SEL R19, R19, RZ, P0 ;  /* 0x000000ff13137207 */ /* 0x000fe40000000000 */
[----:B--2---:R-:W-:-:S05]  /*27f90*/  LOP3.LUT R4, R4, R0, RZ, 0x3c, !PT ;  /* 0x0000000004047212 */ /* 0x004fca00078e3cff */
[----:B------:R2:W-:Y:S02]  /*27fa0*/  STL [R1+0xc], R4 ;  /* 0x00000c0401007387 */ /* 0x0005e40000100800 */
.L_x_701:
[----:B------:R-:W-:Y:S05]  /*27fb0*/  BSYNC B7 ;  /* 0x0000000000077941 */ /* 0x000fea0003800000 */
.L_x_699:
[----:B---3--:R-:W3:Y:S02]  /*27fc0*/  LDL R0, [R1] ;  /* 0x0000000001007983 */ /* 0x008ee40000100800 */
[----:B---3--:R-:W-:-:S13]  /*27fd0*/  LOP3.LUT P0, RZ, R0, 0x2, RZ, 0xc0, !PT ;  /* 0x0000000200ff7812 */ /* 0x008fda000780c0ff */
[----:B------:R-:W-:Y:S05]  /*27fe0*/  @!P0 BRA `(.L_x_781) ;  /* 0x00000000002c8947 */ /* 0x000fea0003800000 */
[----:B------:R-:W-:Y:S05]  /*27ff0*/  WARPSYNC.ALL ;  /* 0x0000000000007948 */ /* 0x000fea0003800000 */
[----:B------:R-:W3:Y:S08]  /*28000*/  S2UR UR5, SR_CgaCtaId ;  /* 0x00000000000579c3 */ /* 0x000ef00000008800 */
[----:B------:R-:W-:Y:S06]  /*28010*/  BAR.SYNC.DEFER_BLOCKING 0x5, 0x180 ;  /* 0x0146000000007b1d */ /* 0x000fec0000010000 */
[----:B------:R-:W-:-:S02]  /*28020*/  UMOV UR4, 0x400 ;  /* 0x0000040000047882 */ /* 0x000fc40000000000 */
[----:B---3--:R-:W-:-:S06]  /*28030*/  ULEA UR4, UR5, UR4, 0x18 ;  /* 0x0000000405047291 */ /* 0x008fcc000f8ec03f */
[----:B------:R-:W-:-:S05]  /*28040*/  IMAD.U32 R18, RZ, RZ, UR4 ;  /* 0x00000004ff127e24 */ /* 0x000fca000f8e00ff */
[----:B-12---:R-:W1:Y:S04]  /*28050*/  LDS.128 R4, [R18+0x348d0] ;  /* 0x0348d00012047984 */ /* 0x006e680000000c00 */
[----:B-1----:R1:W-:Y:S04]  /*28060*/  STL.64 [R1+0x10], R4 ;  /* 0x0000100401007387 */ /* 0x0023e80000100a00 */
[----:B------:R1:W-:Y:S01]  /*28070*/  STL.64 [R1+0x18], R6 ;  /* 0x0000180601007387 */ /* 0x0003e20000100a00 */
[----:B------:R-:W-:Y:S06]  /*28080*/  BAR.ARV 0x4, 0x180 ;  /* 0x0106000000007b1d */ /* 0x000fec0000002000 */
[----:B------:R-:W-:Y:S05]  /*28090*/  BRA `(.L_x_782) ;  /* 0x0000000c00287947 */ /* 0x000fea0003800000 */
.L_x_781:
[----:B------:R-:W3:Y:S01]  /*280a0*/  S2R R16, SR_TID.X ;  /* 0x0000000000107919 */ /* 0x000ee20000002100 */
[----:B------:R-:W-:Y:S01]  /*280b0*/  UMOV UR4, 0xffffffff ;  /* 0xffffffff00047882 */ /* 0x000fe20000000000 */
[----:B---3--:R-:W-:-:S04]  /*280c0*/  LOP3.LUT R16, R16, 0x1f, RZ, 0xc0, !PT ;  /* 0x0000001f10107812 */ /* 0x008fc800078ec0ff */
[----:B------:R-:W-:Y:S01]  /*280d0*/  ISETP.NE.AND P0, PT, R16, 0x1f, PT ;  /* 0x0000001f1000780c */ /* 0x000fe20003f05270 */
[----:B------:R-:W-:-:S12]  /*280e0*/  BRA.DIV UR4, `(.L_x_783) ;  /* 0x00000036040c7947 */ /* 0x000fd8000b800000 */
[----:B------:R-:W0:Y:S01]  /*280f0*/  LDL.LU R2, [R1+0x10] ;  /* 0x0000100001027983 */ /* 0x000e220000300800 */
[----:B------:R-:W-:-:S03]  /*28100*/  ULDC UR4, c[0x0][0xc3c] ;  /* 0x00030f0000047ab9 */ /* 0x000fc60000000800 */
[----:B-12---:R-:W2:Y:S01]  /*28110*/  LDL R3, [R1+0x1c] ;  /* 0x00001c0001037983 */ /* 0x006ea20000100800 */
[----:B------:R-:W-:Y:S01]  /*28120*/  ULDC.64 UR6, c[0x0][0x208] ;  /* 0x0000820000067ab9 */ /* 0x000fe20000000a00 */
[----:B0-----:R-:W-:Y:S01]  /*28130*/  MOV R10, R2 ;  /* 0x00000002000a7202 */ /* 0x001fe20000000f00 */
[----:B--2---:R-:W-:-:S05]  /*28140*/  IMAD.IADD R0, R3, 0x1, R16 ;  /* 0x0000000103007824 */ /* 0x004fca00078e0210 */
        /* <DEDUP_REMOVED lines=10> */
[C---:B------:R-:W-:Y:S01]  /*281f0*/  ISETP.GE.U32.AND P3, PT, R16.reuse, 0x4, PT ;  /* 0x000000041000780c */ /* 0x040fe20003f66070 */
[----:B------:R-:W-:Y:S01]  /*28200*/  SHFL.IDX PT, R5, R10, RZ, 0x1f ;  /* 0x00001fff0a057589 */ /* 0x000fe200000e0000 */
[C---:B------:R-:W-:Y:S02]  /*28210*/  ISETP.GE.U32.AND P4, PT, R16.reuse, 0x8, PT ;  /* 0x000000081000780c */ /* 0x040fe40003f86070 */
[----:B------:R-:W-:Y:S01]  /*28220*/  ISETP.GE.U32.AND P5, PT, R16, 0x10, PT ;  /* 0x000000101000780c */ /* 0x000fe20003fa6070 */
[----:B------:R-:W-:Y:S01]  /*28230*/  SHFL.IDX PT, R0, R10, 0x1, 0x1f ;  /* 0x00201f000a007f89 */ /* 0x000fe200000e0000 */
[----:B--2---:R-:W-:-:S02]  /*28240*/  @!P1 IMAD.MOV.U32 R4, RZ, RZ, R8 ;  /* 0x000000ffff049224 */ /* 0x004fc400078e0008 */
[----:B------:R-:W-:Y:S01]  /*28250*/  IMAD.MOV.U32 R8, RZ, RZ, RZ ;  /* 0x000000ffff087224 */ /* 0x000fe200078e00ff */
[----:B---3--:R-:W-:Y:S02]  /*28260*/  @!P1 MOV R6, R2 ;  /* 0x0000000200069202 */ /* 0x008fe40000000f00 */
[----:B------:R-:W-:-:S03]  /*28270*/  ISETP.NE.AND P1, PT, R16, RZ, PT ;  /* 0x000000ff1000720c */ /* 0x000fc60003f25270 */
[----:B------:R-:W-:-:S05]  /*28280*/  IMAD R2, R6, R4, RZ ;  /* 0x0000000406027224 */ /* 0x000fca00078e02ff */
        /* <DEDUP_REMOVED lines=12> */
[----:B------:R-:W0:Y:S02]  /*28350*/  SHFL.UP PT, R3, R2, 0x10, RZ ;  /* 0x0600000002037989 */ /* 0x000e2400000e00ff */
[----:B0-----:R-:W-:-:S05]  /*28360*/  SEL R3, R3, RZ, P5 ;  /* 0x000000ff03037207 */ /* 0x001fca0002800000 */
[----:B------:R-:W-:-:S05]  /*28370*/  IMAD.IADD R7, R2, 0x1, R3 ;  /* 0x0000000102077824 */ /* 0x000fca00078e0203 */
[----:B------:R0:W1:Y:S02]  /*28380*/  SHFL.IDX PT, R9, R7, 0x1f, 0x1f ;  /* 0x03e01f0007097f89 */ /* 0x00006400000e0000 */
.L_x_912:
[----:B------:R-:W-:Y:S02]  /*28390*/  ULDC UR4, c[0x0][0xc38] ;  /* 0x00030e0000047ab9 */ /* 0x000fe40000000800 */
[----:B------:R-:W-:-:S04]  /*283a0*/  IMAD.U32 R2, RZ, RZ, UR4 ;  /* 0x00000004ff027e24 */ /* 0x000fc8000f8e00ff */
[----:B-1----:R-:W-:-:S05]  /*283b0*/  IMAD R9, R9, R2, RZ ;  /* 0x0000000209097224 */ /* 0x002fca00078e02ff */
[----:B------:R-:W-:-:S04]  /*283c0*/  IADD3 R0, R0, R9, RZ ;  /* 0x0000000900007210 */ /* 0x000fc80007ffe0ff */
[----:B------:R-:W-:-:S13]  /*283d0*/  ISETP.GT.AND P6, PT, R0, R5, PT ;  /* 0x000000050000720c */ /* 0x000fda0003fc4270 */
[----:B------:R-:W-:Y:S05]  /*283e0*/  @P6 BRA `(.L_x_784) ;  /* 0x0000000000b06947 */ /* 0x000fea0003800000 */
.L_x_787:
[----:B------:R-:W2:Y:S01]  /*283f0*/  LDL.LU R3, [R1+0x1c] ;  /* 0x00001c0001037983 */ /* 0x000ea20000300800 */
        /* <DEDUP_REMOVED lines=15> */
[----:B-1----:R-:W-:Y:S01]  /*284f0*/  @!P6 IMAD.WIDE R2, R6, 0x4, R2 ;  /* 0x000000040602e825 */ /* 0x002fe200078e0202 */
[----:B------:R-:W-:-:S06]  /*28500*/  MOV R6, RZ ;  /* 0x000000ff00067202 */ /* 0x000fcc0000000f00 */
        /* <DEDUP_REMOVED lines=18> */
[----:B0-----:R-:W-:-:S05]  /*28630*/  IMAD.IADD R7, R2, 0x1, R3 ;  /* 0x0000000102077824 */ /* 0x001fca00078e0203 */
[----:B------:R0:W1:Y:S02]  /*28640*/  SHFL.IDX PT, R9, R7, 0x1f, 0x1f ;  /* 0x03e01f0007097f89 */ /* 0x00006400000e0000 */
.L_x_920:
[----:B------:R-:W-:Y:S02]  /*28650*/  ULDC UR4, c[0x0][0xc38] ;  /* 0x00030e0000047ab9 */ /* 0x000fe40000000800 */
[----:B------:R-:W-:-:S04]  /*28660*/  IMAD.U32 R2, RZ, RZ, UR4 ;  /* 0x00000004ff027e24 */ /* 0x000fc8000f8e00ff */
[----:B-1----:R-:W-:-:S04]  /*28670*/  IMAD R9, R9, R2, RZ ;  /* 0x0000000209097224 */ /* 0x002fc800078e02ff */
[----:B------:R-:W-:-:S05]  /*28680*/  IMAD.IADD R0, R9, 0x1, R0 ;  /* 0x0000000109007824 */ /* 0x000fca00078e0200 */
[----:B------:R-:W-:-:S13]  /*28690*/  ISETP.GT.AND P6, PT, R0, R5, PT ;  /* 0x000000050000720c */ /* 0x000fda0003fc4270 */
[----:B------:R-:W-:Y:S05]  /*286a0*/  @!P6 BRA `(.L_x_787) ;  /* 0xfffffffc0050e947 */ /* 0x000fea000383ffff */
.L_x_784:
[----:B------:R-:W-:Y:S01]  /*286b0*/  IADD3 R9, -R9, R0, RZ ;  /* 0x0000000009097210 */ /* 0x000fe20007ffe1ff */
[----:B------:R-:W-:-:S04]  /*286c0*/  UMOV UR4, 0xffffffff ;  /* 0xffffffff00047882 */ /* 0x000fc80000000000 */
[----:B------:R-:W-:-:S05]  /*286d0*/  IMAD R0, R7, R2, R9 ;  /* 0x0000000207007224 */ /* 0x000fca00078e0209 */
[----:B------:R-:W-:Y:S01]  /*286e0*/  ISETP.GT.AND P6, PT, R0, R5, PT ;  /* 0x000000050000720c */ /* 0x000fe20003fc4270 */
[----:B------:R-:W-:-:S12]  /*286f0*/  BRA.DIV UR4, `(.L_x_788) ;  /* 0x0000003604c47947 */ /* 0x000fd8000b800000 */
[----:B------:R-:W-:-:S04]  /*28700*/  VOTE.ANY R3, PT, !P6 ;  /* 0x0000000000037806 */ /* 0x000fc800070e0100 */
[----:B------:R-:W1:Y:S02]  /*28710*/  POPC R0, R3 ;  /* 0x0000000300007309 */ /* 0x000e640000000000 */
[----:B-1----:R1:W2:Y:S04]  /*28720*/  SHFL.IDX PT, R4, R4, R0, 0x1f ;  /* 0x00001f0004047589 */ /* 0x0022a800000e0000 */
[----:B------:R1:W3:Y:S02]  /*28730*/  SHFL.IDX PT, R6, R6, R0, 0x1f ;  /* 0x00001f0006067589 */ /* 0x0002e400000e0000 */
.L_x_925:
[----:B------:R-:W-:-:S13]  /*28740*/  ISETP.NE.AND P0, PT, R3, RZ, PT ;  /* 0x000000ff0300720c */ /* 0x000fda0003f05270 */
[----:B------:R-:W-:Y:S05]  /*28750*/  @!P0 BRA `(.L_x_789) ;  /* 0x0000000000148947 */ /* 0x000fea0003800000 */
[----:B------:R-:W-:Y:S01]  /*28760*/  UMOV UR4, 0xffffffff ;  /* 0xffffffff00047882 */ /* 0x000fe20000000000 */
[----:B------:R-:W-:Y:S02]  /*28770*/  VIADD R12, R0, 0xffffffff ;  /* 0xffffffff000c7836 */ /* 0x000fe40000000000 */
[----:B------:R-:W-:Y:S05]  /*28780*/  BRA.DIV UR4, `(.L_x_790) ;  /* 0x0000003604fc7947 */ /* 0x000fea000b800000 */
[----:B0-----:R0:W4:Y:S02]  /*28790*/  SHFL.IDX PT, R7, R7, R12, 0x1f ;  /* 0x00001f0c07077589 */ /* 0x00112400000e0000 */
.L_x_928:
[----:B----4-:R-:W-:-:S07]  /*287a0*/  IMAD.MOV.U32 R8, RZ, RZ, R7 ;  /* 0x000000ffff087224 */ /* 0x010fce00078e0007 */
.L_x_789:
[----:B------:R-:W4:Y:S01]  /*287b0*/  LDL.LU R10, [R1+0x1c] ;  /* 0x00001c00010a7983 */ /* 0x000f220000300800 */
[----:B0-2---:R-:W-:Y:S01]  /*287c0*/  IABS R7, R4 ;  /* 0x0000000400077213 */ /* 0x005fe20000000000 */
[----:B------:R-:W-:-:S03]  /*287d0*/  IMAD R9, R8, R2, R9 ;  /* 0x0000000208097224 */ /* 0x000fc600078e0209 */
[----:B------:R-:W0:Y:S01]  /*287e0*/  I2F.RP R2, R7 ;  /* 0x0000000700027306 */ /* 0x000e220000209400 */
[----:B------:R-:W-:Y:S01]  /*287f0*/  IMAD.IADD R5, R5, 0x1, -R9 ;  /* 0x0000000105057824 */ /* 0x000fe200078e0a09 */
[----:B------:R2:W-:Y:S02]  /*28800*/  STL [R1+0x10], R9 ;  /* 0x0000100901007387 */ /* 0x0005e40000100800 */
[----:B--2---:R-:W-:-:S04]  /*28810*/  IABS R9, R4 ;  /* 0x0000000400097213 */ /* 0x004fc80000000000 */
[----:B0-----:R-:W0:Y:S01]  /*28820*/  MUFU.RCP R2, R2 ;  /* 0x0000000200027308 */ /* 0x001e220000001000 */
[----:B------:R-:W-:Y:S02]  /*28830*/  IMAD.MOV R9, RZ, RZ, -R9 ;  /* 0x000000ffff097224 */ /* 0x000fe400078e0a09 */
[----:B0-----:R-:W-:-:S05]  /*28840*/  VIADD R2, R2, 0xffffffe ;  /* 0x0ffffffe02027836 */ /* 0x001fca0000000000 */
[----:B------:R-:W0:Y:S02]  /*28850*/  F2I.FTZ.U32.TRUNC.NTZ R3, R2 ;  /* 0x0000000200037305 */ /* 0x000e24000021f000 */
[----:B0-----:R-:W-:-:S05]  /*28860*/  IADD3 R2, RZ, -R3, RZ ;  /* 0x80000003ff027210 */ /* 0x001fca0007ffe0ff */
[----:B------:R-:W-:Y:S02]  /*28870*/  IMAD R8, R2, R7, RZ ;  /* 0x0000000702087224 */ /* 0x000fe400078e02ff */
[----:B------:R-:W-:-:S04]  /*28880*/  IMAD.MOV.U32 R2, RZ, RZ, RZ ;  /* 0x000000ffff027224 */ /* 0x000fc800078e00ff */
[----:B------:R-:W-:Y:S01]  /*28890*/  IMAD.HI.U32 R2, R3, R8, R2 ;  /* 0x0000000803027227 */ /* 0x000fe200078e0002 */
[----:B------:R-:W-:-:S05]  /*288a0*/  IABS R3, R5 ;  /* 0x0000000500037213 */ /* 0x000fca0000000000 */
[----:B------:R-:W-:-:S04]  /*288b0*/  IMAD.HI.U32 R8, R2, R3, RZ ;  /* 0x0000000302087227 */ /* 0x000fc800078e00ff */
[----:B------:R-:W-:-:S05]  /*288c0*/  IMAD R3, R8, R9, R3 ;  /* 0x0000000908037224 */ /* 0x000fca00078e0203 */
[----:B------:R-:W-:-:S13]  /*288d0*/  ISETP.GT.U32.AND P1, PT, R7, R3, PT ;  /* 0x000000030700720c */ /* 0x000fda0003f24070 */
[-C--:B------:R-:W-:Y:S02]  /*288e0*/  @!P1 IADD3 R3, R3, -R7.reuse, RZ ;  /* 0x8000000703039210 */ /* 0x080fe40007ffe0ff */
[----:B------:R-:W-:Y:S02]  /*288f0*/  @!P1 IADD3 R8, R8, 0x1, RZ ;  /* 0x0000000108089810 */ /* 0x000fe40007ffe0ff */
[----:B------:R-:W-:Y:S02]  /*28900*/  ISETP.GE.U32.AND P0, PT, R3, R7, PT ;  /* 0x000000070300720c */ /* 0x000fe40003f06070 */
[----:B---3--:R-:W-:Y:S02]  /*28910*/  IABS R7, R6 ;  /* 0x0000000600077213 */ /* 0x008fe40000000000 */
[----:B------:R-:W-:Y:S02]  /*28920*/  ISETP.NE.AND P1, PT, R4, RZ, PT ;  /* 0x000000ff0400720c */ /* 0x000fe40003f25270 */
[----:B------:R-:W0:Y:S07]  /*28930*/  I2F.RP R2, R7 ;  /* 0x0000000700027306 */ /* 0x000e2e0000209400 */
[----:B------:R-:W-:Y:S01]  /*28940*/  @P0 VIADD R8, R8, 0x1 ;  /* 0x0000000108080836 */ /* 0x000fe20000000000 */
[----:B0-----:R-:W0:Y:S02]  /*28950*/  MUFU.RCP R2, R2 ;  /* 0x0000000200027308 */ /* 0x001e240000001000 */
[----:B0-----:R-:W-:-:S06]  /*28960*/  VIADD R2, R2, 0xffffffe ;  /* 0x0ffffffe02027836 */ /* 0x001fcc0000000000 */
[----:B------:R-:W0:Y:S02]  /*28970*/  F2I.FTZ.U32.TRUNC.NTZ R3, R2 ;  /* 0x0000000200037305 */ /* 0x000e24000021f000 */
[----:B0-----:R-:W-:-:S04]  /*28980*/  IMAD.MOV R2, RZ, RZ, -R3 ;  /* 0x000000ffff027224 */ /* 0x001fc800078e0a03 */
        /* <DEDUP_REMOVED lines=12> */
[----:B------:R-:W-:Y:S02]  /*28a50*/  IMAD R3, R2, R9, R3 ;  /* 0x0000000902037224 */ /* 0x000fe400078e0203 */
[----:B------:R-:W-:-:S03]  /*28a60*/  IMAD.IADD R4, R5, 0x1, -R4 ;  /* 0x0000000105047824 */ /* 0x000fc600078e0a04 */
[----:B------:R-:W-:-:S13]  /*28a70*/  ISETP.GT.U32.AND P1, PT, R7, R3, PT ;  /* 0x000000030700720c */ /* 0x000fda0003f24070 */
[-C--:B------:R-:W-:Y:S01]  /*28a80*/  @!P1 IADD3 R3, R3, -R7.reuse, RZ ;  /* 0x8000000703039210 */ /* 0x080fe20007ffe0ff */
[----:B------:R-:W-:Y:S01]  /*28a90*/  @!P1 VIADD R2, R2, 0x1 ;  /* 0x0000000102029836 */ /* 0x000fe20000000000 */
[----:B------:R-:W-:Y:S02]  /*28aa0*/  ISETP.NE.AND P1, PT, R6, RZ, PT ;  /* 0x000000ff0600720c */ /* 0x000fe40003f25270 */
[----:B------:R-:W-:Y:S02]  /*28ab0*/  ISETP.GE.U32.AND P0, PT, R3, R7, PT ;  /* 0x000000070300720c */ /* 0x000fe40003f06070 */
[----:B------:R-:W-:-:S04]  /*28ac0*/  LOP3.LUT R3, R8, R6, RZ, 0x3c, !PT ;  /* 0x0000000608037212 */ /* 0x000fc800078e3cff */
[----:B------:R-:W-:-:S07]  /*28ad0*/  ISETP.GE.AND P2, PT, R3, RZ, PT ;  /* 0x000000ff0300720c */ /* 0x000fce0003f46270 */
[----:B------:R-:W-:-:S06]  /*28ae0*/  @P0 VIADD R2, R2, 0x1 ;  /* 0x0000000102020836 */ /* 0x000fcc0000000000 */
[----:B------:R-:W-:Y:S01]  /*28af0*/  @!P2 IMAD.MOV R2, RZ, RZ, -R2 ;  /* 0x000000ffff02a224 */ /* 0x000fe200078e0a02 */
[----:B------:R-:W-:-:S04]  /*28b00*/  @!P1 LOP3.LUT R2, RZ, R6, RZ, 0x33, !PT ;  /* 0x00000006ff029212 */ /* 0x000fc800078e33ff */
[----:B------:R-:W-:Y:S01]  /*28b10*/  IADD3 R3, -R2, RZ, RZ ;  /* 0x000000ff02037210 */ /* 0x000fe20007ffe1ff */
[----:B------:R-:W-:-:S04]  /*28b20*/  IMAD R2, R6, 0x1000000, R2 ;  /* 0x0100000006027824 */ /* 0x000fc800078e0202 */
[----:B------:R-:W-:Y:S02]  /*28b30*/  IMAD R3, R6, R3, R8 ;  /* 0x0000000306037224 */ /* 0x000fe400078e0208 */
[----:B----4-:R-:W-:-:S03]  /*28b40*/  IMAD.IADD R10, R0, 0x1, R10 ;  /* 0x00000001000a7824 */ /* 0x010fc600078e020a */
[----:B-1----:R-:W-:-:S05]  /*28b50*/  LEA R0, R3, R2, 0x10 ;  /* 0x0000000203007211 */ /* 0x002fca00078e80ff */
[----:B------:R2:W-:Y:S04]  /*28b60*/  STL [R1+0x18], R0 ;  /* 0x0000180001007387 */ /* 0x0005e80000100800 */
[----:B------:R2:W-:Y:S04]  /*28b70*/  STL [R1+0x1c], R10 ;  /* 0x00001c0a01007387 */ /* 0x0005e80000100800 */
[----:B------:R2:W-:Y:S01]  /*28b80*/  STL [R1+0x14], R4 ;  /* 0x0000140401007387 */ /* 0x0005e20000100800 */
[----:B------:R-:W-:Y:S05]  /*28b90*/  BRA `(.L_x_791) ;  /* 0x0000000000287947 */ /* 0x000fea0003800000 */
.L_x_785:
[----:B------:R-:W-:Y:S01]  /*28ba0*/  UMOV UR4, URZ ;  /* 0x0000003f00047c82 */ /* 0x000fe20008000000 */
[----:B------:R-:W-:Y:S01]  /*28bb0*/  ULDC UR6, c[0x0][0xc3c] ;  /* 0x00030f0000067ab9 */ /* 0x000fe20000000800 */
[----:B------:R-:W-:Y:S01]  /*28bc0*/  UMOV UR5, URZ ;  /* 0x0000003f00057c82 */ /* 0x000fe20008000000 */
[----:B------:R-:W-:Y:S01]  /*28bd0*/  IMAD.U32 R3, RZ, RZ, UR4 ;  /* 0x00000004ff037e24 */ /* 0x000fe2000f8e00ff */
[----:B------:R1:W-:Y:S01]  /*28be0*/  STL [R1+0x10], R5 ;  /* 0x0000100501007387 */ /* 0x0003e20000100800 */
[----:B------:R-:W-:Y:S02]  /*28bf0*/  IMAD.U32 R0, RZ, RZ, UR6 ;  /* 0x00000006ff007e24 */ /* 0x000fe4000f8e00ff */
[----:B------:R-:W-:Y:S01]  /*28c00*/  IMAD.U32 R2, RZ, RZ, UR5 ;  /* 0x00000005ff027e24 */ /* 0x000fe2000f8e00ff */
[----:B------:R1:W-:Y:S04]  /*28c10*/  STL [R1+0x14], R3 ;  /* 0x0000140301007387 */ /* 0x0003e80000100800 */
[----:B------:R1:W-:Y:S04]  /*28c20*/  STL [R1+0x1c], R0 ;  /* 0x00001c0001007387 */ /* 0x0003e80000100800 */
[----:B------:R1:W-:Y:S02]  /*28c30*/  STL [R1+0x18], R2 ;  /* 0x0000180201007387 */ /* 0x0003e40000100800 */
.L_x_791:
[----:B-1----:R-:W0:Y:S04]  /*28c40*/  LDL R2, [R1+0x1c] ;  /* 0x00001c0001027983 */ /* 0x002e280000100800 */
[----:B------:R-:W3:Y:S04]  /*28c50*/  LDL R3, [R1+0x18] ;  /* 0x0000180001037983 */ /* 0x000ee80000100800 */
[----:B------:R-:W4:Y:S04]  /*28c60*/  LDL R5, [R1+0x14] ;  /* 0x0000140001057983 */ /* 0x000f280000100800 */
[----:B--2---:R-:W4:Y:S01]  /*28c70*/  LDL R4, [R1+0x10] ;  /* 0x0000100001047983 */ /* 0x004f220000100800 */
[----:B------:R-:W1:Y:S01]  /*28c80*/  S2R R0, SR_TID.X ;  /* 0x0000000000007919 */ /* 0x000e620000002100 */
[----:B------:R-:W-:Y:S05]  /*28c90*/  WARPSYNC.ALL ;  /* 0x0000000000007948 */ /* 0x000fea0003800000 */
[----:B-1----:R-:W-:Y:S01]  /*28ca0*/  LOP3.LUT R0, R0, 0x1f, RZ, 0xc0, !PT ;  /* 0x0000001f00007812 */ /* 0x002fe200078ec0ff */
[----:B------:R-:W-:Y:S03]  /*28cb0*/  BAR.SYNC.DEFER_BLOCKING 0x4, 0x180 ;  /* 0x0106000000007b1d */ /* 0x000fe60000010000 */
[----:B------:R-:W-:-:S13]  /*28cc0*/  ISETP.NE.AND P0, PT, R0, RZ, PT ;  /* 0x000000ff0000720c */ /* 0x000fda0003f05270 */
[----:B------:R-:W1:Y:S01]  /*28cd0*/  @!P0 S2R R0, SR_CgaCtaId ;  /* 0x0000000000008919 */ /* 0x000e620000008800 */
[----:B0-----:R-:W-:Y:S01]  /*28ce0*/  IMAD.MOV.U32 R7, RZ, RZ, R2 ;  /* 0x000000ffff077224 */ /* 0x001fe200078e0002 */
[----:B------:R-:W-:Y:S02]  /*28cf0*/  @!P0 MOV R2, 0x400 ;  /* 0x0000040000028802 */ /* 0x000fe40000000f00 */
[----:B---3--:R-:W-:Y:S02]  /*28d00*/  MOV R6, R3 ;  /* 0x0000000300067202 */ /* 0x008fe40000000f00 */
[----:B-1----:R-:W-:-:S05]  /*28d10*/  @!P0 LEA R18, R0, R2, 0x18 ;  /* 0x0000000200128211 */ /* 0x002fca00078ec0ff */
[----:B----4-:R0:W-:Y:S01]  /*28d20*/  @!P0 STS.128 [R18+0x348d0], R4 ;  /* 0x0348d00412008388 */ /* 0x0101e20000000c00 */
[----:B------:R-:W-:Y:S06]  /*28d30*/  BAR.ARV 0x5, 0x180 ;  /* 0x0146000000007b1d */ /* 0x000fec0000002000 */
.L_x_782:
[----:B------:R-:W2:Y:S01]  /*28d40*/  LDL R0, [R1+0x1c] ;  /* 0x00001c0001007983 */ /* 0x000ea20000100800 */
[----:B------:R-:W-:Y:S02]  /*28d50*/  ULDC UR4, c[0x0][0xc3c] ;  /* 0x00030f0000047ab9 */ /* 0x000fe40000000800 */
[----:B--2---:R-:W-:-:S13]  /*28d60*/  ISETP.GE.AND P0, PT, R0, UR4, PT ;  /* 0x0000000400007c0c */ /* 0x004fda000bf06270 */
[----:B------:R-:W-:Y:S05]  /*28d70*/  @!P0 BRA `(.L_x_792) ;  /* 0xffffff9400d88947 */ /* 0x000fea000383ffff */
[----:B------:R-:W-:Y:S05]  /*28d80*/  BSYNC B8 ;  /* 0x0000000000087941 */ /* 0x000fea0003800000 */
.L_x_655:
[----:B--2---:R-:W2:Y:S01]  /*28d90*/  LDL.LU R0, [R1+0x5c] ;  /* 0x00005c0001007983 */ /* 0x004ea20000300800 */
[----:B------:R-:W-:Y:S01]  /*28da0*/  BSSY B0, `(.L_x_793) ;  /* 0x000000b000007945 */ /* 0x000fe20003800000 */
[----:B01----:R-:W0:Y:S01]  /*28db0*/  S2R R5, SR_CgaCtaId ;  /* 0x0000000000057919 */ /* 0x003e220000008800 */
[----:B--2---:R-:W-:-:S05]  /*28dc0*/  VIADD R0, R0, 0x1 ;  /* 0x0000000100007836 */ /* 0x004fca0000000000 */
        /* <DEDUP_REMOVED lines=8> */
.L_x_929:
[----:B------:R-:W-:Y:S05]  /*28e50*/  BSYNC B0 ;  /* 0x0000000000007941 */ /* 0x000fea0003800000 */
.L_x_793:
[----:B------:R-:W-:-:S03]  /*28e60*/  UMOV UR4, 0xffffffff ;  /* 0xffffffff00047882 */ /* 0x000fc60000000000 */
[----:B------:R-:W-:Y:S05]  /*28e70*/  BRA.DIV UR4, `(.L_x_795) ;  /* 0x00000032047c7947 */ /* 0x000fea000b800000 */
[----:B------:R-:W1:Y:S02]  /*28e80*/  S2R R2, SR_TID.X ;  /* 0x0000000000027919 */ /* 0x000e640000002100 */
[----:B-1----:R-:W-:-:S04]  /*28e90*/  SHF.R.U32.HI R2, RZ, 0x5, R2 ;  /* 0x00000005ff027819 */ /* 0x002fc80000011602 */
[----:B------:R-:W-:-:S05]  /*28ea0*/  LOP3.LUT R2, R2, 0x3, RZ, 0xc0, !PT ;  /* 0x0000000302027812 */ /* 0x000fca00078ec0ff */
[----:B------:R1:W2:Y:S02]  /*28eb0*/  SHFL.IDX PT, R14, R2, RZ, 0x1f ;  /* 0x00001fff020e7589 */ /* 0x0002a400000e0000 */
.L_x_932:
[----:B--2---:R-:W-:-:S13]  /*28ec0*/  ISETP.NE.AND P0, PT, R14, RZ, PT ;  /* 0x000000ff0e00720c */ /* 0x004fda0003f05270 */
[----:B------:R-:W-:Y:S05]  /*28ed0*/  @P0 BRA `(.L_x_416) ;  /* 0x00000000008c0947 */ /* 0x000fea0003800000 */
[----:B------:R-:W-:-:S03]  /*28ee0*/  UMOV UR4, 0xffffffff ;  /* 0xffffffff00047882 */ /* 0x000fc60000000000 */
[----:B------:R-:W-:Y:S05]  /*28ef0*/  BRA.DIV UR4, `(.L_x_796) ;  /* 0x0000003204907947 */ /* 0x000fea000b800000 */
[----:B------:R-:W-:-:S13]  /*28f00*/  ELECT P6, URZ, PT ;  /* 0x00000000003f782f */ /* 0x000fda00038c0000 */
.L_x_935:
[----:B------:R-:W-:Y:S05]  /*28f10*/  @!P6 BRA `(.L_x_416) ;  /* 0x00000000007ce947 */ /* 0x000fea0003800000 */
[----:B-1----:R-:W2:Y:S02]  /*28f20*/  LDL.LU R2, [R1+0x68] ;  /* 0x0000680001027983 */ /* 0x002ea40000300800 */
[----:B--2---:R-:W-:-:S04]  /*28f30*/  LOP3.LUT R2, R2, 0x2, RZ, 0xfc, !PT ;  /* 0x0000000202027812 */ /* 0x004fc800078efcff */
[----:B------:R-:W-:-:S13]  /*28f40*/  ISETP.NE.AND P2, PT, R2, 0x3, PT ;  /* 0x000000030200780c */ /* 0x000fda0003f45270 */
[----:B------:R-:W-:Y:S05]  /*28f50*/  @!P2 BRA `(.L_x_797) ;  /* 0x000000000004a947 */ /* 0x000fea0003800000 */
[----:B------:R-:W-:Y:S01]  /*28f60*/  BPT.TRAP 0x1 ;  /* 0x000000040000795c */ /* 0x000fe20000300000 */
.L_x_797:
[----:B------:R-:W2:Y:S01]  /*28f70*/  LDL.LU R7, [R1+0xc] ;  /* 0x00000c0001077983 */ /* 0x000ea20000300800 */
[----:B------:R-:W-:Y:S01]  /*28f80*/  IADD3 R2, R0, 0x34840, RZ ;  /* 0x0003484000027810 */ /* 0x000fe20007ffe0ff */
[----:B0-----:R-:W-:-:S04]  /*28f90*/  VIADD R3, R19, 0x1 ;  /* 0x0000000113037836 */ /* 0x001fc80000000000 */
[----:B------:R-:W-:Y:S01]  /*28fa0*/  IMAD R6, R19, 0x8, R2 ;  /* 0x0000000813067824 */ /* 0x000fe200078e0202 */
        /* <DEDUP_REMOVED lines=9> */
.L_x_936:
[----:B------:R-:W1:Y:S02]  /*29040*/  SYNCS.PHASECHK.TRANS64.TRYWAIT P0, [R7+URZ], R2 ;  /* 0x00000002070075a7 */ /* 0x000e64000800017f */
[----:B-1----:R-:W-:Y:S05]  /*29050*/  @!P0 BRA `(.L_x_799) ;  /* 0x00000030006c8947 */ /* 0x002fea0003800000 */
.L_x_937:
[----:B------:R-:W-:Y:S05]  /*29060*/  @!P2 BRA `(.L_x_800) ;  /* 0x000000000004a947 */ /* 0x000fea0003800000 */
[----:B------:R-:W-:Y:S01]  /*29070*/  BPT.TRAP 0x1 ;  /* 0x000000040000795c */ /* 0x000fe20000300000 */
.L_x_800:
[----:B------:R-:W-:-:S05]  /*29080*/  IADD3 R0, R0, 0x34860, RZ ;  /* 0x0003486000007810 */ /* 0x000fca0007ffe0ff */
[----:B------:R-:W-:-:S04]  /*29090*/  IMAD R4, R19, 0x8, R0 ;  /* 0x0000000813047824 */ /* 0x000fc800078e0200 */
[----:B------:R-:W2:Y:S02]  /*290a0*/  SYNCS.PHASECHK.TRANS64.TRYWAIT P0, [R4+URZ], R5 ;  /* 0x00000005040075a7 */ /* 0x000ea4000800017f */
[----:B--2---:R-:W-:Y:S05]  /*290b0*/  @!P0 BRA `(.L_x_801) ;  /* 0x0000003000688947 */ /* 0x004fea0003800000 */
.L_x_938:
[----:B------:R-:W-:-:S07]  /*290c0*/  IMAD R3, R3, 0x8, R0 ;  /* 0x0000000803037824 */ /* 0x000fce00078e0200 */
.L_x_802:
[----:B---3--:R3:W4:Y:S02]  /*290d0*/  SYNCS.PHASECHK.TRANS64.TRYWAIT P0, [R3+URZ], R2 ;  /* 0x00000002030075a7 */ /* 0x008724000800017f */
[----:B----4-:R-:W-:Y:S05]  /*290e0*/  @!P0 NANOSLEEP.SYNCS 0x989680 ;  /* 0x009896800000895d */ /* 0x010fea0003900000 */
[----:B------:R-:W4:Y:S02]  /*290f0*/  @!P0 SYNCS.PHASECHK.TRANS64 P0, [R3+URZ], R2 ;  /* 0x00000002030085a7 */ /* 0x000f24000800007f */
[----:B----4-:R-:W-:Y:S05]  /*29100*/  @!P0 BRA `(.L_x_802) ;  /* 0xfffffffc00f08947 */ /* 0x010fea000383ffff */
.L_x_416:
[----:B------:R-:W-:Y:S05]  /*29110*/  BSYNC B9 ;  /* 0x0000000000097941 */ /* 0x000fea0003800000 */
.L_x_413:
[----:B------:R-:W-:Y:S05]  /*29120*/  EXIT ;  /* 0x000000000000794d */ /* 0x000fea0003800000 */
.L_x_444:
[----:B-1----:R1:W2:Y:S02]  /*29130*/  SYNCS.PHASECHK.TRANS64.TRYWAIT P6, [R3+URZ+0x34890], R0 ;  /* 0x03489000030075a7 */ /* 0x0022a400080c017f */
[----:B--2---:R-:W-:Y:S05]  /*29140*/  @!P6 NANOSLEEP.SYNCS 0x989680 ;  /* 0x009896800000e95d */ /* 0x004fea0003900000 */
[----:B------:R-:W2:Y:S02]  /*29150*/  @!P6 SYNCS.PHASECHK.TRANS64 P6, [R3+URZ+0x34890], R0 ;  /* 0x034890000300e5a7 */ /* 0x000ea400080c007f */
[----:B--2---:R-:W-:Y:S05]  /*29160*/  @!P6 BRA `(.L_x_444) ;  /* 0xfffffffc00f0e947 */ /* 0x004fea000383ffff */
[----:B------:R-:W-:Y:S05]  /*29170*/  BRA `(.L_x_803) ;  /* 0xfffffdac00e47947 */ /* 0x000fea000383ffff */
.L_x_498:
[----:B-1----:R1:W3:Y:S02]  /*29180*/  SYNCS.PHASECHK.TRANS64.TRYWAIT P4, [R3+URZ+0x34890], R0 ;  /* 0x03489000030075a7 */ /* 0x0022e4000808017f */
[----:B---3--:R-:W-:Y:S05]  /*29190*/  @!P4 NANOSLEEP.SYNCS 0x989680 ;  /* 0x009896800000c95d */ /* 0x008fea0003900000 */
[----:B------:R-:W3:Y:S02]  /*291a0*/  @!P4 SYNCS.PHASECHK.TRANS64 P4, [R3+URZ+0x34890], R0 ;  /* 0x034890000300c5a7 */ /* 0x000ee4000808007f */
[----:B---3--:R-:W-:Y:S05]  /*291b0*/  @!P4 BRA `(.L_x_498) ;  /* 0xfffffffc00f0c947 */ /* 0x008fea000383ffff */
[----:B------:R-:W-:Y:S05]  /*291c0*/  BRA `(.L_x_804) ;  /* 0xfffffde800707947 */ /* 0x000fea000383ffff */
.L_x_523:
[----:B-1----:R1:W2:Y:S02]  /*291d0*/  SYNCS.PHASECHK.TRANS64.TRYWAIT P3, [R3+URZ+0x34890], R0 ;  /* 0x03489000030075a7 */ /* 0x0022a4000806017f */
[----:B--2---:R-:W-:Y:S05]  /*291e0*/  @!P3 NANOSLEEP.SYNCS 0x989680 ;  /* 0x009896800000b95d */ /* 0x004fea0003900000 */
[----:B------:R-:W2:Y:S02]  /*291f0*/  @!P3 SYNCS.PHASECHK.TRANS64 P3, [R3+URZ+0x34890], R0 ;  /* 0x034890000300b5a7 */ /* 0x000ea4000806007f */
[----:B--2---:R-:W-:Y:S05]  /*29200*/  @!P3 BRA `(.L_x_523) ;  /* 0xfffffffc00f0b947 */ /* 0x004fea000383ffff */
[----:B------:R-:W-:Y:S05]  /*29210*/  BRA `(.L_x_805) ;  /* 0xfffffe1c00b07947 */ /* 0x000fea000383ffff */
.L_x_537:
[----:B--2---:R2:W3:Y:S02]  /*29220*/  SYNCS.PHASECHK.TRANS64.TRYWAIT P2, [R3+URZ+0x348b0], R0 ;  /* 0x0348b000030075a7 */ /* 0x0044e4000804017f */
[----:B---3--:R-:W-:Y:S05]  /*29230*/  @!P2 NANOSLEEP.SYNCS 0x989680 ;  /* 0x009896800000a95d */ /* 0x008fea0003900000 */
[----:B------:R-:W3:Y:S02]  /*29240*/  @!P2 SYNCS.PHASECHK.TRANS64 P2, [R3+URZ+0x348b0], R0 ;  /* 0x0348b0000300a5a7 */ /* 0x000ee4000804007f */
[----:B---3--:R-:W-:Y:S05]  /*29250*/  @!P2 BRA `(.L_x_537) ;  /* 0xfffffffc00f0a947 */ /* 0x008fea000383ffff */
[----:B------:R-:W-:Y:S05]  /*29260*/  BRA `(.L_x_806) ;  /* 0xfffffe2800207947 */ /* 0x000fea000383ffff */
.L_x_555:
[----:B------:R-:W-:Y:S01]  /*29270*/  BSSY B0, `(.L_x_807) ;  /* 0x0000007000007945 */ /* 0x000fe20003800000 */
[----:B------:R-:W-:Y:S01]  /*29280*/  IMAD.MOV.U32 R12, RZ, RZ, RZ ;  /* 0x000000ffff0c7224 */ /* 0x000fe200078e00ff */
[----:B------:R-:W-:Y:S01]  /*29290*/  MOV R11, 0x1f ;  /* 0x0000001f000b7802 */ /* 0x000fe20000000f00 */
[----:B------:R-:W-:-:S07]  /*292a0*/  IMAD.MOV.U32 R15, RZ, RZ, -0x1 ;  /* 0xffffffffff0f7424 */ /* 0x000fce00078e00ff */
[----:B-----5:R-:W-:Y:S05]  /*292b0*/  WARPSYNC.COLLECTIVE R15, `(.L_x_808) ;  /* 0x000000000f087348 */ /* 0x020fea0003c00000 */
[----:B------:R0:W1:Y:S02]  /*292c0*/  SHFL.IDX P6, R14, R13, R12, R11 ;  /* 0x0000000c0d0e7389 */ /* 0x00006400000c000b */
[----:B01---5:R-:W-:Y:S01]  /*292d0*/  ENDCOLLECTIVE ;  /* 0x000000000000791b */ /* 0x023fe20003800000 */
.L_x_808:
[----:B------:R-:W-:Y:S05]  /*292e0*/  BSYNC B0 ;  /* 0x0000000000007941 */ /* 0x000fea0003800000 */
.L_x_807:
[----:B------:R1:W-:Y:S01]  /*292f0*/  STL [R1+0x1c], R14 ;  /* 0x00001c0e01007387 */ /* 0x0003e20000100800 */
[----:B------:R-:W-:Y:S05]  /*29300*/  BRA `(.L_x_809) ;  /* 0xfffffe3400c47947 */ /* 0x000fea000383ffff */
.L_x_565:
[----:B------:R-:W-:Y:S01]  /*29310*/  BSSY B1, `(.L_x_810) ;  /* 0x0000008000017945 */ /* 0x000fe20003800000 */
[----:B------:R-:W-:Y:S01]  /*29320*/  IMAD.MOV.U32 R13, RZ, RZ, R25 ;  /* 0x000000ffff0d7224 */ /* 0x000fe200078e0019 */
[----:B------:R-:W-:Y:S01]  /*29330*/  MOV R11, 0x181f ;  /* 0x0000181f000b7802 */ /* 0x000fe20000000f00 */
[----:B------:R-:W-:Y:S02]  /*29340*/  IMAD.MOV.U32 R12, RZ, RZ, RZ ;  /* 0x000000ffff0c7224 */ /* 0x000fe400078e00ff */
[----:B------:R-:W-:-:S07]  /*29350*/  IMAD.MOV.U32 R15, RZ, RZ, -0x1 ;  /* 0xffffffffff0f7424 */ /* 0x000fce00078e00ff */
[----:B-1----:R-:W-:Y:S05]  /*29360*/  WARPSYNC.COLLECTIVE R15, `(.L_x_811) ;  /* 0x000000000f087348 */ /* 0x002fea0003c00000 */
[----:B-1----:R0:W1:Y:S02]  /*29370*/  SHFL.IDX P6, R14, R13, R12, R11 ;  /* 0x0000000c0d0e7389 */ /* 0x00206400000c000b */
[----:B01----:R-:W-:Y:S01]  /*29380*/  ENDCOLLECTIVE ;  /* 0x000000000000791b */ /* 0x003fe20003800000 */
.L_x_811:
[----:B------:R-:W-:Y:S05]  /*29390*/  BSYNC B1 ;  /* 0x0000000000017941 */ /* 0x000fea0003800000 */
.L_x_810:
[----:B------:R-:W-:Y:S01]  /*293a0*/  IMAD.MOV.U32 R13, RZ, RZ, R24 ;  /* 0x000000ffff0d7224 */ /* 0x000fe200078e0018 */
[----:B------:R-:W-:Y:S01]  /*293b0*/  MOV R12, RZ ;  /* 0x000000ff000c7202 */ /* 0x000fe20000000f00 */
[----:B------:R-:W-:Y:S02]  /*293c0*/  IMAD.MOV.U32 R11, RZ, RZ, 0x181f ;  /* 0x0000181fff0b7424 */ /* 0x000fe400078e00ff */
[----:B------:R-:W-:Y:S02]  /*293d0*/  IMAD.MOV.U32 R15, RZ, RZ, -0x1 ;  /* 0xffffffffff0f7424 */ /* 0x000fe400078e00ff */
[----:B------:R-:W-:-:S07]  /*293e0*/  IMAD.MOV.U32 R0, RZ, RZ, R14 ;  /* 0x000000ffff007224 */ /* 0x000fce00078e000e */
[----:B------:R-:W-:Y:S05]  /*293f0*/  WARPSYNC.COLLECTIVE R15, `(.L_x_812) ;  /* 0x000000000f087348 */ /* 0x000fea0003c00000 */
[----:B------:R0:W1:Y:S02]  /*29400*/  SHFL.IDX P6, R14, R13, R12, R11 ;  /* 0x0000000c0d0e7389 */ /* 0x00006400000c000b */
[----:B01----:R-:W-:Y:S01]  /*29410*/  ENDCOLLECTIVE ;  /* 0x000000000000791b */ /* 0x003fe20003800000 */
.L_x_812:
[----:B------:R-:W-:Y:S01]  /*29420*/  MOV R13, R27 ;  /* 0x0000001b000d7202 */ /* 0x000fe20000000f00 */
[----:B------:R-:W-:-:S07]  /*29430*/  IMAD.MOV.U32 R3, RZ, RZ, R14 ;  /* 0x000000ffff037224 */ /* 0x000fce00078e000e */
[----:B------:R-:W-:Y:S05]  /*29440*/  WARPSYNC.COLLECTIVE R15, `(.L_x_813) ;  /* 0x000000000f087348 */ /* 0x000fea0003c00000 */
[----:B------:R0:W1:Y:S02]  /*29450*/  SHFL.IDX P6, R14, R13, R12, R11 ;  /* 0x0000000c0d0e7389 */ /* 0x00006400000c000b */
[----:B01----:R-:W-:Y:S01]  /*29460*/  ENDCOLLECTIVE ;  /* 0x000000000000791b */ /* 0x003fe20003800000 */
.L_x_813:
[----:B------:R-:W-:Y:S02]  /*29470*/  IMAD.MOV.U32 R13, RZ, RZ, R26 ;  /* 0x000000ffff0d7224 */ /* 0x000fe400078e001a */
[----:B------:R-:W-:-:S07]  /*29480*/  IMAD.MOV.U32 R4, RZ, RZ, R14 ;  /* 0x000000ffff047224 */ /* 0x000fce00078e000e */
[----:B------:R-:W-:Y:S05]  /*29490*/  WARPSYNC.COLLECTIVE R15, `(.L_x_814) ;  /* 0x000000000f087348 */ /* 0x000fea0003c00000 */
[----:B------:R0:W1:Y:S02]  /*294a0*/  SHFL.IDX P6, R14, R13, R12, R11 ;  /* 0x0000000c0d0e7389 */ /* 0x00006400000c000b */
[----:B01----:R-:W-:Y:S01]  /*294b0*/  ENDCOLLECTIVE ;  /* 0x000000000000791b */ /* 0x003fe20003800000 */
.L_x_814:
[----:B------:R-:W-:Y:S05]  /*294c0*/  BRA `(.L_x_815) ;  /* 0xfffffe3800cc7947 */ /* 0x000fea000383ffff */
.L_x_569:
[----:B0-----:R0:W1:Y:S02]  /*294d0*/  SYNCS.PHASECHK.TRANS64.TRYWAIT P0, [R2+URZ+0x34800], R5 ;  /* 0x03480005020075a7 */ /* 0x001064000800017f */
[----:B-1----:R-:W-:Y:S05]  /*294e0*/  @!P0 NANOSLEEP.SYNCS 0x989680 ;  /* 0x009896800000895d */ /* 0x002fea0003900000 */
[----:B------:R-:W1:Y:S02]  /*294f0*/  @!P0 SYNCS.PHASECHK.TRANS64 P0, [R2+URZ+0x34800], R5 ;  /* 0x03480005020085a7 */ /* 0x000e64000800007f */
[----:B-1----:R-:W-:Y:S05]  /*29500*/  @!P0 BRA `(.L_x_569) ;  /* 0xfffffffc00f08947 */ /* 0x002fea000383ffff */
[----:B------:R-:W-:Y:S05]  /*29510*/  BRA `(.L_x_816) ;  /* 0xfffffe3c00d07947 */ /* 0x000fea000383ffff */
.L_x_585:
[----:B------:R-:W-:Y:S01]  /*29520*/  BSSY B1, `(.L_x_817) ;  /* 0x0000008000017945 */ /* 0x000fe20003800000 */
[----:B------:R-:W-:Y:S01]  /*29530*/  IMAD.MOV.U32 R13, RZ, RZ, R25 ;  /* 0x000000ffff0d7224 */ /* 0x000fe200078e0019 */
[----:B------:R-:W-:Y:S01]  /*29540*/  MOV R12, RZ ;  /* 0x000000ff000c7202 */ /* 0x000fe20000000f00 */
[----:B------:R-:W-:Y:S02]  /*29550*/  IMAD.MOV.U32 R11, RZ, RZ, 0x181f ;  /* 0x0000181fff0b7424 */ /* 0x000fe400078e00ff */
[----:B------:R-:W-:-:S07]  /*29560*/  IMAD.MOV.U32 R15, RZ, RZ, -0x1 ;  /* 0xffffffffff0f7424 */ /* 0x000fce00078e00ff */
[----:B-1----:R-:W-:Y:S05]  /*29570*/  WARPSYNC.COLLECTIVE R15, `(.L_x_818) ;  /* 0x000000000f087348 */ /* 0x002fea0003c00000 */
[----:B-1----:R0:W1:Y:S02]  /*29580*/  SHFL.IDX P6, R14, R13, R12, R11 ;  /* 0x0000000c0d0e7389 */ /* 0x00206400000c000b */
[----:B01----:R-:W-:Y:S01]  /*29590*/  ENDCOLLECTIVE ;  /* 0x000000000000791b */ /* 0x003fe20003800000 */
.L_x_818:
[----:B------:R-:W-:Y:S05]  /*295a0*/  BSYNC B1 ;  /* 0x0000000000017941 */ /* 0x000fea0003800000 */
.L_x_817:
[----:B------:R-:W-:Y:S01]  /*295b0*/  MOV R13, R24 ;  /* 0x00000018000d7202 */ /* 0x000fe20000000f00 */
[----:B------:R-:W-:Y:S02]  /*295c0*/  IMAD.MOV.U32 R12, RZ, RZ, RZ ;  /* 0x000000ffff0c7224 */ /* 0x000fe400078e00ff */
[----:B------:R-:W-:Y:S02]  /*295d0*/  IMAD.MOV.U32 R11, RZ, RZ, 0x181f ;  /* 0x0000181fff0b7424 */ /* 0x000fe400078e00ff */
[----:B------:R-:W-:Y:S02]  /*295e0*/  IMAD.MOV.U32 R15, RZ, RZ, -0x1 ;  /* 0xffffffffff0f7424 */ /* 0x000fe400078e00ff */
[----:B------:R-:W-:-:S07]  /*295f0*/  IMAD.MOV.U32 R0, RZ, RZ, R14 ;  /* 0x000000ffff007224 */ /* 0x000fce00078e000e */
[----:B------:R-:W-:Y:S05]  /*29600*/  WARPSYNC.COLLECTIVE R15, `(.L_x_819) ;  /* 0x000000000f087348 */ /* 0x000fea0003c00000 */
[----:B------:R0:W1:Y:S02]  /*29610*/  SHFL.IDX P6, R14, R13, R12, R11 ;  /* 0x0000000c0d0e7389 */ /* 0x00006400000c000b */
[----:B01----:R-:W-:Y:S01]  /*29620*/  ENDCOLLECTIVE ;  /* 0x000000000000791b */ /* 0x003fe20003800000 */
.L_x_819:
[----:B------:R-:W-:Y:S01]  /*29630*/  IMAD.MOV.U32 R13, RZ, RZ, R27 ;  /* 0x000000ffff0d7224 */ /* 0x000fe200078e001b */
[----:B------:R-:W-:-:S07]  /*29640*/  MOV R3, R14 ;  /* 0x0000000e00037202 */ /* 0x000fce0000000f00 */
[----:B------:R-:W-:Y:S05]  /*29650*/  WARPSYNC.COLLECTIVE R15, `(.L_x_820) ;  /* 0x000000000f087348 */ /* 0x000fea0003c00000 */
[----:B------:R0:W1:Y:S02]  /*29660*/  SHFL.IDX P6, R14, R13, R12, R11 ;  /* 0x0000000c0d0e7389 */ /* 0x00006400000c000b */
[----:B01----:R-:W-:Y:S01]  /*29670*/  ENDCOLLECTIVE ;  /* 0x000000000000791b */ /* 0x003fe20003800000 */
.L_x_820:
[----:B------:R-:W-:Y:S02]  /*29680*/  IMAD.MOV.U32 R13, RZ, RZ, R26 ;  /* 0x000000ffff0d7224 */ /* 0x000fe400078e001a */
[----:B------:R-:W-:-:S07]  /*29690*/  IMAD.MOV.U32 R20, RZ, RZ, R14 ;  /* 0x000000ffff147224 */ /* 0x000fce00078e000e */
[----:B------:R-:W-:Y:S05]  /*296a0*/  WARPSYNC.COLLECTIVE R15, `(.L_x_821) ;  /* 0x000000000f087348 */ /* 0x000fea0003c00000 */
[----:B------:R0:W1:Y:S02]  /*296b0*/  SHFL.IDX P6, R14, R13, R12, R11 ;  /* 0x0000000c0d0e7389 */ /* 0x00006400000c000b */
[----:B01----:R-:W-:Y:S01]  /*296c0*/  ENDCOLLECTIVE ;  /* 0x000000000000791b */ /* 0x003fe20003800000 */
.L_x_821:
[----:B------:R-:W-:Y:S05]  /*296d0*/  BRA `(.L_x_822) ;  /* 0xfffffe5000f47947 */ /* 0x000fea000383ffff */
.L_x_589:
[----:B0-----:R0:W1:Y:S02]  /*296e0*/  SYNCS.PHASECHK.TRANS64.TRYWAIT P4, [R2+URZ+0x34800], R27 ;  /* 0x0348001b020075a7 */ /* 0x001064000808017f */
[----:B-1----:R-:W-:Y:S05]  /*296f0*/  @!P4 NANOSLEEP.SYNCS 0x989680 ;  /* 0x009896800000c95d */ /* 0x002fea0003900000 */
[----:B------:R-:W1:Y:S02]  /*29700*/  @!P4 SYNCS.PHASECHK.TRANS64 P4, [R2+URZ+0x34800], R27 ;  /* 0x0348001b0200c5a7 */ /* 0x000e64000808007f */
[----:B-1----:R-:W-:Y:S05]  /*29710*/  @!P4 BRA `(.L_x_589) ;  /* 0xfffffffc00f0c947 */ /* 0x002fea000383ffff */
[----:B------:R-:W-:Y:S05]  /*29720*/  BRA `(.L_x_823) ;  /* 0xfffffe5400e87947 */ /* 0x000fea000383ffff */
.L_x_599:
[----:B-1----:R1:W2:Y:S02]  /*29730*/  SYNCS.PHASECHK.TRANS64.TRYWAIT P2, [R0+URZ+0x34830], R3 ;  /* 0x03483003000075a7 */ /* 0x0022a4000804017f */
[----:B--2---:R-:W-:Y:S05]  /*29740*/  @!P2 NANOSLEEP.SYNCS 0x989680 ;  /* 0x009896800000a95d */ /* 0x004fea0003900000 */
[----:B------:R-:W2:Y:S02]  /*29750*/  @!P2 SYNCS.PHASECHK.TRANS64 P2, [R0+URZ+0x34830], R3 ;  /* 0x034830030000a5a7 */ /* 0x000ea4000804007f */
[----:B--2---:R-:W-:Y:S05]  /*29760*/  @!P2 BRA `(.L_x_599) ;  /* 0xfffffffc00f0a947 */ /* 0x004fea000383ffff */
[----:B------:R-:W-:Y:S05]  /*29770*/  BRA `(.L_x_598) ;  /* 0xfffffe7000c47947 */ /* 0x000fea000383ffff */
.L_x_605:
[----:B-1----:R1:W2:Y:S02]  /*29780*/  SYNCS.PHASECHK.TRANS64.TRYWAIT P3, [R7+URZ+0x34830], R8 ;  /* 0x03483008070075a7 */ /* 0x0022a4000806017f */
[----:B--2---:R-:W-:Y:S05]  /*29790*/  @!P3 NANOSLEEP.SYNCS 0x989680 ;  /* 0x009896800000b95d */ /* 0x004fea0003900000 */
[----:B------:R-:W2:Y:S02]  /*297a0*/  @!P3 SYNCS.PHASECHK.TRANS64 P3, [R7+URZ+0x34830], R8 ;  /* 0x034830080700b5a7 */ /* 0x000ea4000806007f */
[----:B--2---:R-:W-:Y:S05]  /*297b0*/  @!P3 BRA `(.L_x_605) ;  /* 0xfffffffc00f0b947 */ /* 0x004fea000383ffff */
[----:B------:R-:W-:Y:S05]  /*297c0*/  BRA `(.L_x_604) ;  /* 0xfffffed800887947 */ /* 0x000fea000383ffff */
.L_x_609:
[----:B-1----:R1:W2:Y:S02]  /*297d0*/  SYNCS.PHASECHK.TRANS64.TRYWAIT P2, [R7+URZ+0x34850], R5 ;  /* 0x03485005070075a7 */ /* 0x0022a4000804017f */
[----:B--2---:R-:W-:Y:S05]  /*297e0*/  @!P2 NANOSLEEP.SYNCS 0x989680 ;  /* 0x009896800000a95d */ /* 0x004fea0003900000 */
[----:B------:R-:W2:Y:S02]  /*297f0*/  @!P2 SYNCS.PHASECHK.TRANS64 P2, [R7+URZ+0x34850], R5 ;  /* 0x034850050700a5a7 */ /* 0x000ea4000804007f */
[----:B--2---:R-:W-:Y:S05]  /*29800*/  @!P2 BRA `(.L_x_609) ;  /* 0xfffffffc00f0a947 */ /* 0x004fea000383ffff */
[----:B------:R-:W-:Y:S05]  /*29810*/  BRA `(.L_x_606) ;  /* 0xffffff0c00cc7947 */ /* 0x000fea000383ffff */
.L_x_614:
[----:B-1----:R1:W2:Y:S02]  /*29820*/  SYNCS.PHASECHK.TRANS64.TRYWAIT P0, [R9+URZ+0x34850], R0 ;  /* 0x03485000090075a7 */ /* 0x0022a4000800017f */
[----:B--2---:R-:W-:Y:S05]  /*29830*/  @!P0 NANOSLEEP.SYNCS 0x989680 ;  /* 0x009896800000895d */ /* 0x004fea0003900000 */
[----:B------:R-:W2:Y:S02]  /*29840*/  @!P0 SYNCS.PHASECHK.TRANS64 P0, [R9+URZ+0x34850], R0 ;  /* 0x03485000090085a7 */ /* 0x000ea4000800007f */
[----:B--2---:R-:W-:Y:S05]  /*29850*/  @!P0 BRA `(.L_x_614) ;  /* 0xfffffffc00f08947 */ /* 0x004fea000383ffff */
[----:B------:R-:W-:Y:S05]  /*29860*/  BRA `(.L_x_613) ;  /* 0xffffff3c00cc7947 */ /* 0x000fea000383ffff */
.L_x_619:
[----:B------:R-:W-:Y:S01]  /*29870*/  MOV R13, R8 ;  /* 0x00000008000d7202 */ /* 0x000fe20000000f00 */
[----:B------:R-:W-:Y:S02]  /*29880*/  IMAD.MOV.U32 R12, RZ, RZ, RZ ;  /* 0x000000ffff0c7224 */ /* 0x000fe400078e00ff */
[----:B------:R-:W-:Y:S02]  /*29890*/  IMAD.MOV.U32 R11, RZ, RZ, 0x181f ;  /* 0x0000181fff0b7424 */ /* 0x000fe400078e00ff */
[----:B------:R-:W-:-:S07]  /*298a0*/  IMAD.MOV.U32 R15, RZ, RZ, -0x1 ;  /* 0xffffffffff0f7424 */ /* 0x000fce00078e00ff */
[----:B-----5:R-:W-:Y:S05]  /*298b0*/  WARPSYNC.COLLECTIVE R15, `(.L_x_824) ;  /* 0x000000000f087348 */ /* 0x020fea0003c00000 */
[----:B------:R0:W1:Y:S02]  /*298c0*/  SHFL.IDX P6, R14, R13, R12, R11 ;  /* 0x0000000c0d0e7389 */ /* 0x00006400000c000b */
[----:B01---5:R-:W-:Y:S01]  /*298d0*/  ENDCOLLECTIVE ;  /* 0x000000000000791b */ /* 0x023fe20003800000 */
.L_x_824:
[----:B------:R-:W-:Y:S01]  /*298e0*/  IMAD.MOV.U32 R13, RZ, RZ, R3 ;  /* 0x000000ffff0d7224 */ /* 0x000fe200078e0003 */
[----:B------:R-:W-:-:S07]  /*298f0*/  MOV R0, R14 ;  /* 0x0000000e00007202 */ /* 0x000fce0000000f00 */
[----:B------:R-:W-:Y:S05]  /*29900*/  WARPSYNC.COLLECTIVE R15, `(.L_x_825) ;  /* 0x000000000f087348 */ /* 0x000fea0003c00000 */
[----:B------:R0:W1:Y:S02]  /*29910*/  SHFL.IDX P6, R14, R13, R12, R11 ;  /* 0x0000000c0d0e7389 */ /* 0x00006400000c000b */
[----:B01----:R-:W-:Y:S01]  /*29920*/  ENDCOLLECTIVE ;  /* 0x000000000000791b */ /* 0x003fe20003800000 */
.L_x_825:
[----:B------:R-:W-:Y:S05]  /*29930*/  BRA `(.L_x_826) ;  /* 0xffffff5c00587947 */ /* 0x000fea000383ffff */
.L_x_622:
[----:B------:R-:W-:Y:S01]  /*29940*/  BSSY B1, `(.L_x_827) ;  /* 0x0000008000017945 */ /* 0x000fe20003800000 */
[----:B------:R-:W-:Y:S01]  /*29950*/  IMAD.MOV.U32 R13, RZ, RZ, R8 ;  /* 0x000000ffff0d7224 */ /* 0x000fe200078e0008 */
[----:B---3--:R-:W-:Y:S01]  /*29960*/  MOV R11, 0x181f ;  /* 0x0000181f000b7802 */ /* 0x008fe20000000f00 */
[----:B------:R-:W-:Y:S02]  /*29970*/  IMAD.MOV.U32 R12, RZ, RZ, 0x1 ;  /* 0x00000001ff0c7424 */ /* 0x000fe400078e00ff */
[----:B------:R-:W-:-:S07]  /*29980*/  IMAD.MOV.U32 R15, RZ, RZ, -0x1 ;  /* 0xffffffffff0f7424 */ /* 0x000fce00078e00ff */
[----:B012--5:R-:W-:Y:S05]  /*29990*/  WARPSYNC.COLLECTIVE R15, `(.L_x_828) ;  /* 0x000000000f087348 */ /* 0x027fea0003c00000 */
[----:B--2---:R2:W3:Y:S02]  /*299a0*/  SHFL.IDX P6, R14, R13, R12, R11 ;  /* 0x0000000c0d0e7389 */ /* 0x0044e400000c000b */
[----:B0123-5:R-:W-:Y:S01]  /*299b0*/  ENDCOLLECTIVE ;  /* 0x000000000000791b */ /* 0x02ffe20003800000 */
.L_x_828:
[----:B------:R-:W-:Y:S05]  /*299c0*/  BSYNC B1 ;  /* 0x0000000000017941 */ /* 0x000fea0003800000 */
.L_x_827:
[----:B------:R-:W-:Y:S01]  /*299d0*/  IMAD.MOV.U32 R13, RZ, RZ, R3 ;  /* 0x000000ffff0d7224 */ /* 0x000fe200078e0003 */
[----:B------:R-:W-:Y:S01]  /*299e0*/  MOV R12, 0x1 ;  /* 0x00000001000c7802 */ /* 0x000fe20000000f00 */
[----:B------:R-:W-:Y:S02]  /*299f0*/  IMAD.MOV.U32 R11, RZ, RZ, 0x181f ;  /* 0x0000181fff0b7424 */ /* 0x000fe400078e00ff */
[----:B------:R-:W-:Y:S02]  /*29a00*/  IMAD.MOV.U32 R15, RZ, RZ, -0x1 ;  /* 0xffffffffff0f7424 */ /* 0x000fe400078e00ff */
[----:B------:R-:W-:-:S07]  /*29a10*/  IMAD.MOV.U32 R0, RZ, RZ, R14 ;  /* 0x000000ffff007224 */ /* 0x000fce00078e000e */
[----:B------:R-:W-:Y:S05]  /*29a20*/  WARPSYNC.COLLECTIVE R15, `(.L_x_829) ;  /* 0x000000000f087348 */ /* 0x000fea0003c00000 */
[----:B------:R0:W1:Y:S02]  /*29a30*/  SHFL.IDX P6, R14, R13, R12, R11 ;  /* 0x0000000c0d0e7389 */ /* 0x00006400000c000b */
[----:B01----:R-:W-:Y:S01]  /*29a40*/  ENDCOLLECTIVE ;  /* 0x000000000000791b */ /* 0x003fe20003800000 */
.L_x_829:
[----:B------:R-:W-:Y:S05]  /*29a50*/  BRA `(.L_x_830) ;  /* 0xffffff5c00587947 */ /* 0x000fea000383ffff */
.L_x_625:
[----:B------:R-:W-:Y:S01]  /*29a60*/  BSSY B1, `(.L_x_831) ;  /* 0x0000008000017945 */ /* 0x000fe20003800000 */
[----:B------:R-:W-:Y:S01]  /*29a70*/  IMAD.MOV.U32 R13, RZ, RZ, R8 ;  /* 0x000000ffff0d7224 */ /* 0x000fe200078e0008 */
[----:B------:R-:W-:Y:S01]  /*29a80*/  MOV R12, 0x2 ;  /* 0x00000002000c7802 */ /* 0x000fe20000000f00 */
[----:B------:R-:W-:Y:S02]  /*29a90*/  IMAD.MOV.U32 R11, RZ, RZ, 0x181f ;  /* 0x0000181fff0b7424 */ /* 0x000fe400078e00ff */
[----:B---3--:R-:W-:-:S07]  /*29aa0*/  IMAD.MOV.U32 R15, RZ, RZ, -0x1 ;  /* 0xffffffffff0f7424 */ /* 0x008fce00078e00ff */
[----:B012-4-:R-:W-:Y:S05]  /*29ab0*/  WARPSYNC.COLLECTIVE R15, `(.L_x_832) ;  /* 0x000000000f087348 */ /* 0x017fea0003c00000 */
[----:B--2---:R2:W3:Y:S02]  /*29ac0*/  SHFL.IDX P6, R14, R13, R12, R11 ;  /* 0x0000000c0d0e7389 */ /* 0x0044e400000c000b */
[----:B01234-:R-:W-:Y:S01]  /*29ad0*/  ENDCOLLECTIVE ;  /* 0x000000000000791b */ /* 0x01ffe20003800000 */
.L_x_832:
[----:B------:R-:W-:Y:S05]  /*29ae0*/  BSYNC B1 ;  /* 0x0000000000017941 */ /* 0x000fea0003800000 */
.L_x_831:
[----:B------:R-:W-:Y:S01]  /*29af0*/  MOV R13, R3 ;  /* 0x00000003000d7202 */ /* 0x000fe20000000f00 */
[----:B------:R-:W-:Y:S02]  /*29b00*/  IMAD.MOV.U32 R12, RZ, RZ, 0x2 ;  /* 0x00000002ff0c7424 */ /* 0x000fe400078e00ff */
[----:B------:R-:W-:Y:S02]  /*29b10*/  IMAD.MOV.U32 R11, RZ, RZ, 0x181f ;  /* 0x0000181fff0b7424 */ /* 0x000fe400078e00ff */
[----:B------:R-:W-:Y:S02]  /*29b20*/  IMAD.MOV.U32 R15, RZ, RZ, -0x1 ;  /* 0xffffffffff0f7424 */ /* 0x000fe400078e00ff */
[----:B------:R-:W-:-:S07]  /*29b30*/  IMAD.MOV.U32 R0, RZ, RZ, R14 ;  /* 0x000000ffff007224 */ /* 0x000fce00078e000e */
[----:B------:R-:W-:Y:S05]  /*29b40*/  WARPSYNC.COLLECTIVE R15, `(.L_x_833) ;  /* 0x000000000f087348 */ /* 0x000fea0003c00000 */
[----:B------:R0:W1:Y:S02]  /*29b50*/  SHFL.IDX P6, R14, R13, R12, R11 ;  /* 0x0000000c0d0e7389 */ /* 0x00006400000c000b */
[----:B01----:R-:W-:Y:S01]  /*29b60*/  ENDCOLLECTIVE ;  /* 0x000000000000791b */ /* 0x003fe20003800000 */
.L_x_833:
[----:B------:R-:W-:Y:S05]  /*29b70*/  BRA `(.L_x_834) ;  /* 0xffffff5c005c7947 */ /* 0x000fea000383ffff */
.L_x_628:
[----:B------:R-:W-:Y:S01]  /*29b80*/  BSSY B1, `(.L_x_835) ;  /* 0x0000008000017945 */ /* 0x000fe20003800000 */
[----:B------:R-:W-:Y:S01]  /*29b90*/  MOV R13, R8 ;  /* 0x00000008000d7202 */ /* 0x000fe20000000f00 */
[----:B------:R-:W-:Y:S02]  /*29ba0*/  IMAD.MOV.U32 R12, RZ, RZ, 0x3 ;  /* 0x00000003ff0c7424 */ /* 0x000fe400078e00ff */
[----:B------:R-:W-:Y:S02]  /*29bb0*/  IMAD.MOV.U32 R11, RZ, RZ, 0x181f ;  /* 0x0000181fff0b7424 */ /* 0x000fe400078e00ff */
[----:B---3--:R-:W-:-:S07]  /*29bc0*/  IMAD.MOV.U32 R15, RZ, RZ, -0x1 ;  /* 0xffffffffff0f7424 */ /* 0x008fce00078e00ff */
[----:B012-4-:R-:W-:Y:S05]  /*29bd0*/  WARPSYNC.COLLECTIVE R15, `(.L_x_836) ;  /* 0x000000000f087348 */ /* 0x017fea0003c00000 */
[----:B--2---:R2:W3:Y:S02]  /*29be0*/  SHFL.IDX P6, R14, R13, R12, R11 ;  /* 0x0000000c0d0e7389 */ /* 0x0044e400000c000b */
[----:B01234-:R-:W-:Y:S01]  /*29bf0*/  ENDCOLLECTIVE ;  /* 0x000000000000791b */ /* 0x01ffe20003800000 */
.L_x_836:
[----:B------:R-:W-:Y:S05]  /*29c00*/  BSYNC B1 ;  /* 0x0000000000017941 */ /* 0x000fea0003800000 */
.L_x_835:
[----:B------:R-:W-:Y:S01]  /*29c10*/  IMAD.MOV.U32 R13, RZ, RZ, R3 ;  /* 0x000000ffff0d7224 */ /* 0x000fe200078e0003 */
[----:B------:R-:W-:Y:S01]  /*29c20*/  MOV R15, 0xffffffff ;  /* 0xffffffff000f7802 */ /* 0x000fe20000000f00 */
[----:B------:R-:W-:Y:S01]  /*29c30*/  IMAD.MOV.U32 R12, RZ, RZ, 0x3 ;  /* 0x00000003ff0c7424 */ /* 0x000fe200078e00ff */
[----:B------:R-:W-:Y:S01]  /*29c40*/  MOV R0, R14 ;  /* 0x0000000e00007202 */ /* 0x000fe20000000f00 */
[----:B------:R-:W-:-:S07]  /*29c50*/  IMAD.MOV.U32 R11, RZ, RZ, 0x181f ;  /* 0x0000181fff0b7424 */ /* 0x000fce00078e00ff */
[----:B------:R-:W-:Y:S05]  /*29c60*/  WARPSYNC.COLLECTIVE R15, `(.L_x_837) ;  /* 0x000000000f087348 */ /* 0x000fea0003c00000 */
[----:B------:R0:W1:Y:S02]  /*29c70*/  SHFL.IDX P6, R14, R13, R12, R11 ;  /* 0x0000000c0d0e7389 */ /* 0x00006400000c000b */
[----:B01----:R-:W-:Y:S01]  /*29c80*/  ENDCOLLECTIVE ;  /* 0x000000000000791b */ /* 0x003fe20003800000 */
.L_x_837:
[----:B------:R-:W-:Y:S05]  /*29c90*/  BRA `(.L_x_838) ;  /* 0xffffff5c00607947 */ /* 0x000fea000383ffff */
.L_x_630:
[----:B------:R-:W-:Y:S01]  /*29ca0*/  IMAD.MOV.U32 R13, RZ, RZ, R4 ;  /* 0x000000ffff0d7224 */ /* 0x000fe200078e0004 */
[----:B------:R-:W-:Y:S01]  /*29cb0*/  MOV R15, 0xffffffff ;  /* 0xffffffff000f7802 */ /* 0x000fe20000000f00 */
[----:B------:R-:W-:Y:S02]  /*29cc0*/  IMAD.MOV.U32 R12, RZ, RZ, RZ ;  /* 0x000000ffff0c7224 */ /* 0x000fe400078e00ff */
[----:B------:R-:W-:-:S07]  /*29cd0*/  IMAD.MOV.U32 R11, RZ, RZ, 0x1c1f ;  /* 0x00001c1fff0b7424 */ /* 0x000fce00078e00ff */
[----:B------:R-:W-:Y:S05]  /*29ce0*/  WARPSYNC.COLLECTIVE R15, `(.L_x_839) ;  /* 0x000000000f087348 */ /* 0x000fea0003c00000 */
[----:B------:R0:W1:Y:S02]  /*29cf0*/  SHFL.IDX P6, R14, R13, R12, R11 ;  /* 0x0000000c0d0e7389 */ /* 0x00006400000c000b */
[----:B01----:R-:W-:Y:S01]  /*29d00*/  ENDCOLLECTIVE ;  /* 0x000000000000791b */ /* 0x003fe20003800000 */
.L_x_839:
[----:B------:R-:W-:Y:S02]  /*29d10*/  IMAD.MOV.U32 R13, RZ, RZ, R0 ;  /* 0x000000ffff0d7224 */ /* 0x000fe400078e0000 */
[----:B------:R-:W-:-:S07]  /*29d20*/  IMAD.MOV.U32 R3, RZ, RZ, R14 ;  /* 0x000000ffff037224 */ /* 0x000fce00078e000e */
[----:B------:R-:W-:Y:S05]  /*29d30*/  WARPSYNC.COLLECTIVE R15, `(.L_x_840) ;  /* 0x000000000f087348 */ /* 0x000fea0003c00000 */
[----:B------:R0:W1:Y:S02]  /*29d40*/  SHFL.IDX P6, R14, R13, R12, R11 ;  /* 0x0000000c0d0e7389 */ /* 0x00006400000c000b */
[----:B01----:R-:W-:Y:S01]  /*29d50*/  ENDCOLLECTIVE ;  /* 0x000000000000791b */ /* 0x003fe20003800000 */
.L_x_840:
[----:B------:R-:W-:Y:S05]  /*29d60*/  BRA `(.L_x_841) ;  /* 0xffffff6000a07947 */ /* 0x000fea000383ffff */
.L_x_633:
[----:B------:R-:W-:Y:S01]  /*29d70*/  BSSY B1, `(.L_x_842) ;  /* 0x0000008000017945 */ /* 0x000fe20003800000 */
[----:B--2---:R-:W-:Y:S01]  /*29d80*/  IMAD.MOV.U32 R13, RZ, RZ, R4 ;  /* 0x000000ffff0d7224 */ /* 0x004fe200078e0004 */
[----:B------:R-:W-:Y:S01]  /*29d90*/  MOV R12, 0x1 ;  /* 0x00000001000c7802 */ /* 0x000fe20000000f00 */
[----:B------:R-:W-:Y:S02]  /*29da0*/  IMAD.MOV.U32 R11, RZ, RZ, 0x1c1f ;  /* 0x00001c1fff0b7424 */ /* 0x000fe400078e00ff */
[----:B------:R-:W-:-:S07]  /*29db0*/  IMAD.MOV.U32 R15, RZ, RZ, -0x1 ;  /* 0xffffffffff0f7424 */ /* 0x000fce00078e00ff */
[----:B01----:R-:W-:Y:S05]  /*29dc0*/  WARPSYNC.COLLECTIVE R15, `(.L_x_843) ;  /* 0x000000000f087348 */ /* 0x003fea0003c00000 */
[----:B------:R2:W3:Y:S02]  /*29dd0*/  SHFL.IDX P6, R14, R13, R12, R11 ;  /* 0x0000000c0d0e7389 */ /* 0x0004e400000c000b */
[----:B0123--:R-:W-:Y:S01]  /*29de0*/  ENDCOLLECTIVE ;  /* 0x000000000000791b */ /* 0x00ffe20003800000 */
.L_x_843:
[----:B------:R-:W-:Y:S05]  /*29df0*/  BSYNC B1 ;  /* 0x0000000000017941 */ /* 0x000fea0003800000 */
.L_x_842:
        /* <DEDUP_REMOVED lines=8> */
.L_x_844:
[----:B------:R-:W-:Y:S05]  /*29e80*/  BRA `(.L_x_845) ;  /* 0xffffff6400807947 */ /* 0x000fea000383ffff */
.L_x_637:
[----:B------:R-:W-:Y:S01]  /*29e90*/  MOV R13, R4 ;  /* 0x00000004000d7202 */ /* 0x000fe20000000f00 */
[----:B------:R-:W-:Y:S02]  /*29ea0*/  IMAD.MOV.U32 R12, RZ, RZ, RZ ;  /* 0x000000ffff0c7224 */ /* 0x000fe400078e00ff */
[----:B------:R-:W-:Y:S02]  /*29eb0*/  IMAD.MOV.U32 R11, RZ, RZ, 0x181f ;  /* 0x0000181fff0b7424 */ /* 0x000fe400078e00ff */
[----:B------:R-:W-:-:S07]  /*29ec0*/  IMAD.MOV.U32 R15, RZ, RZ, -0x1 ;  /* 0xffffffffff0f7424 */ /* 0x000fce00078e00ff */
[----:B-12---:R-:W-:Y:S05]  /*29ed0*/  WARPSYNC.COLLECTIVE R15, `(.L_x_846) ;  /* 0x000000000f087348 */ /* 0x006fea0003c00000 */
[----:B------:R0:W3:Y:S02]  /*29ee0*/  SHFL.IDX P6, R14, R13, R12, R11 ;  /* 0x0000000c0d0e7389 */ /* 0x0000e400000c000b */
[----:B0123--:R-:W-:Y:S01]  /*29ef0*/  ENDCOLLECTIVE ;  /* 0x000000000000791b */ /* 0x00ffe20003800000 */
.L_x_846:
[----:B------:R-:W-:Y:S01]  /*29f00*/  IMAD.MOV.U32 R13, RZ, RZ, R3 ;  /* 0x000000ffff0d7224 */ /* 0x000fe200078e0003 */
[----:B------:R-:W-:-:S07]  /*29f10*/  MOV R0, R14 ;  /* 0x0000000e00007202 */ /* 0x000fce0000000f00 */
[----:B------:R-:W-:Y:S05]  /*29f20*/  WARPSYNC.COLLECTIVE R15, `(.L_x_847) ;  /* 0x000000000f087348 */ /* 0x000fea0003c00000 */
[----:B------:R0:W1:Y:S02]  /*29f30*/  SHFL.IDX P6, R14, R13, R12, R11 ;  /* 0x0000000c0d0e7389 */ /* 0x00006400000c000b */
[----:B01----:R-:W-:Y:S01]  /*29f40*/  ENDCOLLECTIVE ;  /* 0x000000000000791b */ /* 0x003fe20003800000 */
.L_x_847:
[----:B------:R-:W-:Y:S05]  /*29f50*/  BRA `(.L_x_848) ;  /* 0xffffff7000b07947 */ /* 0x000fea000383ffff */
.L_x_640:
[----:B------:R-:W-:Y:S01]  /*29f60*/  BSSY B1, `(.L_x_849) ;  /* 0x0000008000017945 */ /* 0x000fe20003800000 */
[----:B------:R-:W-:Y:S01]  /*29f70*/  IMAD.MOV.U32 R13, RZ, RZ, R4 ;  /* 0x000000ffff0d7224 */ /* 0x000fe200078e0004 */
[----:B------:R-:W-:Y:S01]  /*29f80*/  MOV R11, 0x181f ;  /* 0x0000181f000b7802 */ /* 0x000fe20000000f00 */
[----:B------:R-:W-:Y:S02]  /*29f90*/  IMAD.MOV.U32 R12, RZ, RZ, 0x1 ;  /* 0x00000001ff0c7424 */ /* 0x000fe400078e00ff */
[----:B---3--:R-:W-:-:S07]  /*29fa0*/  IMAD.MOV.U32 R15, RZ, RZ, -0x1 ;  /* 0xffffffffff0f7424 */ /* 0x008fce00078e00ff */
[----:B012-4-:R-:W-:Y:S05]  /*29fb0*/  WARPSYNC.COLLECTIVE R15, `(.L_x_850) ;  /* 0x000000000f087348 */ /* 0x017fea0003c00000 */
[----:B----4-:R3:W4:Y:S02]  /*29fc0*/  SHFL.IDX P6, R14, R13, R12, R11 ;  /* 0x0000000c0d0e7389 */ /* 0x01072400000c000b */
[----:B01234-:R-:W-:Y:S01]  /*29fd0*/  ENDCOLLECTIVE ;  /* 0x000000000000791b */ /* 0x01ffe20003800000 */
.L_x_850:
[----:B------:R-:W-:Y:S05]  /*29fe0*/  BSYNC B1 ;  /* 0x0000000000017941 */ /* 0x000fea0003800000 */
.L_x_849:
        /* <DEDUP_REMOVED lines=8> */
.L_x_851:
[----:B------:R-:W-:Y:S05]  /*2a070*/  BRA `(.L_x_852) ;  /* 0xffffff7000b47947 */ /* 0x000fea000383ffff */
.L_x_643:
[----:B------:R-:W-:Y:S01]  /*2a080*/  BSSY B1, `(.L_x_853) ;  /* 0x0000008000017945 */ /* 0x000fe20003800000 */
[----:B------:R-:W-:Y:S01]  /*2a090*/  IMAD.MOV.U32 R13, RZ, RZ, R4 ;  /* 0x000000ffff0d7224 */ /* 0x000fe200078e0004 */
[----:B------:R-:W-:Y:S01]  /*2a0a0*/  MOV R12, 0x2 ;  /* 0x00000002000c7802 */ /* 0x000fe20000000f00 */
[----:B------:R-:W-:Y:S02]  /*2a0b0*/  IMAD.MOV.U32 R11, RZ, RZ, 0x181f ;  /* 0x0000181fff0b7424 */ /* 0x000fe400078e00ff */
[----:B0-----:R-:W-:-:S07]  /*2a0c0*/  IMAD.MOV.U32 R15, RZ, RZ, -0x1 ;  /* 0xffffffffff0f7424 */ /* 0x001fce00078e00ff */
[----:B-1234-:R-:W-:Y:S05]  /*2a0d0*/  WARPSYNC.COLLECTIVE R15, `(.L_x_854) ;  /* 0x000000000f087348 */ /* 0x01efea0003c00000 */
[----:B----4-:R0:W4:Y:S02]  /*2a0e0*/  SHFL.IDX P6, R14, R13, R12, R11 ;  /* 0x0000000c0d0e7389 */ /* 0x01012400000c000b */
[----:B01234-:R-:W-:Y:S01]  /*2a0f0*/  ENDCOLLECTIVE ;  /* 0x000000000000791b */ /* 0x01ffe20003800000 */
.L_x_854:
[----:B------:R-:W-:Y:S05]  /*2a100*/  BSYNC B1 ;  /* 0x0000000000017941 */ /* 0x000fea0003800000 */
.L_x_853:
        /* <DEDUP_REMOVED lines=8> */
.L_x_855:
[----:B------:R-:W-:Y:S05]  /*2a190*/  BRA `(.L_x_856) ;  /* 0xffffff7000b87947 */ /* 0x000fea000383ffff */
.L_x_646:
[----:B------:R-:W-:Y:S01]  /*2a1a0*/  BSSY B1, `(.L_x_857) ;  /* 0x0000008000017945 */ /* 0x000fe20003800000 */
[----:B------:R-:W-:Y:S01]  /*2a1b0*/  MOV R13, R4 ;  /* 0x00000004000d7202 */ /* 0x000fe20000000f00 */
[----:B------:R-:W-:Y:S02]  /*2a1c0*/  IMAD.MOV.U32 R12, RZ, RZ, 0x3 ;  /* 0x00000003ff0c7424 */ /* 0x000fe400078e00ff */
[----:B------:R-:W-:Y:S02]  /*2a1d0*/  IMAD.MOV.U32 R11, RZ, RZ, 0x181f ;  /* 0x0000181fff0b7424 */ /* 0x000fe400078e00ff */
[----:B0-----:R-:W-:-:S07]  /*2a1e0*/  IMAD.MOV.U32 R15, RZ, RZ, -0x1 ;  /* 0xffffffffff0f7424 */ /* 0x001fce00078e00ff */
[----:B-1234-:R-:W-:Y:S05]  /*2a1f0*/  WARPSYNC.COLLECTIVE R15, `(.L_x_858) ;  /* 0x000000000f087348 */ /* 0x01efea0003c00000 */
[----:B------:R0:W0:Y:S02]  /*2a200*/  SHFL.IDX P6, R14, R13, R12, R11 ;  /* 0x0000000c0d0e7389 */ /* 0x00002400000c000b */
[----:B01234-:R-:W-:Y:S01]  /*2a210*/  ENDCOLLECTIVE ;  /* 0x000000000000791b */ /* 0x01ffe20003800000 */
.L_x_858:
[----:B------:R-:W-:Y:S05]  /*2a220*/  BSYNC B1 ;  /* 0x0000000000017941 */ /* 0x000fea0003800000 */
.L_x_857:
        /* <DEDUP_REMOVED lines=8> */
.L_x_859:
[----:B------:R-:W-:Y:S05]  /*2a2b0*/  BRA `(.L_x_860) ;  /* 0xffffff7000bc7947 */ /* 0x000fea000383ffff */
.L_x_663:
[----:B------:R-:W1:Y:S01]  /*2a2c0*/  S2R R4, SR_TID.X ;  /* 0x0000000000047919 */ /* 0x000e620000002100 */
[----:B------:R-:W-:Y:S01]  /*2a2d0*/  BSSY B1, `(.L_x_861) ;  /* 0x000000a000017945 */ /* 0x000fe20003800000 */
[----:B------:R-:W-:Y:S01]  /*2a2e0*/  IMAD.MOV.U32 R12, RZ, RZ, RZ ;  /* 0x000000ffff0c7224 */ /* 0x000fe200078e00ff */
[----:B------:R-:W-:Y:S01]  /*2a2f0*/  MOV R15, 0xffffffff ;  /* 0xffffffff000f7802 */ /* 0x000fe20000000f00 */
[----:B0-----:R-:W-:Y:S01]  /*2a300*/  IMAD.MOV.U32 R11, RZ, RZ, 0x1f ;  /* 0x0000001fff0b7424 */ /* 0x001fe200078e00ff */
[----:B-1----:R-:W-:-:S04]  /*2a310*/  SHF.R.U32.HI R4, RZ, 0x5, R4 ;  /* 0x00000005ff047819 */ /* 0x002fc80000011604 */
[----:B------:R-:W-:-:S05]  /*2a320*/  LOP3.LUT R4, R4, 0x3, RZ, 0xc0, !PT ;  /* 0x0000000304047812 */ /* 0x000fca00078ec0ff */
[----:B------:R-:W-:-:S07]  /*2a330*/  IMAD.MOV.U32 R13, RZ, RZ, R4 ;  /* 0x000000ffff0d7224 */ /* 0x000fce00078e0004 */
[----:B------:R-:W-:Y:S05]  /*2a340*/  WARPSYNC.COLLECTIVE R15, `(.L_x_862) ;  /* 0x000000000f087348 */ /* 0x000fea0003c00000 */
[----:B------:R0:W1:Y:S02]  /*2a350*/  SHFL.IDX P6, R14, R13, R12, R11 ;  /* 0x0000000c0d0e7389 */ /* 0x00006400000c000b */
[----:B01----:R-:W-:Y:S01]  /*2a360*/  ENDCOLLECTIVE ;  /* 0x000000000000791b */ /* 0x003fe20003800000 */
.L_x_862:
[----:B------:R-:W-:Y:S05]  /*2a370*/  BSYNC B1 ;  /* 0x0000000000017941 */ /* 0x000fea0003800000 */
.L_x_861:
[----:B------:R-:W-:Y:S05]  /*2a380*/  BRA `(.L_x_863) ;  /* 0xffffff8800e87947 */ /* 0x000fea000383ffff */
.L_x_665:
[----:B------:R-:W-:Y:S01]  /*2a390*/  BSSY B1, `(.L_x_864) ;  /* 0x0000006000017945 */ /* 0x000fe20003800000 */
[----:B------:R-:W-:-:S07]  /*2a3a0*/  IMAD.MOV.U32 R15, RZ, RZ, -0x1 ;  /* 0xffffffffff0f7424 */ /* 0x000fce00078e00ff */
[----:B01----:R-:W-:Y:S05]  /*2a3b0*/  WARPSYNC.COLLECTIVE R15, `(.L_x_865) ;  /* 0x000000000f0c7348 */ /* 0x003fea0003c00000 */
[----:B------:R-:W-:Y:S02]  /*2a3c0*/  ELECT P6, UR62, PT ;  /* 0x00000000003e782f */ /* 0x000fe400038c0000 */
[----:B------:R-:W-:Y:S01]  /*2a3d0*/  MOV R14, UR62 ;  /* 0x0000003e000e7c02 */ /* 0x000fe20008000f00 */
[----:B01----:R-:W-:Y:S10]  /*2a3e0*/  ENDCOLLECTIVE ;  /* 0x000000000000791b */ /* 0x003ff40003800000 */
.L_x_865:
[----:B------:R-:W-:Y:S05]  /*2a3f0*/  BSYNC B1 ;  /* 0x0000000000017941 */ /* 0x000fea0003800000 */
.L_x_864:
[----:B------:R-:W-:Y:S05]  /*2a400*/  BRA `(.L_x_664) ;  /* 0xffffff8800e07947 */ /* 0x000fea000383ffff */
.L_x_667:
[----:B-1----:R1:W2:Y:S02]  /*2a410*/  SYNCS.PHASECHK.TRANS64.TRYWAIT P0, [R18+URZ+0x34820], R3 ;  /* 0x03482003120075a7 */ /* 0x0022a4000800017f */
[----:B--2---:R-:W-:Y:S05]  /*2a420*/  @!P0 NANOSLEEP.SYNCS 0x989680 ;  /* 0x009896800000895d */ /* 0x004fea0003900000 */
[----:B------:R-:W2:Y:S02]  /*2a430*/  @!P0 SYNCS.PHASECHK.TRANS64 P0, [R18+URZ+0x34820], R3 ;  /* 0x03482003120085a7 */ /* 0x000ea4000800007f */
[----:B--2---:R-:W-:Y:S05]  /*2a440*/  @!P0 BRA `(.L_x_667) ;  /* 0xfffffffc00f08947 */ /* 0x004fea000383ffff */
[----:B------:R-:W-:Y:S05]  /*2a450*/  BRA `(.L_x_866) ;  /* 0xffffff8800f07947 */ /* 0x000fea000383ffff */
.L_x_671:
[----:B--2---:R2:W3:Y:S02]  /*2a460*/  SYNCS.PHASECHK.TRANS64.TRYWAIT P0, [R5+URZ+0x348a0], R9 ;  /* 0x0348a009050075a7 */ /* 0x0044e4000800017f */
[----:B---3--:R-:W-:Y:S05]  /*2a470*/  @!P0 NANOSLEEP.SYNCS 0x989680 ;  /* 0x009896800000895d */ /* 0x008fea0003900000 */
[----:B------:R-:W3:Y:S02]  /*2a480*/  @!P0 SYNCS.PHASECHK.TRANS64 P0, [R5+URZ+0x348a0], R9 ;  /* 0x0348a009050085a7 */ /* 0x000ee4000800007f */
[----:B---3--:R-:W-:Y:S05]  /*2a490*/  @!P0 BRA `(.L_x_671) ;  /* 0xfffffffc00f08947 */ /* 0x008fea000383ffff */
[----:B------:R-:W-:Y:S05]  /*2a4a0*/  BRA `(.L_x_867) ;  /* 0xffffff8c00107947 */ /* 0x000fea000383ffff */
.L_x_677:
[----:B0-----:R0:W1:Y:S02]  /*2a4b0*/  SYNCS.PHASECHK.TRANS64.TRYWAIT P0, [R5+URZ+0x348c0], R9 ;  /* 0x0348c009050075a7 */ /* 0x001064000800017f */
[----:B-1----:R-:W-:Y:S05]  /*2a4c0*/  @!P0 NANOSLEEP.SYNCS 0x989680 ;  /* 0x009896800000895d */ /* 0x002fea0003900000 */
[----:B------:R-:W1:Y:S02]  /*2a4d0*/  @!P0 SYNCS.PHASECHK.TRANS64 P0, [R5+URZ+0x348c0], R9 ;  /* 0x0348c009050085a7 */ /* 0x000e64000800007f */
[----:B-1----:R-:W-:Y:S05]  /*2a4e0*/  @!P0 BRA `(.L_x_677) ;  /* 0xfffffffc00f08947 */ /* 0x002fea000383ffff */
[----:B------:R-:W-:Y:S05]  /*2a4f0*/  BRA `(.L_x_868) ;  /* 0xffffff8c00d07947 */ /* 0x000fea000383ffff */
.L_x_685:
[----:B-1----:R1:W2:Y:S02]  /*2a500*/  SYNCS.PHASECHK.TRANS64.TRYWAIT P2, [R7+URZ+0x348a0], R6 ;  /* 0x0348a006070075a7 */ /* 0x0022a4000804017f */
[----:B--2---:R-:W-:Y:S05]  /*2a510*/  @!P2 NANOSLEEP.SYNCS 0x989680 ;  /* 0x009896800000a95d */ /* 0x004fea0003900000 */
[----:B------:R-:W2:Y:S02]  /*2a520*/  @!P2 SYNCS.PHASECHK.TRANS64 P2, [R7+URZ+0x348a0], R6 ;  /* 0x0348a0060700a5a7 */ /* 0x000ea4000804007f */
[----:B--2---:R-:W-:Y:S05]  /*2a530*/  @!P2 BRA `(.L_x_685) ;  /* 0xfffffffc00f0a947 */ /* 0x004fea000383ffff */
[----:B------:R-:W-:Y:S05]  /*2a540*/  BRA `(.L_x_869) ;  /* 0xffffff9000e07947 */ /* 0x000fea000383ffff */
.L_x_691:
[----:B0-----:R0:W2:Y:S02]  /*2a550*/  SYNCS.PHASECHK.TRANS64.TRYWAIT P2, [R7+URZ+0x348c0], R6 ;  /* 0x0348c006070075a7 */ /* 0x0010a4000804017f */
[----:B--2---:R-:W-:Y:S05]  /*2a560*/  @!P2 NANOSLEEP.SYNCS 0x989680 ;  /* 0x009896800000a95d */ /* 0x004fea0003900000 */
[----:B------:R-:W2:Y:S02]  /*2a570*/  @!P2 SYNCS.PHASECHK.TRANS64 P2, [R7+URZ+0x348c0], R6 ;  /* 0x0348c0060700a5a7 */ /* 0x000ea4000804007f */
[----:B--2---:R-:W-:Y:S05]  /*2a580*/  @!P2 BRA `(.L_x_691) ;  /* 0xfffffffc00f0a947 */ /* 0x004fea000383ffff */
[----:B------:R-:W-:Y:S05]  /*2a590*/  BRA `(.L_x_870) ;  /* 0xffffff94009c7947 */ /* 0x000fea000383ffff */
.L_x_707:
[----:B------:R-:W1:Y:S01]  /*2a5a0*/  S2R R4, SR_TID.X ;  /* 0x0000000000047919 */ /* 0x000e620000002100 */
[----:B------:R-:W-:Y:S01]  /*2a5b0*/  BSSY B0, `(.L_x_871) ;  /* 0x000000a000007945 */ /* 0x000fe20003800000 */
[----:B------:R-:W-:Y:S01]  /*2a5c0*/  IMAD.MOV.U32 R12, RZ, RZ, RZ ;  /* 0x000000ffff0c7224 */ /* 0x000fe200078e00ff */
[----:B0-----:R-:W-:Y:S01]  /*2a5d0*/  MOV R11, 0x1f ;  /* 0x0000001f000b7802 */ /* 0x001fe20000000f00 */
[----:B------:R-:W-:Y:S01]  /*2a5e0*/  IMAD.MOV.U32 R15, RZ, RZ, -0x1 ;  /* 0xffffffffff0f7424 */ /* 0x000fe200078e00ff */
[----:B-1----:R-:W-:-:S04]  /*2a5f0*/  SHF.R.U32.HI R4, RZ, 0x5, R4 ;  /* 0x00000005ff047819 */ /* 0x002fc80000011604 */
[----:B------:R-:W-:-:S05]  /*2a600*/  LOP3.LUT R4, R4, 0x3, RZ, 0xc0, !PT ;  /* 0x0000000304047812 */ /* 0x000fca00078ec0ff */
[----:B------:R-:W-:-:S07]  /*2a610*/  IMAD.MOV.U32 R13, RZ, RZ, R4 ;  /* 0x000000ffff0d7224 */ /* 0x000fce00078e0004 */
[----:B------:R-:W-:Y:S05]  /*2a620*/  WARPSYNC.COLLECTIVE R15, `(.L_x_872) ;  /* 0x000000000f087348 */ /* 0x000fea0003c00000 */
[----:B------:R0:W1:Y:S02]  /*2a630*/  SHFL.IDX P6, R14, R13, R12, R11 ;  /* 0x0000000c0d0e7389 */ /* 0x00006400000c000b */
[----:B01----:R-:W-:Y:S01]  /*2a640*/  ENDCOLLECTIVE ;  /* 0x000000000000791b */ /* 0x003fe20003800000 */
.L_x_872:
[----:B------:R-:W-:Y:S05]  /*2a650*/  BSYNC B0 ;  /* 0x0000000000007941 */ /* 0x000fea0003800000 */
.L_x_871:
[----:B------:R-:W-:Y:S05]  /*2a660*/  BRA `(.L_x_873) ;  /* 0xffffffa000a47947 */ /* 0x000fea000383ffff */
.L_x_709:
[----:B------:R-:W-:Y:S01]  /*2a670*/  BSSY B0, `(.L_x_874) ;  /* 0x0000006000007945 */ /* 0x000fe20003800000 */
[----:B------:R-:W-:-:S07]  /*2a680*/  IMAD.MOV.U32 R15, RZ, RZ, -0x1 ;  /* 0xffffffffff0f7424 */ /* 0x000fce00078e00ff */
[----:B01----:R-:W-:Y:S05]  /*2a690*/  WARPSYNC.COLLECTIVE R15, `(.L_x_875) ;  /* 0x000000000f0c7348 */ /* 0x003fea0003c00000 */
[----:B------:R-:W-:Y:S02]  /*2a6a0*/  ELECT P6, UR62, PT ;  /* 0x00000000003e782f */ /* 0x000fe400038c0000 */
[----:B------:R-:W-:Y:S01]  /*2a6b0*/  MOV R14, UR62 ;  /* 0x0000003e000e7c02 */ /* 0x000fe20008000f00 */
[----:B01----:R-:W-:Y:S10]  /*2a6c0*/  ENDCOLLECTIVE ;  /* 0x000000000000791b */ /* 0x003ff40003800000 */
.L_x_875:
[----:B------:R-:W-:Y:S05]  /*2a6d0*/  BSYNC B0 ;  /* 0x0000000000007941 */ /* 0x000fea0003800000 */
.L_x_874:
[----:B------:R-:W-:Y:S05]  /*2a6e0*/  BRA `(.L_x_876) ;  /* 0xffffffa000b07947 */ /* 0x000fea000383ffff */
.L_x_711:
[----:B-1----:R1:W2:Y:S02]  /*2a6f0*/  SYNCS.PHASECHK.TRANS64.TRYWAIT P0, [R0+URZ+0x34840], R2 ;  /* 0x03484002000075a7 */ /* 0x0022a4000800017f */
[----:B--2---:R-:W-:Y:S05]  /*2a700*/  @!P0 NANOSLEEP.SYNCS 0x989680 ;  /* 0x009896800000895d */ /* 0x004fea0003900000 */
[----:B------:R-:W2:Y:S02]  /*2a710*/  @!P0 SYNCS.PHASECHK.TRANS64 P0, [R0+URZ+0x34840], R2 ;  /* 0x03484002000085a7 */ /* 0x000ea4000800007f */
[----:B--2---:R-:W-:Y:S05]  /*2a720*/  @!P0 BRA `(.L_x_711) ;  /* 0xfffffffc00f08947 */ /* 0x004fea000383ffff */
[----:B------:R-:W-:Y:S05]  /*2a730*/  BRA `(.L_x_877) ;  /* 0xffffffa400147947 */ /* 0x000fea000383ffff */
.L_x_715:
[----:B------:R-:W2:Y:S01]  /*2a740*/  LDL.LU R11, [R1+0x54] ;  /* 0x00005400010b7983 */ /* 0x000ea20000300800 */
[----:B------:R-:W-:Y:S01]  /*2a750*/  IMAD.MOV.U32 R13, RZ, RZ, R3 ;  /* 0x000000ffff0d7224 */ /* 0x000fe200078e0003 */
[----:B------:R-:W-:Y:S01]  /*2a760*/  MOV R12, RZ ;  /* 0x000000ff000c7202 */ /* 0x000fe20000000f00 */
[----:B------:R-:W-:Y:S01]  /*2a770*/  IMAD.MOV.U32 R15, RZ, RZ, -0x1 ;  /* 0xffffffffff0f7424 */ /* 0x000fe200078e00ff */
[----:B------:R-:W0:Y:S02]  /*2a780*/  S2R R7, SR_TID.X ;  /* 0x0000000000077919 */ /* 0x000e240000002100 */
[----:B0-----:R-:W-:-:S04]  /*2a790*/  LOP3.LUT R7, R7, 0x7f, RZ, 0xc0, !PT ;  /* 0x0000007f07077812 */ /* 0x001fc800078ec0ff */
[----:B------:R-:W-:-:S05]  /*2a7a0*/  SHF.R.U32.HI R0, RZ, 0x3, R7 ;  /* 0x00000003ff007819 */ /* 0x000fca0000011607 */
[----:B------:R-:W-:-:S05]  /*2a7b0*/  IMAD.IADD R0, R0, 0x1, R5 ;  /* 0x0000000100007824 */ /* 0x000fca00078e0205 */
[----:B------:R-:W-:Y:S01]  /*2a7c0*/  IADD3 R5, R0, 0x10, RZ ;  /* 0x0000001000057810 */ /* 0x000fe20007ffe0ff */
[----:B--2---:R-:W-:Y:S02]  /*2a7d0*/  IMAD R2, R11, R8, RZ ;  /* 0x000000080b027224 */ /* 0x004fe400078e02ff */
[----:B------:R-:W-:-:S03]  /*2a7e0*/  IMAD.MOV.U32 R11, RZ, RZ, 0x181f ;  /* 0x0000181fff0b7424 */ /* 0x000fc600078e00ff */
[----:B------:R-:W-:-:S13]  /*2a7f0*/  ISETP.GE.AND P2, PT, R0, R2, PT ;  /* 0x000000020000720c */ /* 0x000fda0003f46270 */
[----:B-----5:R-:W-:Y:S05]  /*2a800*/  WARPSYNC.COLLECTIVE R15, `(.L_x_878) ;  /* 0x000000000f087348 */ /* 0x020fea0003c00000 */
[----:B------:R0:W1:Y:S02]  /*2a810*/  SHFL.IDX P6, R14, R13, R12, R11 ;  /* 0x0000000c0d0e7389 */ /* 0x00006400000c000b */
[----:B01---5:R-:W-:Y:S01]  /*2a820*/  ENDCOLLECTIVE ;  /* 0x000000000000791b */ /* 0x023fe20003800000 */
.L_x_878:
[----:B------:R-:W-:Y:S01]  /*2a830*/  MOV R13, R4 ;  /* 0x00000004000d7202 */ /* 0x000fe20000000f00 */
[----:B------:R-:W-:-:S07]  /*2a840*/  IMAD.MOV.U32 R6, RZ, RZ, R14 ;  /* 0x000000ffff067224 */ /* 0x000fce00078e000e */
[----:B------:R-:W-:Y:S05]  /*2a850*/  WARPSYNC.COLLECTIVE R15, `(.L_x_879) ;  /* 0x000000000f087348 */ /* 0x000fea0003c00000 */
[----:B------:R0:W1:Y:S02]  /*2a860*/  SHFL.IDX P6, R14, R13, R12, R11 ;  /* 0x0000000c0d0e7389 */ /* 0x00006400000c000b */
[----:B01----:R-:W-:Y:S01]  /*2a870*/  ENDCOLLECTIVE ;  /* 0x000000000000791b */ /* 0x003fe20003800000 */
.L_x_879:
        /* <DEDUP_REMOVED lines=18> */
.L_x_880:
[----:B------:R-:W-:Y:S01]  /*2a9a0*/  MOV R13, R4 ;  /* 0x00000004000d7202 */ /* 0x000fe20000000f00 */
[----:B------:R-:W-:-:S07]  /*2a9b0*/  IMAD.MOV.U32 R8, RZ, RZ, R14 ;  /* 0x000000ffff087224 */ /* 0x000fce00078e000e */
[----:B------:R-:W-:Y:S05]  /*2a9c0*/  WARPSYNC.COLLECTIVE R15, `(.L_x_881) ;  /* 0x000000000f087348 */ /* 0x000fea0003c00000 */
[----:B------:R0:W1:Y:S02]  /*2a9d0*/  SHFL.IDX P6, R14, R13, R12, R11 ;  /* 0x0000000c0d0e7389 */ /* 0x00006400000c000b */
[----:B01----:R-:W-:Y:S01]  /*2a9e0*/  ENDCOLLECTIVE ;  /* 0x000000000000791b */ /* 0x003fe20003800000 */
.L_x_881:
[----:B------:R-:W-:Y:S01]  /*2a9f0*/  ULDC.64 UR4, c[0x0][0x208] ;  /* 0x0000820000047ab9 */ /* 0x000fe20000000a00 */
[----:B------:R-:W-:Y:S01]  /*2aa00*/  MOV R13, R3 ;  /* 0x00000003000d7202 */ /* 0x000fe20000000f00 */
        /* <DEDUP_REMOVED lines=17> */
.L_x_882:
[----:B------:R-:W-:Y:S02]  /*2ab20*/  IMAD.MOV.U32 R13, RZ, RZ, R4 ;  /* 0x000000ffff0d7224 */ /* 0x000fe400078e0004 */
[----:B------:R-:W-:-:S07]  /*2ab30*/  IMAD.MOV.U32 R6, RZ, RZ, R14 ;  /* 0x000000ffff067224 */ /* 0x000fce00078e000e */
[----:B------:R-:W-:Y:S05]  /*2ab40*/  WARPSYNC.COLLECTIVE R15, `(.L_x_883) ;  /* 0x000000000f087348 */ /* 0x000fea0003c00000 */
[----:B------:R0:W1:Y:S02]  /*2ab50*/  SHFL.IDX P6, R14, R13, R12, R11 ;  /* 0x0000000c0d0e7389 */ /* 0x00006400000c000b */
[----:B01----:R-:W-:Y:S01]  /*2ab60*/  ENDCOLLECTIVE ;  /* 0x000000000000791b */ /* 0x003fe20003800000 */
.L_x_883:
[----:B------:R-:W-:Y:S01]  /*2ab70*/  ULDC.64 UR4, c[0x0][0x208] ;  /* 0x0000820000047ab9 */ /* 0x000fe20000000a00 */
[----:B------:R-:W-:Y:S02]  /*2ab80*/  IMAD.MOV.U32 R13, RZ, RZ, R3 ;  /* 0x000000ffff0d7224 */ /* 0x000fe400078e0003 */
[----:B------:R-:W-:Y:S01]  /*2ab90*/  IMAD.MOV.U32 R12, RZ, RZ, 0x3 ;  /* 0x00000003ff0c7424 */ /* 0x000fe200078e00ff */
[----:B------:R-:W-:-:S04]  /*2aba0*/  MOV R5, R14 ;  /* 0x0000000e00057202 */ /* 0x000fc80000000f00 */
[----:B------:R-:W-:-:S05]  /*2abb0*/  @!P2 LEA R5, P3, R10, R5, 0x1 ;  /* 0x000000050a05a211 */ /* 0x000fca00078608ff */
[----:B------:R-:W-:-:S04]  /*2abc0*/  @!P2 IMAD.X R6, RZ, RZ, R6, P3 ;  /* 0x000000ffff06a224 */ /* 0x000fc800018e0606 */
[----:B------:R-:W-:Y:S02]  /*2abd0*/  @!P2 IMAD.MOV.U32 R7, RZ, RZ, R6 ;  /* 0x000000ffff07a224 */ /* 0x000fe400078e0006 */
[----:B------:R-:W-:Y:S01]  /*2abe0*/  @!P2 IMAD.MOV.U32 R6, RZ, RZ, R5 ;  /* 0x000000ffff06a224 */ /* 0x000fe200078e0005 */
[----:B------:R-:W-:-:S04]  /*2abf0*/  IADD3 R5, R0, 0x30, RZ ;  /* 0x0000003000057810 */ /* 0x000fc80007ffe0ff */
        /* <DEDUP_REMOVED lines=9> */
.L_x_884:
[----:B------:R-:W-:Y:S01]  /*2ac90*/  MOV R13, R4 ;  /* 0x00000004000d7202 */ /* 0x000fe20000000f00 */
[----:B------:R-:W-:-:S07]  /*2aca0*/  IMAD.MOV.U32 R6, RZ, RZ, R14 ;  /* 0x000000ffff067224 */ /* 0x000fce00078e000e */
[----:B------:R-:W-:Y:S05]  /*2acb0*/  WARPSYNC.COLLECTIVE R15, `(.L_x_885) ;  /* 0x000000000f087348 */ /* 0x000fea0003c00000 */
[----:B------:R0:W1:Y:S02]  /*2acc0*/  SHFL.IDX P6, R14, R13, R12, R11 ;  /* 0x0000000c0d0e7389 */ /* 0x00006400000c000b */
[----:B01----:R-:W-:Y:S01]  /*2acd0*/  ENDCOLLECTIVE ;  /* 0x000000000000791b */ /* 0x003fe20003800000 */
.L_x_885:
[----:B------:R-:W-:Y:S01]  /*2ace0*/  ULDC.64 UR4, c[0x0][0x208] ;  /* 0x0000820000047ab9 */ /* 0x000fe20000000a00 */
[----:B------:R-:W-:Y:S02]  /*2acf0*/  IMAD.MOV.U32 R13, RZ, RZ, R3 ;  /* 0x000000ffff0d7224 */ /* 0x000fe400078e0003 */
[----:B------:R-:W-:Y:S02]  /*2ad00*/  IMAD.MOV.U32 R12, RZ, RZ, 0x4 ;  /* 0x00000004ff0c7424 */ /* 0x000fe400078e00ff */
[----:B------:R-:W-:-:S05]  /*2ad10*/  IMAD.MOV.U32 R5, RZ, RZ, R14 ;  /* 0x000000ffff057224 */ /* 0x000fca00078e000e */
[----:B------:R-:W-:-:S05]  /*2ad20*/  @!P2 LEA R5, P3, R10, R5, 0x1 ;  /* 0x000000050a05a211 */ /* 0x000fca00078608ff */
[----:B------:R-:W-:-:S04]  /*2ad30*/  @!P2 IMAD.X R6, RZ, RZ, R6, P3 ;  /* 0x000000ffff06a224 */ /* 0x000fc800018e0606 */
[----:B------:R-:W-:Y:S01]  /*2ad40*/  @!P2 IMAD.MOV.U32 R7, RZ, RZ, R6 ;  /* 0x000000ffff07a224 */ /* 0x000fe200078e0006 */
[----:B------:R-:W-:Y:S01]  /*2ad50*/  @!P2 MOV R6, R5 ;  /* 0x000000050006a202 */ /* 0x000fe20000000f00 */
[----:B------:R-:W-:-:S04]  /*2ad60*/  VIADD R5, R0, 0x40 ;  /* 0x0000004000057836 */ /* 0x000fc80000000000 */
        /* <DEDUP_REMOVED lines=9> */
.L_x_886:
[----:B------:R-:W-:Y:S01]  /*2ae00*/  IMAD.MOV.U32 R13, RZ, RZ, R4 ;  /* 0x000000ffff0d7224 */ /* 0x000fe200078e0004 */
[----:B------:R-:W-:-:S07]  /*2ae10*/  MOV R6, R14 ;  /* 0x0000000e00067202 */ /* 0x000fce0000000f00 */
[----:B------:R-:W-:Y:S05]  /*2ae20*/  WARPSYNC.COLLECTIVE R15, `(.L_x_887) ;  /* 0x000000000f087348 */ /* 0x000fea0003c00000 */
[----:B------:R0:W1:Y:S02]  /*2ae30*/  SHFL.IDX P6, R14, R13, R12, R11 ;  /* 0x0000000c0d0e7389 */ /* 0x00006400000c000b */
[----:B01----:R-:W-:Y:S01]  /*2ae40*/  ENDCOLLECTIVE ;  /* 0x000000000000791b */ /* 0x003fe20003800000 */
.L_x_887:
[----:B------:R-:W-:Y:S01]  /*2ae50*/  ULDC.64 UR4, c[0x0][0x208] ;  /* 0x0000820000047ab9 */ /* 0x000fe20000000a00 */
[----:B------:R-:W-:Y:S01]  /*2ae60*/  IMAD.MOV.U32 R13, RZ, RZ, R3 ;  /* 0x000000ffff0d7224 */ /* 0x000fe200078e0003 */
[----:B------:R-:W-:Y:S01]  /*2ae70*/  MOV R12, 0x5 ;  /* 0x00000005000c7802 */ /* 0x000fe20000000f00 */
[----:B------:R-:W-:-:S05]  /*2ae80*/  IMAD.MOV.U32 R5, RZ, RZ, R14 ;  /* 0x000000ffff057224 */ /* 0x000fca00078e000e */
[----:B------:R-:W-:-:S05]  /*2ae90*/  @!P2 LEA R5, P3, R10, R5, 0x1 ;  /* 0x000000050a05a211 */ /* 0x000fca00078608ff */
[----:B------:R-:W-:-:S05]  /*2aea0*/  @!P2 IMAD.X R6, RZ, RZ, R6, P3 ;  /* 0x000000ffff06a224 */ /* 0x000fca00018e0606 */
[----:B------:R-:W-:Y:S01]  /*2aeb0*/  @!P2 MOV R7, R6 ;  /* 0x000000060007a202 */ /* 0x000fe20000000f00 */
        /* <DEDUP_REMOVED lines=11> */
.L_x_888:
[----:B------:R-:W-:Y:S02]  /*2af70*/  IMAD.MOV.U32 R13, RZ, RZ, R4 ;  /* 0x000000ffff0d7224 */ /* 0x000fe400078e0004 */
[----:B------:R-:W-:-:S07]  /*2af80*/  IMAD.MOV.U32 R6, RZ, RZ, R14 ;  /* 0x000000ffff067224 */ /* 0x000fce00078e000e */
[----:B------:R-:W-:Y:S05]  /*2af90*/  WARPSYNC.COLLECTIVE R15, `(.L_x_889) ;  /* 0x000000000f087348 */ /* 0x000fea0003c00000 */
[----:B------:R0:W1:Y:S02]  /*2afa0*/  SHFL.IDX P6, R14, R13, R12, R11 ;  /* 0x0000000c0d0e7389 */ /* 0x00006400000c000b */
[----:B01----:R-:W-:Y:S01]  /*2afb0*/  ENDCOLLECTIVE ;  /* 0x000000000000791b */ /* 0x003fe20003800000 */
.L_x_889:
[----:B------:R-:W-:Y:S01]  /*2afc0*/  ULDC.64 UR4, c[0x0][0x208] ;  /* 0x0000820000047ab9 */ /* 0x000fe20000000a00 */
[----:B------:R-:W-:Y:S01]  /*2afd0*/  IMAD.MOV.U32 R13, RZ, RZ, R3 ;  /* 0x000000ffff0d7224 */ /* 0x000fe200078e0003 */
[----:B------:R-:W-:Y:S01]  /*2afe0*/  MOV R12, 0x6 ;  /* 0x00000006000c7802 */ /* 0x000fe20000000f00 */
[----:B------:R-:W-:-:S05]  /*2aff0*/  IMAD.MOV.U32 R5, RZ, RZ, R14 ;  /* 0x000000ffff057224 */ /* 0x000fca00078e000e */
[----:B------:R-:W-:-:S04]  /*2b000*/  @!P2 LEA R5, P3, R10, R5, 0x1 ;  /* 0x000000050a05a211 */ /* 0x000fc800078608ff */
[----:B------:R-:W-:-:S05]  /*2b010*/  @!P2 IADD3.X R6, RZ, R6, RZ, P3, !PT ;  /* 0x00000006ff06a210 */ /* 0x000fca0001ffe4ff */
        /* <DEDUP_REMOVED lines=10> */
.L_x_890:
[----:B------:R-:W-:-:S04]  /*2b0c0*/  IADD3 R7, R0, 0x60, RZ ;  /* 0x0000006000077810 */ /* 0x000fc80007ffe0ff */
[----:B------:R-:W-:Y:S01]  /*2b0d0*/  ISETP.GE.AND P2, PT, R7, R2, PT ;  /* 0x000000020700720c */ /* 0x000fe20003f46270 */
[----:B------:R-:W-:Y:S02]  /*2b0e0*/  IMAD.MOV.U32 R13, RZ, RZ, R4 ;  /* 0x000000ffff0d7224 */ /* 0x000fe400078e0004 */
[----:B------:R-:W-:-:S10]  /*2b0f0*/  IMAD.MOV.U32 R6, RZ, RZ, R14 ;  /* 0x000000ffff067224 */ /* 0x000fd400078e000e */
[----:B------:R-:W-:Y:S05]  /*2b100*/  WARPSYNC.COLLECTIVE R15, `(.L_x_891) ;  /* 0x000000000f087348 */ /* 0x000fea0003c00000 */
[----:B------:R0:W1:Y:S02]  /*2b110*/  SHFL.IDX P6, R14, R13, R12, R11 ;  /* 0x0000000c0d0e7389 */ /* 0x00006400000c000b */
[----:B01----:R-:W-:Y:S01]  /*2b120*/  ENDCOLLECTIVE ;  /* 0x000000000000791b */ /* 0x003fe20003800000 */
.L_x_891:
[----:B------:R-:W-:Y:S01]  /*2b130*/  ULDC.64 UR4, c[0x0][0x208] ;  /* 0x0000820000047ab9 */ /* 0x000fe20000000a00 */
[----:B------:R-:W-:Y:S01]  /*2b140*/  MOV R13, R3 ;  /* 0x00000003000d7202 */ /* 0x000fe20000000f00 */
        /* <DEDUP_REMOVED lines=14> */
.L_x_892:
[----:B------:R-:W-:Y:S02]  /*2b230*/  IMAD.MOV.U32 R13, RZ, RZ, R4 ;  /* 0x000000ffff0d7224 */ /* 0x000fe400078e0004 */
[----:B------:R-:W-:-:S07]  /*2b240*/  IMAD.MOV.U32 R5, RZ, RZ, R14 ;  /* 0x000000ffff057224 */ /* 0x000fce00078e000e */
[----:B------:R-:W-:Y:S05]  /*2b250*/  WARPSYNC.COLLECTIVE R15, `(.L_x_893) ;  /* 0x000000000f087348 */ /* 0x000fea0003c00000 */
[----:B------:R0:W1:Y:S02]  /*2b260*/  SHFL.IDX P6, R14, R13, R12, R11 ;  /* 0x0000000c0d0e7389 */ /* 0x00006400000c000b */
[----:B01----:R-:W-:Y:S01]  /*2b270*/  ENDCOLLECTIVE ;  /* 0x000000000000791b */ /* 0x003fe20003800000 */
.L_x_893:
[----:B------:R-:W-:Y:S01]  /*2b280*/  MOV R3, R14 ;  /* 0x0000000e00037202 */ /* 0x000fe20000000f00 */
[----:B------:R-:W-:Y:S06]  /*2b290*/  BRA `(.L_x_894) ;  /* 0xffffffa400ac7947 */ /* 0x000fec000383ffff */
.L_x_720:
[----:B---3--:R3:W4:Y:S02]  /*2b2a0*/  SYNCS.PHASECHK.TRANS64.TRYWAIT P0, [R18+URZ+0x34820], R0 ;  /* 0x03482000120075a7 */ /* 0x008724000800017f */
[----:B----4-:R-:W-:Y:S05]  /*2b2b0*/  @!P0 NANOSLEEP.SYNCS 0x989680 ;  /* 0x009896800000895d */ /* 0x010fea0003900000 */
[----:B------:R-:W4:Y:S02]  /*2b2c0*/  @!P0 SYNCS.PHASECHK.TRANS64 P0, [R18+URZ+0x34820], R0 ;  /* 0x03482000120085a7 */ /* 0x000f24000800007f */
[----:B----4-:R-:W-:Y:S05]  /*2b2d0*/  @!P0 BRA `(.L_x_720) ;  /* 0xfffffffc00f08947 */ /* 0x010fea000383ffff */
[----:B------:R-:W-:Y:S05]  /*2b2e0*/  BRA `(.L_x_895) ;  /* 0xffffffa800207947 */ /* 0x000fea000383ffff */
.L_x_729:
[----:B-1----:R1:W2:Y:S02]  /*2b2f0*/  SYNCS.PHASECHK.TRANS64.TRYWAIT P0, [R3+URZ+0x34840], R2 ;  /* 0x03484002030075a7 */ /* 0x0022a4000800017f */
[----:B--2---:R-:W-:Y:S05]  /*2b300*/  @!P0 NANOSLEEP.SYNCS 0x989680 ;  /* 0x009896800000895d */ /* 0x004fea0003900000 */
[----:B------:R-:W2:Y:S02]  /*2b310*/  @!P0 SYNCS.PHASECHK.TRANS64 P0, [R3+URZ+0x34840], R2 ;  /* 0x03484002030085a7 */ /* 0x000ea4000800007f */
[----:B--2---:R-:W-:Y:S05]  /*2b320*/  @!P0 BRA `(.L_x_729) ;  /* 0xfffffffc00f08947 */ /* 0x004fea000383ffff */
[----:B------:R-:W-:Y:S05]  /*2b330*/  BRA `(.L_x_896) ;  /* 0xffffffac00007947 */ /* 0x000fea000383ffff */
.L_x_735:
[----:B0-----:R0:W1:Y:S02]  /*2b340*/  SYNCS.PHASECHK.TRANS64.TRYWAIT P0, [R3+URZ+0x60], R2 ;  /* 0x00006002030075a7 */ /* 0x001064000800017f */
[----:B-1----:R-:W-:Y:S05]  /*2b350*/  @!P0 NANOSLEEP.SYNCS 0x989680 ;  /* 0x009896800000895d */ /* 0x002fea0003900000 */
[----:B------:R-:W1:Y:S02]  /*2b360*/  @!P0 SYNCS.PHASECHK.TRANS64 P0, [R3+URZ+0x60], R2 ;  /* 0x00006002030085a7 */ /* 0x000e64000800007f */
[----:B-1----:R-:W-:Y:S05]  /*2b370*/  @!P0 BRA `(.L_x_735) ;  /* 0xfffffffc00f08947 */ /* 0x002fea000383ffff */
[----:B------:R-:W-:Y:S05]  /*2b380*/  BRA `(.L_x_897) ;  /* 0xffffffac00d47947 */ /* 0x000fea000383ffff */
.L_x_744:
[----:B-1----:R1:W2:Y:S02]  /*2b390*/  SYNCS.PHASECHK.TRANS64.TRYWAIT P0, [R3+URZ+0x34840], R2 ;  /* 0x03484002030075a7 */ /* 0x0022a4000800017f */
[----:B--2---:R-:W-:Y:S05]  /*2b3a0*/  @!P0 NANOSLEEP.SYNCS 0x989680 ;  /* 0x009896800000895d */ /* 0x004fea0003900000 */
[----:B------:R-:W2:Y:S02]  /*2b3b0*/  @!P0 SYNCS.PHASECHK.TRANS64 P0, [R3+URZ+0x34840], R2 ;  /* 0x03484002030085a7 */ /* 0x000ea4000800007f */
[----:B--2---:R-:W-:Y:S05]  /*2b3c0*/  @!P0 BRA `(.L_x_744) ;  /* 0xfffffffc00f08947 */ /* 0x004fea000383ffff */
[----:B------:R-:W-:Y:S05]  /*2b3d0*/  BRA `(.L_x_898) ;  /* 0xffffffb400687947 */ /* 0x000fea000383ffff */
.L_x_750:
[----:B0-----:R0:W1:Y:S02]  /*2b3e0*/  SYNCS.PHASECHK.TRANS64.TRYWAIT P0, [R2+URZ+0x60], R3 ;  /* 0x00006003020075a7 */ /* 0x001064000800017f */
[----:B-1----:R-:W-:Y:S05]  /*2b3f0*/  @!P0 NANOSLEEP.SYNCS 0x989680 ;  /* 0x009896800000895d */ /* 0x002fea0003900000 */
[----:B------:R-:W1:Y:S02]  /*2b400*/  @!P0 SYNCS.PHASECHK.TRANS64 P0, [R2+URZ+0x60], R3 ;  /* 0x00006003020085a7 */ /* 0x000e64000800007f */
[----:B-1----:R-:W-:Y:S05]  /*2b410*/  @!P0 BRA `(.L_x_750) ;  /* 0xfffffffc00f08947 */ /* 0x002fea000383ffff */
[----:B------:R-:W-:Y:S05]  /*2b420*/  BRA `(.L_x_899) ;  /* 0xffffffb8003c7947 */ /* 0x000fea000383ffff */
.L_x_759:
[----:B--2---:R2:W3:Y:S02]  /*2b430*/  SYNCS.PHASECHK.TRANS64.TRYWAIT P0, [R2+URZ+0x34840], R3 ;  /* 0x03484003020075a7 */ /* 0x0044e4000800017f */
[----:B---3--:R-:W-:Y:S05]  /*2b440*/  @!P0 NANOSLEEP.SYNCS 0x989680 ;  /* 0x009896800000895d */ /* 0x008fea0003900000 */
[----:B------:R-:W3:Y:S02]  /*2b450*/  @!P0 SYNCS.PHASECHK.TRANS64 P0, [R2+URZ+0x34840], R3 ;  /* 0x03484003020085a7 */ /* 0x000ee4000800007f */
[----:B---3--:R-:W-:Y:S05]  /*2b460*/  @!P0 BRA `(.L_x_759) ;  /* 0xfffffffc00f08947 */ /* 0x008fea000383ffff */
[----:B------:R-:W-:Y:S05]  /*2b470*/  BRA `(.L_x_900) ;  /* 0xffffffbc00a07947 */ /* 0x000fea000383ffff */
.L_x_765:
[----:B0-----:R0:W1:Y:S02]  /*2b480*/  SYNCS.PHASECHK.TRANS64.TRYWAIT P0, [R2+URZ+0x60], R5 ;  /* 0x00006005020075a7 */ /* 0x001064000800017f */
[----:B-1----:R-:W-:Y:S05]  /*2b490*/  @!P0 NANOSLEEP.SYNCS 0x989680 ;  /* 0x009896800000895d */ /* 0x002fea0003900000 */
[----:B------:R-:W1:Y:S02]  /*2b4a0*/  @!P0 SYNCS.PHASECHK.TRANS64 P0, [R2+URZ+0x60], R5 ;  /* 0x00006005020085a7 */ /* 0x000e64000800007f */
[----:B-1----:R-:W-:Y:S05]  /*2b4b0*/  @!P0 BRA `(.L_x_765) ;  /* 0xfffffffc00f08947 */ /* 0x002fea000383ffff */
[----:B------:R-:W-:Y:S05]  /*2b4c0*/  BRA `(.L_x_901) ;  /* 0xffffffc000747947 */ /* 0x000fea000383ffff */
.L_x_776:
[----:B--2---:R2:W3:Y:S02]  /*2b4d0*/  SYNCS.PHASECHK.TRANS64.TRYWAIT P0, [R0+URZ+0x34860], R2 ;  /* 0x03486002000075a7 */ /* 0x0044e4000800017f */
[----:B---3--:R-:W-:Y:S05]  /*2b4e0*/  @!P0 NANOSLEEP.SYNCS 0x989680 ;  /* 0x009896800000895d */ /* 0x008fea0003900000 */
[----:B------:R-:W3:Y:S02]  /*2b4f0*/  @!P0 SYNCS.PHASECHK.TRANS64 P0, [R0+URZ+0x34860], R2 ;  /* 0x03486002000085a7 */ /* 0x000ee4000800007f */
[----:B---3--:R-:W-:Y:S05]  /*2b500*/  @!P0 BRA `(.L_x_776) ;  /* 0xfffffffc00f08947 */ /* 0x008fea000383ffff */
[----:B------:R-:W-:Y:S05]  /*2b510*/  BRA `(.L_x_902) ;  /* 0xffffffc400c47947 */ /* 0x000fea000383ffff */
.L_x_783:
[----:B------:R-:W3:Y:S01]  /*2b520*/  LDL R0, [R1+0x10] ;  /* 0x0000100001007983 */ /* 0x000ee20000100800 */
[----:B------:R-:W-:Y:S01]  /*2b530*/  BSSY B0, `(.L_x_903) ;  /* 0x0000008000007945 */ /* 0x000fe20003800000 */
[----:B------:R-:W-:Y:S01]  /*2b540*/  IMAD.MOV.U32 R12, RZ, RZ, RZ ;  /* 0x000000ffff0c7224 */ /* 0x000fe200078e00ff */
[----:B------:R-:W-:Y:S01]  /*2b550*/  MOV R15, 0xffffffff ;  /* 0xffffffff000f7802 */ /* 0x000fe20000000f00 */
[----:B0-----:R-:W-:Y:S02]  /*2b560*/  IMAD.MOV.U32 R11, RZ, RZ, 0x1f ;  /* 0x0000001fff0b7424 */ /* 0x001fe400078e00ff */
[----:B---3--:R-:W-:-:S07]  /*2b570*/  IMAD.MOV.U32 R13, RZ, RZ, R0 ;  /* 0x000000ffff0d7224 */ /* 0x008fce00078e0000 */
[----:B-12---:R-:W-:Y:S05]  /*2b580*/  WARPSYNC.COLLECTIVE R15, `(.L_x_904) ;  /* 0x000000000f087348 */ /* 0x006fea0003c00000 */
[----:B------:R0:W3:Y:S02]  /*2b590*/  SHFL.IDX P6, R14, R13, R12, R11 ;  /* 0x0000000c0d0e7389 */ /* 0x0000e400000c000b */
[----:B0123--:R-:W-:Y:S01]  /*2b5a0*/  ENDCOLLECTIVE ;  /* 0x000000000000791b */ /* 0x00ffe20003800000 */
.L_x_904:
[----:B------:R-:W-:Y:S05]  /*2b5b0*/  BSYNC B0 ;  /* 0x0000000000007941 */ /* 0x000fea0003800000 */
.L_x_903:
[----:B------:R0:W5:Y:S01]  /*2b5c0*/  LDL R2, [R1+0x1c] ;  /* 0x00001c0001027983 */ /* 0x0001620000100800 */
[----:B------:R-:W-:Y:S01]  /*2b5d0*/  IMAD.MOV.U32 R13, RZ, RZ, R0 ;  /* 0x000000ffff0d7224 */ /* 0x000fe200078e0000 */
[----:B------:R-:W-:Y:S01]  /*2b5e0*/  MOV R11, 0x1f ;  /* 0x0000001f000b7802 */ /* 0x000fe20000000f00 */
[----:B------:R-:W-:Y:S02]  /*2b5f0*/  IMAD.MOV.U32 R12, RZ, RZ, 0x1 ;  /* 0x00000001ff0c7424 */ /* 0x000fe400078e00ff */
[----:B------:R-:W-:Y:S02]  /*2b600*/  IMAD.MOV.U32 R15, RZ, RZ, -0x1 ;  /* 0xffffffffff0f7424 */ /* 0x000fe400078e00ff */
[----:B------:R-:W-:-:S07]  /*2b610*/  IMAD.MOV.U32 R5, RZ, RZ, R14 ;  /* 0x000000ffff057224 */ /* 0x000fce00078e000e */
[----:B0----5:R-:W-:Y:S05]  /*2b620*/  WARPSYNC.COLLECTIVE R15, `(.L_x_905) ;  /* 0x000000000f087348 */ /* 0x021fea0003c00000 */
[----:B------:R1:W2:Y:S02]  /*2b630*/  SHFL.IDX P6, R14, R13, R12, R11 ;  /* 0x0000000c0d0e7389 */ /* 0x0002a400000c000b */
[----:B012--5:R-:W-:Y:S01]  /*2b640*/  ENDCOLLECTIVE ;  /* 0x000000000000791b */ /* 0x027fe20003800000 */
.L_x_905:
        /* <DEDUP_REMOVED lines=12> */
[----:B------:R-:W-:Y:S01]  /*2b710*/  MOV R4, RZ ;  /* 0x000000ff00047202 */ /* 0x000fe20000000f00 */
[----:B------:R-:W-:Y:S01]  /*2b720*/  IMAD.MOV.U32 R6, RZ, RZ, RZ ;  /* 0x000000ffff067224 */ /* 0x000fe200078e00ff */
[C---:B------:R-:W-:Y:S02]  /*2b730*/  ISETP.GE.U32.AND P2, PT, R16.reuse, 0x2, PT ;  /* 0x000000021000780c */ /* 0x040fe40003f46070 */
[C---:B------:R-:W-:Y:S02]  /*2b740*/  ISETP.GE.U32.AND P3, PT, R16.reuse, 0x4, PT ;  /* 0x000000041000780c */ /* 0x040fe40003f66070 */
[C---:B------:R-:W-:Y:S02]  /*2b750*/  ISETP.GE.U32.AND P4, PT, R16.reuse, 0x8, PT ;  /* 0x000000081000780c */ /* 0x040fe40003f86070 */
[C---:B------:R-:W-:Y:S01]  /*2b760*/  ISETP.GE.U32.AND P5, PT, R16.reuse, 0x10, PT ;  /* 0x000000101000780c */ /* 0x040fe20003fa6070 */
[----:B--2---:R-:W-:Y:S01]  /*2b770*/  @!P1 IMAD.MOV.U32 R4, RZ, RZ, R8 ;  /* 0x000000ffff049224 */ /* 0x004fe200078e0008 */
[----:B------:R-:W-:Y:S01]  /*2b780*/  MOV R8, RZ ;  /* 0x000000ff00087202 */ /* 0x000fe20000000f00 */
[----:B---3--:R-:W-:Y:S01]  /*2b790*/  @!P1 IMAD.MOV.U32 R6, RZ, RZ, R2 ;  /* 0x000000ffff069224 */ /* 0x008fe200078e0002 */
[----:B------:R-:W-:-:S03]  /*2b7a0*/  ISETP.NE.AND P1, PT, R16, RZ, PT ;  /* 0x000000ff1000720c */ /* 0x000fc60003f25270 */
[----:B------:R-:W-:-:S05]  /*2b7b0*/  IMAD R2, R6, R4, RZ ;  /* 0x0000000406027224 */ /* 0x000fca00078e02ff */
[----:B------:R-:W-:-:S07]  /*2b7c0*/  MOV R13, R2 ;  /* 0x00000002000d7202 */ /* 0x000fce0000000f00 */
[----:B------:R-:W-:Y:S05]  /*2b7d0*/  WARPSYNC.COLLECTIVE R15, `(.L_x_906) ;  /* 0x000000000f087348 */ /* 0x000fea0003c00000 */
[----:B------:R0:W1:Y:S02]  /*2b7e0*/  SHFL.UP P6, R14, R13, R12, R11 ;  /* 0x0400000c0d0e7389 */ /* 0x00006400000c000b */
[----:B01----:R-:W-:Y:S01]  /*2b7f0*/  ENDCOLLECTIVE ;  /* 0x000000000000791b */ /* 0x003fe20003800000 */
.L_x_906:
[----:B------:R-:W-:Y:S02]  /*2b800*/  IMAD.MOV.U32 R12, RZ, RZ, 0x2 ;  /* 0x00000002ff0c7424 */ /* 0x000fe400078e00ff */
[----:B------:R-:W-:-:S05]  /*2b810*/  IMAD.MOV.U32 R3, RZ, RZ, R14 ;  /* 0x000000ffff037224 */ /* 0x000fca00078e000e */
[----:B------:R-:W-:-:S05]  /*2b820*/  SEL R3, R3, RZ, P1 ;  /* 0x000000ff03037207 */ /* 0x000fca0000800000 */
[----:B------:R-:W-:-:S05]  /*2b830*/  IMAD.IADD R2, R2, 0x1, R3 ;  /* 0x0000000102027824 */ /* 0x000fca00078e0203 */
[----:B------:R-:W-:-:S07]  /*2b840*/  MOV R13, R2 ;  /* 0x00000002000d7202 */ /* 0x000fce0000000f00 */
[----:B------:R-:W-:Y:S05]  /*2b850*/  WARPSYNC.COLLECTIVE R15, `(.L_x_907) ;  /* 0x000000000f087348 */ /* 0x000fea0003c00000 */
[----:B------:R0:W1:Y:S02]  /*2b860*/  SHFL.UP P6, R14, R13, R12, R11 ;  /* 0x0400000c0d0e7389 */ /* 0x00006400000c000b */
[----:B01----:R-:W-:Y:S01]  /*2b870*/  ENDCOLLECTIVE ;  /* 0x000000000000791b */ /* 0x003fe20003800000 */
.L_x_907:
        /* <DEDUP_REMOVED lines=8> */
.L_x_908:
        /* <DEDUP_REMOVED lines=8> */
.L_x_909:
        /* <DEDUP_REMOVED lines=8> */
.L_x_910:
[----:B------:R-:W-:Y:S02]  /*2ba00*/  IMAD.MOV.U32 R12, RZ, RZ, 0x1f ;  /* 0x0000001fff0c7424 */ /* 0x000fe400078e00ff */
[----:B------:R-:W-:Y:S02]  /*2ba10*/  IMAD.MOV.U32 R11, RZ, RZ, 0x1f ;  /* 0x0000001fff0b7424 */ /* 0x000fe400078e00ff */
[----:B------:R-:W-:-:S05]  /*2ba20*/  IMAD.MOV.U32 R3, RZ, RZ, R14 ;  /* 0x000000ffff037224 */ /* 0x000fca00078e000e */
[----:B------:R-:W-:-:S05]  /*2ba30*/  SEL R3, R3, RZ, P5 ;  /* 0x000000ff03037207 */ /* 0x000fca0002800000 */
[----:B------:R-:W-:-:S05]  /*2ba40*/  IMAD.IADD R7, R2, 0x1, R3 ;  /* 0x0000000102077824 */ /* 0x000fca00078e0203 */
[----:B------:R-:W-:-:S07]  /*2ba50*/  MOV R13, R7 ;  /* 0x00000007000d7202 */ /* 0x000fce0000000f00 */
[----:B------:R-:W-:Y:S05]  /*2ba60*/  WARPSYNC.COLLECTIVE R15, `(.L_x_911) ;  /* 0x000000000f087348 */ /* 0x000fea0003c00000 */
[----:B------:R0:W1:Y:S02]  /*2ba70*/  SHFL.IDX P6, R14, R13, R12, R11 ;  /* 0x0000000c0d0e7389 */ /* 0x00006400000c000b */
[----:B01----:R-:W-:Y:S01]  /*2ba80*/  ENDCOLLECTIVE ;  /* 0x000000000000791b */ /* 0x003fe20003800000 */
.L_x_911:
[----:B------:R-:W-:Y:S01]  /*2ba90*/  IMAD.MOV.U32 R9, RZ, RZ, R14 ;  /* 0x000000ffff097224 */ /* 0x000fe200078e000e */
[----:B------:R-:W-:Y:S06]  /*2baa0*/  BRA `(.L_x_912) ;  /* 0xffffffc800387947 */ /* 0x000fec000383ffff */
.L_x_786:
[----:B------:R-:W-:Y:S01]  /*2bab0*/  BSSY B0, `(.L_x_913) ;  /* 0x0000008000007945 */ /* 0x000fe20003800000 */
[----:B------:R-:W-:Y:S01]  /*2bac0*/  IMAD.MOV.U32 R13, RZ, RZ, R2 ;  /* 0x000000ffff0d7224 */ /* 0x000fe200078e0002 */
[----:B------:R-:W-:Y:S01]  /*2bad0*/  MOV R15, 0xffffffff ;  /* 0xffffffff000f7802 */ /* 0x000fe20000000f00 */
[----:B------:R-:W-:Y:S02]  /*2bae0*/  IMAD.MOV.U32 R12, RZ, RZ, 0x1 ;  /* 0x00000001ff0c7424 */ /* 0x000fe400078e00ff */
[----:B------:R-:W-:-:S07]  /*2baf0*/  IMAD.MOV.U32 R11, RZ, RZ, RZ ;  /* 0x000000ffff0b7224 */ /* 0x000fce00078e00ff */
[----:B0-----:R-:W-:Y:S05]  /*2bb00*/  WARPSYNC.COLLECTIVE R15, `(.L_x_914) ;  /* 0x000000000f087348 */ /* 0x001fea0003c00000 */
[----:B------:R1:W2:Y:S02]  /*2bb10*/  SHFL.UP P6, R14, R13, R12, R11 ;  /* 0x0400000c0d0e7389 */ /* 0x0002a400000c000b */
[----:B012---:R-:W-:Y:S01]  /*2bb20*/  ENDCOLLECTIVE ;  /* 0x000000000000791b */ /* 0x007fe20003800000 */
.L_x_914:
[----:B------:R-:W-:Y:S05]  /*2bb30*/  BSYNC B0 ;  /* 0x0000000000007941 */ /* 0x000fea0003800000 */
.L_x_913:
[----:B------:R-:W-:Y:S01]  /*2bb40*/  IMAD.MOV.U32 R3, RZ, RZ, R14 ;  /* 0x000000ffff037224 */ /* 0x000fe200078e000e */
[----:B------:R-:W-:Y:S01]  /*2bb50*/  MOV R12, 0x2 ;  /* 0x00000002000c7802 */ /* 0x000fe20000000f00 */
[----:B------:R-:W-:Y:S02]  /*2bb60*/  IMAD.MOV.U32 R11, RZ, RZ, RZ ;  /* 0x000000ffff0b7224 */ /* 0x000fe400078e00ff */
[----:B------:R-:W-:Y:S01]  /*2bb70*/  IMAD.MOV.U32 R15, RZ, RZ, -0x1 ;  /* 0xffffffffff0f7424 */ /* 0x000fe200078e00ff */
[----:B------:R-:W-:-:S05]  /*2bb80*/  SEL R3, R3, RZ, P1 ;  /* 0x000000ff03037207 */ /* 0x000fca0000800000 */
[----:B------:R-:W-:-:S04]  /*2bb90*/  IMAD.IADD R2, R2, 0x1, R3 ;  /* 0x0000000102027824 */ /* 0x000fc800078e0203 */
[----:B------:R-:W-:-:S07]  /*2bba0*/  IMAD.MOV.U32 R13, RZ, RZ, R2 ;  /* 0x000000ffff0d7224 */ /* 0x000fce00078e0002 */
[----:B------:R-:W-:Y:S05]  /*2bbb0*/  WARPSYNC.COLLECTIVE R15, `(.L_x_915) ;  /* 0x000000000f087348 */ /* 0x000fea0003c00000 */
[----:B------:R0:W1:Y:S02]  /*2bbc0*/  SHFL.UP P6, R14, R13, R12, R11 ;  /* 0x0400000c0d0e7389 */ /* 0x00006400000c000b */
[----:B01----:R-:W-:Y:S01]  /*2bbd0*/  ENDCOLLECTIVE ;  /* 0x000000000000791b */ /* 0x003fe20003800000 */
.L_x_915:
[----:B------:R-:W-:Y:S02]  /*2bbe0*/  IMAD.MOV.U32 R12, RZ, RZ, 0x4 ;  /* 0x00000004ff0c7424 */ /* 0x000fe400078e00ff */
[----:B------:R-:W-:-:S05]  /*2bbf0*/  IMAD.MOV.U32 R3, RZ, RZ, R14 ;  /* 0x000000ffff037224 */ /* 0x000fca00078e000e */
[----:B------:R-:W-:-:S04]  /*2bc00*/  SEL R3, R3, RZ, P2 ;  /* 0x000000ff03037207 */ /* 0x000fc80001000000 */
[----:B------:R-:W-:-:S05]  /*2bc10*/  IADD3 R2, R2, R3, RZ ;  /* 0x0000000302027210 */ /* 0x000fca0007ffe0ff */
[----:B------:R-:W-:-:S07]  /*2bc20*/  IMAD.MOV.U32 R13, RZ, RZ, R2 ;  /* 0x000000ffff0d7224 */ /* 0x000fce00078e0002 */
[----:B------:R-:W-:Y:S05]  /*2bc30*/  WARPSYNC.COLLECTIVE R15, `(.L_x_916) ;  /* 0x000000000f087348 */ /* 0x000fea0003c00000 */
[----:B------:R0:W1:Y:S02]  /*2bc40*/  SHFL.UP P6, R14, R13, R12, R11 ;  /* 0x0400000c0d0e7389 */ /* 0x00006400000c000b */
[----:B01----:R-:W-:Y:S01]  /*2bc50*/  ENDCOLLECTIVE ;  /* 0x000000000000791b */ /* 0x003fe20003800000 */
.L_x_916:
        /* <DEDUP_REMOVED lines=8> */
.L_x_917:
        /* <DEDUP_REMOVED lines=8> */
.L_x_918:
[----:B------:R-:W-:Y:S02]  /*2bd60*/  IMAD.MOV.U32 R12, RZ, RZ, 0x1f ;  /* 0x0000001fff0c7424 */ /* 0x000fe400078e00ff */
[----:B------:R-:W-:Y:S02]  /*2bd70*/  IMAD.MOV.U32 R11, RZ, RZ, 0x1f ;  /* 0x0000001fff0b7424 */ /* 0x000fe400078e00ff */
[----:B------:R-:W-:-:S05]  /*2bd80*/  IMAD.MOV.U32 R3, RZ, RZ, R14 ;  /* 0x000000ffff037224 */ /* 0x000fca00078e000e */
[----:B------:R-:W-:-:S04]  /*2bd90*/  SEL R3, R3, RZ, P5 ;  /* 0x000000ff03037207 */ /* 0x000fc80002800000 */
[----:B------:R-:W-:-:S05]  /*2bda0*/  IADD3 R7, R2, R3, RZ ;  /* 0x0000000302077210 */ /* 0x000fca0007ffe0ff */
[----:B------:R-:W-:-:S07]  /*2bdb0*/  IMAD.MOV.U32 R13, RZ, RZ, R7 ;  /* 0x000000ffff0d7224 */ /* 0x000fce00078e0007 */
[----:B------:R-:W-:Y:S05]  /*2bdc0*/  WARPSYNC.COLLECTIVE R15, `(.L_x_919) ;  /* 0x000000000f087348 */ /* 0x000fea0003c00000 */
[----:B------:R0:W1:Y:S02]  /*2bdd0*/  SHFL.IDX P6, R14, R13, R12, R11 ;  /* 0x0000000c0d0e7389 */ /* 0x00006400000c000b */
[----:B01----:R-:W-:Y:S01]  /*2bde0*/  ENDCOLLECTIVE ;  /* 0x000000000000791b */ /* 0x003fe20003800000 */
.L_x_919:
[----:B------:R-:W-:Y:S01]  /*2bdf0*/  MOV R9, R14 ;  /* 0x0000000e00097202 */ /* 0x000fe20000000f00 */
[----:B------:R-:W-:Y:S06]  /*2be00*/  BRA `(.L_x_920) ;  /* 0xffffffc800107947 */ /* 0x000fec000383ffff */
.L_x_788:
[----:B------:R-:W-:Y:S01]  /*2be10*/  BSSY B0, `(.L_x_921) ;  /* 0x0000006000007945 */ /* 0x000fe20003800000 */
[----:B------:R-:W-:Y:S01]  /*2be20*/  PLOP3.LUT P6, PT, P6, PT, PT, 0x8, 0x0 ;  /* 0x000000000000781c */ /* 0x000fe200037ce170 */
[----:B------:R-:W-:-:S12]  /*2be30*/  IMAD.MOV.U32 R15, RZ, RZ, -0x1 ;  /* 0xffffffffff0f7424 */ /* 0x000fd800078e00ff */
[----:B0-----:R-:W-:Y:S05]  /*2be40*/  WARPSYNC.COLLECTIVE R15, `(.L_x_922) ;  /* 0x000000000f087348 */ /* 0x001fea0003c00000 */
[----:B------:R-:W-:Y:S01]  /*2be50*/  VOTE.ANY R14, PT, P6 ;  /* 0x00000000000e7806 */ /* 0x000fe200030e0100 */
[----:B0-----:R-:W-:Y:S06]  /*2be60*/  ENDCOLLECTIVE ;  /* 0x000000000000791b */ /* 0x001fec0003800000 */
.L_x_922:
[----:B------:R-:W-:Y:S05]  /*2be70*/  BSYNC B0 ;  /* 0x0000000000007941 */ /* 0x000fea0003800000 */
.L_x_921:
[----:B------:R-:W-:Y:S02]  /*2be80*/  IMAD.MOV.U32 R3, RZ, RZ, R14 ;  /* 0x000000ffff037224 */ /* 0x000fe400078e000e */
[----:B------:R-:W-:Y:S02]  /*2be90*/  IMAD.MOV.U32 R13, RZ, RZ, R4 ;  /* 0x000000ffff0d7224 */ /* 0x000fe400078e0004 */
[----:B------:R-:W0:Y:S01]  /*2bea0*/  POPC R0, R3 ;  /* 0x0000000300007309 */ /* 0x000e220000000000 */
[----:B------:R-:W-:Y:S02]  /*2beb0*/  IMAD.MOV.U32 R11, RZ, RZ, 0x1f ;  /* 0x0000001fff0b7424 */ /* 0x000fe400078e00ff */
[----:B------:R-:W-:Y:S01]  /*2bec0*/  IMAD.MOV.U32 R15, RZ, RZ, -0x1 ;  /* 0xffffffffff0f7424 */ /* 0x000fe200078e00ff */
[----:B0-----:R-:W-:-:S07]  /*2bed0*/  MOV R12, R0 ;  /* 0x00000000000c7202 */ /* 0x001fce0000000f00 */
[----:B------:R-:W-:Y:S05]  /*2bee0*/  WARPSYNC.COLLECTIVE R15, `(.L_x_923) ;  /* 0x000000000f087348 */ /* 0x000fea0003c00000 */
[----:B------:R0:W1:Y:S02]  /*2bef0*/  SHFL.IDX P6, R14, R13, R12, R11 ;  /* 0x0000000c0d0e7389 */ /* 0x00006400000c000b */
[----:B01----:R-:W-:Y:S01]  /*2bf00*/  ENDCOLLECTIVE ;  /* 0x000000000000791b */ /* 0x003fe20003800000 */
.L_x_923:
[----:B------:R-:W-:Y:S01]  /*2bf10*/  MOV R13, R6 ;  /* 0x00000006000d7202 */ /* 0x000fe20000000f00 */
[----:B------:R-:W-:-:S07]  /*2bf20*/  IMAD.MOV.U32 R4, RZ, RZ, R14 ;  /* 0x000000ffff047224 */ /* 0x000fce00078e000e */
[----:B------:R-:W-:Y:S05]  /*2bf30*/  WARPSYNC.COLLECTIVE R15, `(.L_x_924) ;  /* 0x000000000f087348 */ /* 0x000fea0003c00000 */
[----:B------:R0:W1:Y:S02]  /*2bf40*/  SHFL.IDX P6, R14, R13, R12, R11 ;  /* 0x0000000c0d0e7389 */ /* 0x00006400000c000b */
[----:B01----:R-:W-:Y:S01]  /*2bf50*/  ENDCOLLECTIVE ;  /* 0x000000000000791b */ /* 0x003fe20003800000 */
.L_x_924:
[----:B------:R-:W-:Y:S01]  /*2bf60*/  IMAD.MOV.U32 R6, RZ, RZ, R14 ;  /* 0x000000ffff067224 */ /* 0x000fe200078e000e */
[----:B------:R-:W-:Y:S06]  /*2bf70*/  BRA `(.L_x_925) ;  /* 0xffffffc400f07947 */ /* 0x000fec000383ffff */
.L_x_790:
[----:B------:R-:W-:Y:S01]  /*2bf80*/  BSSY B0, `(.L_x_926) ;  /* 0x0000007000007945 */ /* 0x000fe20003800000 */
[----:B------:R-:W-:Y:S01]  /*2bf90*/  IMAD.MOV.U32 R13, RZ, RZ, R7 ;  /* 0x000000ffff0d7224 */ /* 0x000fe200078e0007 */
[----:B------:R-:W-:Y:S01]  /*2bfa0*/  MOV R15, 0xffffffff ;  /* 0xffffffff000f7802 */ /* 0x000fe20000000f00 */
[----:B------:R-:W-:-:S07]  /*2bfb0*/  IMAD.MOV.U32 R11, RZ, RZ, 0x1f ;  /* 0x0000001fff0b7424 */ /* 0x000fce00078e00ff */
[----:B0123--:R-:W-:Y:S05]  /*2bfc0*/  WARPSYNC.COLLECTIVE R15, `(.L_x_927) ;  /* 0x000000000f087348 */ /* 0x00ffea0003c00000 */
[----:B------:R4:W0:Y:S02]  /*2bfd0*/  SHFL.IDX P6, R14, R13, R12, R11 ;  /* 0x0000000c0d0e7389 */ /* 0x00082400000c000b */
[----:B01234-:R-:W-:Y:S01]  /*2bfe0*/  ENDCOLLECTIVE ;  /* 0x000000000000791b */ /* 0x01ffe20003800000 */
.L_x_927:
[----:B------:R-:W-:Y:S05]  /*2bff0*/  BSYNC B0 ;  /* 0x0000000000007941 */ /* 0x000fea0003800000 */
.L_x_926:
[----:B------:R-:W-:Y:S01]  /*2c000*/  IMAD.MOV.U32 R7, RZ, RZ, R14 ;  /* 0x000000ffff077224 */ /* 0x000fe200078e000e */
[----:B------:R-:W-:Y:S06]  /*2c010*/  BRA `(.L_x_928) ;  /* 0xffffffc400e07947 */ /* 0x000fec000383ffff */
.L_x_794:
[----:B0-----:R0:W1:Y:S02]  /*2c020*/  SYNCS.PHASECHK.TRANS64.TRYWAIT P0, [R0+URZ+0x34820], R3 ;  /* 0x03482003000075a7 */ /* 0x001064000800017f */
[----:B-1----:R-:W-:Y:S05]  /*2c030*/  @!P0 NANOSLEEP.SYNCS 0x989680 ;  /* 0x009896800000895d */ /* 0x002fea0003900000 */
[----:B------:R-:W1:Y:S02]  /*2c040*/  @!P0 SYNCS.PHASECHK.TRANS64 P0, [R0+URZ+0x34820], R3 ;  /* 0x03482003000085a7 */ /* 0x000e64000800007f */
[----:B-1----:R-:W-:Y:S05]  /*2c050*/  @!P0 BRA `(.L_x_794) ;  /* 0xfffffffc00f08947 */ /* 0x002fea000383ffff */
[----:B------:R-:W-:Y:S05]  /*2c060*/  BRA `(.L_x_929) ;  /* 0xffffffcc00787947 */ /* 0x000fea000383ffff */
.L_x_795:
        /* <DEDUP_REMOVED lines=11> */
.L_x_931:
[----:B------:R-:W-:Y:S05]  /*2c120*/  BSYNC B0 ;  /* 0x0000000000007941 */ /* 0x000fea0003800000 */
.L_x_930:
[----:B------:R-:W-:Y:S05]  /*2c130*/  BRA `(.L_x_932) ;  /* 0xffffffcc00607947 */ /* 0x000fea000383ffff */
.L_x_796:
[----:B------:R-:W-:Y:S01]  /*2c140*/  BSSY B0, `(.L_x_933) ;  /* 0x0000006000007945 */ /* 0x000fe20003800000 */
[----:B------:R-:W-:-:S07]  /*2c150*/  IMAD.MOV.U32 R15, RZ, RZ, -0x1 ;  /* 0xffffffffff0f7424 */ /* 0x000fce00078e00ff */
[----:B01----:R-:W-:Y:S05]  /*2c160*/  WARPSYNC.COLLECTIVE R15, `(.L_x_934) ;  /* 0x000000000f0c7348 */ /* 0x003fea0003c00000 */
[----:B------:R-:W-:Y:S02]  /*2c170*/  ELECT P6, UR62, PT ;  /* 0x00000000003e782f */ /* 0x000fe400038c0000 */
[----:B------:R-:W-:Y:S01]  /*2c180*/  MOV R14, UR62 ;  /* 0x0000003e000e7c02 */ /* 0x000fe20008000f00 */
[----:B01----:R-:W-:Y:S10]  /*2c190*/  ENDCOLLECTIVE ;  /* 0x000000000000791b */ /* 0x003ff40003800000 */
.L_x_934:
[----:B------:R-:W-:Y:S05]  /*2c1a0*/  BSYNC B0 ;  /* 0x0000000000007941 */ /* 0x000fea0003800000 */
.L_x_933:
[----:B------:R-:W-:Y:S05]  /*2c1b0*/  BRA `(.L_x_935) ;  /* 0xffffffcc00547947 */ /* 0x000fea000383ffff */
.L_x_798:
[----:B0-----:R0:W1:Y:S02]  /*2c1c0*/  SYNCS.PHASECHK.TRANS64.TRYWAIT P0, [R6+URZ], R5 ;  /* 0x00000005060075a7 */ /* 0x001064000800017f */
[----:B-1----:R-:W-:Y:S05]  /*2c1d0*/  @!P0 NANOSLEEP.SYNCS 0x989680 ;  /* 0x009896800000895d */ /* 0x002fea0003900000 */
[----:B------:R-:W1:Y:S02]  /*2c1e0*/  @!P0 SYNCS.PHASECHK.TRANS64 P0, [R6+URZ], R5 ;  /* 0x00000005060085a7 */ /* 0x000e64000800007f */
[----:B-1----:R-:W-:Y:S05]  /*2c1f0*/  @!P0 BRA `(.L_x_798) ;  /* 0xfffffffc00f08947 */ /* 0x002fea000383ffff */
[----:B------:R-:W-:Y:S05]  /*2c200*/  BRA `(.L_x_936) ;  /* 0xffffffcc008c7947 */ /* 0x000fea000383ffff */
.L_x_799:
[----:B-1----:R1:W2:Y:S02]  /*2c210*/  SYNCS.PHASECHK.TRANS64.TRYWAIT P0, [R7+URZ], R2 ;  /* 0x00000002070075a7 */ /* 0x0022a4000800017f */
[----:B--2---:R-:W-:Y:S05]  /*2c220*/  @!P0 NANOSLEEP.SYNCS 0x989680 ;  /* 0x009896800000895d */ /* 0x004fea0003900000 */
[----:B------:R-:W2:Y:S02]  /*2c230*/  @!P0 SYNCS.PHASECHK.TRANS64 P0, [R7+URZ], R2 ;  /* 0x00000002070085a7 */ /* 0x000ea4000800007f */
[----:B--2---:R-:W-:Y:S05]  /*2c240*/  @!P0 BRA `(.L_x_799) ;  /* 0xfffffffc00f08947 */ /* 0x004fea000383ffff */
[----:B------:R-:W-:Y:S05]  /*2c250*/  BRA `(.L_x_937) ;  /* 0xffffffcc00807947 */ /* 0x000fea000383ffff */
.L_x_801:
[----:B--2---:R2:W3:Y:S02]  /*2c260*/  SYNCS.PHASECHK.TRANS64.TRYWAIT P0, [R4+URZ], R5 ;  /* 0x00000005040075a7 */ /* 0x0044e4000800017f */
[----:B---3--:R-:W-:Y:S05]  /*2c270*/  @!P0 NANOSLEEP.SYNCS 0x989680 ;  /* 0x009896800000895d */ /* 0x008fea0003900000 */
[----:B------:R-:W3:Y:S02]  /*2c280*/  @!P0 SYNCS.PHASECHK.TRANS64 P0, [R4+URZ], R5 ;  /* 0x00000005040085a7 */ /* 0x000ee4000800007f */
[----:B---3--:R-:W-:Y:S05]  /*2c290*/  @!P0 BRA `(.L_x_801) ;  /* 0xfffffffc00f08947 */ /* 0x008fea000383ffff */
[----:B------:R-:W-:Y:S05]  /*2c2a0*/  BRA `(.L_x_938) ;  /* 0xffffffcc00847947 */ /* 0x000fea000383ffff */
.L_x_939:
        /* <DEDUP_REMOVED lines=13> */
.L_x_3093:


//--------------------- .text._ZN7cutlass13device_kernelIN5flash11enable_sm90INS1_16FlashAttnFwdSm90INS1_25CollectiveMainloopFwdSm90ILi2EN4cute5tupleIJNS5_1CILi1EEES8_S8_EEENS6_IJNS7_ILi128EEESA_SA_EEELi128ENS_6half_tEfNS_4arch4Sm90ELb0ELb1ELb1ELb0ELb0ELb0ELb0ELb1ELb1ELb1ELb1ELb0EEENS1_21CollectiveEpilogueFwdISB_S9_SC_SE_Li256ELb0ELb1ELb1ELb0EEENS1_19SingleTileSchedulerILb0ELb1ELb1ELi128EEEEEEEEEvNT_6ParamsE --------------------------
	.section	.text._ZN7cutlass13device_kernelIN5flash11enable_sm90INS1_16FlashAttnFwdSm90INS1_25CollectiveMainloopFwdSm90ILi2EN4cute5tupleIJNS5_1CILi1EEES8_S8_EEENS6_IJNS7_ILi128EEESA_SA_EEELi128ENS_6half_tEfNS_4arch4Sm90ELb0ELb1ELb1ELb0ELb0ELb0ELb0ELb1ELb1ELb1ELb1ELb0EEENS1_21CollectiveEpilogueFwdISB_S9_SC_SE_Li256ELb0ELb1ELb1ELb0EEENS1_19SingleTileSchedulerILb0ELb1ELb1ELi128EEEEEEEEEvNT_6ParamsE,"ax",@progbits
	.align	128
.text._ZN7cutlass13device_kernelIN5flash11enable_sm90INS1_16FlashAttnFwdSm90INS1_25CollectiveMainloopFwdSm90ILi2EN4cute5tupleIJNS5_1CILi1EEES8_S8_EEENS6_IJNS7_ILi128EEESA_SA_EEELi128ENS_6half_tEfNS_4arch4Sm90ELb0ELb1ELb1ELb0ELb0ELb0ELb0ELb1ELb1ELb1ELb1ELb0EEENS1_21CollectiveEpilogueFwdISB_S9_SC_SE_Li256ELb0ELb1ELb1ELb0EEENS1_19SingleTileSchedulerILb0ELb1ELb1ELi128EEEEEEEEEvNT_6ParamsE:
        .type           _ZN7cutlass13device_kernelIN5flash11enable_sm90INS1_16FlashAttnFwdSm90INS1_25CollectiveMainloopFwdSm90ILi2EN4cute5tupleIJNS5_1CILi1EEES8_S8_EEENS6_IJNS7_ILi128EEESA_SA_EEELi128ENS_6half_tEfNS_4arch4Sm90ELb0ELb1ELb1ELb0ELb0ELb0ELb0ELb1ELb1ELb1ELb1ELb0EEENS1_21CollectiveEpilogueFwdISB_S9_SC_SE_Li256ELb0ELb1ELb1ELb0EEENS1_19SingleTileSchedulerILb0ELb1ELb1ELi128EEEEEEEEEvNT_6ParamsE,@function
        .size           _ZN7cutlass13device_kernelIN5flash11enable_sm90INS1_16FlashAttnFwdSm90INS1_25CollectiveMainloopFwdSm90ILi2EN4cute5tupleIJNS5_1CILi1EEES8_S8_EEENS6_IJNS7_ILi128EEESA_SA_EEELi128ENS_6half_tEfNS_4arch4Sm90ELb0ELb1ELb1ELb0ELb0ELb0ELb0ELb1ELb1ELb1ELb1ELb0EEENS1_21CollectiveEpilogueFwdISB_S9_SC_SE_Li256ELb0ELb1ELb1ELb0EEENS1_19SingleTileSchedulerILb0ELb1ELb1ELi128EEEEEEEEEvNT_6ParamsE,(.L_x_3094 - _ZN7cutlass13device_kernelIN5flash11enable_sm90INS1_16FlashAttnFwdSm90INS1_25CollectiveMainloopFwdSm90ILi2EN4cute5tupleIJNS5_1CILi1EEES8_S8_EEENS6_IJNS7_ILi128EEESA_SA_EEELi128ENS_6half_tEfNS_4arch4Sm90ELb0ELb1ELb1ELb0ELb0ELb0ELb0ELb1ELb1ELb1ELb1ELb0EEENS1_21CollectiveEpilogueFwdISB_S9_SC_SE_Li256ELb0ELb1ELb1ELb0EEENS1_19SingleTileSchedulerILb0ELb1ELb1ELi128EEEEEEEEEvNT_6ParamsE)
        .other          _ZN7cutlass13device_kernelIN5flash11enable_sm90INS1_16FlashAttnFwdSm90INS1_25CollectiveMainloopFwdSm90ILi2EN4cute5tupleIJNS5_1CILi1EEES8_S8_EEENS6_IJNS7_ILi128EEESA_SA_EEELi128ENS_6half_tEfNS_4arch4Sm90ELb0ELb1ELb1ELb0ELb0ELb0ELb0ELb1ELb1ELb1ELb1ELb0EEENS1_21CollectiveEpilogueFwdISB_S9_SC_SE_Li256ELb0ELb1ELb1ELb0EEENS1_19SingleTileSchedulerILb0ELb1ELb1ELi128EEEEEEEEEvNT_6ParamsE,@"STO_CUDA_ENTRY STV_DEFAULT"
_ZN7cutlass13device_kernelIN5flash11enable_sm90INS1_16FlashAttnFwdSm90INS1_25CollectiveMainloopFwdSm90ILi2EN4cute5tupleIJNS5_1CILi1EEES8_S8_EEENS6_IJNS7_ILi128EEESA_SA_EEELi128ENS_6half_tEfNS_4arch4Sm90ELb0ELb1ELb1ELb0ELb0ELb0ELb0ELb1ELb1ELb1ELb1ELb0EEENS1_21CollectiveEpilogueFwdISB_S9_SC_SE_Li256ELb0ELb1ELb1ELb0EEENS1_19SingleTileSchedulerILb0ELb1ELb1ELi128EEEEEEEEEvNT_6ParamsE:
        /* <DEDUP_REMOVED lines=17> */
.L_x_941:
[----:B------:R-:W-:Y:S05]  /*0110*/  BSYNC B0 ;  /* 0x0000000000007941 */ /* 0x000fea0003800000 */
.L_x_940:
        /* <DEDUP_REMOVED lines=40> */
.L_x_942:
        /* <DEDUP_REMOVED lines=22> */
.L_x_943:
        /* <DEDUP_REMOVED lines=18> */
.L_x_944:
        /* <DEDUP_REMOVED lines=22> */
.L_x_945:
        /* <DEDUP_REMOVED lines=22> */
.L_x_946:
[----:B--2---:R-:W-:Y:S01]  /*08e0*/  ISETP.NE.AND P0, PT, R2, RZ, PT ;  /* 0x000000ff0200720c */ /* 0x004fe20003f05270 */
[----:B------:R-:W-:Y:S01]  /*08f0*/  IMAD.MOV.U32 R2, RZ, RZ, 0x1 ;  /* 0x00000001ff027424 */ /* 0x000fe200078e00ff */
[----:B------:R-:W-:Y:S01]  /*0900*/  NOP ;  /* 0x0000000000007918 */ /* 0x000fe20000000000 */
[----:B------:R-:W-:Y:S01]  /*0910*/  ULDC.64 UR44, c[0x0][0x208] ;  /* 0x00008200002c7ab9 */ /* 0x000fe20000000a00 */
[----:B------:R-:W-:Y:S02]  /*0920*/  BSSY B6, `(.L_x_947) ;  /* 0x0001459000067945 */ /* 0x000fe40003800000 */
[----:B------:R-:W-:-:S05]  /*0930*/  SEL R2, R2, 0x2, !P0 ;  /* 0x0000000202027807 */ /* 0x000fca0004000000 */
[----:B------:R2:W-:Y:S01]  /*0940*/  STL [R1+0x14], R2 ;  /* 0x0000140201007387 */ /* 0x0005e20000100800 */
[----:B01-34-:R-:W-:Y:S06]  /*0950*/  BAR.SYNC.DEFER_BLOCKING 0x0 ;  /* 0x0000000000007b1d */ /* 0x01bfec0000010000 */
[----:B------:R-:W-:Y:S05]  /*0960*/  @!P0 BRA `(.L_x_948) ;  /* 0x0000010400b08947 */ /* 0x000fea0003800000 */
.L_x_949:
[----:B------:R-:W-:-:S08]  /*0970*/  NOP ;  /* 0x0000000000007918 */ /* 0x000fd00000000000 */
[----:B------:R-:W0:Y:S02]  /*0980*/  USETMAXREG.TRY_ALLOC.CTAPOOL UP0, 0xf0 ;  /* 0x000000f0000079c8 */ /* 0x000e240008000600 */
[----:B0-----:R-:W-:-:S13]  /*0990*/  PLOP3.LUT P0, PT, PT, PT, UP0, 0x80, 0x0 ;  /* 0x000000000000781c */ /* 0x001fda0003f0f008 */
[----:B------:R-:W-:Y:S05]  /*09a0*/  @!P0 BRA `(.L_x_949) ;  /* 0xfffffffc00f08947 */ /* 0x000fea000383ffff */
[----:B--2---:R-:W0:Y:S01]  /*09b0*/  LDC R2, c[0x0][0xc50] ;  /* 0x00031400ff027b82 */ /* 0x004e220000000800 */
[----:B------:R-:W1:Y:S07]  /*09c0*/  S2R R6, SR_TID.X ;  /* 0x0000000000067919 */ /* 0x000e6e0000002100 */
[----:B------:R-:W2:Y:S08]  /*09d0*/  S2UR UR4, SR_CTAID.Y ;  /* 0x00000000000479c3 */ /* 0x000eb00000002600 */
[----:B------:R-:W3:Y:S08]  /*09e0*/  S2UR UR5, SR_CTAID.Z ;  /* 0x00000000000579c3 */ /* 0x000ef00000002700 */
[----:B------:R-:W-:Y:S06]  /*09f0*/  BAR.ARV 0x8, 0x180 ;  /* 0x0206000000007b1d */ /* 0x000fec0000002000 */
[----:B0-----:R-:W-:Y:S01]  /*0a00*/  ISETP.NE.AND P1, PT, R2, 0x1, PT ;  /* 0x000000010200780c */ /* 0x001fe20003f25270 */
[----:B--2---:R-:W-:Y:S01]  /*0a10*/  IMAD.U32 R18, RZ, RZ, UR4 ;  /* 0x00000004ff127e24 */ /* 0x004fe2000f8e00ff */
[----:B-1----:R-:W-:-:S11]  /*0a20*/  LOP3.LUT R4, R6, 0xffffff80, RZ, 0xc0, !PT ;  /* 0xffffff8006047812 */ /* 0x002fd600078ec0ff */
[----:B------:R-:W0:Y:S01]  /*0a30*/  @P1 LDC R0, c[0x0][0xc54] ;  /* 0x00031500ff001b82 */ /* 0x000e220000000800 */
[----:B------:R-:W-:-:S07]  /*0a40*/  ISETP.NE.AND P0, PT, R4, 0x80, PT ;  /* 0x000000800400780c */ /* 0x000fce0003f05270 */
[----:B------:R-:W1:Y:S08]  /*0a50*/  @P1 LDC R3, c[0x0][0xc58] ;  /* 0x00031600ff031b82 */ /* 0x000e700000000800 */
[----:B------:R-:W-:Y:S06]  /*0a60*/  @!P0 BAR.ARV 0x9, 0x100 ;  /* 0x0244000000008b1d */ /* 0x000fec0000002000 */
[----:B---3--:R-:W-:Y:S01]  /*0a70*/  ISETP.LE.AND P0, PT, RZ, UR5, PT ;  /* 0x00000005ff007c0c */ /* 0x008fe2000bf03270 */
[----:B0-----:R-:W-:-:S05]  /*0a80*/  @P1 IMAD.HI.U32 R0, R0, UR4, RZ ;  /* 0x0000000400001c27 */ /* 0x001fca000f8e00ff */
[----:B-1----:R-:W-:-:S05]  /*0a90*/  @P1 SHF.R.U32.HI R18, RZ, R3, R0 ;  /* 0x00000003ff121219 */ /* 0x002fca0000011600 */
[----:B------:R-:W-:-:S04]  /*0aa0*/  IMAD.MOV R3, RZ, RZ, -R18 ;  /* 0x000000ffff037224 */ /* 0x000fc800078e0a12 */
[----:B------:R-:W-:Y:S01]  /*0ab0*/  IMAD R17, R2, R3, UR4 ;  /* 0x0000000402117e24 */ /* 0x000fe2000f8e0203 */
[----:B------:R-:W-:Y:S06]  /*0ac0*/  @!P0 BRA `(.L_x_950) ;  /* 0x0000014000f88947 */ /* 0x000fec0003800000 */
[----:B------:R-:W0:Y:S01]  /*0ad0*/  LDC R0, c[0x0][0x448] ;  /* 0x00011200ff007b82 */ /* 0x000e220000000800 */
[----:B------:R-:W1:Y:S01]  /*0ae0*/  S2R R23, SR_CTAID.X ;  /* 0x0000000000177919 */ /* 0x000e620000002500 */
[----:B------:R-:W-:-:S06]  /*0af0*/  VIADD R89, R6, 0xffffff80 ;  /* 0xffffff8006597836 */ /* 0x000fcc0000000000 */
[----:B------:R-:W2:Y:S08]  /*0b00*/  LDC.64 R2, c[0x0][0x418] ;  /* 0x00010600ff027b82 */ /* 0x000eb00000000a00 */
[----:B------:R-:W3:Y:S01]  /*0b10*/  LDC.64 R12, c[0x0][0x9e0] ;  /* 0x00027800ff0c7b82 */ /* 0x000ee20000000a00 */
[----:B0-----:R-:W-:-:S07]  /*0b20*/  ISETP.NE.AND P1, PT, R0, 0x1, PT ;  /* 0x000000010000780c */ /* 0x001fce0003f25270 */
[----:B------:R-:W0:Y:S01]  /*0b30*/  LDC R9, c[0x0][0x288] ;  /* 0x0000a200ff097b82 */ /* 0x000e220000000800 */
[----:B--2---:R-:W-:-:S07]  /*0b40*/  ISETP.NE.U32.AND P0, PT, R2, RZ, PT ;  /* 0x000000ff0200720c */ /* 0x004fce0003f05070 */
[----:B------:R-:W2:Y:S01]  /*0b50*/  LDC R16, c[0x0][0x424] ;  /* 0x00010900ff107b82 */ /* 0x000ea20000000800 */
[----:B-1----:R-:W-:Y:S01]  /*0b60*/  IMAD.SHL.U32 R23, R23, 0x80, RZ ;  /* 0x0000008017177824 */ /* 0x002fe200078e00ff */
[----:B------:R-:W-:-:S03]  /*0b70*/  ISETP.NE.AND.EX P0, PT, R3, RZ, PT, P0 ;  /* 0x000000ff0300720c */ /* 0x000fc60003f05300 */
[----:B------:R-:W-:Y:S01]  /*0b80*/  @P1 VIADD R0, R23, 0x7f ;  /* 0x0000007f17001836 */ /* 0x000fe20000000000 */
[----:B---3--:R-:W-:Y:S02]  /*0b90*/  ISETP.GE.AND P2, PT, R13, 0x1, PT ;  /* 0x000000010d00780c */ /* 0x008fe40003f46270 */
[----:B------:R-:W1:Y:S08]  /*0ba0*/  @P1 LDC R5, c[0x0][0x44c] ;  /* 0x00011300ff051b82 */ /* 0x000e700000000800 */
[----:B------:R-:W3:Y:S01]  /*0bb0*/  @P1 LDC R7, c[0x0][0x450] ;  /* 0x00011400ff071b82 */ /* 0x000ee20000000800 */
[----:B0-----:R-:W-:-:S07]  /*0bc0*/  IADD3 R3, -R9, 0x1, RZ ;  /* 0x0000000109037810 */ /* 0x001fce0007ffe1ff */
[----:B------:R-:W0:Y:S01]  /*0bd0*/  LDC R11, c[0x0][0x2f0] ;  /* 0x0000bc00ff0b7b82 */ /* 0x000e220000000800 */
[----:B--2---:R-:W-:Y:S01]  /*0be0*/  SEL R16, R16, 0x1, P0 ;  /* 0x0000000110107807 */ /* 0x004fe20000000000 */
[----:B-1----:R-:W-:-:S04]  /*0bf0*/  @P1 IMAD.HI.U32 R2, R0, R5, RZ ;  /* 0x0000000500021227 */ /* 0x002fc800078e00ff */
[----:B------:R-:W-:Y:S01]  /*0c00*/  VIADD R0, R23, 0x7f ;  /* 0x0000007f17007836 */ /* 0x000fe20000000000 */
[----:B---3--:R-:W-:Y:S01]  /*0c10*/  @P1 SHF.R.U32.HI R0, RZ, R7, R2 ;  /* 0x00000007ff001219 */ /* 0x008fe20000011602 */
[----:B0-----:R-:W-:-:S04]  /*0c20*/  IMAD R3, R16, R11, R3 ;  /* 0x0000000b10037224 */ /* 0x001fc800078e0203 */
[----:B------:R-:W-:-:S04]  /*0c30*/  IMAD.IADD R3, R3, 0x1, R0 ;  /* 0x0000000103037824 */ /* 0x000fc800078e0200 */
[----:B------:R-:W-:Y:S01]  /*0c40*/  IMAD.IADD R0, R3, 0x1, R12 ;  /* 0x0000000103007824 */ /* 0x000fe200078e020c */
[----:B------:R-:W-:Y:S06]  /*0c50*/  @!P2 BRA `(.L_x_951) ;  /* 0x000000000040a947 */ /* 0x000fec0003800000 */
[C---:B------:R-:W-:Y:S01]  /*0c60*/  ISETP.GT.AND P0, PT, R3.reuse, RZ, PT ;  /* 0x000000ff0300720c */ /* 0x040fe20003f04270 */
[----:B------:R-:W-:-:S12]  /*0c70*/  VIADD R2, R3, 0xffffffff ;  /* 0xffffffff03027836 */ /* 0x000fd80000000000 */
[----:B------:R-:W-:Y:S05]  /*0c80*/  @P0 BRA `(.L_x_952) ;  /* 0x00000000001c0947 */ /* 0x000fea0003800000 */
[----:B------:R-:W-:Y:S01]  /*0c90*/  ISETP.NE.AND P0, PT, R13, 0x1, PT ;  /* 0x000000010d00780c */ /* 0x000fe20003f05270 */
[----:B------:R-:W-:-:S12]  /*0ca0*/  IMAD.MOV R3, RZ, RZ, -R3 ;  /* 0x000000ffff037224 */ /* 0x000fd800078e0a03 */
[----:B------:R-:W0:Y:S02]  /*0cb0*/  @P0 LDC.64 R4, c[0x0][0x9e8] ;  /* 0x00027a00ff040b82 */ /* 0x000e240000000a00 */
[----:B0-----:R-:W-:-:S05]  /*0cc0*/  @P0 IMAD.HI.U32 R2, R3, R4, RZ ;  /* 0x0000000403020227 */ /* 0x001fca00078e00ff */
[----:B------:R-:W-:-:S04]  /*0cd0*/  @P0 SHF.R.U32.HI R3, RZ, R5, R2 ;  /* 0x00000005ff030219 */ /* 0x000fc80000011602 */
[----:B------:R-:W-:Y:S01]  /*0ce0*/  LOP3.LUT R2, RZ, R3, RZ, 0x33, !PT ;  /* 0x00000003ff027212 */ /* 0x000fe200078e33ff */
[----:B------:R-:W-:Y:S06]  /*0cf0*/  BRA `(.L_x_953) ;  /* 0x0000000000107947 */ /* 0x000fec0003800000 */
.L_x_952:
[----:B------:R-:W-:-:S13]  /*0d00*/  ISETP.NE.AND P0, PT, R13, 0x1, PT ;  /* 0x000000010d00780c */ /* 0x000fda0003f05270 */
[----:B------:R-:W0:Y:S02]  /*0d10*/  @P0 LDC.64 R4, c[0x0][0x9e8] ;  /* 0x00027a00ff040b82 */ /* 0x000e240000000a00 */
[----:B0-----:R-:W-:-:S05]  /*0d20*/  @P0 IMAD.HI.U32 R4, R2, R4, RZ ;  /* 0x0000000402040227 */ /* 0x001fca00078e00ff */
[----:B------:R-:W-:-:S07]  /*0d30*/  @P0 SHF.R.U32.HI R2, RZ, R5, R4 ;  /* 0x00000005ff020219 */ /* 0x000fce0000011604 */
.L_x_953:
[----:B------:R-:W-:-:S05]  /*0d40*/  IMAD R3, R2, R13, R13 ;  /* 0x0000000d02037224 */ /* 0x000fca00078e020d */
[----:B------:R-:W-:-:S07]  /*0d50*/  VIMNMX R0, R0, R3, PT ;  /* 0x0000000300007248 */ /* 0x000fce0003fe0100 */
.L_x_951:
[----:B------:R-:W0:Y:S01]  /*0d60*/  @P1 LDC R4, c[0x0][0x44c] ;  /* 0x00011300ff041b82 */ /* 0x000e220000000800 */
[----:B------:R-:W-:Y:S01]  /*0d70*/  VIADD R2, R0, 0x7f ;  /* 0x0000007f00027836 */ /* 0x000fe20000000000 */
[----:B------:R-:W-:Y:S01]  /*0d80*/  ULDC UR4, c[0x0][0x9dc] ;  /* 0x0002770000047ab9 */ /* 0x000fe20000000800 */
[CC--:B------:R-:W-:Y:S02]  /*0d90*/  IMAD R0, R16.reuse, R11.reuse, 0x7f ;  /* 0x0000007f10007424 */ /* 0x0c0fe400078e020b */
[----:B------:R-:W-:Y:S01]  /*0da0*/  IMAD.MOV.U32 R7, RZ, RZ, R23 ;  /* 0x000000ffff077224 */ /* 0x000fe200078e0017 */
[----:B------:R-:W-:Y:S01]  /*0db0*/  SHF.R.S32.HI R5, RZ, 0x1f, R2 ;  /* 0x0000001fff057819 */ /* 0x000fe20000011402 */
[----:B------:R-:W-:Y:S01]  /*0dc0*/  IMAD R88, R16, R11, -R9 ;  /* 0x0000000b10587224 */ /* 0x000fe200078e0a09 */
[----:B------:R-:W1:Y:S01]  /*0dd0*/  @P1 LDC R15, c[0x0][0x450] ;  /* 0x00011400ff0f1b82 */ /* 0x000e620000000800 */
[----:B------:R-:W-:Y:S02]  /*0de0*/  SHF.R.S32.HI R3, RZ, 0x1f, R0 ;  /* 0x0000001fff037819 */ /* 0x000fe40000011400 */
[----:B------:R-:W-:-:S02]  /*0df0*/  LEA.HI R5, R5, R2, RZ, 0x7 ;  /* 0x0000000205057211 */ /* 0x000fc400078f38ff */
[----:B------:R-:W-:Y:S02]  /*0e00*/  LEA.HI R3, R3, R0, RZ, 0x7 ;  /* 0x0000000003037211 */ /* 0x000fe400078f38ff */
[----:B------:R-:W-:Y:S02]  /*0e10*/  SHF.R.S32.HI R0, RZ, 0x7, R5 ;  /* 0x00000007ff007819 */ /* 0x000fe40000011405 */
[----:B------:R-:W-:-:S04]  /*0e20*/  SHF.R.S32.HI R3, RZ, 0x7, R3 ;  /* 0x00000007ff037819 */ /* 0x000fc80000011403 */
[----:B------:R-:W-:Y:S01]  /*0e30*/  VIMNMX R9, R3, R0, PT ;  /* 0x0000000003097248 */ /* 0x000fe20003fe0100 */
[----:B0-----:R-:W-:-:S05]  /*0e40*/  @P1 IMAD.HI.U32 R4, R23, R4, RZ ;  /* 0x0000000417041227 */ /* 0x001fca00078e00ff */
[----:B-1----:R-:W-:-:S05]  /*0e50*/  @P1 SHF.R.U32.HI R7, RZ, R15, R4 ;  /* 0x0000000fff071219 */ /* 0x002fca0000011604 */
[----:B------:R-:W-:-:S04]  /*0e60*/  IMAD.IADD R2, R88, 0x1, R7 ;  /* 0x0000000158027824 */ /* 0x000fc800078e0207 */
[----:B------:R-:W-:Y:S01]  /*0e70*/  VIADD R0, R2, -UR4 ;  /* 0x8000000402007c36 */ /* 0x000fe20008000000 */
[----:B------:R-:W-:Y:S06]  /*0e80*/  @!P2 BRA `(.L_x_954) ;  /* 0x00000000003ca947 */ /* 0x000fec0003800000 */
[----:B------:R-:W-:-:S13]  /*0e90*/  ISETP.GT.AND P0, PT, R2, -0x1, PT ;  /* 0xffffffff0200780c */ /* 0x000fda0003f04270 */
[----:B------:R-:W-:Y:S05]  /*0ea0*/  @P0 BRA `(.L_x_955) ;  /* 0x00000000001c0947 */ /* 0x000fea0003800000 */
[----:B------:R-:W-:Y:S02]  /*0eb0*/  ISETP.NE.AND P0, PT, R13, 0x1, PT ;  /* 0x000000010d00780c */ /* 0x000fe40003f05270 */
[----:B------:R-:W-:-:S11]  /*0ec0*/  LOP3.LUT R3, RZ, R2, RZ, 0x33, !PT ;  /* 0x00000002ff037212 */ /* 0x000fd600078e33ff */
[----:B------:R-:W0:Y:S02]  /*0ed0*/  @P0 LDC.64 R4, c[0x0][0x9e8] ;  /* 0x00027a00ff040b82 */ /* 0x000e240000000a00 */
[----:B0-----:R-:W-:-:S05]  /*0ee0*/  @P0 IMAD.HI.U32 R2, R3, R4, RZ ;  /* 0x0000000403020227 */ /* 0x001fca00078e00ff */
[----:B------:R-:W-:-:S04]  /*0ef0*/  @P0 SHF.R.U32.HI R3, RZ, R5, R2 ;  /* 0x00000005ff030219 */ /* 0x000fc80000011602 */
[----:B------:R-:W-:Y:S01]  /*0f00*/  LOP3.LUT R2, RZ, R3, RZ, 0x33, !PT ;  /* 0x00000003ff027212 */ /* 0x000fe200078e33ff */
[----:B------:R-:W-:Y:S06]  /*0f10*/  BRA `(.L_x_956) ;  /* 0x0000000000107947 */ /* 0x000fec0003800000 */
.L_x_955:
[----:B------:R-:W-:-:S13]  /*0f20*/  ISETP.NE.AND P0, PT, R13, 0x1, PT ;  /* 0x000000010d00780c */ /* 0x000fda0003f05270 */
[----:B------:R-:W0:Y:S02]  /*0f30*/  @P0 LDC.64 R4, c[0x0][0x9e8] ;  /* 0x00027a00ff040b82 */ /* 0x000e240000000a00 */
[----:B0-----:R-:W-:-:S05]  /*0f40*/  @P0 IMAD.HI.U32 R4, R2, R4, RZ ;  /* 0x0000000402040227 */ /* 0x001fca00078e00ff */
[----:B------:R-:W-:-:S07]  /*0f50*/  @P0 SHF.R.U32.HI R2, RZ, R5, R4 ;  /* 0x00000005ff020219 */ /* 0x000fce0000011604 */
.L_x_956:
[----:B------:R-:W-:-:S05]  /*0f60*/  IMAD R3, R2, R13, RZ ;  /* 0x0000000d02037224 */ /* 0x000fca00078e02ff */
[----:B------:R-:W-:-:S07]  /*0f70*/  VIMNMX R0, R0, R3, !PT ;  /* 0x0000000300007248 */ /* 0x000fce0007fe0100 */
.L_x_954:
[----:B------:R-:W-:Y:S01]  /*0f80*/  SHF.R.S32.HI R3, RZ, 0x1f, R0 ;  /* 0x0000001fff037819 */ /* 0x000fe20000011400 */
[----:B------:R-:W-:-:S03]  /*0f90*/  IMAD.MOV.U32 R22, RZ, RZ, RZ ;  /* 0x000000ffff167224 */ /* 0x000fc600078e00ff */
[----:B------:R-:W-:Y:S02]  /*0fa0*/  LEA.HI R3, R3, R0, RZ, 0x7 ;  /* 0x0000000003037211 */ /* 0x000fe400078f38ff */
[----:B------:R-:W-:Y:S02]  /*0fb0*/  SHF.R.U32.HI R0, RZ, 0x10, R17 ;  /* 0x00000010ff007819 */ /* 0x000fe40000011611 */
[----:B------:R-:W-:Y:S02]  /*0fc0*/  SHF.R.S32.HI R3, RZ, 0x7, R3 ;  /* 0x00000007ff037819 */ /* 0x000fe40000011403 */
[----:B------:R-:W-:Y:S02]  /*0fd0*/  ISETP.NE.AND P0, PT, R0, RZ, PT ;  /* 0x000000ff0000720c */ /* 0x000fe40003f05270 */
[----:B------:R-:W-:Y:S02]  /*0fe0*/  VIMNMX R8, RZ, R3, !PT ;  /* 0x00000003ff087248 */ /* 0x000fe40007fe0100 */
[----:B------:R-:W-:-:S02]  /*0ff0*/  LOP3.LUT R17, R17, 0xffff, RZ, 0xc0, !PT ;  /* 0x0000ffff11117812 */ /* 0x000fc400078ec0ff */
[----:B------:R-:W-:-:S07]  /*1000*/  ISETP.GT.AND P1, PT, R9, R8, PT ;  /* 0x000000080900720c */ /* 0x000fce0003f24270 */
[----:B------:R-:W0:Y:S06]  /*1010*/  @!P0 LDC R0, c[0x0][0x9f0] ;  /* 0x00027c00ff008b82 */ /* 0x000e2c0000000800 */
[----:B------:R-:W-:Y:S05]  /*1020*/  @!P1 BRA `(.L_x_957) ;  /* 0x0000000000709947 */ /* 0x000fea0003800000 */
[-C--:B0-----:R-:W-:Y:S02]  /*1030*/  IABS R6, R0.reuse ;  /* 0x0000000000067213 */ /* 0x081fe40000000000 */
[----:B------:R-:W-:Y:S02]  /*1040*/  IADD3 R2, R0, -0x1, R9 ;  /* 0xffffffff00027810 */ /* 0x000fe40007ffe009 */
[----:B------:R-:W0:Y:S03]  /*1050*/  I2F.RP R4, R6 ;  /* 0x0000000600047306 */ /* 0x000e260000209400 */
[----:B------:R-:W-:Y:S01]  /*1060*/  IMAD.IADD R5, R2, 0x1, -R8 ;  /* 0x0000000102057824 */ /* 0x000fe200078e0a08 */
[----:B------:R-:W-:-:S04]  /*1070*/  IABS R2, R0 ;  /* 0x0000000000027213 */ /* 0x000fc80000000000 */
[----:B------:R-:W-:Y:S02]  /*1080*/  IABS R10, R5 ;  /* 0x00000005000a7213 */ /* 0x000fe40000000000 */
[----:B------:R-:W-:-:S04]  /*1090*/  LOP3.LUT R5, R5, R0, RZ, 0x3c, !PT ;  /* 0x0000000005057212 */ /* 0x000fc800078e3cff */
[----:B------:R-:W-:Y:S01]  /*10a0*/  ISETP.GE.AND P2, PT, R5, RZ, PT ;  /* 0x000000ff0500720c */ /* 0x000fe20003f46270 */
[----:B0-----:R-:W0:Y:S02]  /*10b0*/  MUFU.RCP R4, R4 ;  /* 0x0000000400047308 */ /* 0x001e240000001000 */
[----:B0-----:R-:W-:Y:S02]  /*10c0*/  VIADD R3, R4, 0xffffffe ;  /* 0x0ffffffe04037836 */ /* 0x001fe40000000000 */
[----:B------:R-:W-:Y:S02]  /*10d0*/  IMAD.MOV R4, RZ, RZ, -R2 ;  /* 0x000000ffff047224 */ /* 0x000fe400078e0a02 */
[----:B------:R-:W-:Y:S02]  /*10e0*/  IMAD.MOV.U32 R2, RZ, RZ, RZ ;  /* 0x000000ffff027224 */ /* 0x000fe400078e00ff */
[----:B------:R-:W0:Y:S02]  /*10f0*/  F2I.FTZ.U32.TRUNC.NTZ R3, R3 ;  /* 0x0000000300037305 */ /* 0x000e24000021f000 */
[----:B0-----:R-:W-:-:S04]  /*1100*/  IMAD.MOV R7, RZ, RZ, -R3 ;  /* 0x000000ffff077224 */ /* 0x001fc800078e0a03 */
[----:B------:R-:W-:-:S04]  /*1110*/  IMAD R7, R7, R6, RZ ;  /* 0x0000000607077224 */ /* 0x000fc800078e02ff */
[----:B------:R-:W-:-:S04]  /*1120*/  IMAD.HI.U32 R2, R3, R7, R2 ;  /* 0x0000000703027227 */ /* 0x000fc800078e0002 */
[----:B------:R-:W-:-:S04]  /*1130*/  IMAD.MOV.U32 R3, RZ, RZ, R10 ;  /* 0x000000ffff037224 */ /* 0x000fc800078e000a */
[----:B------:R-:W-:-:S04]  /*1140*/  IMAD.HI.U32 R2, R2, R3, RZ ;  /* 0x0000000302027227 */ /* 0x000fc800078e00ff */
        /* <DEDUP_REMOVED lines=9> */
[----:B------:R-:W-:-:S07]  /*11e0*/  IMAD.MOV.U32 R22, RZ, RZ, R2 ;  /* 0x000000ffff167224 */ /* 0x000fce00078e0002 */
.L_x_957:
[-C--:B------:R-:W-:Y:S01]  /*11f0*/  IMAD R17, R17, R22.reuse, R8 ;  /* 0x0000001611117224 */ /* 0x080fe200078e0208 */
[----:B------:R-:W-:Y:S01]  /*1200*/  PLOP3.LUT P0, PT, PT, PT, PT, 0x80, 0x0 ;  /* 0x000000000000781c */ /* 0x000fe20003f0f070 */
[----:B0-----:R-:W-:Y:S01]  /*1210*/  IMAD.MOV.U32 R0, RZ, RZ, RZ ;  /* 0x000000ffff007224 */ /* 0x001fe200078e00ff */
[----:B------:R-:W-:Y:S01]  /*1220*/  CS2R R150, SRZ ;  /* 0x0000000000967805 */ /* 0x000fe2000001ff00 */
[----:B------:R-:W-:Y:S01]  /*1230*/  IMAD.MOV.U32 R4, RZ, RZ, RZ ;  /* 0x000000ffff047224 */ /* 0x000fe200078e00ff */
[----:B------:R-:W-:Y:S02]  /*1240*/  VIADDMNMX R22, R17, R22, R9, PT ;  /* 0x0000001611167246 */ /* 0x000fe40003800109 */
[----:B------:R-:W-:Y:S02]  /*1250*/  CS2R R148, SRZ ;  /* 0x0000000000947805 */ /* 0x000fe4000001ff00 */
[----:B------:R-:W-:Y:S02]  /*1260*/  CS2R R146, SRZ ;  /* 0x0000000000927805 */ /* 0x000fe4000001ff00 */
[----:B------:R-:W-:-:S02]  /*1270*/  CS2R R144, SRZ ;  /* 0x0000000000907805 */ /* 0x000fc4000001ff00 */
[----:B------:R-:W-:Y:S02]  /*1280*/  ISETP.GT.AND P1, PT, R22, R17, PT ;  /* 0x000000111600720c */ /* 0x000fe40003f24270 */
        /* <DEDUP_REMOVED lines=28> */
[----:B------:R-:W-:Y:S06]  /*1450*/  @!P1 BRA `(.L_x_958) ;  /* 0x000000e000d89947 */ /* 0x000fec0003800000 */
[----:B------:R-:W-:Y:S01]  /*1460*/  SHF.R.S32.HI R92, RZ, 0x1f, R89 ;  /* 0x0000001fff5c7819 */ /* 0x000fe20000011459 */
[----:B------:R-:W0:Y:S01]  /*1470*/  S2UR UR5, SR_CgaCtaId ;  /* 0x00000000000579c3 */ /* 0x000e220000008800 */
[----:B------:R-:W-:Y:S02]  /*1480*/  UMOV UR36, 0x400 ;  /* 0x0000040000247882 */ /* 0x000fe40000000000 */
[----:B------:R-:W-:-:S04]  /*1490*/  LEA.HI R93, R92, R89, RZ, 0x7 ;  /* 0x000000595c5d7211 */ /* 0x000fc800078f38ff */
[----:B------:R-:W-:-:S05]  /*14a0*/  SHF.R.S32.HI R91, RZ, 0x7, R93 ;  /* 0x00000007ff5b7819 */ /* 0x000fca000001145d */
[----:B------:R-:W1:Y:S01]  /*14b0*/  SHFL.IDX PT, R0, R91, RZ, 0x1f ;  /* 0x00001fff5b007589 */ /* 0x000e6200000e0000 */
[----:B0-----:R-:W-:-:S04]  /*14c0*/  ULEA UR36, UR5, UR36, 0x18 ;  /* 0x0000002405247291 */ /* 0x001fc8000f8ec03f */
[----:B------:R-:W-:-:S04]  /*14d0*/  UIADD3 UR5, UR36, 0x10400, URZ ;  /* 0x0001040024057890 */ /* 0x000fc8000fffe03f */
[----:B------:R-:W-:Y:S01]  /*14e0*/  ULOP3.LUT UP0, URZ, UR5, 0x3ff, URZ, 0xc0, !UPT ;  /* 0x000003ff053f7892 */ /* 0x000fe2000f80c03f */
[----:B-1----:R-:W-:-:S05]  /*14f0*/  R2UR UR37, R0 ;  /* 0x00000000002572ca */ /* 0x002fca00000e0000 */
[----:B------:R-:W-:-:S08]  /*1500*/  PLOP3.LUT P0, PT, PT, PT, UP0, 0x80, 0x0 ;  /* 0x000000000000781c */ /* 0x000fd00003f0f008 */
[----:B------:R-:W-:-:S04]  /*1510*/  ULEA.HI UR4, UR37, UR37, URZ, 0x1 ;  /* 0x0000002525047291 */ /* 0x000fc8000f8f083f */
        /* <DEDUP_REMOVED lines=22> */
.L_x_959:
[----:B------:R-:W2:Y:S01]  /*1680*/  LDL.LU R20, [R1+0x14] ;  /* 0x0000140001147983 */ /* 0x000ea20000300800 */
[----:B------:R-:W-:-:S04]  /*1690*/  SHF.L.U32 R2, RZ, 0x1f, RZ ;  /* 0x0000001fff027819 */ /* 0x000fc800000006ff */
[----:B------:R-:W0:Y:S01]  /*16a0*/  SYNCS.PHASECHK.TRANS64.TRYWAIT P1, [UR36+0x28800], R2 ;  /* 0x02880002ff0075a7 */ /* 0x000e220008020164 */
[----:B--2---:R-:W-:-:S04]  /*16b0*/  LOP3.LUT R0, R20, 0x1, RZ, 0xfc, !PT ;  /* 0x0000000114007812 */ /* 0x004fc800078efcff */
[----:B------:R-:W-:Y:S01]  /*16c0*/  ISETP.NE.AND P0, PT, R0, 0x3, PT ;  /* 0x000000030000780c */ /* 0x000fe20003f05270 */
[----:B0-----:R-:W-:-:S12]  /*16d0*/  @!P1 BRA `(.L_x_960) ;  /* 0x0000013400fc9947 */ /* 0x001fd80003800000 */
.L_x_1120:
[----:B------:R-:W-:Y:S05]  /*16e0*/  @!P0 BRA `(.L_x_961) ;  /* 0x0000000000048947 */ /* 0x000fea0003800000 */
[----:B------:R-:W-:Y:S01]  /*16f0*/  BPT.TRAP 0x1 ;  /* 0x000000040000795c */ /* 0x000fe20000300000 */
.L_x_961:
[----:B------:R1:W2:Y:S01]  /*1700*/  SYNCS.PHASECHK.TRANS64.TRYWAIT P2, [UR36+0x28830], R2 ;  /* 0x02883002ff0075a7 */ /* 0x0002a20008040164 */
[----:B------:R-:W-:Y:S05]  /*1710*/  @!P0 BRA `(.L_x_962) ;  /* 0x0000000000048947 */ /* 0x000fea0003800000 */
[----:B------:R-:W-:Y:S01]  /*1720*/  BPT.TRAP 0x1 ;  /* 0x000000040000795c */ /* 0x000fe20000300000 */
.L_x_962:
[----:B------:R-:W3:Y:S01]  /*1730*/  S2R R0, SR_TID.X ;  /* 0x0000000000007919 */ /* 0x000ee20000002100 */
[----:B------:R-:W-:-:S05]  /*1740*/  IMAD.U32 R6, RZ, RZ, UR38 ;  /* 0x00000026ff067e24 */ /* 0x000fca000f8e00ff */
[----:B------:R-:W-:Y:S02]  /*1750*/  LOP3.LUT R6, R6, 0x10000, RZ, 0xfc, !PT ;  /* 0x0001000006067812 */ /* 0x000fe400078efcff */
[----:B---3--:R-:W-:-:S04]  /*1760*/  LOP3.LUT R0, R0, 0x7f, RZ, 0xc0, !PT ;  /* 0x0000007f00007812 */ /* 0x008fc800078ec0ff */
[----:B------:R-:W-:Y:S01]  /*1770*/  ISETP.NE.AND P1, PT, R0, RZ, PT ;  /* 0x000000ff0000720c */ /* 0x000fe20003f25270 */
[----:B--2---:R-:W-:-:S12]  /*1780*/  @P2 BRA `(.L_x_963) ;  /* 0x0000000000082947 */ /* 0x004fd80003800000 */
[----:B------:R-:W2:Y:S02]  /*1790*/  SYNCS.PHASECHK.TRANS64.TRYWAIT P2, [UR36+0x28830], R2 ;  /* 0x02883002ff0075a7 */ /* 0x000ea40008040164 */
[----:B--2---:R-:W-:Y:S05]  /*17a0*/  @!P2 BRA `(.L_x_964) ;  /* 0x0000013400e0a947 */ /* 0x004fea0003800000 */
.L_x_963:
[----:B------:R-:W-:Y:S05]  /*17b0*/  WARPSYNC.ALL ;  /* 0x0000000000007948 */ /* 0x000fea0003800000 */
[----:B------:R-:W-:Y:S01]  /*17c0*/  IMAD.MOV.U32 R7, RZ, RZ, 0x40000040 ;  /* 0x40000040ff077424 */ /* 0x000fe200078e00ff */
[----:B------:R-:W-:Y:S01]  /*17d0*/  UIADD3 UR4, UR36, 0x18400, URZ ;  /* 0x0001840024047890 */ /* 0x000fe2000fffe03f */
[----:B------:R-:W-:Y:S01]  /*17e0*/  R2UR UR8, R6 ;  /* 0x00000000060872ca */ /* 0x000fe200000e0000 */
[----:B------:R-:W-:Y:S02]  /*17f0*/  WARPGROUP.ARRIVE ;  /* 0x00000000000079c5 */ /* 0x000fe40000000000 */
[----:B------:R-:W-:Y:S01]  /*1800*/  R2UR UR9, R7 ;  /* 0x00000000070972ca */ /* 0x000fe200000e0000 */
[----:B------:R-:W-:Y:S01]  /*1810*/  USHF.R.U32.HI UR4, URZ, 0x4, UR4 ;  /* 0x000000043f047899 */ /* 0x000fe20008011604 */
[----:B01----:R-:W0:Y:S01]  /*1820*/  LDC R2, c[0x0][0x448] ;  /* 0x00011200ff027b82 */ /* 0x003e220000000800 */
[----:B------:R-:W-:Y:S01]  /*1830*/  UMOV UR11, 0x40000040 ;  /* 0x40000040000b7882 */ /* 0x000fe20000000000 */
[----:B------:R-:W-:Y:S01]  /*1840*/  UMOV UR33, 0x40000040 ;  /* 0x4000004000217882 */ /* 0x000fe20000000000 */
[----:B------:R-:W-:Y:S01]  /*1850*/  ULOP3.LUT UR4, UR4, 0x3fff, URZ, 0xc0, !UPT ;  /* 0x00003fff04047892 */ /* 0x000fe2000f8ec03f */
[----:B------:R-:W-:Y:S01]  /*1860*/  LEA.HI R11, R91, R91, RZ, 0x1 ;  /* 0x0000005b5b0b7211 */ /* 0x000fe200078f08ff */
[----:B------:R-:W-:Y:S01]  /*1870*/  UMOV UR35, 0x40000040 ;  /* 0x4000004000237882 */ /* 0x000fe20000000000 */
[----:B------:R-:W-:Y:S01]  /*1880*/  UMOV UR29, 0x40000040 ;  /* 0x40000040001d7882 */ /* 0x000fe20000000000 */
[----:B------:R-:W-:Y:S01]  /*1890*/  ULOP3.LUT UR6, UR4, 0x10000, URZ, 0xfc, !UPT ;  /* 0x0001000004067892 */ /* 0x000fe2000f8efc3f */
[----:B------:R-:W-:Y:S01]  /*18a0*/  LEA.HI R92, R92, R89, RZ, 0x2 ;  /* 0x000000595c5c7211 */ /* 0x000fe200078f10ff */
[----:B------:R-:W-:Y:S01]  /*18b0*/  UMOV UR31, 0x40000040 ;  /* 0x40000040001f7882 */ /* 0x000fe20000000000 */
[----:B------:R-:W-:Y:S01]  /*18c0*/  UMOV UR25, 0x40000040 ;  /* 0x4000004000197882 */ /* 0x000fe20000000000 */
[----:B------:R-:W-:Y:S01]  /*18d0*/  UIADD3 UR34, UR6, 0x2, URZ ;  /* 0x0000000206227890 */ /* 0x000fe2000fffe03f */
[----:B------:R-:W-:Y:S01]  /*18e0*/  LOP3.LUT R92, R92, 0xfffffffc, RZ, 0xc0, !PT ;  /* 0xfffffffc5c5c7812 */ /* 0x000fe200078ec0ff */
[----:B------:R-:W-:-:S02]  /*18f0*/  UIADD3 UR30, UR6, 0x4, URZ ;  /* 0x00000004061e7890 */ /* 0x000fc4000fffe03f */
[----:B------:R-:W-:Y:S01]  /*1900*/  UMOV UR10, UR6 ;  /* 0x00000006000a7c82 */ /* 0x000fe20008000000 */
[----:B------:R-:W-:Y:S01]  /*1910*/  UIADD3 UR26, UR6, 0x6, URZ ;  /* 0x00000006061a7890 */ /* 0x000fe2000fffe03f */
[----:B------:R-:W-:Y:S01]  /*1920*/  HGMMA.64x128x16.F32 R24, gdesc[UR8], RZ, !UPT, gsb0 ;  /* 0x01e00000081879f0 */ /* 0x000fe2000c0008ff */
[----:B------:R-:W-:Y:S01]  /*1930*/  R2UR UR8, R6 ;  /* 0x00000000060872ca */ /* 0x000fe200000e0000 */
[----:B------:R-:W-:Y:S01]  /*1940*/  UMOV UR27, 0x40000040 ;  /* 0x40000040001b7882 */ /* 0x000fe20000000000 */
[----:B------:R-:W-:Y:S01]  /*1950*/  UIADD3 UR22, UR6, 0x400, URZ ;  /* 0x0000040006167890 */ /* 0x000fe2000fffe03f */
[----:B------:R-:W-:Y:S01]  /*1960*/  IMAD.IADD R92, R89, 0x1, -R92 ;  /* 0x00000001595c7824 */ /* 0x000fe200078e0a5c */
[----:B------:R-:W-:Y:S01]  /*1970*/  UMOV UR21, 0x40000040 ;  /* 0x4000004000157882 */ /* 0x000fe20000000000 */
[----:B------:R-:W-:Y:S01]  /*1980*/  UMOV UR23, 0x40000040 ;  /* 0x4000004000177882 */ /* 0x000fe20000000000 */
[----:B------:R-:W-:Y:S01]  /*1990*/  UIADD3 UR18, UR6, 0x402, URZ ;  /* 0x0000040206127890 */ /* 0x000fe2000fffe03f */
[----:B0-----:R-:W-:Y:S01]  /*19a0*/  ISETP.NE.AND P2, PT, R2, 0x1, PT ;  /* 0x000000010200780c */ /* 0x001fe20003f45270 */
[----:B------:R-:W-:Y:S01]  /*19b0*/  UMOV UR17, 0x40000040 ;  /* 0x4000004000117882 */ /* 0x000fe20000000000 */
[----:B------:R-:W-:Y:S01]  /*19c0*/  UMOV UR19, 0x40000040 ;  /* 0x4000004000137882 */ /* 0x000fe20000000000 */
[----:B------:R-:W-:Y:S01]  /*19d0*/  UIADD3 UR14, UR6, 0x404, URZ ;  /* 0x00000404060e7890 */ /* 0x000fe2000fffe03f */
[----:B------:R-:W-:Y:S01]  /*19e0*/  LOP3.LUT R2, R93, 0xffffff80, RZ, 0xc0, !PT ;  /* 0xffffff805d027812 */ /* 0x000fe200078ec0ff */
[----:B------:R-:W-:Y:S01]  /*19f0*/  UMOV UR13, 0x40000040 ;  /* 0x40000040000d7882 */ /* 0x000fe20000000000 */
[----:B------:R-:W-:Y:S01]  /*1a00*/  UIADD3 UR32, UR8, 0x2, URZ ;  /* 0x0000000208207890 */ /* 0x000fe2000fffe03f */
[----:B------:R-:W-:Y:S01]  /*1a10*/  LEA.HI R15, R92, R92, RZ, 0x1 ;  /* 0x0000005c5c0f7211 */ /* 0x000fe200078f08ff */
[----:B------:R-:W-:Y:S01]  /*1a20*/  UIADD3 UR28, UR8, 0x4, URZ ;  /* 0x00000004081c7890 */ /* 0x000fe2000fffe03f */
[----:B------:R-:W-:Y:S01]  /*1a30*/  IMAD.IADD R2, R89, 0x1, -R2 ;  /* 0x0000000159027824 */ /* 0x000fe200078e0a02 */
[----:B------:R-:W-:Y:S01]  /*1a40*/  UIADD3 UR24, UR8, 0x6, URZ ;  /* 0x0000000608187890 */ /* 0x000fe2000fffe03f */
[----:B------:R-:W-:Y:S01]  /*1a50*/  LOP3.LUT R15, R15, 0x1ffffffe, RZ, 0xc0, !PT ;  /* 0x1ffffffe0f0f7812 */ /* 0x000fe200078ec0ff */
[----:B------:R-:W-:-:S02]  /*1a60*/  UIADD3 UR20, UR8, 0x400, URZ ;  /* 0x0000040008147890 */ /* 0x000fc4000fffe03f */
[----:B------:R-:W-:Y:S01]  /*1a70*/  UIADD3 UR16, UR8, 0x402, URZ ;  /* 0x0000040208107890 */ /* 0x000fe2000fffe03f */
[----:B------:R-:W-:Y:S01]  /*1a80*/  SHF.R.S32.HI R5, RZ, 0x1f, R2 ;  /* 0x0000001fff057819 */ /* 0x000fe20000011402 */
[----:B------:R-:W-:Y:S01]  /*1a90*/  UIADD3 UR12, UR8, 0x404, URZ ;  /* 0x00000404080c7890 */ /* 0x000fe2000fffe03f */
[----:B------:R-:W-:Y:S01]  /*1aa0*/  UMOV UR15, 0x40000040 ;  /* 0x40000040000f7882 */ /* 0x000fe20000000000 */
[----:B------:R-:W-:Y:S01]  /*1ab0*/  UIADD3 UR8, UR8, 0x406, URZ ;  /* 0x0000040608087890 */ /* 0x000fe2000fffe03f */
[----:B------:R-:W-:Y:S01]  /*1ac0*/  LEA.HI R14, R5, R2, RZ, 0x5 ;  /* 0x00000002050e7211 */ /* 0x000fe200078f28ff */
[----:B------:R-:W-:Y:S01]  /*1ad0*/  UIADD3 UR10, UR6, 0x406, URZ ;  /* 0x00000406060a7890 */ /* 0x000fe2000fffe03f */
[----:B------:R-:W-:Y:S01]  /*1ae0*/  UMOV UR9, 0x40000040 ;  /* 0x4000004000097882 */ /* 0x000fe20000000000 */
[----:B------:R-:W-:Y:S01]  /*1af0*/  UMOV UR11, 0x40000040 ;  /* 0x40000040000b7882 */ /* 0x000fe20000000000 */
[----:B------:R-:W-:Y:S01]  /*1b00*/  ULDC UR4, c[0x0][0x9d8] ;  /* 0x0002760000047ab9 */ /* 0x000fe20000000800 */
[----:B------:R-:W-:Y:S01]  /*1b10*/  SHF.R.S32.HI R14, RZ, 0x5, R14 ;  /* 0x00000005ff0e7819 */ /* 0x000fe2000001140e */
[----:B------:R-:W-:Y:S01]  /*1b20*/  ULDC UR38, c[0x0][0x2f0] ;  /* 0x0000bc0000267ab9 */ /* 0x000fe20000000800 */
[----:B------:R-:W-:-:S02]  /*1b30*/  ULDC UR5, c[0x0][0x9dc] ;  /* 0x0002770000057ab9 */ /* 0x000fc40000000800 */
[----:B------:R-:W-:Y:S01]  /*1b40*/  ULOP3.LUT UR5, URZ, UR5, URZ, 0x33, !UPT ;  /* 0x000000053f057292 */ /* 0x000fe2000f8e333f */
[----:B------:R-:W-:Y:S01]  /*1b50*/  IMAD R14, R14, 0x10, R23 ;  /* 0x000000100e0e7824 */ /* 0x000fe200078e0217 */
[----:B------:R-:W-:Y:S02]  /*1b60*/  WARPGROUP.DEPBAR.LE gsb0, 0x0 ;  /* 0x00008000000079c5 */ /* 0x000fe40000010000 */
[----:B------:R-:W-:-:S06]  /*1b70*/  WARPGROUP.ARRIVE ;  /* 0x00000000000079c5 */ /* 0x000fcc0000000000 */
[----:B------:R-:W-:Y:S03]  /*1b80*/  HGMMA.64x128x16.F32 R24, gdesc[UR32], R24, gsb0 ;  /* 0x01e00000201879f0 */ /* 0x000fe60008000818 */
[----:B------:R-:W-:Y:S02]  /*1b90*/  WARPGROUP.DEPBAR.LE gsb0, 0x0 ;  /* 0x00008000000079c5 */ /* 0x000fe40000010000 */
[----:B------:R-:W-:-:S07]  /*1ba0*/  WARPGROUP.ARRIVE ;  /* 0x00000000000079c5 */ /* 0x000fce0000000000 */
        /* <DEDUP_REMOVED lines=17> */
[----:B------:R-:W-:Y:S01]  /*1cc0*/  FMUL.FTZ R8, R30, UR4 ;  /* 0x000000041e087c20 */ /* 0x000fe20008410000 */
[----:B------:R-:W-:Y:S01]  /*1cd0*/  FMUL.FTZ R30, R46, UR4 ;  /* 0x000000042e1e7c20 */ /* 0x000fe20008410000 */
[----:B------:R-:W-:Y:S01]  /*1ce0*/  FMUL.FTZ R46, R62, UR4 ;  /* 0x000000043e2e7c20 */ /* 0x000fe20008410000 */
[----:B------:R-:W-:Y:S01]  /*1cf0*/  LOP3.LUT R62, R11, 0x3fffffe, RZ, 0xc0, !PT ;  /* 0x03fffffe0b3e7812 */ /* 0x000fe200078ec0ff */
[----:B------:R-:W-:Y:S01]  /*1d00*/  FMUL.FTZ R10, R34, UR4 ;  /* 0x00000004220a7c20 */ /* 0x000fe20008410000 */
[----:B------:R-:W-:Y:S01]  /*1d10*/  LEA.HI R11, R5, R2, RZ, 0x2 ;  /* 0x00000002050b7211 */ /* 0x000fe200078f10ff */
[----:B------:R-:W-:Y:S01]  /*1d20*/  FMUL.FTZ R3, R24, UR4 ;  /* 0x0000000418037c20 */ /* 0x000fe20008410000 */
[----:B------:R-:W-:Y:S01]  /*1d30*/  FMUL.FTZ R34, R50, UR4 ;  /* 0x0000000432227c20 */ /* 0x000fe20008410000 */
[----:B------:R-:W-:Y:S01]  /*1d40*/  FMUL.FTZ R50, R66, UR4 ;  /* 0x0000000442327c20 */ /* 0x000fe20008410000 */
[--C-:B------:R-:W-:Y:S01]  /*1d50*/  SHF.R.S32.HI R5, RZ, 0x2, R11.reuse ;  /* 0x00000002ff057819 */ /* 0x100fe2000001140b */
[----:B------:R-:W0:Y:S01]  /*1d60*/  @P2 LDC R66, c[0x0][0x44c] ;  /* 0x00011300ff422b82 */ /* 0x000e220000000800 */
[----:B------:R-:W-:Y:S01]  /*1d70*/  SHF.R.S32.HI R24, RZ, 0x1f, R11 ;  /* 0x0000001fff187819 */ /* 0x000fe2000001140b */
[----:B------:R-:W-:Y:S01]  /*1d80*/  FMUL.FTZ R90, R25, UR4 ;  /* 0x00000004195a7c20 */ /* 0x000fe20008410000 */
[----:B------:R-:W-:-:S02]  /*1d90*/  IMAD.IADD R62, R91, 0x1, -R62 ;  /* 0x000000015b3e7824 */ /* 0x000fc400078e0a3e */
[----:B------:R-:W-:Y:S01]  /*1da0*/  FMUL.FTZ R103, R49, UR4 ;  /* 0x0000000431677c20 */ /* 0x000fe20008410000 */
[-C--:B------:R-:W-:Y:S01]  /*1db0*/  LEA.HI R24, R24, R5.reuse, RZ, 0x3 ;  /* 0x0000000518187211 */ /* 0x080fe200078f18ff */
[----:B------:R-:W-:Y:S01]  /*1dc0*/  FMUL.FTZ R9, R31, UR4 ;  /* 0x000000041f097c20 */ /* 0x000fe20008410000 */
[----:B------:R-:W-:Y:S01]  /*1dd0*/  FMUL.FTZ R31, R32, UR4 ;  /* 0x00000004201f7c20 */ /* 0x000fe20008410000 */
[----:B------:R-:W1:Y:S01]  /*1de0*/  @P2 LDC R25, c[0x0][0x450] ;  /* 0x00011400ff192b82 */ /* 0x000e620000000800 */
[----:B------:R-:W-:Y:S01]  /*1df0*/  LOP3.LUT R24, R24, 0xfffffff8, RZ, 0xc0, !PT ;  /* 0xfffffff818187812 */ /* 0x000fe200078ec0ff */
[----:B------:R-:W-:Y:S01]  /*1e00*/  FMUL.FTZ R4, R27, UR4 ;  /* 0x000000041b047c20 */ /* 0x000fe20008410000 */
[----:B------:R-:W-:Y:S01]  /*1e10*/  FMUL.FTZ R32, R47, UR4 ;  /* 0x000000042f207c20 */ /* 0x000fe20008410000 */
[----:B------:R-:W-:Y:S01]  /*1e20*/  FMUL.FTZ R27, R28, UR4 ;  /* 0x000000041c1b7c20 */ /* 0x000fe20008410000 */
[----:B------:R-:W-:Y:S01]  /*1e30*/  IADD3 R21, R14, R5, -R24 ;  /* 0x000000050e157210 */ /* 0x000fe20007ffe818 */
[----:B------:R-:W-:-:S02]  /*1e40*/  IMAD.IADD R5, R92, 0x1, -R15 ;  /* 0x000000015c057824 */ /* 0x000fc400078e0a0f */
[----:B------:R-:W-:Y:S01]  /*1e50*/  FMUL.FTZ R28, R43, UR4 ;  /* 0x000000042b1c7c20 */ /* 0x000fe20008410000 */
[----:B------:R-:W-:Y:S02]  /*1e60*/  IMAD.MOV.U32 R47, RZ, RZ, -0x80 ;  /* 0xffffff80ff2f7424 */ /* 0x000fe400078e00ff */
[----:B------:R-:W-:Y:S01]  /*1e70*/  FMUL.FTZ R43, R44, UR4 ;  /* 0x000000042c2b7c20 */ /* 0x000fe20008410000 */
[----:B------:R-:W-:Y:S02]  /*1e80*/  IMAD R62, R62, 0x40, R21 ;  /* 0x000000403e3e7824 */ /* 0x000fe400078e0215 */
[----:B------:R-:W-:Y:S01]  /*1e90*/  FMUL.FTZ R44, R59, UR4 ;  /* 0x000000043b2c7c20 */ /* 0x000fe20008410000 */
[----:B------:R-:W-:Y:S02]  /*1ea0*/  IMAD.U32 R24, RZ, RZ, UR36 ;  /* 0x00000024ff187e24 */ /* 0x000fe4000f8e00ff */
[----:B------:R-:W-:Y:S01]  /*1eb0*/  FMUL.FTZ R52, R52, UR4 ;  /* 0x0000000434347c20 */ /* 0x000fe20008410000 */
[----:B------:R-:W-:-:S02]  /*1ec0*/  IMAD R5, R5, 0x8, R62 ;  /* 0x0000000805057824 */ /* 0x000fc400078e023e */
[----:B------:R-:W-:Y:S01]  /*1ed0*/  FMUL.FTZ R56, R56, UR4 ;  /* 0x0000000438387c20 */ /* 0x000fe20008410000 */
[----:B------:R-:W-:Y:S02]  /*1ee0*/  IMAD R59, R22, R47, 0x80 ;  /* 0x00000080163b7424 */ /* 0x000fe400078e022f */
[----:B------:R-:W-:Y:S01]  /*1ef0*/  FMUL.FTZ R60, R60, UR4 ;  /* 0x000000043c3c7c20 */ /* 0x000fe20008410000 */
[----:B0-----:R-:W-:-:S04]  /*1f00*/  @P2 IMAD.HI.U32 R14, R5, R66, RZ ;  /* 0x00000042050e2227 */ /* 0x001fc800078e00ff */
[----:B------:R-:W-:Y:S01]  /*1f10*/  FMUL.FTZ R64, R64, UR4 ;  /* 0x0000000440407c20 */ /* 0x000fe20008410000 */
[----:B------:R-:W-:Y:S01]  /*1f20*/  FMUL.FTZ R0, R26, UR4 ;  /* 0x000000041a007c20 */ /* 0x000fe20008410000 */
[----:B------:R-:W-:Y:S01]  /*1f30*/  FMUL.FTZ R12, R35, UR4 ;  /* 0x00000004230c7c20 */ /* 0x000fe20008410000 */
[----:B------:R-:W-:Y:S02]  /*1f40*/  IMAD.MOV.U32 R49, RZ, RZ, R5 ;  /* 0x000000ffff317224 */ /* 0x000fe400078e0005 */
[----:B------:R-:W-:Y:S01]  /*1f50*/  FMUL.FTZ R13, R38, UR4 ;  /* 0x00000004260d7c20 */ /* 0x000fe20008410000 */
[----:B-1----:R-:W-:Y:S01]  /*1f60*/  @P2 SHF.R.U32.HI R49, RZ, R25, R14 ;  /* 0x00000019ff312219 */ /* 0x002fe2000001160e */
[----:B------:R-:W-:Y:S01]  /*1f70*/  VIADD R47, R59, 0x1 ;  /* 0x000000013b2f7836 */ /* 0x000fe20000000000 */
[----:B------:R-:W0:Y:S01]  /*1f80*/  LDC.64 R14, c[0x0][0x9e0] ;  /* 0x00027800ff0e7b82 */ /* 0x000e220000000a00 */
[----:B------:R-:W-:Y:S01]  /*1f90*/  LOP3.LUT R25, R11, 0x7ffffffc, RZ, 0xc0, !PT ;  /* 0x7ffffffc0b197812 */ /* 0x000fe200078ec0ff */
[----:B------:R-:W-:Y:S01]  /*1fa0*/  @!P1 VIADD R11, R24, 0x28840 ;  /* 0x00028840180b9836 */ /* 0x000fe20000000000 */
[----:B------:R-:W1:Y:S01]  /*1fb0*/  SHFL.IDX PT, R66, R49, RZ, 0x1c1f ;  /* 0x001c1fff31427589 */ /* 0x000e6200000e0000 */
[----:B------:R-:W-:Y:S01]  /*1fc0*/  FMUL.FTZ R20, R39, UR4 ;  /* 0x0000000427147c20 */ /* 0x000fe20008410000 */
[----:B------:R-:W-:Y:S01]  /*1fd0*/  FMUL.FTZ R26, R42, UR4 ;  /* 0x000000042a1a7c20 */ /* 0x000fe20008410000 */
[----:B------:R-:W-:-:S02]  /*1fe0*/  IMAD.IADD R2, R2, 0x1, -R25 ;  /* 0x0000000102027824 */ /* 0x000fc400078e0a19 */
[----:B------:R-:W-:Y:S01]  /*1ff0*/  FMUL.FTZ R35, R36, UR4 ;  /* 0x0000000424237c20 */ /* 0x000fe20008410000 */
[----:B------:R-:W-:Y:S01]  /*2000*/  FMUL.FTZ R39, R40, UR4 ;  /* 0x0000000428277c20 */ /* 0x000fe20008410000 */
[----:B------:R-:W-:Y:S01]  /*2010*/  FMUL.FTZ R129, R48, UR4 ;  /* 0x0000000430817c20 */ /* 0x000fe20008410000 */
[----:B------:R2:W3:Y:S01]  /*2020*/  MUFU.TANH R127, R52 ;  /* 0x00000034007f7308 */ /* 0x0004e20000002400 */
[----:B------:R-:W-:Y:S01]  /*2030*/  FMUL.FTZ R38, R54, UR4 ;  /* 0x0000000436267c20 */ /* 0x000fe20008410000 */
[----:B------:R-:W-:Y:S01]  /*2040*/  FMUL.FTZ R42, R58, UR4 ;  /* 0x000000043a2a7c20 */ /* 0x000fe20008410000 */
[----:B------:R-:W-:Y:S01]  /*2050*/  FMUL.FTZ R29, R29, UR4 ;  /* 0x000000041d1d7c20 */ /* 0x000fe20008410000 */
[----:B------:R-:W-:Y:S01]  /*2060*/  FMUL.FTZ R33, R33, UR4 ;  /* 0x0000000421217c20 */ /* 0x000fe20008410000 */
[----:B------:R-:W-:Y:S01]  /*2070*/  FMUL.FTZ R37, R37, UR4 ;  /* 0x0000000425257c20 */ /* 0x000fe20008410000 */
[----:B------:R-:W-:Y:S01]  /*2080*/  FMUL.FTZ R41, R41, UR4 ;  /* 0x0000000429297c20 */ /* 0x000fe20008410000 */
[----:B------:R-:W-:Y:S01]  /*2090*/  FMUL.FTZ R45, R45, UR4 ;  /* 0x000000042d2d7c20 */ /* 0x000fe20008410000 */
[----:B------:R4:W0:Y:S01]  /*20a0*/  MUFU.TANH R125, R56 ;  /* 0x00000038007d7308 */ /* 0x0008220000002400 */
        /* <DEDUP_REMOVED lines=8> */
[----:B--2---:R-:W-:Y:S01]  /*2130*/  FMUL.FTZ R52, R67, UR4 ;  /* 0x0000000443347c20 */ /* 0x004fe20008410000 */
[----:B------:R-:W-:Y:S01]  /*2140*/  FMUL.FTZ R69, R69, UR4 ;  /* 0x0000000445457c20 */ /* 0x000fe20008410000 */
[----:B------:R-:W-:Y:S01]  /*2150*/  FMUL.FTZ R54, R70, UR4 ;  /* 0x0000000446367c20 */ /* 0x000fe20008410000 */
[----:B----4-:R-:W-:Y:S01]  /*2160*/  FMUL.FTZ R56, R71, UR4 ;  /* 0x0000000447387c20 */ /* 0x010fe20008410000 */
[----:B------:R-:W-:Y:S01]  /*2170*/  FMUL.FTZ R72, R72, UR4 ;  /* 0x0000000448487c20 */ /* 0x000fe20008410000 */
[----:B------:R-:W-:Y:S01]  /*2180*/  FMUL.FTZ R73, R73, UR4 ;  /* 0x0000000449497c20 */ /* 0x000fe20008410000 */
[----:B------:R-:W-:Y:S01]  /*2190*/  FMUL.FTZ R58, R74, UR4 ;  /* 0x000000044a3a7c20 */ /* 0x000fe20008410000 */
[----:B------:R2:W4:Y:S01]  /*21a0*/  MUFU.TANH R117, R64 ;  /* 0x0000004000757308 */ /* 0x0005220000002400 */
[----:B-----5:R-:W-:Y:S01]  /*21b0*/  FMUL.FTZ R60, R75, UR4 ;  /* 0x000000044b3c7c20 */ /* 0x020fe20008410000 */
[----:B------:R-:W-:Y:S01]  /*21c0*/  FMUL.FTZ R76, R76, UR4 ;  /* 0x000000044c4c7c20 */ /* 0x000fe20008410000 */
[----:B------:R-:W-:Y:S01]  /*21d0*/  FMUL.FTZ R77, R77, UR4 ;  /* 0x000000044d4d7c20 */ /* 0x000fe20008410000 */
[----:B------:R-:W-:Y:S01]  /*21e0*/  FMUL.FTZ R80, R80, UR4 ;  /* 0x0000000450507c20 */ /* 0x000fe20008410000 */
[----:B------:R-:W-:Y:S01]  /*21f0*/  FMUL.FTZ R81, R81, UR4 ;  /* 0x0000000451517c20 */ /* 0x000fe20008410000 */
[----:B------:R-:W-:Y:S01]  /*2200*/  FMUL.FTZ R82, R82, UR4 ;  /* 0x0000000452527c20 */ /* 0x000fe20008410000 */
[----:B------:R-:W-:Y:S01]  /*2210*/  FMUL.FTZ R21, R83, UR4 ;  /* 0x0000000453157c20 */ /* 0x000fe20008410000 */
[----:B------:R-:W-:Y:S01]  /*2220*/  FMUL.FTZ R84, R84, UR4 ;  /* 0x0000000454547c20 */ /* 0x000fe20008410000 */
[----:B--2---:R-:W-:Y:S01]  /*2230*/  FMUL.FTZ R64, R78, UR4 ;  /* 0x000000044e407c20 */ /* 0x004fe20008410000 */
[----:B------:R-:W-:Y:S01]  /*2240*/  FMUL.FTZ R85, R85, UR4 ;  /* 0x0000000455557c20 */ /* 0x000fe20008410000 */
[----:B------:R-:W-:Y:S01]  /*2250*/  @!P1 PRMT R11, RZ, 0x654, R11 ;  /* 0x00000654ff0b9816 */ /* 0x000fe2000000000b */
[----:B------:R-:W-:Y:S01]  /*2260*/  FMUL.FTZ R25, R86, UR4 ;  /* 0x0000000456197c20 */ /* 0x000fe20008410000 */
[----:B------:R-:W-:Y:S01]  /*2270*/  FMUL.FTZ R24, R87, UR4 ;  /* 0x0000000457187c20 */ /* 0x000fe20008410000 */
[----:B------:R-:W-:-:S02]  /*2280*/  IMAD R47, R2, -0x2, R47 ;  /* 0xfffffffe022f7824 */ /* 0x000fc400078e022f */
[----:B------:R-:W-:Y:S01]  /*2290*/  FMUL.FTZ R68, R68, UR4 ;  /* 0x0000000444447c20 */ /* 0x000fe20008410000 */
[----:B------:R-:W-:Y:S01]  /*22a0*/  FMUL.FTZ R79, R79, UR4 ;  /* 0x000000044f4f7c20 */ /* 0x000fe20008410000 */
[----:B------:R-:W-:Y:S01]  /*22b0*/  ULDC UR4, c[0x0][0x288] ;  /* 0x0000a20000047ab9 */ /* 0x000fe20000000800 */
[----:B0-----:R-:W-:Y:S01]  /*22c0*/  ISETP.GE.AND P3, PT, R15, 0x1, PT ;  /* 0x000000010f00780c */ /* 0x001fe20003f66270 */
[----:B------:R0:W-:Y:S01]  /*22d0*/  @!P1 SYNCS.ARRIVE.TRANS64.RED.A1T0 RZ, [R11+URZ], RZ ;  /* 0x000000ff0bff99a7 */ /* 0x0001e2000810043f */
[C---:B------:R-:W-:Y:S01]  /*22e0*/  IMAD R62, R16.reuse, UR38, R47 ;  /* 0x00000026103e7c24 */ /* 0x040fe2000f8e022f */
[----:B------:R-:W2:Y:S01]  /*22f0*/  MUFU.TANH R3, R3 ;  /* 0x0000000300037308 */ /* 0x000ea20000002400 */
[----:B------:R-:W-:Y:S01]  /*2300*/  IMAD R47, R16, UR38, R59 ;  /* 0x00000026102f7c24 */ /* 0x000fe2000f8e023b */
[----:B------:R-:W-:-:S03]  /*2310*/  LEA R55, R22, 0xffffff80, 0x7 ;  /* 0xffffff8016377811 */ /* 0x000fc600078e38ff */
[----:B------:R-:W-:Y:S02]  /*2320*/  IMAD R63, R2, -0x2, R47 ;  /* 0xfffffffe023f7824 */ /* 0x000fe400078e022f */
[----:B0-----:R-:W-:Y:S01]  /*2330*/  IMAD.U32 R11, RZ, RZ, UR4 ;  /* 0x00000004ff0b7e24 */ /* 0x001fe2000f8e00ff */
[----:B------:R-:W0:Y:S03]  /*2340*/  MUFU.TANH R90, R90 ;  /* 0x0000005a005a7308 */ /* 0x000e260000002400 */
[----:B------:R-:W-:-:S04]  /*2350*/  IMAD.IADD R51, R62, 0x1, -R11 ;  /* 0x000000013e337824 */ /* 0x000fc800078e0a0b */
[C---:B------:R-:W-:Y:S01]  /*2360*/  IMAD.IADD R70, R51.reuse, 0x1, R14 ;  /* 0x0000000133467824 */ /* 0x040fe200078e020e */
[----:B------:R-:W0:Y:S01]  /*2370*/  MUFU.TANH R0, R0 ;  /* 0x0000000000007308 */ /* 0x000e220000002400 */
[----:B------:R-:W-:-:S03]  /*2380*/  VIADD R67, R51, UR5 ;  /* 0x0000000533437c36 */ /* 0x000fc60008000000 */
[----:B-1----:R-:W-:Y:S01]  /*2390*/  VIADDMNMX R62, R66, R70, R63, PT ;  /* 0x00000046423e7246 */ /* 0x002fe2000380013f */
[----:B------:R-:W-:-:S03]  /*23a0*/  IMAD.IADD R47, R67, 0x1, R66 ;  /* 0x00000001432f7824 */ /* 0x000fc600078e0242 */
[----:B------:R-:W1:Y:S08]  /*23b0*/  MUFU.TANH R4, R4 ;  /* 0x0000000400047308 */ /* 0x000e700000002400 */
[----:B------:R-:W0:Y:S08]  /*23c0*/  MUFU.TANH R27, R27 ;  /* 0x0000001b001b7308 */ /* 0x000e300000002400 */
        /* <DEDUP_REMOVED lines=35> */
[----:B------:R0:W0:Y:S08]  /*2600*/  MUFU.TANH R113, R68 ;  /* 0x0000004400717308 */ /* 0x0000300000002400 */
        /* <DEDUP_REMOVED lines=18> */
[----:B------:R-:W0:Y:S01]  /*2730*/  MUFU.TANH R24, R24 ;  /* 0x0000001800187308 */ /* 0x000e220000002400 */
[----:B-1234-:R-:W-:Y:S05]  /*2740*/  @!P3 BRA `(.L_x_965) ;  /* 0x000000000054b947 */ /* 0x01efea0003800000 */
[----:B------:R-:W-:Y:S01]  /*2750*/  IMAD R66, R16, UR38, R66 ;  /* 0x0000002610427c24 */ /* 0x000fe2000f8e0242 */
[----:B------:R-:W-:Y:S03]  /*2760*/  BSSY B0, `(.L_x_966) ;  /* 0x000000f000007945 */ /* 0x000fe60003800000 */
[----:B------:R-:W-:-:S05]  /*2770*/  IMAD.IADD R66, R66, 0x1, -R11 ;  /* 0x0000000142427824 */ /* 0x000fca00078e0a0b */
[----:B------:R-:W-:-:S13]  /*2780*/  ISETP.GT.AND P4, PT, R66, -0x1, PT ;  /* 0xffffffff4200780c */ /* 0x000fda0003f84270 */
[----:B------:R-:W-:Y:S05]  /*2790*/  @P4 BRA `(.L_x_967) ;  /* 0x00000000001c4947 */ /* 0x000fea0003800000 */
[----:B------:R-:W-:Y:S02]  /*27a0*/  ISETP.NE.AND P4, PT, R15, 0x1, PT ;  /* 0x000000010f00780c */ /* 0x000fe40003f85270 */
[----:B------:R-:W-:-:S11]  /*27b0*/  LOP3.LUT R51, RZ, R66, RZ, 0x33, !PT ;  /* 0x00000042ff337212 */ /* 0x000fd600078e33ff */
[----:B------:R-:W1:Y:S02]  /*27c0*/  @P4 LDC.64 R74, c[0x0][0x9e8] ;  /* 0x00027a00ff4a4b82 */ /* 0x000e640000000a00 */
[----:B-1----:R-:W-:-:S05]  /*27d0*/  @P4 IMAD.HI.U32 R66, R51, R74, RZ ;  /* 0x0000004a33424227 */ /* 0x002fca00078e00ff */
[----:B------:R-:W-:-:S04]  /*27e0*/  @P4 SHF.R.U32.HI R51, RZ, R75, R66 ;  /* 0x0000004bff334219 */ /* 0x000fc80000011642 */
[----:B------:R-:W-:Y:S01]  /*27f0*/  LOP3.LUT R66, RZ, R51, RZ, 0x33, !PT ;  /* 0x00000033ff427212 */ /* 0x000fe200078e33ff */
[----:B------:R-:W-:Y:S06]  /*2800*/  BRA `(.L_x_968) ;  /* 0x0000000000107947 */ /* 0x000fec0003800000 */
.L_x_967:
[----:B------:R-:W-:-:S13]  /*2810*/  ISETP.NE.AND P4, PT, R15, 0x1, PT ;  /* 0x000000010f00780c */ /* 0x000fda0003f85270 */
[----:B------:R-:W0:Y:S02]  /*2820*/  @P4 LDC.64 R74, c[0x0][0x9e8] ;  /* 0x00027a00ff4a4b82 */ /* 0x000e240000000a00 */
[----:B0-----:R-:W-:-:S05]  /*2830*/  @P4 IMAD.HI.U32 R68, R66, R74, RZ ;  /* 0x0000004a42444227 */ /* 0x001fca00078e00ff */
[----:B------:R-:W-:-:S07]  /*2840*/  @P4 SHF.R.U32.HI R66, RZ, R75, R68 ;  /* 0x0000004bff424219 */ /* 0x000fce0000011644 */
.L_x_968:
[----:B------:R-:W-:Y:S05]  /*2850*/  BSYNC B0 ;  /* 0x0000000000007941 */ /* 0x000fea0003800000 */
.L_x_966:
[----:B------:R-:W-:-:S04]  /*2860*/  IMAD R51, R66, R15, -R55 ;  /* 0x0000000f42337224 */ /* 0x000fc800078e0a37 */
[----:B------:R-:W-:-:S05]  /*2870*/  IMAD R66, R2, -0x2, R51 ;  /* 0xfffffffe02427824 */ /* 0x000fca00078e0233 */
[----:B------:R-:W-:Y:S02]  /*2880*/  VIMNMX R47, R47, R66, !PT ;  /* 0x000000422f2f7248 */ /* 0x000fe40007fe0100 */
[----:B------:R-:W-:-:S07]  /*2890*/  VIADDMNMX R62, R66, R15, R62, PT ;  /* 0x0000000f423e7246 */ /* 0x000fce000380013e */
.L_x_965:
[C---:B------:R-:W-:Y:S01]  /*28a0*/  ISETP.GE.AND P4, PT, R59.reuse, 0x2, PT ;  /* 0x000000023b00780c */ /* 0x040fe20003f86270 */
[----:B0-----:R-:W0:Y:S01]  /*28b0*/  SHFL.IDX PT, R68, R49, 0x1, 0x1c1f ;  /* 0x003c1f0031447f89 */ /* 0x001e2200000e0000 */
[----:B------:R-:W-:Y:S02]  /*28c0*/  ISETP.GE.AND P6, PT, R59, 0x9, PT ;  /* 0x000000093b00780c */ /* 0x000fe40003fc6270 */
[----:B------:R-:W-:Y:S02]  /*28d0*/  ISETP.GT.AND P5, PT, R47, 0x1, !P4 ;  /* 0x000000012f00780c */ /* 0x000fe400067a4270 */
[----:B------:R-:W-:Y:S02]  /*28e0*/  P2R R51, PR, RZ, 0x40 ;  /* 0x00000040ff337803 */ /* 0x000fe40000000000 */
[----:B------:R-:W-:-:S04]  /*28f0*/  ISETP.LT.OR P5, PT, R62, 0x2, P5 ;  /* 0x000000023e00780c */ /* 0x000fc80002fa1670 */
[----:B------:R-:W-:Y:S02]  /*2900*/  FSEL R93, R90, -INF , !P5 ;  /* 0xff8000005a5d7808 */ /* 0x000fe40006800000 */
[----:B------:R-:W-:Y:S02]  /*2910*/  ISETP.GT.AND P5, PT, R47, 0x8, !P6 ;  /* 0x000000082f00780c */ /* 0x000fe400077a4270 */
[----:B------:R-:W-:Y:S02]  /*2920*/  ISETP.GE.AND P6, PT, R59, 0xa, PT ;  /* 0x0000000a3b00780c */ /* 0x000fe40003fc6270 */
[----:B------:R-:W-:Y:S02]  /*2930*/  ISETP.LT.OR P5, PT, R62, 0x9, P5 ;  /* 0x000000093e00780c */ /* 0x000fe40002fa1670 */
[----:B------:R-:W-:Y:S02]  /*2940*/  P2R R74, PR, RZ, 0x40 ;  /* 0x00000040ff4a7803 */ /* 0x000fe40000000000 */
[----:B------:R-:W-:-:S02]  /*2950*/  FSEL R95, R27, -INF , !P5 ;  /* 0xff8000001b5f7808 */ /* 0x000fc40006800000 */
[----:B------:R-:W-:Y:S01]  /*2960*/  ISETP.GT.AND P5, PT, R47, 0x9, !P6 ;  /* 0x000000092f00780c */ /* 0x000fe200077a4270 */
[----:B0-----:R-:W-:Y:S01]  /*2970*/  IMAD.IADD R66, R67, 0x1, R68 ;  /* 0x0000000143427824 */ /* 0x001fe200078e0244 */
[----:B------:R-:W-:Y:S02]  /*2980*/  ISETP.GE.AND P6, PT, R59, 0x11, PT ;  /* 0x000000113b00780c */ /* 0x000fe40003fc6270 */
[----:B------:R-:W-:Y:S02]  /*2990*/  ISETP.LT.OR P5, PT, R62, 0xa, P5 ;  /* 0x0000000a3e00780c */ /* 0x000fe40002fa1670 */
[----:B------:R-:W-:Y:S02]  /*29a0*/  P2R R75, PR, RZ, 0x40 ;  /* 0x00000040ff4b7803 */ /* 0x000fe40000000000 */
[----:B------:R-:W-:Y:S02]  /*29b0*/  FSEL R137, R29, -INF , !P5 ;  /* 0xff8000001d897808 */ /* 0x000fe40006800000 */
[----:B------:R-:W-:-:S02]  /*29c0*/  ISETP.GT.AND P5, PT, R47, 0x10, !P6 ;  /* 0x000000102f00780c */ /* 0x000fc400077a4270 */
[----:B------:R-:W-:Y:S02]  /*29d0*/  ISETP.GE.AND P6, PT, R59, 0x12, PT ;  /* 0x000000123b00780c */ /* 0x000fe40003fc6270 */
[----:B------:R-:W-:Y:S02]  /*29e0*/  ISETP.LT.OR P5, PT, R62, 0x11, P5 ;  /* 0x000000113e00780c */ /* 0x000fe40002fa1670 */
[----:B------:R-:W-:Y:S02]  /*29f0*/  P2R R78, PR, RZ, 0x40 ;  /* 0x00000040ff4e7803 */ /* 0x000fe40000000000 */
[----:B------:R-:W-:Y:S02]  /*2a00*/  FSEL R139, R31, -INF , !P5 ;  /* 0xff8000001f8b7808 */ /* 0x000fe40006800000 */
[----:B------:R-:W-:Y:S02]  /*2a10*/  ISETP.GT.AND P5, PT, R47, 0x11, !P6 ;  /* 0x000000112f00780c */ /* 0x000fe400077a4270 */
[----:B------:R-:W-:-:S02]  /*2a20*/  ISETP.GE.AND P6, PT, R59, 0x19, PT ;  /* 0x000000193b00780c */ /* 0x000fc40003fc6270 */
[C---:B------:R-:W-:Y:S02]  /*2a30*/  ISETP.LT.OR P5, PT, R62.reuse, 0x12, P5 ;  /* 0x000000123e00780c */ /* 0x040fe40002fa1670 */
[----:B------:R-:W-:Y:S02]  /*2a40*/  P2R R79, PR, RZ, 0x40 ;  /* 0x00000040ff4f7803 */ /* 0x000fe40000000000 */
[----:B------:R-:W-:Y:S02]  /*2a50*/  FSEL R141, R33, -INF , !P5 ;  /* 0xff800000218d7808 */ /* 0x000fe40006800000 */
[----:B------:R-:W-:Y:S02]  /*2a60*/  ISETP.GT.AND P5, PT, R47, 0x18, !P6 ;  /* 0x000000182f00780c */ /* 0x000fe400077a4270 */
[----:B------:R-:W-:Y:S02]  /*2a70*/  ISETP.GE.AND P6, PT, R59, 0x1a, PT ;  /* 0x0000001a3b00780c */ /* 0x000fe40003fc6270 */
[----:B------:R-:W-:-:S02]  /*2a80*/  ISETP.LT.OR P5, PT, R62, 0x19, P5 ;  /* 0x000000193e00780c */ /* 0x000fc40002fa1670 */
[----:B------:R-:W-:Y:S02]  /*2a90*/  P2R R83, PR, RZ, 0x40 ;  /* 0x00000040ff537803 */ /* 0x000fe40000000000 */
[----:B------:R-:W-:Y:S02]  /*2aa0*/  FSEL R135, R35, -INF , !P5 ;  /* 0xff80000023877808 */ /* 0x000fe40006800000 */
[----:B------:R-:W-:Y:S02]  /*2ab0*/  ISETP.GT.AND P5, PT, R47, 0x19, !P6 ;  /* 0x000000192f00780c */ /* 0x000fe400077a4270 */
[----:B------:R-:W-:Y:S02]  /*2ac0*/  ISETP.GE.AND P6, PT, R59, 0x21, PT ;  /* 0x000000213b00780c */ /* 0x000fe40003fc6270 */
[----:B------:R-:W-:Y:S02]  /*2ad0*/  ISETP.LT.OR P5, PT, R62, 0x1a, P5 ;  /* 0x0000001a3e00780c */ /* 0x000fe40002fa1670 */
[----:B------:R-:W-:-:S02]  /*2ae0*/  P2R R86, PR, RZ, 0x40 ;  /* 0x00000040ff567803 */ /* 0x000fc40000000000 */
[----:B------:R-:W-:Y:S02]  /*2af0*/  FSEL R97, R37, -INF , !P5 ;  /* 0xff80000025617808 */ /* 0x000fe40006800000 */
[----:B------:R-:W-:Y:S02]  /*2b00*/  ISETP.GT.AND P5, PT, R47, 0x20, !P6 ;  /* 0x000000202f00780c */ /* 0x000fe400077a4270 */
[----:B------:R-:W-:Y:S02]  /*2b10*/  ISETP.GE.AND P6, PT, R59, 0x22, PT ;  /* 0x000000223b00780c */ /* 0x000fe40003fc6270 */
[----:B------:R-:W-:Y:S02]  /*2b20*/  ISETP.LT.OR P5, PT, R62, 0x21, P5 ;  /* 0x000000213e00780c */ /* 0x000fe40002fa1670 */
[----:B------:R-:W-:Y:S02]  /*2b30*/  P2R R87, PR, RZ, 0x40 ;  /* 0x00000040ff577803 */ /* 0x000fe40000000000 */
[----:B------:R-:W-:-:S02]  /*2b40*/  FSEL R133, R39, -INF , !P5 ;  /* 0xff80000027857808 */ /* 0x000fc40006800000 */
[----:B------:R-:W-:Y:S02]  /*2b50*/  ISETP.GT.AND P5, PT, R47, 0x21, !P6 ;  /* 0x000000212f00780c */ /* 0x000fe400077a4270 */
        /* <DEDUP_REMOVED lines=86> */
[----:B------:R-:W-:-:S04]  /*30c0*/  ISETP.LT.OR P5, PT, R62, 0x69, P5 ;  /* 0x000000693e00780c */ /* 0x000fc80002fa1670 */
[----:B------:R-:W-:Y:S02]  /*30d0*/  FSEL R31, R76, -INF , !P5 ;  /* 0xff8000004c1f7808 */ /* 0x000fe40006800000 */
[----:B------:R-:W-:Y:S02]  /*30e0*/  ISETP.GT.AND P5, PT, R47, 0x69, !P6 ;  /* 0x000000692f00780c */ /* 0x000fe400077a4270 */
[----:B------:R-:W-:Y:S02]  /*30f0*/  P2R R76, PR, RZ, 0x40 ;  /* 0x00000040ff4c7803 */ /* 0x000fe40000000000 */
[----:B------:R-:W-:Y:S02]  /*3100*/  ISETP.LT.OR P5, PT, R62, 0x6a, P5 ;  /* 0x0000006a3e00780c */ /* 0x000fe40002fa1670 */
[----:B------:R-:W-:Y:S02]  /*3110*/  ISETP.GE.AND P6, PT, R59, 0x71, PT ;  /* 0x000000713b00780c */ /* 0x000fe40003fc6270 */
[----:B------:R-:W-:-:S02]  /*3120*/  FSEL R35, R77, -INF , !P5 ;  /* 0xff8000004d237808 */ /* 0x000fc40006800000 */
[----:B------:R-:W-:Y:S02]  /*3130*/  ISETP.GT.AND P5, PT, R47, 0x70, !P6 ;  /* 0x000000702f00780c */ /* 0x000fe400077a4270 */
[----:B------:R-:W-:Y:S02]  /*3140*/  P2R R69, PR, RZ, 0x40 ;  /* 0x00000040ff457803 */ /* 0x000fe40000000000 */
[----:B------:R-:W-:Y:S02]  /*3150*/  ISETP.LT.OR P5, PT, R62, 0x71, P5 ;  /* 0x000000713e00780c */ /* 0x000fe40002fa1670 */
[----:B------:R-:W-:Y:S02]  /*3160*/  ISETP.GE.AND P6, PT, R59, 0x72, PT ;  /* 0x000000723b00780c */ /* 0x000fe40003fc6270 */
[----:B------:R-:W-:Y:S02]  /*3170*/  FSEL R29, R80, -INF , !P5 ;  /* 0xff800000501d7808 */ /* 0x000fe40006800000 */
[----:B------:R-:W-:-:S02]  /*3180*/  ISETP.GT.AND P5, PT, R47, 0x71, !P6 ;  /* 0x000000712f00780c */ /* 0x000fc400077a4270 */
[----:B------:R-:W-:Y:S02]  /*3190*/  P2R R80, PR, RZ, 0x40 ;  /* 0x00000040ff507803 */ /* 0x000fe40000000000 */
[----:B------:R-:W-:-:S04]  /*31a0*/  ISETP.LT.OR P5, PT, R62, 0x72, P5 ;  /* 0x000000723e00780c */ /* 0x000fc80002fa1670 */
[----:B------:R-:W-:Y:S02]  /*31b0*/  FSEL R33, R81, -INF , !P5 ;  /* 0xff80000051217808 */ /* 0x000fe40006800000 */
[----:B------:R-:W-:-:S04]  /*31c0*/  ISETP.GE.AND P5, PT, R59, 0x79, PT ;  /* 0x000000793b00780c */ /* 0x000fc80003fa6270 */
[----:B------:R-:W-:-:S04]  /*31d0*/  ISETP.GT.AND P6, PT, R47, 0x78, !P5 ;  /* 0x000000782f00780c */ /* 0x000fc80006fc4270 */
[----:B------:R-:W-:-:S04]  /*31e0*/  ISETP.LT.OR P6, PT, R62, 0x79, P6 ;  /* 0x000000793e00780c */ /* 0x000fc800037c1670 */
[----:B------:R-:W-:Y:S02]  /*31f0*/  FSEL R27, R84, -INF , !P6 ;  /* 0xff800000541b7808 */ /* 0x000fe40007000000 */
[----:B------:R-:W-:-:S04]  /*3200*/  ISETP.GE.AND P6, PT, R59, 0x1, PT ;  /* 0x000000013b00780c */ /* 0x000fc80003fc6270 */
[----:B------:R-:W-:Y:S02]  /*3210*/  P2R R72, PR, RZ, 0x40 ;  /* 0x00000040ff487803 */ /* 0x000fe40000000000 */
[----:B------:R-:W-:-:S04]  /*3220*/  ISETP.GT.AND P6, PT, R47, RZ, !P6 ;  /* 0x000000ff2f00720c */ /* 0x000fc800077c4270 */
[----:B------:R-:W-:-:S04]  /*3230*/  ISETP.LT.OR P6, PT, R62, 0x1, P6 ;  /* 0x000000013e00780c */ /* 0x000fc800037c1670 */
[----:B------:R-:W-:Y:S02]  /*3240*/  FSEL R91, R3, -INF , !P6 ;  /* 0xff800000035b7808 */ /* 0x000fe40007000000 */
[----:B------:R-:W-:-:S04]  /*3250*/  ISETP.GE.AND P6, PT, R59, 0x7a, PT ;  /* 0x0000007a3b00780c */ /* 0x000fc80003fc6270 */
[----:B------:R-:W-:Y:S02]  /*3260*/  P2R R84, PR, RZ, 0x40 ;  /* 0x00000040ff547803 */ /* 0x000fe40000000000 */
[----:B------:R-:W-:-:S04]  /*3270*/  ISETP.GT.AND P6, PT, R47, 0x79, !P6 ;  /* 0x000000792f00780c */ /* 0x000fc800077c4270 */
[----:B------:R-:W-:Y:S02]  /*3280*/  ISETP.LT.OR P6, PT, R62, 0x7a, P6 ;  /* 0x0000007a3e00780c */ /* 0x000fe400037c1670 */
[----:B------:R-:W-:Y:S02]  /*3290*/  VIADDMNMX R62, R68, R70, R63, PT ;  /* 0x00000046443e7246 */ /* 0x000fe4000380013f */
[----:B------:R-:W-:Y:S01]  /*32a0*/  FSEL R3, R85, -INF , !P6 ;  /* 0xff80000055037808 */ /* 0x000fe20007000000 */
[----:B------:R-:W-:Y:S08]  /*32b0*/  @!P3 BRA `(.L_x_969) ;  /* 0x000000000054b947 */ /* 0x000ff00003800000 */
[----:B------:R-:W-:Y:S01]  /*32c0*/  IMAD R68, R16, UR38, R68 ;  /* 0x0000002610447c24 */ /* 0x000fe2000f8e0244 */
[----:B------:R-:W-:Y:S03]  /*32d0*/  BSSY B0, `(.L_x_970) ;  /* 0x000000f000007945 */ /* 0x000fe60003800000 */
[----:B------:R-:W-:-:S05]  /*32e0*/  IMAD.IADD R68, R68, 0x1, -R11 ;  /* 0x0000000144447824 */ /* 0x000fca00078e0a0b */
        /* <DEDUP_REMOVED lines=9> */
.L_x_971:
[----:B------:R-:W-:-:S13]  /*3380*/  ISETP.NE.AND P6, PT, R15, 0x1, PT ;  /* 0x000000010f00780c */ /* 0x000fda0003fc5270 */
[----:B------:R-:W0:Y:S02]  /*3390*/  @P6 LDC.64 R70, c[0x0][0x9e8] ;  /* 0x00027a00ff466b82 */ /* 0x000e240000000a00 */
[----:B0-----:R-:W-:-:S05]  /*33a0*/  @P6 IMAD.HI.U32 R70, R68, R70, RZ ;  /* 0x0000004644466227 */ /* 0x001fca00078e00ff */
[----:B------:R-:W-:-:S07]  /*33b0*/  @P6 SHF.R.U32.HI R68, RZ, R71, R70 ;  /* 0x00000047ff446219 */ /* 0x000fce0000011646 */
.L_x_972:
[----:B------:R-:W-:Y:S05]  /*33c0*/  BSYNC B0 ;  /* 0x0000000000007941 */ /* 0x000fea0003800000 */
.L_x_970:
[----:B------:R-:W-:-:S04]  /*33d0*/  IMAD R37, R68, R15, -R55 ;  /* 0x0000000f44257224 */ /* 0x000fc800078e0a37 */
[----:B------:R-:W-:-:S05]  /*33e0*/  IMAD R37, R2, -0x2, R37 ;  /* 0xfffffffe02257824 */ /* 0x000fca00078e0225 */
[----:B------:R-:W-:Y:S02]  /*33f0*/  VIMNMX R66, R66, R37, !PT ;  /* 0x0000002542427248 */ /* 0x000fe40007fe0100 */
[----:B------:R-:W-:-:S07]  /*3400*/  VIADDMNMX R62, R37, R15, R62, PT ;  /* 0x0000000f253e7246 */ /* 0x000fce000380013e */
.L_x_969:
[----:B------:R-:W-:Y:S01]  /*3410*/  ISETP.GT.AND P4, PT, R66, 0x1, !P4 ;  /* 0x000000014200780c */ /* 0x000fe20006784270 */
[----:B------:R-:W-:Y:S01]  /*3420*/  ULDC UR4, c[0x0][0x988] ;  /* 0x0002620000047ab9 */ /* 0x000fe20000000800 */
[----:B------:R-:W-:Y:S02]  /*3430*/  ISETP.NE.AND P6, PT, R79, RZ, PT ;  /* 0x000000ff4f00720c */ /* 0x000fe40003fc5270 */
[----:B------:R-:W-:Y:S02]  /*3440*/  ISETP.LT.OR P4, PT, R62, 0x2, P4 ;  /* 0x000000023e00780c */ /* 0x000fe40002781670 */
[----:B------:R-:W-:Y:S02]  /*3450*/  ISETP.GT.AND P5, PT, R66, 0x78, !P5 ;  /* 0x000000784200780c */ /* 0x000fe40006fa4270 */
[----:B------:R-:W-:Y:S02]  /*3460*/  FSEL R37, R4, -INF , !P4 ;  /* 0xff80000004257808 */ /* 0x000fe40006000000 */
[----:B------:R-:W-:-:S02]  /*3470*/  ISETP.NE.AND P4, PT, R51, RZ, PT ;  /* 0x000000ff3300720c */ /* 0x000fc40003f85270 */
[----:B------:R-:W-:Y:S02]  /*3480*/  FMNMX.FTZ R4, R91, R93, !PT ;  /* 0x0000005d5b047209 */ /* 0x000fe40007810000 */
[----:B------:R-:W-:Y:S02]  /*3490*/  ISETP.GT.AND P4, PT, R66, 0x8, !P4 ;  /* 0x000000084200780c */ /* 0x000fe40006784270 */
[----:B------:R-:W-:Y:S02]  /*34a0*/  FMNMX.FTZ R4, R95, R4, !PT ;  /* 0x000000045f047209 */ /* 0x000fe40007810000 */
[----:B------:R-:W-:Y:S02]  /*34b0*/  ISETP.LT.OR P4, PT, R62, 0x9, P4 ;  /* 0x000000093e00780c */ /* 0x000fe40002781670 */
[----:B------:R-:W-:Y:S02]  /*34c0*/  FMNMX.FTZ R4, R137, R4, !PT ;  /* 0x0000000489047209 */ /* 0x000fe40007810000 */
[----:B------:R-:W-:-:S02]  /*34d0*/  FSEL R39, R8, -INF , !P4 ;  /* 0xff80000008277808 */ /* 0x000fc40006000000 */
[----:B------:R-:W-:Y:S02]  /*34e0*/  ISETP.NE.AND P4, PT, R74, RZ, PT ;  /* 0x000000ff4a00720c */ /* 0x000fe40003f85270 */
[----:B------:R-:W-:Y:S02]  /*34f0*/  FMNMX.FTZ R4, R139, R4, !PT ;  /* 0x000000048b047209 */ /* 0x000fe40007810000 */
[----:B------:R-:W-:Y:S02]  /*3500*/  ISETP.GT.AND P4, PT, R66, 0x9, !P4 ;  /* 0x000000094200780c */ /* 0x000fe40006784270 */
[----:B------:R-:W-:Y:S02]  /*3510*/  FMNMX.FTZ R4, R141, R4, !PT ;  /* 0x000000048d047209 */ /* 0x000fe40007810000 */
[----:B------:R-:W-:Y:S02]  /*3520*/  ISETP.LT.OR P4, PT, R62, 0xa, P4 ;  /* 0x0000000a3e00780c */ /* 0x000fe40002781670 */
[----:B------:R-:W-:-:S02]  /*3530*/  FMNMX.FTZ R4, R135, R4, !PT ;  /* 0x0000000487047209 */ /* 0x000fc40007810000 */
[----:B------:R-:W-:Y:S02]  /*3540*/  FSEL R41, R9, -INF , !P4 ;  /* 0xff80000009297808 */ /* 0x000fe40006000000 */
[----:B------:R-:W-:Y:S02]  /*3550*/  ISETP.NE.AND P4, PT, R75, RZ, PT ;  /* 0x000000ff4b00720c */ /* 0x000fe40003f85270 */
[----:B------:R-:W-:Y:S02]  /*3560*/  FMNMX.FTZ R4, R97, R4, !PT ;  /* 0x0000000461047209 */ /* 0x000fe40007810000 */
[----:B------:R-:W-:Y:S02]  /*3570*/  ISETP.GT.AND P4, PT, R66, 0x10, !P4 ;  /* 0x000000104200780c */ /* 0x000fe40006784270 */
[----:B------:R-:W-:Y:S02]  /*3580*/  FMNMX.FTZ R4, R133, R4, !PT ;  /* 0x0000000485047209 */ /* 0x000fe40007810000 */
[----:B------:R-:W-:-:S02]  /*3590*/  ISETP.LT.OR P4, PT, R62, 0x11, P4 ;  /* 0x000000113e00780c */ /* 0x000fc40002781670 */
[----:B------:R-:W-:Y:S02]  /*35a0*/  FMNMX.FTZ R4, R99, R4, !PT ;  /* 0x0000000463047209 */ /* 0x000fe40007810000 */
[----:B------:R-:W-:Y:S02]  /*35b0*/  FSEL R43, R10, -INF , !P4 ;  /* 0xff8000000a2b7808 */ /* 0x000fe40006000000 */
[----:B------:R-:W-:Y:S02]  /*35c0*/  ISETP.NE.AND P4, PT, R78, RZ, PT ;  /* 0x000000ff4e00720c */ /* 0x000fe40003f85270 */
[----:B------:R-:W-:Y:S02]  /*35d0*/  FMNMX.FTZ R4, R131, R4, !PT ;  /* 0x0000000483047209 */ /* 0x000fe40007810000 */
[----:B------:R-:W-:Y:S02]  /*35e0*/  ISETP.GT.AND P4, PT, R66, 0x11, !P4 ;  /* 0x000000114200780c */ /* 0x000fe40006784270 */
[----:B------:R-:W-:-:S02]  /*35f0*/  FMNMX.FTZ R4, R101, R4, !PT ;  /* 0x0000000465047209 */ /* 0x000fc40007810000 */
[----:B------:R-:W-:Y:S02]  /*3600*/  ISETP.LT.OR P4, PT, R62, 0x12, P4 ;  /* 0x000000123e00780c */ /* 0x000fe40002781670 */
[----:B------:R-:W-:Y:S02]  /*3610*/  FMNMX.FTZ R4, R129, R4, !PT ;  /* 0x0000000481047209 */ /* 0x000fe40007810000 */
[----:B------:R-:W-:Y:S01]  /*3620*/  FSEL R45, R12, -INF , !P4 ;  /* 0xff8000000c2d7808 */ /* 0x000fe20006000000 */
[----:B------:R-:W-:Y:S01]  /*3630*/  IMAD.U32 R12, RZ, RZ, UR4 ;  /* 0x00000004ff0c7e24 */ /* 0x000fe2000f8e00ff */
[----:B------:R-:W-:Y:S02]  /*3640*/  ISETP.GT.AND P4, PT, R66, 0x18, !P6 ;  /* 0x000000184200780c */ /* 0x000fe40007784270 */
[----:B------:R-:W-:Y:S02]  /*3650*/  ISETP.NE.AND P6, PT, R53, RZ, PT ;  /* 0x000000ff3500720c */ /* 0x000fe40003fc5270 */
        /* <DEDUP_REMOVED lines=9> */
[----:B------:R-:W-:Y:S02]  /*36f0*/  FSEL R47, R20, -INF , !P4 ;  /* 0xff800000142f7808 */ /* 0x000fe40006000000 */
[----:B------:R-:W-:Y:S02]  /*3700*/  ISETP.NE.AND P4, PT, R86, RZ, PT ;  /* 0x000000ff5600720c */ /* 0x000fe40003f85270 */
[----:B------:R-:W-:Y:S02]  /*3710*/  FMNMX.FTZ R4, R123, R4, !PT ;  /* 0x000000047b047209 */ /* 0x000fe40007810000 */
[----:B------:R-:W-:-:S02]  /*3720*/  ISETP.GT.AND P4, PT, R66, 0x20, !P4 ;  /* 0x000000204200780c */ /* 0x000fc40006784270 */
[----:B------:R-:W-:Y:S02]  /*3730*/  FMNMX.FTZ R4, R121, R4, !PT ;  /* 0x0000000479047209 */ /* 0x000fe40007810000 */
[----:B------:R-:W-:Y:S02]  /*3740*/  ISETP.LT.OR P4, PT, R62, 0x21, P4 ;  /* 0x000000213e00780c */ /* 0x000fe40002781670 */
[----:B------:R-:W-:Y:S02]  /*3750*/  FMNMX.FTZ R4, R119, R4, !PT ;  /* 0x0000000477047209 */ /* 0x000fe40007810000 */
[----:B------:R-:W-:Y:S02]  /*3760*/  FSEL R49, R26, -INF , !P4 ;  /* 0xff8000001a317808 */ /* 0x000fe40006000000 */
[----:B------:R-:W-:Y:S02]  /*3770*/  ISETP.NE.AND P4, PT, R87, RZ, PT ;  /* 0x000000ff5700720c */ /* 0x000fe40003f85270 */
[----:B------:R-:W-:-:S02]  /*3780*/  FMNMX.FTZ R4, R117, R4, !PT ;  /* 0x0000000475047209 */ /* 0x000fc40007810000 */
[----:B------:R-:W-:Y:S02]  /*3790*/  ISETP.GT.AND P4, PT, R66, 0x21, !P4 ;  /* 0x000000214200780c */ /* 0x000fe40006784270 */
[----:B------:R-:W-:Y:S02]  /*37a0*/  FMNMX.FTZ R4, R115, R4, !PT ;  /* 0x0000000473047209 */ /* 0x000fe40007810000 */
[----:B------:R-:W-:Y:S02]  /*37b0*/  ISETP.LT.OR P4, PT, R62, 0x22, P4 ;  /* 0x000000223e00780c */ /* 0x000fe40002781670 */
[----:B------:R-:W-:Y:S02]  /*37c0*/  FMNMX.FTZ R4, R113, R4, !PT ;  /* 0x0000000471047209 */ /* 0x000fe40007810000 */
        /* <DEDUP_REMOVED lines=22> */
[----:B------:R-:W-:Y:S01]  /*3930*/  ISETP.NE.AND P4, PT, R96, RZ, PT ;  /* 0x000000ff6000720c */ /* 0x000fe20003f85270 */
[----:B------:R-:W0:Y:S01]  /*3940*/  SHFL.BFLY PT, R9, R4, 0x2, 0x1f ;  /* 0x0c401f0004097f89 */ /* 0x000e2200000e0000 */
[----:B------:R-:W-:Y:S02]  /*3950*/  ISETP.LT.OR P5, PT, R62, 0x79, P5 ;  /* 0x000000793e00780c */ /* 0x000fe40002fa1670 */
[----:B------:R-:W-:Y:S02]  /*3960*/  ISETP.GT.AND P4, PT, R66, 0x31, !P4 ;  /* 0x000000314200780c */ /* 0x000fe40006784270 */
[----:B------:R-:W-:-:S02]  /*3970*/  FSEL R25, R25, -INF , !P5 ;  /* 0xff80000019197808 */ /* 0x000fc40006800000 */
[----:B------:R-:W-:-:S04]  /*3980*/  ISETP.LT.OR P4, PT, R62, 0x32, P4 ;  /* 0x000000323e00780c */ /* 0x000fc80002781670 */
[----:B------:R-:W-:Y:S02]  /*3990*/  FSEL R59, R36, -INF , !P4 ;  /* 0xff800000243b7808 */ /* 0x000fe40006000000 */
[----:B------:R-:W-:-:S04]  /*39a0*/  ISETP.NE.AND P4, PT, R98, RZ, PT ;  /* 0x000000ff6200720c */ /* 0x000fc80003f85270 */
[----:B------:R-:W-:-:S04]  /*39b0*/  ISETP.GT.AND P4, PT, R66, 0x38, !P4 ;  /* 0x000000384200780c */ /* 0x000fc80006784270 */
[----:B------:R-:W-:Y:S02]  /*39c0*/  ISETP.LT.OR P4, PT, R62, 0x39, P4 ;  /* 0x000000393e00780c */ /* 0x000fe40002781670 */
[----:B0-----:R-:W-:Y:S02]  /*39d0*/  FMNMX.FTZ R8, R4, R9, !PT ;  /* 0x0000000904087209 */ /* 0x001fe40007810000 */
[----:B------:R-:W-:Y:S02]  /*39e0*/  FSEL R61, R38, -INF , !P4 ;  /* 0xff800000263d7808 */ /* 0x000fe40006000000 */
[----:B------:R-:W-:Y:S01]  /*39f0*/  ISETP.NE.AND P4, PT, R100, RZ, PT ;  /* 0x000000ff6400720c */ /* 0x000fe20003f85270 */
[----:B------:R-:W0:Y:S03]  /*3a00*/  SHFL.BFLY PT, R9, R8, 0x1, 0x1f ;  /* 0x0c201f0008097f89 */ /* 0x000e2600000e0000 */
[----:B------:R-:W-:-:S04]  /*3a10*/  ISETP.GT.AND P4, PT, R66, 0x39, !P4 ;  /* 0x000000394200780c */ /* 0x000fc80006784270 */
[----:B------:R-:W-:-:S04]  /*3a20*/  ISETP.LT.OR P4, PT, R62, 0x3a, P4 ;  /* 0x0000003a3e00780c */ /* 0x000fc80002781670 */
[----:B------:R-:W-:Y:S02]  /*3a30*/  FSEL R63, R40, -INF , !P4 ;  /* 0xff800000283f7808 */ /* 0x000fe40006000000 */
[----:B------:R-:W-:-:S04]  /*3a40*/  ISETP.NE.AND P4, PT, R102, RZ, PT ;  /* 0x000000ff6600720c */ /* 0x000fc80003f85270 */
[----:B------:R-:W-:-:S04]  /*3a50*/  ISETP.GT.AND P4, PT, R66, 0x40, !P4 ;  /* 0x000000404200780c */ /* 0x000fc80006784270 */
[----:B------:R-:W-:Y:S02]  /*3a60*/  ISETP.LT.OR P4, PT, R62, 0x41, P4 ;  /* 0x000000413e00780c */ /* 0x000fe40002781670 */
[----:B0-----:R-:W-:Y:S02]  /*3a70*/  FMNMX.FTZ R9, R8, R9, !PT ;  /* 0x0000000908097209 */ /* 0x001fe40007810000 */
[----:B------:R-:W-:Y:S02]  /*3a80*/  FSEL R65, R42, -INF , !P4 ;  /* 0xff8000002a417808 */ /* 0x000fe40006000000 */
[----:B------:R-:W-:Y:S01]  /*3a90*/  ISETP.GT.AND P4, PT, R66, 0x41, !P6 ;  /* 0x000000414200780c */ /* 0x000fe20007784270 */
[----:B------:R-:W-:Y:S01]  /*3aa0*/  FMUL.FTZ R10, R9, R12 ;  /* 0x0000000c090a7220 */ /* 0x000fe20000410000 */
[----:B------:R-:W-:Y:S02]  /*3ab0*/  ISETP.NE.AND P6, PT, R69, RZ, PT ;  /* 0x000000ff4500720c */ /* 0x000fe40003fc5270 */
[----:B------:R-:W-:-:S04]  /*3ac0*/  ISETP.LT.OR P4, PT, R62, 0x42, P4 ;  /* 0x000000423e00780c */ /* 0x000fc80002781670 */
[----:B------:R-:W-:Y:S02]  /*3ad0*/  FSEL R67, R44, -INF , !P4 ;  /* 0xff8000002c437808 */ /* 0x000fe40006000000 */
[----:B------:R-:W-:Y:S01]  /*3ae0*/  ISETP.NE.AND P4, PT, R104, RZ, PT ;  /* 0x000000ff6800720c */ /* 0x000fe20003f85270 */
[----:B------:R-:W0:Y:S03]  /*3af0*/  @P2 LDC R44, c[0x0][0x44c] ;  /* 0x00011300ff2c2b82 */ /* 0x000e260000000800 */
[----:B------:R-:W-:-:S04]  /*3b00*/  ISETP.GT.AND P4, PT, R66, 0x48, !P4 ;  /* 0x000000484200780c */ /* 0x000fc80006784270 */
[----:B------:R-:W-:-:S04]  /*3b10*/  ISETP.LT.OR P4, PT, R62, 0x49, P4 ;  /* 0x000000493e00780c */ /* 0x000fc80002781670 */
[----:B------:R-:W-:Y:S02]  /*3b20*/  FSEL R69, R46, -INF , !P4 ;  /* 0xff8000002e457808 */ /* 0x000fe40006000000 */
[----:B------:R-:W-:Y:S01]  /*3b30*/  ISETP.NE.AND P4, PT, R106, RZ, PT ;  /* 0x000000ff6a00720c */ /* 0x000fe20003f85270 */
[----:B------:R-:W1:Y:S03]  /*3b40*/  @P2 LDC R46, c[0x0][0x450] ;  /* 0x00011400ff2e2b82 */ /* 0x000e660000000800 */
[----:B------:R-:W-:-:S04]  /*3b50*/  ISETP.GT.AND P4, PT, R66, 0x49, !P4 ;  /* 0x000000494200780c */ /* 0x000fc80006784270 */
[----:B------:R-:W-:-:S04]  /*3b60*/  ISETP.LT.OR P4, PT, R62, 0x4a, P4 ;  /* 0x0000004a3e00780c */ /* 0x000fc80002781670 */
[----:B------:R-:W-:Y:S02]  /*3b70*/  FSEL R71, R48, -INF , !P4 ;  /* 0xff80000030477808 */ /* 0x000fe40006000000 */
[----:B------:R-:W-:-:S04]  /*3b80*/  ISETP.NE.AND P4, PT, R108, RZ, PT ;  /* 0x000000ff6c00720c */ /* 0x000fc80003f85270 */
        /* <DEDUP_REMOVED lines=31> */
[----:B------:R-:W-:Y:S02]  /*3d80*/  ISETP.GT.AND P4, PT, R66, 0x70, !P6 ;  /* 0x000000704200780c */ /* 0x000fe40007784270 */
[----:B------:R-:W-:Y:S02]  /*3d90*/  ISETP.NE.AND P6, PT, R72, RZ, PT ;  /* 0x000000ff4800720c */ /* 0x000fe40003fc5270 */
[----:B------:R-:W-:-:S04]  /*3da0*/  ISETP.LT.OR P4, PT, R62, 0x71, P4 ;  /* 0x000000713e00780c */ /* 0x000fc80002781670 */
[----:B------:R-:W-:Y:S02]  /*3db0*/  FSEL R87, R82, -INF , !P4 ;  /* 0xff80000052577808 */ /* 0x000fe40006000000 */
[----:B------:R-:W-:-:S04]  /*3dc0*/  FSETP.NEU.FTZ.AND P4, PT, R9, -INF , PT ;  /* 0xff8000000900780b */ /* 0x000fc80003f9d000 */
[----:B------:R-:W-:Y:S02]  /*3dd0*/  FSEL R20, R10, RZ, P4 ;  /* 0x000000ff0a147208 */ /* 0x000fe40002000000 */
[----:B------:R-:W-:Y:S02]  /*3de0*/  ISETP.GT.AND P4, PT, R66, RZ, !P6 ;  /* 0x000000ff4200720c */ /* 0x000fe40007784270 */
[----:B------:R-:W-:Y:S01]  /*3df0*/  ISETP.NE.AND P6, PT, R84, RZ, PT ;  /* 0x000000ff5400720c */ /* 0x000fe20003fc5270 */
[-CC-:B------:R-:W-:Y:S01]  /*3e00*/  FFMA.FTZ R164, R125, R12.reuse, -R20.reuse ;  /* 0x0000000c7da47223 */ /* 0x180fe20000010814 */
[----:B------:R-:W-:Y:S01]  /*3e10*/  ISETP.LT.OR P4, PT, R62, 0x1, P4 ;  /* 0x000000013e00780c */ /* 0x000fe20002781670 */
[-CC-:B------:R-:W-:Y:S01]  /*3e20*/  FFMA.FTZ R8, R119, R12.reuse, -R20.reuse ;  /* 0x0000000c77087223 */ /* 0x180fe20000010814 */
[----:B------:R-:W-:Y:S01]  /*3e30*/  ISETP.GT.AND P6, PT, R66, 0x79, !P6 ;  /* 0x000000794200780c */ /* 0x000fe200077c4270 */
[-CC-:B------:R-:W-:Y:S01]  /*3e40*/  FFMA.FTZ R180, R91, R12.reuse, -R20.reuse ;  /* 0x0000000c5bb47223 */ /* 0x180fe20000010814 */
[----:B------:R-:W-:Y:S01]  /*3e50*/  FSEL R0, R0, -INF , !P4 ;  /* 0xff80000000007808 */ /* 0x000fe20006000000 */
[-CC-:B------:R-:W-:Y:S01]  /*3e60*/  FFMA.FTZ R91, R93, R12.reuse, -R20.reuse ;  /* 0x0000000c5d5b7223 */ /* 0x180fe20000010814 */
[----:B------:R-:W-:Y:S01]  /*3e70*/  ISETP.NE.AND P4, PT, R80, RZ, PT ;  /* 0x000000ff5000720c */ /* 0x000fe20003f85270 */
[-CC-:B------:R-:W-:Y:S01]  /*3e80*/  FFMA.FTZ R182, R95, R12.reuse, -R20.reuse ;  /* 0x0000000c5fb67223 */ /* 0x180fe20000010814 */
[----:B------:R-:W-:Y:S01]  /*3e90*/  FMNMX.FTZ R4, R0, R37, !PT ;  /* 0x0000002500047209 */ /* 0x000fe20007810000 */
[----:B------:R-:W-:Y:S01]  /*3ea0*/  MUFU.EX2 R180, R180 ;  /* 0x000000b400b47308 */ /* 0x000fe20000000800 */
[----:B------:R-:W-:Y:S01]  /*3eb0*/  ISETP.GT.AND P4, PT, R66, 0x71, !P4 ;  /* 0x000000714200780c */ /* 0x000fe20006784270 */
[--C-:B------:R-:W-:Y:S01]  /*3ec0*/  FFMA.FTZ R93, R137, R12, -R20.reuse ;  /* 0x0000000c895d7223 */ /* 0x100fe20000010814 */
[----:B------:R-:W-:Y:S01]  /*3ed0*/  FMNMX.FTZ R4, R39, R4, !PT ;  /* 0x0000000427047209 */ /* 0x000fe20007810000 */
[-CC-:B------:R-:W-:Y:S01]  /*3ee0*/  FFMA.FTZ R176, R139, R12.reuse, -R20.reuse ;  /* 0x0000000c8bb07223 */ /* 0x180fe20000010814 */
[C---:B------:R-:W-:Y:S01]  /*3ef0*/  ISETP.LT.OR P4, PT, R62.reuse, 0x72, P4 ;  /* 0x000000723e00780c */ /* 0x040fe20002781670 */
[--C-:B------:R-:W-:Y:S01]  /*3f00*/  FFMA.FTZ R95, R141, R12, -R20.reuse ;  /* 0x0000000c8d5f7223 */ /* 0x100fe20000010814 */
[----:B------:R-:W-:Y:S01]  /*3f10*/  FMNMX.FTZ R4, R41, R4, !PT ;  /* 0x0000000429047209 */ /* 0x000fe20007810000 */
[----:B------:R-:W2:Y:S01]  /*3f20*/  MUFU.EX2 R91, R91 ;  /* 0x0000005b005b7308 */ /* 0x000ea20000000800 */
[----:B------:R-:W-:Y:S01]  /*3f30*/  FSEL R125, R21, -INF , !P4 ;  /* 0xff800000157d7808 */ /* 0x000fe20006000000 */
[--C-:B------:R-:W-:Y:S01]  /*3f40*/  FFMA.FTZ R21, R123, R12, -R20.reuse ;  /* 0x0000000c7b157223 */ /* 0x100fe20000010814 */
[----:B------:R-:W-:Y:S01]  /*3f50*/  FMNMX.FTZ R4, R43, R4, !PT ;  /* 0x000000042b047209 */ /* 0x000fe20007810000 */
[-CC-:B------:R-:W-:Y:S01]  /*3f60*/  FFMA.FTZ R3, R3, R12.reuse, -R20.reuse ;  /* 0x0000000c03037223 */ /* 0x180fe20000010814 */
[----:B------:R-:W-:Y:S01]  /*3f70*/  ISETP.LT.OR P6, PT, R62, 0x7a, P6 ;  /* 0x0000007a3e00780c */ /* 0x000fe200037c1670 */
[--C-:B------:R-:W-:Y:S01]  /*3f80*/  FFMA.FTZ R178, R135, R12, -R20.reuse ;  /* 0x0000000c87b27223 */ /* 0x100fe20000010814 */
[----:B------:R-:W-:Y:S01]  /*3f90*/  FMNMX.FTZ R4, R45, R4, !PT ;  /* 0x000000042d047209 */ /* 0x000fe20007810000 */
[----:B------:R-:W3:Y:S01]  /*3fa0*/  MUFU.EX2 R182, R182 ;  /* 0x000000b600b67308 */ /* 0x000ee20000000800 */
[----:B------:R-:W-:Y:S01]  /*3fb0*/  FSEL R123, R24, -INF , !P6 ;  /* 0xff800000187b7808 */ /* 0x000fe20007000000 */
[--C-:B------:R-:W-:Y:S01]  /*3fc0*/  FFMA.FTZ R97, R97, R12, -R20.reuse ;  /* 0x0000000c61617223 */ /* 0x100fe20000010814 */
[----:B------:R-:W-:Y:S01]  /*3fd0*/  FMNMX.FTZ R4, R13, R4, !PT ;  /* 0x000000040d047209 */ /* 0x000fe20007810000 */
[-CC-:B------:R-:W-:Y:S01]  /*3fe0*/  FFMA.FTZ R172, R133, R12.reuse, -R20.reuse ;  /* 0x0000000c85ac7223 */ /* 0x180fe20000010814 */
[-CC-:B------:R-:W-:Y:S01]  /*3ff0*/  FFMA.FTZ R99, R99, R12.reuse, -R20.reuse ;  /* 0x0000000c63637223 */ /* 0x180fe20000010814 */
[--C-:B------:R-:W-:Y:S01]  /*4000*/  FFMA.FTZ R174, R131, R12, -R20.reuse ;  /* 0x0000000c83ae7223 */ /* 0x100fe20000010814 */
[----:B------:R-:W-:Y:S01]  /*4010*/  FMNMX.FTZ R4, R47, R4, !PT ;  /* 0x000000042f047209 */ /* 0x000fe20007810000 */
[----:B------:R-:W4:Y:S01]  /*4020*/  MUFU.EX2 R93, R93 ;  /* 0x0000005d005d7308 */ /* 0x000f220000000800 */
[-CC-:B------:R-:W-:Y:S01]  /*4030*/  FFMA.FTZ R101, R101, R12.reuse, -R20.reuse ;  /* 0x0000000c65657223 */ /* 0x180fe20000010814 */
[--C-:B------:R-:W-:Y:S01]  /*4040*/  FFMA.FTZ R168, R129, R12, -R20.reuse ;  /* 0x0000000c81a87223 */ /* 0x100fe20000010814 */
[----:B------:R-:W-:Y:S01]  /*4050*/  FMNMX.FTZ R4, R49, R4, !PT ;  /* 0x0000000431047209 */ /* 0x000fe20007810000 */
[-CC-:B------:R-:W-:Y:S01]  /*4060*/  FFMA.FTZ R103, R103, R12.reuse, -R20.reuse ;  /* 0x0000000c67677223 */ /* 0x180fe20000010814 */
[-CC-:B------:R-:W-:Y:S01]  /*4070*/  FFMA.FTZ R170, R127, R12.reuse, -R20.reuse ;  /* 0x0000000c7faa7223 */ /* 0x180fe20000010814 */
[--C-:B------:R-:W-:Y:S01]  /*4080*/  FFMA.FTZ R105, R105, R12, -R20.reuse ;  /* 0x0000000c69697223 */ /* 0x100fe20000010814 */
[----:B------:R-:W-:Y:S01]  /*4090*/  FMNMX.FTZ R4, R51, R4, !PT ;  /* 0x0000000433047209 */ /* 0x000fe20007810000 */
[----:B------:R-:W5:Y:S01]  /*40a0*/  MUFU.EX2 R176, R176 ;  /* 0x000000b000b07308 */ /* 0x000f620000000800 */
[-CC-:B------:R-:W-:Y:S01]  /*40b0*/  FFMA.FTZ R121, R121, R12.reuse, -R20.reuse ;  /* 0x0000000c79797223 */ /* 0x180fe20000010814 */
[--C-:B------:R-:W-:Y:S01]  /*40c0*/  FFMA.FTZ R117, R117, R12, -R20.reuse ;  /* 0x0000000c75757223 */ /* 0x100fe20000010814 */
[----:B------:R-:W-:Y:S01]  /*40d0*/  FMNMX.FTZ R4, R53, R4, !PT ;  /* 0x0000000435047209 */ /* 0x000fe20007810000 */
[-CC-:B------:R-:W-:Y:S01]  /*40e0*/  FFMA.FTZ R115, R115, R12.reuse, -R20.reuse ;  /* 0x0000000c73737223 */ /* 0x180fe20000010814 */
[-CC-:B------:R-:W-:Y:S01]  /*40f0*/  FFMA.FTZ R113, R113, R12.reuse, -R20.reuse ;  /* 0x0000000c71717223 */ /* 0x180fe20000010814 */
[--C-:B------:R-:W-:Y:S01]  /*4100*/  FFMA.FTZ R111, R111, R12, -R20.reuse ;  /* 0x0000000c6f6f7223 */ /* 0x100fe20000010814 */
[----:B------:R-:W-:Y:S01]  /*4110*/  FMNMX.FTZ R4, R55, R4, !PT ;  /* 0x0000000437047209 */ /* 0x000fe20007810000 */
[----:B------:R-:W0:Y:S01]  /*4120*/  MUFU.EX2 R95, R95 ;  /* 0x0000005f005f7308 */ /* 0x000e220000000800 */
[-CC-:B------:R-:W-:Y:S01]  /*4130*/  FFMA.FTZ R109, R109, R12.reuse, -R20.reuse ;  /* 0x0000000c6d6d7223 */ /* 0x180fe20000010814 */
[--C-:B------:R-:W-:Y:S01]  /*4140*/  FFMA.FTZ R107, R107, R12, -R20.reuse ;  /* 0x0000000c6b6b7223 */ /* 0x100fe20000010814 */
[----:B------:R-:W-:Y:S01]  /*4150*/  FMNMX.FTZ R4, R57, R4, !PT ;  /* 0x0000000439047209 */ /* 0x000fe20007810000 */
[-CC-:B------:R-:W-:Y:S01]  /*4160*/  FFMA.FTZ R31, R31, R12.reuse, -R20.reuse ;  /* 0x0000000c1f1f7223 */ /* 0x180fe20000010814 */
[-CC-:B------:R-:W-:Y:S01]  /*4170*/  FFMA.FTZ R35, R35, R12.reuse, -R20.reuse ;  /* 0x0000000c23237223 */ /* 0x180fe20000010814 */
[--C-:B------:R-:W-:Y:S01]  /*4180*/  FFMA.FTZ R29, R29, R12, -R20.reuse ;  /* 0x0000000c1d1d7223 */ /* 0x100fe20000010814 */
[----:B------:R-:W-:Y:S01]  /*4190*/  FMNMX.FTZ R4, R59, R4, !PT ;  /* 0x000000043b047209 */ /* 0x000fe20007810000 */
[----:B------:R2:W-:Y:S01]  /*41a0*/  MUFU.EX2 R154, R3 ;  /* 0x00000003009a7308 */ /* 0x0005e20000000800 */
[-CC-:B------:R-:W-:Y:S01]  /*41b0*/  FFMA.FTZ R33, R33, R12.reuse, -R20.reuse ;  /* 0x0000000c21217223 */ /* 0x180fe20000010814 */
[----:B------:R-:W-:Y:S01]  /*41c0*/  FFMA.FTZ R27, R27, R12, -R20 ;  /* 0x0000000c1b1b7223 */ /* 0x000fe20000010814 */
[----:B------:R-:W-:-:S04]  /*41d0*/  FMNMX.FTZ R4, R61, R4, !PT ;  /* 0x000000043d047209 */ /* 0x000fc80007810000 */
[----:B------:R-:W-:Y:S01]  /*41e0*/  FMNMX.FTZ R4, R63, R4, !PT ;  /* 0x000000043f047209 */ /* 0x000fe20007810000 */
[----:B------:R-:W1:Y:S01]  /*41f0*/  MUFU.EX2 R178, R178 ;  /* 0x000000b200b27308 */ /* 0x000e620000000800 */
[----:B--2---:R-:W-:Y:S01]  /*4200*/  FADD.FTZ R3, R180, R91 ;  /* 0x0000005bb4037221 */ /* 0x004fe20000010000 */
[----:B------:R-:W-:Y:S02]  /*4210*/  F2FP.F16.F32.PACK_AB R180, R91, R180 ;  /* 0x000000b45bb4723e */ /* 0x000fe400000000ff */
[----:B------:R-:W-:Y:S01]  /*4220*/  FMNMX.FTZ R4, R65, R4, !PT ;  /* 0x0000000441047209 */ /* 0x000fe20007810000 */
[----:B---3--:R-:W-:Y:S01]  /*4230*/  FADD.FTZ R36, R182, R3 ;  /* 0x00000003b6247221 */ /* 0x008fe20000010000 */
[----:B----4-:R-:W-:Y:S02]  /*4240*/  F2FP.F16.F32.PACK_AB R182, R93, R182 ;  /* 0x000000b65db6723e */ /* 0x010fe400000000ff */
[----:B------:R-:W-:Y:S01]  /*4250*/  FMNMX.FTZ R4, R67, R4, !PT ;  /* 0x0000000443047209 */ /* 0x000fe20007810000 */
[----:B------:R-:W2:Y:S01]  /*4260*/  MUFU.EX2 R97, R97 ;  /* 0x0000006100617308 */ /* 0x000ea20000000800 */
[----:B------:R-:W-:-:S02]  /*4270*/  FADD.FTZ R3, R93, R36 ;  /* 0x000000245d037221 */ /* 0x000fc40000010000 */
[----:B------:R-:W-:Y:S02]  /*4280*/  FMNMX.FTZ R4, R69, R4, !PT ;  /* 0x0000000445047209 */ /* 0x000fe40007810000 */
[----:B-----5:R-:W-:Y:S01]  /*4290*/  FADD.FTZ R38, R176, R3 ;  /* 0x00000003b0267221 */ /* 0x020fe20000010000 */
[----:B0-----:R-:W-:Y:S02]  /*42a0*/  F2FP.F16.F32.PACK_AB R176, R95, R176 ;  /* 0x000000b05fb0723e */ /* 0x001fe400000000ff */
[----:B------:R-:W-:Y:S01]  /*42b0*/  FMNMX.FTZ R4, R71, R4, !PT ;  /* 0x0000000447047209 */ /* 0x000fe20007810000 */
[----:B------:R-:W0:Y:S01]  /*42c0*/  MUFU.EX2 R172, R172 ;  /* 0x000000ac00ac7308 */ /* 0x000e220000000800 */
[----:B------:R-:W-:Y:S02]  /*42d0*/  FADD.FTZ R3, R95, R38 ;  /* 0x000000265f037221 */ /* 0x000fe40000010000 */
[----:B------:R-:W-:Y:S02]  /*42e0*/  FMNMX.FTZ R4, R73, R4, !PT ;  /* 0x0000000449047209 */ /* 0x000fe40007810000 */
[----:B-1----:R-:W-:-:S02]  /*42f0*/  FADD.FTZ R40, R178, R3 ;  /* 0x00000003b2287221 */ /* 0x002fc40000010000 */
[----:B------:R-:W-:Y:S01]  /*4300*/  FMNMX.FTZ R4, R75, R4, !PT ;  /* 0x000000044b047209 */ /* 0x000fe20007810000 */
[----:B------:R-:W1:Y:S01]  /*4310*/  MUFU.EX2 R99, R99 ;  /* 0x0000006300637308 */ /* 0x000e620000000800 */
[----:B--2---:R-:W-:Y:S02]  /*4320*/  F2FP.F16.F32.PACK_AB R178, R97, R178 ;  /* 0x000000b261b2723e */ /* 0x004fe400000000ff */
[----:B------:R-:W-:-:S04]  /*4330*/  FMNMX.FTZ R4, R77, R4, !PT ;  /* 0x000000044d047209 */ /* 0x000fc80007810000 */
[----:B------:R-:W-:Y:S01]  /*4340*/  FMNMX.FTZ R4, R79, R4, !PT ;  /* 0x000000044f047209 */ /* 0x000fe20007810000 */
[----:B------:R-:W2:Y:S03]  /*4350*/  MUFU.EX2 R174, R174 ;  /* 0x000000ae00ae7308 */ /* 0x000ea60000000800 */
[----:B------:R-:W-:-:S04]  /*4360*/  FMNMX.FTZ R4, R81, R4, !PT ;  /* 0x0000000451047209 */ /* 0x000fc80007810000 */
[----:B------:R-:W-:Y:S01]  /*4370*/  FMNMX.FTZ R4, R83, R4, !PT ;  /* 0x0000000453047209 */ /* 0x000fe20007810000 */
[----:B------:R-:W3:Y:S03]  /*4380*/  MUFU.EX2 R101, R101 ;  /* 0x0000006500657308 */ /* 0x000ee60000000800 */
[----:B------:R-:W-:-:S04]  /*4390*/  FMNMX.FTZ R4, R85, R4, !PT ;  /* 0x0000000455047209 */ /* 0x000fc80007810000 */
[----:B------:R-:W-:Y:S01]  /*43a0*/  FMNMX.FTZ R4, R89, R4, !PT ;  /* 0x0000000459047209 */ /* 0x000fe20007810000 */
[----:B------:R4:W-:Y:S03]  /*43b0*/  MUFU.EX2 R152, R33 ;  /* 0x0000002100987308 */ /* 0x0009e60000000800 */
[----:B------:R-:W-:-:S04]  /*43c0*/  FMNMX.FTZ R4, R87, R4, !PT ;  /* 0x0000000457047209 */ /* 0x000fc80007810000 */
[----:B------:R-:W-:Y:S01]  /*43d0*/  FMNMX.FTZ R4, R125, R4, !PT ;  /* 0x000000047d047209 */ /* 0x000fe20007810000 */
[----:B------:R-:W5:Y:S01]  /*43e0*/  MUFU.EX2 R168, R168 ;  /* 0x000000a800a87308 */ /* 0x000f620000000800 */
[----:B----4-:R-:W-:Y:S02]  /*43f0*/  FADD.FTZ R33, R97, R40 ;  /* 0x0000002861217221 */ /* 0x010fe40000010000 */
[----:B------:R-:W-:Y:S02]  /*4400*/  FMNMX.FTZ R4, R25, R4, !PT ;  /* 0x0000000419047209 */ /* 0x000fe40007810000 */
[----:B0-----:R-:W-:Y:S01]  /*4410*/  FADD.FTZ R42, R172, R33 ;  /* 0x00000021ac2a7221 */ /* 0x001fe20000010000 */
[----:B-1----:R-:W-:Y:S02]  /*4420*/  F2FP.F16.F32.PACK_AB R172, R99, R172 ;  /* 0x000000ac63ac723e */ /* 0x002fe400000000ff */
[----:B------:R-:W-:Y:S01]  /*4430*/  FMNMX.FTZ R4, R123, R4, !PT ;  /* 0x000000047b047209 */ /* 0x000fe20007810000 */
[----:B------:R-:W0:Y:S01]  /*4440*/  MUFU.EX2 R103, R103 ;  /* 0x0000006700677308 */ /* 0x000e220000000800 */
[----:B------:R-:W-:-:S03]  /*4450*/  FADD.FTZ R33, R99, R42 ;  /* 0x0000002a63217221 */ /* 0x000fc60000010000 */
[----:B------:R-:W1:Y:S01]  /*4460*/  SHFL.BFLY PT, R119, R4, 0x2, 0x1f ;  /* 0x0c401f0004777f89 */ /* 0x000e6200000e0000 */
[----:B--2---:R-:W-:Y:S01]  /*4470*/  FADD.FTZ R42, R174, R33 ;  /* 0x00000021ae2a7221 */ /* 0x004fe20000010000 */
[C---:B---3--:R-:W-:Y:S02]  /*4480*/  F2FP.F16.F32.PACK_AB R174, R101.reuse, R174 ;  /* 0x000000ae65ae723e */ /* 0x048fe400000000ff */
[----:B------:R-:W2:Y:S01]  /*4490*/  MUFU.EX2 R170, R170 ;  /* 0x000000aa00aa7308 */ /* 0x000ea20000000800 */
[----:B------:R-:W-:-:S07]  /*44a0*/  FADD.FTZ R33, R101, R42 ;  /* 0x0000002a65217221 */ /* 0x000fce0000010000 */
[----:B------:R-:W3:Y:S08]  /*44b0*/  MUFU.EX2 R105, R105 ;  /* 0x0000006900697308 */ /* 0x000ef00000000800 */
[----:B------:R4:W-:Y:S01]  /*44c0*/  MUFU.EX2 R158, R35 ;  /* 0x00000023009e7308 */ /* 0x0009e20000000800 */
[----:B-1----:R-:W-:-:S07]  /*44d0*/  FMNMX.FTZ R119, R4, R119, !PT ;  /* 0x0000007704777209 */ /* 0x002fce0007810000 */
[----:B------:R-:W1:Y:S01]  /*44e0*/  MUFU.EX2 R164, R164 ;  /* 0x000000a400a47308 */ /* 0x000e620000000800 */
[----:B------:R-:W1:Y:S01]  /*44f0*/  SHFL.BFLY PT, R10, R119, 0x1, 0x1f ;  /* 0x0c201f00770a7f89 */ /* 0x000e6200000e0000 */
[----:B----4-:R-:W-:-:S04]  /*4500*/  @P2 IMAD.HI.U32 R35, R23, R44, RZ ;  /* 0x0000002c17232227 */ /* 0x010fc800078e00ff */
[----:B-----5:R-:W-:Y:S01]  /*4510*/  FADD.FTZ R44, R168, R33 ;  /* 0x00000021a82c7221 */ /* 0x020fe20000010000 */
[----:B0-----:R-:W-:-:S03]  /*4520*/  F2FP.F16.F32.PACK_AB R168, R103, R168 ;  /* 0x000000a867a8723e */ /* 0x001fc600000000ff */
[----:B------:R-:W-:Y:S01]  /*4530*/  FADD.FTZ R33, R103, R44 ;  /* 0x0000002c67217221 */ /* 0x000fe20000010000 */
[----:B------:R-:W0:Y:S01]  /*4540*/  MUFU.EX2 R21, R21 ;  /* 0x0000001500157308 */ /* 0x000e220000000800 */
[----:B------:R-:W-:Y:S02]  /*4550*/  @P2 SHF.R.U32.HI R23, RZ, R46, R35 ;  /* 0x0000002eff172219 */ /* 0x000fe40000011623 */
[----:B--2---:R-:W-:Y:S01]  /*4560*/  FADD.FTZ R44, R170, R33 ;  /* 0x00000021aa2c7221 */ /* 0x004fe20000010000 */
[C---:B---3--:R-:W-:Y:S02]  /*4570*/  F2FP.F16.F32.PACK_AB R170, R105.reuse, R170 ;  /* 0x000000aa69aa723e */ /* 0x048fe400000000ff */
[----:B------:R-:W-:Y:S02]  /*4580*/  IMAD.IADD R35, R88, 0x1, R23 ;  /* 0x0000000158237824 */ /* 0x000fe400078e0217 */
[----:B------:R-:W-:Y:S01]  /*4590*/  FADD.FTZ R33, R105, R44 ;  /* 0x0000002c69217221 */ /* 0x000fe20000010000 */
[----:B------:R-:W2:Y:S01]  /*45a0*/  MUFU.EX2 R121, R121 ;  /* 0x0000007900797308 */ /* 0x000ea20000000800 */
[----:B------:R-:W-:-:S02]  /*45b0*/  IMAD.IADD R14, R35, 0x1, R14 ;  /* 0x00000001230e7824 */ /* 0x000fc400078e020e */
[----:B-1----:R-:W-:-:S05]  /*45c0*/  FADD.FTZ R46, R164, R33 ;  /* 0x00000021a42e7221 */ /* 0x002fca0000010000 */
[----:B------:R-:W1:Y:S01]  /*45d0*/  MUFU.EX2 R8, R8 ;  /* 0x0000000800087308 */ /* 0x000e620000000800 */
[----:B------:R-:W-:Y:S01]  /*45e0*/  FMNMX.FTZ R10, R119, R10, !PT ;  /* 0x0000000a770a7209 */ /* 0x000fe20007810000 */
[C---:B0-----:R-:W-:Y:S01]  /*45f0*/  FADD.FTZ R46, R21.reuse, R46 ;  /* 0x0000002e152e7221 */ /* 0x041fe20000010000 */
[----:B------:R-:W-:Y:S02]  /*4600*/  F2FP.F16.F32.PACK_AB R164, R21, R164 ;  /* 0x000000a415a4723e */ /* 0x000fe400000000ff */
[C---:B------:R-:W-:Y:S01]  /*4610*/  FSETP.NEU.FTZ.AND P4, PT, R10.reuse, -INF , PT ;  /* 0xff8000000a00780b */ /* 0x040fe20003f9d000 */
[----:B------:R-:W-:Y:S02]  /*4620*/  FMUL.FTZ R4, R10, R12 ;  /* 0x0000000c0a047220 */ /* 0x000fe40000410000 */
[----:B------:R-:W-:Y:S01]  /*4630*/  MUFU.EX2 R117, R117 ;  /* 0x0000007500757308 */ /* 0x000fe20000000800 */
[----:B--2---:R-:W-:Y:S02]  /*4640*/  FADD.FTZ R33, R121, R46 ;  /* 0x0000002e79217221 */ /* 0x004fe40000010000 */
[----:B------:R-:W-:-:S05]  /*4650*/  FSEL R4, R4, RZ, P4 ;  /* 0x000000ff04047208 */ /* 0x000fca0002000000 */
        /* <DEDUP_REMOVED lines=22> */
[----:B------:R-:W2:Y:S01]  /*47c0*/  MUFU.EX2 R39, R39 ;  /* 0x0000002700277308 */ /* 0x000ea20000000800 */
[----:B-1----:R-:W-:Y:S01]  /*47d0*/  FADD.FTZ R46, R8, R33 ;  /* 0x00000021082e7221 */ /* 0x002fe20000010000 */
[-CC-:B------:R-:W-:Y:S01]  /*47e0*/  FFMA.FTZ R73, R73, R12.reuse, -R4.reuse ;  /* 0x0000000c49497223 */ /* 0x180fe20000010804 */
[-CC-:B------:R-:W-:Y:S01]  /*47f0*/  FFMA.FTZ R75, R75, R12.reuse, -R4.reuse ;  /* 0x0000000c4b4b7223 */ /* 0x180fe20000010804 */
[-CC-:B------:R-:W-:Y:S01]  /*4800*/  FFMA.FTZ R77, R77, R12.reuse, -R4.reuse ;  /* 0x0000000c4d4d7223 */ /* 0x180fe20000010804 */
[-CC-:B------:R-:W-:Y:S01]  /*4810*/  FFMA.FTZ R79, R79, R12.reuse, -R4.reuse ;  /* 0x0000000c4f4f7223 */ /* 0x180fe20000010804 */
[-CC-:B------:R-:W-:Y:S01]  /*4820*/  FFMA.FTZ R81, R81, R12.reuse, -R4.reuse ;  /* 0x0000000c51517223 */ /* 0x180fe20000010804 */
[-CC-:B------:R-:W-:Y:S01]  /*4830*/  FFMA.FTZ R83, R83, R12.reuse, -R4.reuse ;  /* 0x0000000c53537223 */ /* 0x180fe20000010804 */
[----:B------:R-:W1:Y:S01]  /*4840*/  MUFU.EX2 R20, R41 ;  /* 0x0000002900147308 */ /* 0x000e620000000800 */
[----:B0-----:R-:W-:Y:S01]  /*4850*/  FADD.FTZ R38, R0, R37 ;  /* 0x0000002500267221 */ /* 0x001fe20000010000 */
[-CC-:B------:R-:W-:Y:S01]  /*4860*/  FFMA.FTZ R85, R85, R12.reuse, -R4.reuse ;  /* 0x0000000c55557223 */ /* 0x180fe20000010804 */
[-CC-:B------:R-:W-:Y:S01]  /*4870*/  FFMA.FTZ R89, R89, R12.reuse, -R4.reuse ;  /* 0x0000000c59597223 */ /* 0x180fe20000010804 */
[-CC-:B------:R-:W-:Y:S01]  /*4880*/  FFMA.FTZ R87, R87, R12.reuse, -R4.reuse ;  /* 0x0000000c57577223 */ /* 0x180fe20000010804 */
[-CC-:B------:R-:W-:Y:S01]  /*4890*/  FFMA.FTZ R125, R125, R12.reuse, -R4.reuse ;  /* 0x0000000c7d7d7223 */ /* 0x180fe20000010804 */
[-CC-:B------:R-:W-:Y:S01]  /*48a0*/  FFMA.FTZ R25, R25, R12.reuse, -R4.reuse ;  /* 0x0000000c19197223 */ /* 0x180fe20000010804 */
[----:B------:R-:W-:Y:S01]  /*48b0*/  FFMA.FTZ R123, R123, R12, -R4 ;  /* 0x0000000c7b7b7223 */ /* 0x000fe20000010804 */
[----:B------:R-:W0:Y:S01]  /*48c0*/  MUFU.EX2 R43, R43 ;  /* 0x0000002b002b7308 */ /* 0x000e220000000800 */
[----:B--2---:R-:W-:Y:S01]  /*48d0*/  FADD.FTZ R3, R39, R38 ;  /* 0x0000002627037221 */ /* 0x004fe20000010000 */
[----:B------:R-:W-:Y:S01]  /*48e0*/  FADD.FTZ R33, R117, R46 ;  /* 0x0000002e75217221 */ /* 0x000fe20000010000 */
[----:B------:R-:W-:-:S02]  /*48f0*/  F2FP.F16.F32.PACK_AB R166, R8, R121 ;  /* 0x0000007908a6723e */ /* 0x000fc400000000ff */
[----:B------:R-:W-:-:S03]  /*4900*/  F2FP.F16.F32.PACK_AB R181, R37, R0 ;  /* 0x0000000025b5723e */ /* 0x000fc600000000ff */
[----:B------:R-:W2:Y:S01]  /*4910*/  MUFU.EX2 R24, R45 ;  /* 0x0000002d00187308 */ /* 0x000ea20000000800 */
[C---:B-1----:R-:W-:Y:S01]  /*4920*/  FADD.FTZ R40, R20.reuse, R3 ;  /* 0x0000000314287221 */ /* 0x042fe20000010000 */
[----:B------:R-:W-:-:S06]  /*4930*/  F2FP.F16.F32.PACK_AB R183, R20, R39 ;  /* 0x0000002714b7723e */ /* 0x000fcc00000000ff */
[----:B------:R-:W1:Y:S01]  /*4940*/  MUFU.EX2 R13, R13 ;  /* 0x0000000d000d7308 */ /* 0x000e620000000800 */
[----:B0-----:R-:W-:-:S07]  /*4950*/  FADD.FTZ R3, R43, R40 ;  /* 0x000000282b037221 */ /* 0x001fce0000010000 */
[----:B------:R-:W0:Y:S01]  /*4960*/  MUFU.EX2 R26, R47 ;  /* 0x0000002f001a7308 */ /* 0x000e220000000800 */
[C---:B--2---:R-:W-:Y:S01]  /*4970*/  FADD.FTZ R40, R24.reuse, R3 ;  /* 0x0000000318287221 */ /* 0x044fe20000010000 */
[----:B------:R-:W-:-:S06]  /*4980*/  F2FP.F16.F32.PACK_AB R177, R24, R43 ;  /* 0x0000002b18b1723e */ /* 0x000fcc00000000ff */
[----:B------:R-:W2:Y:S01]  /*4990*/  MUFU.EX2 R49, R49 ;  /* 0x0000003100317308 */ /* 0x000ea20000000800 */
[----:B-1----:R-:W-:-:S07]  /*49a0*/  FADD.FTZ R3, R13, R40 ;  /* 0x000000280d037221 */ /* 0x002fce0000010000 */
[----:B------:R-:W1:Y:S01]  /*49b0*/  MUFU.EX2 R28, R51 ;  /* 0x00000033001c7308 */ /* 0x000e620000000800 */
[C---:B0-----:R-:W-:Y:S01]  /*49c0*/  FADD.FTZ R42, R26.reuse, R3 ;  /* 0x000000031a2a7221 */ /* 0x041fe20000010000 */
[----:B------:R-:W-:-:S06]  /*49d0*/  F2FP.F16.F32.PACK_AB R179, R26, R13 ;  /* 0x0000000d1ab3723e */ /* 0x000fcc00000000ff */
        /* <DEDUP_REMOVED lines=21> */
[C---:B0-----:R-:W-:Y:S01]  /*4b30*/  FADD.FTZ R46, R160.reuse, R33 ;  /* 0x00000021a02e7221 */ /* 0x041fe20000010000 */
[----:B------:R-:W-:-:S06]  /*4b40*/  F2FP.F16.F32.PACK_AB R160, R160, R117 ;  /* 0x00000075a0a0723e */ /* 0x000fcc00000000ff */
[----:B------:R-:W0:Y:S01]  /*4b50*/  MUFU.EX2 R36, R67 ;  /* 0x0000004300247308 */ /* 0x000e220000000800 */
[----:B--2---:R-:W-:-:S07]  /*4b60*/  FADD.FTZ R3, R65, R4 ;  /* 0x0000000441037221 */ /* 0x004fce0000010000 */
[----:B------:R-:W2:Y:S01]  /*4b70*/  MUFU.EX2 R162, R111 ;  /* 0x0000006f00a27308 */ /* 0x000ea20000000800 */
[----:B-1----:R-:W-:-:S07]  /*4b80*/  FADD.FTZ R23, R113, R46 ;  /* 0x0000002e71177221 */ /* 0x002fce0000010000 */
[----:B------:R-:W1:Y:S01]  /*4b90*/  MUFU.EX2 R69, R69 ;  /* 0x0000004500457308 */ /* 0x000e620000000800 */
[C---:B0-----:R-:W-:Y:S01]  /*4ba0*/  FADD.FTZ R4, R36.reuse, R3 ;  /* 0x0000000324047221 */ /* 0x041fe20000010000 */
[----:B------:R-:W-:-:S06]  /*4bb0*/  F2FP.F16.F32.PACK_AB R165, R36, R65 ;  /* 0x0000004124a5723e */ /* 0x000fcc00000000ff */
[----:B------:R-:W0:Y:S01]  /*4bc0*/  MUFU.EX2 R109, R109 ;  /* 0x0000006d006d7308 */ /* 0x000e220000000800 */
[C---:B--2---:R-:W-:Y:S01]  /*4bd0*/  FADD.FTZ R46, R162.reuse, R23 ;  /* 0x00000017a22e7221 */ /* 0x044fe20000010000 */
[----:B------:R-:W-:-:S06]  /*4be0*/  F2FP.F16.F32.PACK_AB R162, R162, R113 ;  /* 0x00000071a2a2723e */ /* 0x000fcc00000000ff */
        /* <DEDUP_REMOVED lines=9> */
[----:B------:R-:W-:-:S06]  /*4c80*/  F2FP.F16.F32.PACK_AB R156, R156, R109 ;  /* 0x0000006d9c9c723e */ /* 0x000fcc00000000ff */
[----:B------:R-:W1:Y:S01]  /*4c90*/  MUFU.EX2 R40, R75 ;  /* 0x0000004b00287308 */ /* 0x000e620000000800 */
[----:B0-----:R-:W-:-:S07]  /*4ca0*/  FADD.FTZ R3, R73, R4 ;  /* 0x0000000449037221 */ /* 0x001fce0000010000 */
[----:B------:R-:W0:Y:S01]  /*4cb0*/  MUFU.EX2 R77, R77 ;  /* 0x0000004d004d7308 */ /* 0x000e220000000800 */
[----:B--2---:R-:W-:-:S04]  /*4cc0*/  FADD.FTZ R23, R31, R48 ;  /* 0x000000301f177221 */ /* 0x004fc80000010000 */
[C---:B------:R-:W-:Y:S01]  /*4cd0*/  FADD.FTZ R48, R158.reuse, R23 ;  /* 0x000000179e307221 */ /* 0x040fe20000010000 */
[----:B------:R-:W-:Y:S02]  /*4ce0*/  F2FP.F16.F32.PACK_AB R158, R158, R31 ;  /* 0x0000001f9e9e723e */ /* 0x000fe400000000ff */
        /* <DEDUP_REMOVED lines=30> */
[----:B------:R-:W-:Y:S01]  /*4ed0*/  F2FP.F16.F32.PACK_AB R153, R8, R87 ;  /* 0x000000570899723e */ /* 0x000fe200000000ff */
[----:B------:R-:W-:Y:S02]  /*4ee0*/  VIADD R8, R22, 0xfffffffe ;  /* 0xfffffffe16087836 */ /* 0x000fe40000000000 */
[----:B--2---:R-:W-:-:S04]  /*4ef0*/  FADD.FTZ R3, R25, R20 ;  /* 0x0000001419037221 */ /* 0x004fc80000010000 */
[C---:B-1----:R-:W-:Y:S01]  /*4f00*/  FADD.FTZ R3, R0.reuse, R3 ;  /* 0x0000000300037221 */ /* 0x042fe20000010000 */
[----:B------:R-:W-:Y:S01]  /*4f10*/  F2FP.F16.F32.PACK_AB R155, R0, R25 ;  /* 0x00000019009b723e */ /* 0x000fe200000000ff */
        /* <DEDUP_REMOVED lines=11> */
.L_x_974:
[----:B------:R-:W-:-:S13]  /*4fd0*/  ISETP.NE.AND P4, PT, R15, 0x1, PT ;  /* 0x000000010f00780c */ /* 0x000fda0003f85270 */
[----:B------:R-:W0:Y:S02]  /*4fe0*/  @P4 LDC.64 R20, c[0x0][0x9e8] ;  /* 0x00027a00ff144b82 */ /* 0x000e240000000a00 */
[----:B0-----:R-:W-:-:S05]  /*4ff0*/  @P4 IMAD.HI.U32 R20, R0, R20, RZ ;  /* 0x0000001400144227 */ /* 0x001fca00078e00ff */
[----:B------:R-:W-:-:S07]  /*5000*/  @P4 SHF.R.U32.HI R0, RZ, R21, R20 ;  /* 0x00000015ff004219 */ /* 0x000fce0000011614 */
.L_x_975:
[----:B------:R-:W-:-:S05]  /*5010*/  IMAD R15, R0, R15, R15 ;  /* 0x0000000f000f7224 */ /* 0x000fca00078e020f */
[----:B------:R-:W-:-:S07]  /*5020*/  VIMNMX R14, R14, R15, PT ;  /* 0x0000000f0e0e7248 */ /* 0x000fce0003fe0100 */
.L_x_973:
[----:B------:R-:W-:Y:S01]  /*5030*/  SHF.R.S32.HI R13, RZ, 0x1f, R14 ;  /* 0x0000001fff0d7819 */ /* 0x000fe2000001140e */
[----:B------:R-:W-:Y:S01]  /*5040*/  UMOV UR4, URZ ;  /* 0x0000003f00047c82 */ /* 0x000fe20008000000 */
[----:B------:R-:W-:Y:S01]  /*5050*/  IMAD.MOV.U32 R0, RZ, RZ, RZ ;  /* 0x000000ffff007224 */ /* 0x000fe200078e00ff */
[----:B------:R-:W-:Y:S02]  /*5060*/  CS2R R150, SRZ ;  /* 0x0000000000967805 */ /* 0x000fe4000001ff00 */
[----:B------:R-:W-:Y:S02]  /*5070*/  LEA.HI R13, R13, R14, RZ, 0x7 ;  /* 0x0000000e0d0d7211 */ /* 0x000fe400078f38ff */
[----:B------:R-:W-:Y:S02]  /*5080*/  CS2R R148, SRZ ;  /* 0x0000000000947805 */ /* 0x000fe4000001ff00 */
[----:B------:R-:W-:Y:S02]  /*5090*/  CS2R R146, SRZ ;  /* 0x0000000000927805 */ /* 0x000fe4000001ff00 */
[----:B------:R-:W-:-:S02]  /*50a0*/  CS2R R144, SRZ ;  /* 0x0000000000907805 */ /* 0x000fc4000001ff00 */
[----:B------:R-:W-:Y:S02]  /*50b0*/  SHF.R.S32.HI R14, RZ, 0x7, R13 ;  /* 0x00000007ff0e7819 */ /* 0x000fe4000001140d */
[----:B------:R-:W-:Y:S02]  /*50c0*/  CS2R R142, SRZ ;  /* 0x00000000008e7805 */ /* 0x000fe4000001ff00 */
[----:B------:R-:W-:Y:S02]  /*50d0*/  CS2R R140, SRZ ;  /* 0x00000000008c7805 */ /* 0x000fe4000001ff00 */
[----:B------:R-:W-:Y:S02]  /*50e0*/  CS2R R138, SRZ ;  /* 0x00000000008a7805 */ /* 0x000fe4000001ff00 */
[----:B------:R-:W-:Y:S02]  /*50f0*/  VIMNMX R13, R17, R14, !PT ;  /* 0x0000000e110d7248 */ /* 0x000fe40007fe0100 */
[----:B------:R-:W-:-:S02]  /*5100*/  CS2R R136, SRZ ;  /* 0x0000000000887805 */ /* 0x000fc4000001ff00 */
[----:B------:R-:W-:Y:S02]  /*5110*/  CS2R R134, SRZ ;  /* 0x0000000000867805 */ /* 0x000fe4000001ff00 */
[----:B------:R-:W-:Y:S02]  /*5120*/  CS2R R132, SRZ ;  /* 0x0000000000847805 */ /* 0x000fe4000001ff00 */
[----:B------:R-:W-:Y:S02]  /*5130*/  ISETP.GE.AND P4, PT, R8, R13, PT ;  /* 0x0000000d0800720c */ /* 0x000fe40003f86270 */
        /* <DEDUP_REMOVED lines=23> */
[----:B------:R-:W-:Y:S01]  /*52b0*/  IMAD.MOV.U32 R14, RZ, RZ, RZ ;  /* 0x000000ffff0e7224 */ /* 0x000fe200078e00ff */
[----:B------:R-:W-:Y:S01]  /*52c0*/  UMOV UR7, URZ ;  /* 0x0000003f00077c82 */ /* 0x000fe20008000000 */
[----:B------:R-:W-:Y:S01]  /*52d0*/  IMAD.MOV.U32 R151, RZ, RZ, RZ ;  /* 0x000000ffff977224 */ /* 0x000fe200078e00ff */
[----:B------:R-:W-:Y:S01]  /*52e0*/  ULDC UR46, c[0x0][0x9e4] ;  /* 0x00027900002e7ab9 */ /* 0x000fe20000000800 */
[----:B------:R-:W-:Y:S01]  /*52f0*/  ULDC UR38, c[0x0][0x2f0] ;  /* 0x0000bc0000267ab9 */ /* 0x000fe20000000800 */
[----:B------:R-:W-:Y:S01]  /*5300*/  ULDC UR47, c[0x0][0x9d8] ;  /* 0x00027600002f7ab9 */ /* 0x000fe20000000800 */
[----:B------:R-:W-:-:S05]  /*5310*/  ULDC UR39, c[0x0][0x9e0] ;  /* 0x0002780000277ab9 */ /* 0x000fca0000000800 */
.L_x_993:
[----:B------:R-:W-:Y:S01]  /*5320*/  UIADD3 UR4, UR7, 0x1, URZ ;  /* 0x0000000107047890 */ /* 0x000fe2000fffe03f */
[----:B------:R-:W-:-:S03]  /*5330*/  ISETP.NE.AND P4, PT, RZ, UR37, PT ;  /* 0x00000025ff007c0c */ /* 0x000fc6000bf85270 */
[----:B------:R-:W-:-:S04]  /*5340*/  UISETP.NE.AND UP0, UPT, UR4, 0x2, UPT ;  /* 0x000000020400788c */ /* 0x000fc8000bf05270 */
[----:B------:R-:W-:Y:S02]  /*5350*/  USEL UR10, URZ, 0x1, UP0 ;  /* 0x000000013f0a7887 */ /* 0x000fe40008000000 */
[----:B------:R-:W-:-:S04]  /*5360*/  USEL UR4, UR4, URZ, UP0 ;  /* 0x0000003f04047287 */ /* 0x000fc80008000000 */
[----:B------:R-:W-:Y:S01]  /*5370*/  LOP3.LUT R0, R14, UR10, RZ, 0x3c, !PT ;  /* 0x0000000a0e007c12 */ /* 0x000fe2000f8e3cff */
[----:B------:R-:W-:Y:S07]  /*5380*/  @P4 BRA `(.L_x_977) ;  /* 0x0000000000284947 */ /* 0x000fee0003800000 */
[----:B------:R-:W-:Y:S05]  /*5390*/  @!P0 BRA `(.L_x_978) ;  /* 0x0000000000048947 */ /* 0x000fea0003800000 */
[----:B------:R-:W-:Y:S01]  /*53a0*/  BPT.TRAP 0x1 ;  /* 0x000000040000795c */ /* 0x000fe20000300000 */
.L_x_978:
[----:B------:R-:W-:Y:S01]  /*53b0*/  ULEA UR10, UR4, UR36, 0x3 ;  /* 0x00000024040a7291 */ /* 0x000fe2000f8e183f */
[----:B------:R-:W-:-:S08]  /*53c0*/  SHF.L.U32 R11, R0, 0x1f, RZ ;  /* 0x0000001f000b7819 */ /* 0x000fd000000006ff */
[----:B------:R0:W1:Y:S01]  /*53d0*/  SYNCS.PHASECHK.TRANS64.TRYWAIT P5, [UR10+0x28830], R11 ;  /* 0x0288300bff0075a7 */ /* 0x00006200080a014a */
[----:B------:R-:W-:Y:S05]  /*53e0*/  @!P0 BRA `(.L_x_979) ;  /* 0x0000000000048947 */ /* 0x000fea0003800000 */
[----:B------:R-:W-:Y:S01]  /*53f0*/  BPT.TRAP 0x1 ;  /* 0x000000040000795c */ /* 0x000fe20000300000 */
.L_x_979:
[----:B-1----:R-:W-:Y:S05]  /*5400*/  @P5 BRA `(.L_x_977) ;  /* 0x0000000000085947 */ /* 0x002fea0003800000 */
[----:B------:R-:W1:Y:S02]  /*5410*/  SYNCS.PHASECHK.TRANS64.TRYWAIT P5, [UR10+0x28830], R11 ;  /* 0x0288300bff0075a7 */ /* 0x000e6400080a014a */
[----:B-1----:R-:W-:Y:S05]  /*5420*/  @!P5 BRA `(.L_x_980) ;  /* 0x000000f800d8d947 */ /* 0x002fea0003800000 */
.L_x_977:
[----:B01----:R-:W-:Y:S01]  /*5430*/  VIADD R11, R19, 0x8 ;  /* 0x00000008130b7836 */ /* 0x003fe20000000000 */
[----:B------:R-:W-:Y:S01]  /*5440*/  R2UR UR40, R6 ;  /* 0x00000000062872ca */ /* 0x000fe200000e0000 */
[----:B------:R-:W-:Y:S01]  /*5450*/  ULEA UR42, UR4, UR6, 0xb ;  /* 0x00000006042a7291 */ /* 0x000fe2000f8e583f */
[----:B------:R-:W-:Y:S01]  /*5460*/  R2UR UR41, R7 ;  /* 0x00000000072972ca */ /* 0x000fe200000e0000 */
[----:B------:R-:W-:Y:S01]  /*5470*/  UMOV UR43, 0x40000040 ;  /* 0x40000040002b7882 */ /* 0x000fe20000000000 */
[----:B------:R0:W-:Y:S01]  /*5480*/  BAR.SYNC.DEFER_BLOCKING R11, 0x100 ;  /* 0x0004000b0000751d */ /* 0x0001e20000010000 */
[----:B------:R-:W-:Y:S02]  /*5490*/  UIADD3 UR34, UR42, 0x2, URZ ;  /* 0x000000022a227890 */ /* 0x000fe4000fffe03f */
[----:B------:R-:W-:Y:S02]  /*54a0*/  UIADD3 UR30, UR42, 0x4, URZ ;  /* 0x000000042a1e7890 */ /* 0x000fe4000fffe03f */
[----:B------:R-:W-:Y:S01]  /*54b0*/  UIADD3 UR26, UR42, 0x6, URZ ;  /* 0x000000062a1a7890 */ /* 0x000fe2000fffe03f */
[----:B------:R-:W-:Y:S01]  /*54c0*/  UMOV UR35, 0x40000040 ;  /* 0x4000004000237882 */ /* 0x000fe20000000000 */
[----:B------:R-:W-:Y:S01]  /*54d0*/  UMOV UR31, 0x40000040 ;  /* 0x40000040001f7882 */ /* 0x000fe20000000000 */
[----:B------:R-:W-:Y:S01]  /*54e0*/  UMOV UR27, 0x40000040 ;  /* 0x40000040001b7882 */ /* 0x000fe20000000000 */
        /* <DEDUP_REMOVED lines=8> */
[----:B------:R-:W-:-:S06]  /*5570*/  WARPGROUP.ARRIVE ;  /* 0x00000000000079c5 */ /* 0x000fcc0000000000 */
[----:B------:R-:W-:Y:S03]  /*5580*/  HGMMA.64x128x16.F32 R24, gdesc[UR40], RZ, !UPT, gsb0 ;  /* 0x01e00000281879f0 */ /* 0x000fe6000c0008ff */
        /* <DEDUP_REMOVED lines=22> */
[----:B0-----:R-:W-:Y:S05]  /*56f0*/  @P4 BRA `(.L_x_981) ;  /* 0x0000000000284947 */ /* 0x001fea0003800000 */
[----:B------:R-:W-:Y:S05]  /*5700*/  @!P0 BRA `(.L_x_982) ;  /* 0x0000000000048947 */ /* 0x000fea0003800000 */
[----:B------:R-:W-:Y:S01]  /*5710*/  BPT.TRAP 0x1 ;  /* 0x000000040000795c */ /* 0x000fe20000300000 */
.L_x_982:
[----:B------:R-:W-:Y:S01]  /*5720*/  ULEA UR10, UR7, UR36, 0x3 ;  /* 0x00000024070a7291 */ /* 0x000fe2000f8e183f */
[----:B------:R-:W-:-:S08]  /*5730*/  SHF.L.U32 R11, R14, 0x1f, RZ ;  /* 0x0000001f0e0b7819 */ /* 0x000fd000000006ff */
[----:B------:R0:W1:Y:S01]  /*5740*/  SYNCS.PHASECHK.TRANS64.TRYWAIT P4, [UR10+0x28850], R11 ;  /* 0x0288500bff0075a7 */ /* 0x000062000808014a */
[----:B------:R-:W-:Y:S05]  /*5750*/  @!P0 BRA `(.L_x_983) ;  /* 0x0000000000048947 */ /* 0x000fea0003800000 */
[----:B------:R-:W-:Y:S01]  /*5760*/  BPT.TRAP 0x1 ;  /* 0x000000040000795c */ /* 0x000fe20000300000 */
.L_x_983:
[----:B-1----:R-:W-:Y:S05]  /*5770*/  @P4 BRA `(.L_x_981) ;  /* 0x0000000000084947 */ /* 0x002fea0003800000 */
[----:B------:R-:W1:Y:S02]  /*5780*/  SYNCS.PHASECHK.TRANS64.TRYWAIT P4, [UR10+0x28850], R11 ;  /* 0x0288500bff0075a7 */ /* 0x000e64000808014a */
[----:B-1----:R-:W-:Y:S05]  /*5790*/  @!P4 BRA `(.L_x_984) ;  /* 0x000000f80014c947 */ /* 0x002fea0003800000 */
.L_x_981:
[----:B------:R-:W-:Y:S01]  /*57a0*/  UIADD3 UR10, UR36, 0x400, URZ ;  /* 0x00000400240a7890 */ /* 0x000fe2000fffe03f */
[----:B------:R-:W-:Y:S01]  /*57b0*/  WARPGROUP.ARRIVE ;  /* 0x00000000000079c5 */ /* 0x000fe20000000000 */
[----:B------:R-:W-:Y:S01]  /*57c0*/  UMOV UR11, 0x40000040 ;  /* 0x40000040000b7882 */ /* 0x000fe20000000000 */
[----:B------:R-:W-:Y:S01]  /*57d0*/  UMOV UR15, 0x40000040 ;  /* 0x40000040000f7882 */ /* 0x000fe20000000000 */
[----:B------:R-:W-:Y:S01]  /*57e0*/  USHF.R.U32.HI UR10, URZ, 0x4, UR10 ;  /* 0x000000043f0a7899 */ /* 0x000fe2000801160a */
[----:B------:R-:W-:Y:S01]  /*57f0*/  FMUL.FTZ R21, R34, UR47 ;  /* 0x0000002f22157c20 */ /* 0x000fe20008410000 */
[----:B------:R-:W-:Y:S01]  /*5800*/  FMUL.FTZ R34, R54, UR47 ;  /* 0x0000002f36227c20 */ /* 0x000fe20008410000 */
[----:B01----:R-:W0:Y:S01]  /*5810*/  @P2 LDC R11, c[0x0][0x450] ;  /* 0x00011400ff0b2b82 */ /* 0x003e220000000800 */
[----:B------:R-:W-:Y:S01]  /*5820*/  ULOP3.LUT UR10, UR10, 0x3fff, URZ, 0xc0, !UPT ;  /* 0x00003fff0a0a7892 */ /* 0x000fe2000f8ec03f */
[----:B------:R-:W-:Y:S01]  /*5830*/  FMUL.FTZ R22, R35, UR47 ;  /* 0x0000002f23167c20 */ /* 0x000fe20008410000 */
[----:B------:R-:W-:Y:S01]  /*5840*/  FMUL.FTZ R35, R55, UR47 ;  /* 0x0000002f37237c20 */ /* 0x000fe20008410000 */
[----:B------:R-:W-:Y:S01]  /*5850*/  FMUL.FTZ R14, R26, UR47 ;  /* 0x0000002f1a0e7c20 */ /* 0x000fe20008410000 */
[----:B------:R-:W-:Y:S01]  /*5860*/  ULOP3.LUT UR10, UR10, 0x4000000, URZ, 0xfc, !UPT ;  /* 0x040000000a0a7892 */ /* 0x000fe2000f8efc3f */
[----:B------:R-:W-:-:S02]  /*5870*/  IMAD.U32 R55, RZ, RZ, UR4 ;  /* 0x00000004ff377e24 */ /* 0x000fc4000f8e00ff */
[----:B------:R-:W-:Y:S01]  /*5880*/  FMUL.FTZ R26, R43, UR47 ;  /* 0x0000002f2b1a7c20 */ /* 0x000fe20008410000 */
[----:B------:R-:W1:Y:S01]  /*5890*/  @P2 LDC R54, c[0x0][0x44c] ;  /* 0x00011300ff362b82 */ /* 0x000e620000000800 */
[----:B------:R-:W-:Y:S01]  /*58a0*/  ULEA UR10, UR7, UR10, 0xb ;  /* 0x0000000a070a7291 */ /* 0x000fe2000f8e583f */
[----:B------:R-:W-:Y:S01]  /*58b0*/  FMUL.FTZ R43, R66, UR47 ;  /* 0x0000002f422b7c20 */ /* 0x000fe20008410000 */
[----:B------:R-:W-:Y:S02]  /*58c0*/  IMAD.MOV.U32 R66, RZ, RZ, R5 ;  /* 0x000000ffff427224 */ /* 0x000fe400078e0005 */
[----:B------:R-:W-:Y:S01]  /*58d0*/  FMUL.FTZ R23, R39, UR47 ;  /* 0x0000002f27177c20 */ /* 0x000fe20008410000 */
[----:B------:R-:W-:Y:S01]  /*58e0*/  UIADD3 UR14, UR10, 0x80, URZ ;  /* 0x000000800a0e7890 */ /* 0x000fe2000fffe03f */
[----:B------:R-:W-:Y:S01]  /*58f0*/  FMUL.FTZ R39, R59, UR47 ;  /* 0x0000002f3b277c20 */ /* 0x000fe20008410000 */
[----:B------:R-:W-:Y:S01]  /*5900*/  FMUL.FTZ R59, R61, UR47 ;  /* 0x0000002f3d3b7c20 */ /* 0x000fe20008410000 */
[----:B------:R-:W-:Y:S01]  /*5910*/  FMUL.FTZ R12, R27, UR47 ;  /* 0x0000002f1b0c7c20 */ /* 0x000fe20008410000 */
[----:B------:R-:W-:Y:S01]  /*5920*/  FMUL.FTZ R15, R30, UR47 ;  /* 0x0000002f1e0f7c20 */ /* 0x000fe20008410000 */
[----:B------:R-:W-:Y:S01]  /*5930*/  HGMMA.64x128x16.F32 R88, R180, gdesc[UR8].tnspB, R88, gsb0 ;  /* 0x41e00008b4587df0 */ /* 0x000fe20008000858 */
[----:B------:R-:W-:Y:S01]  /*5940*/  UMOV UR11, 0x40000040 ;  /* 0x40000040000b7882 */ /* 0x000fe20000000000 */
[----:B------:R-:W-:Y:S01]  /*5950*/  FMUL.FTZ R20, R31, UR47 ;  /* 0x0000002f1f147c20 */ /* 0x000fe20008410000 */
        /* <DEDUP_REMOVED lines=11> */
[----:B-1----:R-:W-:-:S04]  /*5a10*/  @P2 IMAD.HI.U32 R54, R5, R54, RZ ;  /* 0x0000003605362227 */ /* 0x002fc800078e00ff */
[----:B------:R-:W-:Y:S01]  /*5a20*/  FMUL.FTZ R57, R57, UR47 ;  /* 0x0000002f39397c20 */ /* 0x000fe20008410000 */
[----:B------:R-:W-:Y:S01]  /*5a30*/  FMUL.FTZ R72, R72, UR47 ;  /* 0x0000002f48487c20 */ /* 0x000fe20008410000 */
[----:B------:R-:W-:Y:S01]  /*5a40*/  FMUL.FTZ R47, R75, UR47 ;  /* 0x0000002f4b2f7c20 */ /* 0x000fe20008410000 */
[----:B------:R-:W-:Y:S01]  /*5a50*/  FMUL.FTZ R76, R76, UR47 ;  /* 0x0000002f4c4c7c20 */ /* 0x000fe20008410000 */
[----:B0-----:R-:W-:Y:S01]  /*5a60*/  @P2 SHF.R.U32.HI R66, RZ, R11, R54 ;  /* 0x0000000bff422219 */ /* 0x001fe20000011636 */
[----:B------:R-:W-:Y:S01]  /*5a70*/  FMUL.FTZ R50, R78, UR47 ;  /* 0x0000002f4e327c20 */ /* 0x000fe20008410000 */
[----:B------:R-:W-:Y:S01]  /*5a80*/  @!P1 LEA R54, R55, UR36, 0x3 ;  /* 0x0000002437369c11 */ /* 0x000fe2000f8e18ff */
[----:B------:R-:W0:Y:S01]  /*5a90*/  LDC R11, c[0x0][0x288] ;  /* 0x0000a200ff0b7b82 */ /* 0x000e220000000800 */
[----:B------:R-:W-:Y:S01]  /*5aa0*/  FMUL.FTZ R51, R79, UR47 ;  /* 0x0000002f4f337c20 */ /* 0x000fe20008410000 */
[----:B------:R-:W-:Y:S01]  /*5ab0*/  FMUL.FTZ R80, R80, UR47 ;  /* 0x0000002f50507c20 */ /* 0x000fe20008410000 */
[----:B------:R-:W-:Y:S01]  /*5ac0*/  FMUL.FTZ R84, R84, UR47 ;  /* 0x0000002f54547c20 */ /* 0x000fe20008410000 */
[----:B------:R-:W-:-:S02]  /*5ad0*/  @!P1 VIADD R54, R54, 0x28840 ;  /* 0x0002884036369836 */ /* 0x000fc40000000000 */
[----:B------:R-:W-:Y:S01]  /*5ae0*/  FMUL.FTZ R73, R73, UR47 ;  /* 0x0000002f49497c20 */ /* 0x000fe20008410000 */
[----:B------:R-:W-:Y:S01]  /*5af0*/  FMUL.FTZ R77, R77, UR47 ;  /* 0x0000002f4d4d7c20 */ /* 0x000fe20008410000 */
[----:B------:R-:W-:Y:S01]  /*5b00*/  FMUL.FTZ R81, R81, UR47 ;  /* 0x0000002f51517c20 */ /* 0x000fe20008410000 */
[----:B------:R-:W-:Y:S01]  /*5b10*/  FMUL.FTZ R85, R85, UR47 ;  /* 0x0000002f55557c20 */ /* 0x000fe20008410000 */
[----:B------:R-:W-:Y:S01]  /*5b20*/  @!P1 PRMT R55, RZ, 0x654, R54 ;  /* 0x00000654ff379816 */ /* 0x000fe20000000036 */
[----:B------:R-:W-:Y:S01]  /*5b30*/  FMUL.FTZ R86, R86, UR47 ;  /* 0x0000002f56567c20 */ /* 0x000fe20008410000 */
[----:B------:R-:W1:Y:S08]  /*5b40*/  MUFU.TANH R14, R14 ;  /* 0x0000000e000e7308 */ /* 0x000e700000002400 */
[----:B------:R-:W2:Y:S08]  /*5b50*/  MUFU.TANH R12, R12 ;  /* 0x0000000c000c7308 */ /* 0x000eb00000002400 */
[----:B------:R-:W3:Y:S08]  /*5b60*/  MUFU.TANH R29, R29 ;  /* 0x0000001d001d7308 */ /* 0x000ef00000002400 */
[----:B------:R-:W4:Y:S08]  /*5b70*/  MUFU.TANH R15, R15 ;  /* 0x0000000f000f7308 */ /* 0x000f300000002400 */
        /* <DEDUP_REMOVED lines=10> */
[----:B------:R-:W-:-:S02]  /*5c20*/  WARPGROUP.DEPBAR.LE gsb0, 0x0 ;  /* 0x00008000000079c5 */ /* 0x000fc40000010000 */
[----:B------:R-:W-:-:S05]  /*5c30*/  WARPGROUP.ARRIVE ;  /* 0x00000000000079c5 */ /* 0x000fca0000000000 */
[----:B------:R-:W0:Y:S01]  /*5c40*/  MUFU.TANH R48, R48 ;  /* 0x0000003000307308 */ /* 0x000e220000002400 */
[----:B------:R-:W-:Y:S01]  /*5c50*/  HGMMA.64x128x16.F32 R88, R176, gdesc[UR12].tnspB, R88, gsb0 ;  /* 0x41e0000cb0587df0 */ /* 0x000fe20008000858 */
[----:B------:R-:W-:Y:S01]  /*5c60*/  UIADD3 UR14, UR10, 0x100, URZ ;  /* 0x000001000a0e7890 */ /* 0x000fe2000fffe03f */
[----:B------:R-:W-:-:S05]  /*5c70*/  UMOV UR15, 0x40000040 ;  /* 0x40000040000f7882 */ /* 0x000fca0000000000 */
        /* <DEDUP_REMOVED lines=17> */
[----:B------:R-:W0:Y:S01]  /*5d90*/  MUFU.TANH R84, R84 ;  /* 0x0000005400547308 */ /* 0x000e220000002400 */
[----:B------:R-:W-:-:S02]  /*5da0*/  WARPGROUP.DEPBAR.LE gsb0, 0x0 ;  /* 0x00008000000079c5 */ /* 0x000fc40000010000 */
[----:B------:R-:W-:-:S05]  /*5db0*/  WARPGROUP.ARRIVE ;  /* 0x00000000000079c5 */ /* 0x000fca0000000000 */
[----:B------:R0:W0:Y:S01]  /*5dc0*/  MUFU.TANH R54, R86 ;  /* 0x0000005600367308 */ /* 0x0000220000002400 */
        /* <DEDUP_REMOVED lines=9> */
[----:B------:R-:W-:Y:S01]  /*5e60*/  WARPGROUP.ARRIVE ;  /* 0x00000000000079c5 */ /* 0x000fe20000000000 */
[----:B------:R-:W-:Y:S01]  /*5e70*/  FMUL.FTZ R168, R53, UR47 ;  /* 0x0000002f35a87c20 */ /* 0x000fe20008410000 */
[----:B------:R-:W-:Y:S02]  /*5e80*/  FMUL.FTZ R53, R82, UR47 ;  /* 0x0000002f52357c20 */ /* 0x000fe40008410000 */
[----:B------:R0:W0:Y:S03]  /*5e90*/  MUFU.TANH R82, R85 ;  /* 0x0000005500527308 */ /* 0x0000260000002400 */
[----:B------:R-:W-:Y:S01]  /*5ea0*/  HGMMA.64x128x16.F32 R88, R164, gdesc[UR12].tnspB, R88, gsb0 ;  /* 0x41e0000ca4587df0 */ /* 0x000fe20008000858 */
[----:B------:R-:W-:Y:S01]  /*5eb0*/  UIADD3 UR14, UR10, 0x280, URZ ;  /* 0x000002800a0e7890 */ /* 0x000fe2000fffe03f */
[----:B------:R-:W-:-:S03]  /*5ec0*/  UMOV UR15, 0x40000040 ;  /* 0x40000040000f7882 */ /* 0x000fc60000000000 */
[----:B------:R-:W0:Y:S08]  /*5ed0*/  MUFU.TANH R168, R168 ;  /* 0x000000a800a87308 */ /* 0x000e300000002400 */
[----:B------:R-:W0:Y:S01]  /*5ee0*/  MUFU.TANH R53, R53 ;  /* 0x0000003500357308 */ /* 0x000e220000002400 */
[----:B------:R-:W-:Y:S02]  /*5ef0*/  WARPGROUP.DEPBAR.LE gsb0, 0x0 ;  /* 0x00008000000079c5 */ /* 0x000fe40000010000 */
[----:B------:R-:W-:Y:S01]  /*5f00*/  WARPGROUP.ARRIVE ;  /* 0x00000000000079c5 */ /* 0x000fe20000000000 */
[----:B------:R-:W-:Y:S01]  /*5f10*/  FMUL.FTZ R164, R24, UR47 ;  /* 0x0000002f18a47c20 */ /* 0x000fe20008410000 */
[----:B------:R-:W-:Y:S01]  /*5f20*/  FMUL.FTZ R24, R38, UR47 ;  /* 0x0000002f26187c20 */ /* 0x000fe20008410000 */
[----:B------:R-:W-:Y:S01]  /*5f30*/  FMUL.FTZ R38, R58, UR47 ;  /* 0x0000002f3a267c20 */ /* 0x000fe20008410000 */
[----:B------:R-:W-:Y:S01]  /*5f40*/  FMUL.FTZ R58, R60, UR47 ;  /* 0x0000002f3c3a7c20 */ /* 0x000fe20008410000 */
[----:B------:R-:W-:Y:S01]  /*5f50*/  IADD3 R60, -R19, 0xb, RZ ;  /* 0x0000000b133c7810 */ /* 0x000fe20007ffe1ff */
[----:B------:R-:W-:Y:S01]  /*5f60*/  HGMMA.64x128x16.F32 R88, R160, gdesc[UR12].tnspB, R88, gsb0 ;  /* 0x41e0000ca0587df0 */ /* 0x000fe20008000858 */
[----:B------:R-:W-:Y:S01]  /*5f70*/  UIADD3 UR14, UR10, 0x300, URZ ;  /* 0x000003000a0e7890 */ /* 0x000fe2000fffe03f */
[----:B------:R-:W-:Y:S01]  /*5f80*/  FMUL.FTZ R165, R25, UR47 ;  /* 0x0000002f19a57c20 */ /* 0x000fe20008410000 */
[----:B------:R-:W-:Y:S01]  /*5f90*/  UMOV UR15, 0x40000040 ;  /* 0x40000040000f7882 */ /* 0x000fe20000000000 */
[----:B------:R-:W-:Y:S01]  /*5fa0*/  UIADD3 UR10, UR10, 0x380, URZ ;  /* 0x000003800a0a7890 */ /* 0x000fe2000fffe03f */
        /* <DEDUP_REMOVED lines=23> */
[----:B------:R-:W-:Y:S01]  /*6120*/  WARPGROUP.ARRIVE ;  /* 0x00000000000079c5 */ /* 0x000fe20000000000 */
[----:B------:R-:W-:Y:S01]  /*6130*/  FMUL.FTZ R160, R40, UR47 ;  /* 0x0000002f28a07c20 */ /* 0x000fe20008410000 */
[----:B------:R-:W-:Y:S01]  /*6140*/  FMUL.FTZ R40, R63, UR47 ;  /* 0x0000002f3f287c20 */ /* 0x000fe20008410000 */
[----:B------:R-:W-:Y:S01]  /*6150*/  FMUL.FTZ R63, R65, UR47 ;  /* 0x0000002f413f7c20 */ /* 0x000fe20008410000 */
[----:B------:R-:W-:Y:S01]  /*6160*/  FMUL.FTZ R161, R41, UR47 ;  /* 0x0000002f29a17c20 */ /* 0x000fe20008410000 */
[----:B------:R-:W5:Y:S01]  /*6170*/  SHFL.IDX PT, R65, R66, RZ, 0x1c1f ;  /* 0x001c1fff42417589 */ /* 0x000f6200000e0000 */
[----:B------:R-:W-:Y:S01]  /*6180*/  HGMMA.64x128x16.F32 R88, R156, gdesc[UR12].tnspB, R88, gsb0 ;  /* 0x41e0000c9c587df0 */ /* 0x000fe20008000858 */
        /* <DEDUP_REMOVED lines=20> */
[----:B------:R0:W0:Y:S01]  /*62d0*/  MUFU.TANH R156, R73 ;  /* 0x00000049009c7308 */ /* 0x0000220000002400 */
[----:B------:R-:W-:Y:S03]  /*62e0*/  HGMMA.64x128x16.F32 R88, R152, gdesc[UR8].tnspB, R88, gsb0 ;  /* 0x41e0000898587df0 */ /* 0x000fe60008000858 */
[----:B------:R-:W-:Y:S02]  /*62f0*/  WARPGROUP.DEPBAR.LE gsb0, 0x0 ;  /* 0x00008000000079c5 */ /* 0x000fe40000010000 */
[----:B------:R-:W-:Y:S01]  /*6300*/  IMAD.SHL.U32 R152, R8, 0x80, RZ ;  /* 0x0000008008987824 */ /* 0x000fe200078e00ff */
[----:B------:R0:W-:Y:S06]  /*6310*/  BAR.ARV R60, 0x100 ;  /* 0x0004003c0000751d */ /* 0x0001ec0000002000 */
[----:B------:R-:W-:Y:S01]  /*6320*/  IADD3 R61, -R152, 0x1, RZ ;  /* 0x00000001983d7810 */ /* 0x000fe20007ffe1ff */
[----:B------:R1:W-:Y:S04]  /*6330*/  @!P1 SYNCS.ARRIVE.TRANS64.RED.A1T0 RZ, [R55+URZ], RZ ;  /* 0x000000ff37ff99a7 */ /* 0x0003e8000810043f */
[----:B------:R-:W-:-:S02]  /*6340*/  IMAD R61, R2, -0x2, R61 ;  /* 0xfffffffe023d7824 */ /* 0x000fc400078e023d */
[----:B-1----:R-:W-:Y:S02]  /*6350*/  FMUL.FTZ R55, R87, UR47 ;  /* 0x0000002f57377c20 */ /* 0x002fe40008410000 */
[----:B------:R-:W-:-:S04]  /*6360*/  IMAD R68, R16, UR38, R61 ;  /* 0x0000002610447c24 */ /* 0x000fc8000f8e023d */
[----:B0-----:R-:W-:Y:S01]  /*6370*/  IMAD.IADD R68, R68, 0x1, -R11 ;  /* 0x0000000144447824 */ /* 0x001fe200078e0a0b */
[----:B------:R-:W0:Y:S03]  /*6380*/  MUFU.TANH R55, R55 ;  /* 0x0000003700377308 */ /* 0x000e260000002400 */
[C---:B------:R-:W-:Y:S02]  /*6390*/  VIADD R154, R68.reuse, UR39 ;  /* 0x00000027449a7c36 */ /* 0x040fe40008000000 */
[----:B------:R-:W-:Y:S02]  /*63a0*/  VIADD R155, R68, UR5 ;  /* 0x00000005449b7c36 */ /* 0x000fe40008000000 */
[--C-:B-----5:R-:W-:Y:S02]  /*63b0*/  IMAD.IADD R68, R154, 0x1, R65.reuse ;  /* 0x000000019a447824 */ /* 0x120fe400078e0241 */
[----:B------:R-:W-:Y:S01]  /*63c0*/  IMAD.IADD R70, R155, 0x1, R65 ;  /* 0x000000019b467824 */ /* 0x000fe200078e0241 */
[----:B--234-:R-:W-:Y:S06]  /*63d0*/  @!P3 BRA `(.L_x_985) ;  /* 0x00000000005cb947 */ /* 0x01cfec0003800000 */
[----:B------:R-:W-:Y:S01]  /*63e0*/  IMAD R60, R16, UR38, R65 ;  /* 0x00000026103c7c24 */ /* 0x000fe2000f8e0241 */
[----:B------:R-:W-:Y:S03]  /*63f0*/  BSSY B0, `(.L_x_986) ;  /* 0x0000011000007945 */ /* 0x000fe60003800000 */
[----:B------:R-:W-:-:S05]  /*6400*/  IMAD.IADD R65, R60, 0x1, -R11 ;  /* 0x000000013c417824 */ /* 0x000fca00078e0a0b */
[----:B------:R-:W-:-:S13]  /*6410*/  ISETP.GT.AND P4, PT, R65, -0x1, PT ;  /* 0xffffffff4100780c */ /* 0x000fda0003f84270 */
[----:B------:R-:W-:Y:S05]  /*6420*/  @P4 BRA `(.L_x_987) ;  /* 0x0000000000204947 */ /* 0x000fea0003800000 */
[----:B------:R-:W-:Y:S01]  /*6430*/  IMAD.U32 R69, RZ, RZ, UR46 ;  /* 0x0000002eff457e24 */ /* 0x000fe2000f8e00ff */
[----:B------:R-:W-:-:S04]  /*6440*/  LOP3.LUT R65, RZ, R65, RZ, 0x33, !PT ;  /* 0x00000041ff417212 */ /* 0x000fc800078e33ff */
[----:B------:R-:W-:-:S13]  /*6450*/  ISETP.NE.AND P4, PT, R69, 0x1, PT ;  /* 0x000000014500780c */ /* 0x000fda0003f85270 */
[----:B------:R-:W1:Y:S02]  /*6460*/  @P4 LDC.64 R60, c[0x0][0x9e8] ;  /* 0x00027a00ff3c4b82 */ /* 0x000e640000000a00 */
[----:B-1----:R-:W-:-:S05]  /*6470*/  @P4 IMAD.HI.U32 R60, R65, R60, RZ ;  /* 0x0000003c413c4227 */ /* 0x002fca00078e00ff */
[----:B------:R-:W-:-:S04]  /*6480*/  @P4 SHF.R.U32.HI R65, RZ, R61, R60 ;  /* 0x0000003dff414219 */ /* 0x000fc8000001163c */
[----:B------:R-:W-:Y:S01]  /*6490*/  LOP3.LUT R65, RZ, R65, RZ, 0x33, !PT ;  /* 0x00000041ff417212 */ /* 0x000fe200078e33ff */
[----:B------:R-:W-:Y:S06]  /*64a0*/  BRA `(.L_x_988) ;  /* 0x0000000000147947 */ /* 0x000fec0003800000 */
.L_x_987:
[----:B------:R-:W-:-:S05]  /*64b0*/  IMAD.U32 R69, RZ, RZ, UR46 ;  /* 0x0000002eff457e24 */ /* 0x000fca000f8e00ff */
[----:B------:R-:W-:-:S13]  /*64c0*/  ISETP.NE.AND P4, PT, R69, 0x1, PT ;  /* 0x000000014500780c */ /* 0x000fda0003f85270 */
[----:B------:R-:W1:Y:S02]  /*64d0*/  @P4 LDC.64 R60, c[0x0][0x9e8] ;  /* 0x00027a00ff3c4b82 */ /* 0x000e640000000a00 */
[----:B-1----:R-:W-:-:S05]  /*64e0*/  @P4 IMAD.HI.U32 R60, R65, R60, RZ ;  /* 0x0000003c413c4227 */ /* 0x002fca00078e00ff */
[----:B------:R-:W-:-:S07]  /*64f0*/  @P4 SHF.R.U32.HI R65, RZ, R61, R60 ;  /* 0x0000003dff414219 */ /* 0x000fce000001163c */
.L_x_988:
[----:B------:R-:W-:Y:S05]  /*6500*/  BSYNC B0 ;  /* 0x0000000000007941 */ /* 0x000fea0003800000 */
.L_x_986:
[----:B------:R-:W-:-:S04]  /*6510*/  IMAD R65, R65, R69, -R152 ;  /* 0x0000004541417224 */ /* 0x000fc800078e0a98 */
[----:B------:R-:W-:-:S05]  /*6520*/  IMAD R65, R2, -0x2, R65 ;  /* 0xfffffffe02417824 */ /* 0x000fca00078e0241 */
[----:B------:R-:W-:Y:S02]  /*6530*/  VIADDMNMX R68, R65, R69, R68, PT ;  /* 0x0000004541447246 */ /* 0x000fe40003800144 */
[----:B------:R-:W-:-:S07]  /*6540*/  VIMNMX R70, R70, R65, !PT ;  /* 0x0000004146467248 */ /* 0x000fce0007fe0100 */
.L_x_985:
[----:B------:R-:W-:Y:S01]  /*6550*/  ISETP.GT.AND P4, PT, R8, -0x1, PT ;  /* 0xffffffff0800780c */ /* 0x000fe20003f84270 */
[----:B------:R-:W1:Y:S03]  /*6560*/  SHFL.IDX PT, R157, R66, 0x1, 0x1c1f ;  /* 0x003c1f00429d7f89 */ /* 0x000e6600000e0000 */
[C---:B------:R-:W-:Y:S02]  /*6570*/  ISETP.GT.AND P6, PT, R70.reuse, RZ, P4 ;  /* 0x000000ff4600720c */ /* 0x040fe400027c4270 */
[----:B------:R-:W-:Y:S02]  /*6580*/  ISETP.GT.AND P5, PT, R70, 0x1, P4 ;  /* 0x000000014600780c */ /* 0x000fe400027a4270 */
[C---:B------:R-:W-:Y:S02]  /*6590*/  ISETP.LT.OR P6, PT, R68.reuse, 0x1, P6 ;  /* 0x000000014400780c */ /* 0x040fe400037c1670 */
[----:B------:R-:W-:-:S02]  /*65a0*/  ISETP.LT.OR P5, PT, R68, 0x2, P5 ;  /* 0x000000024400780c */ /* 0x000fc40002fa1670 */
[----:B------:R-:W-:Y:S02]  /*65b0*/  FSEL R181, R164, -INF , !P6 ;  /* 0xff800000a4b57808 */ /* 0x000fe40007000000 */
[----:B------:R-:W-:Y:S02]  /*65c0*/  FSEL R195, R165, -INF , !P5 ;  /* 0xff800000a5c37808 */ /* 0x000fe40006800000 */
[C---:B------:R-:W-:Y:S02]  /*65d0*/  ISETP.GT.AND P6, PT, R70.reuse, 0x8, P4 ;  /* 0x000000084600780c */ /* 0x040fe400027c4270 */
        /* <DEDUP_REMOVED lines=9> */
[----:B------:R-:W-:Y:S01]  /*6670*/  FSEL R191, R32, -INF , !P6 ;  /* 0xff80000020bf7808 */ /* 0x000fe20007000000 */
[----:B-1----:R-:W-:Y:S01]  /*6680*/  IMAD.IADD R32, R154, 0x1, R157 ;  /* 0x000000019a207824 */ /* 0x002fe200078e029d */
[----:B------:R-:W-:Y:S02]  /*6690*/  FSEL R189, R33, -INF , !P5 ;  /* 0xff80000021bd7808 */ /* 0x000fe40006800000 */
[C---:B------:R-:W-:Y:S02]  /*66a0*/  ISETP.GT.AND P6, PT, R70.reuse, 0x18, P4 ;  /* 0x000000184600780c */ /* 0x040fe400027c4270 */
[----:B------:R-:W-:Y:S02]  /*66b0*/  ISETP.GT.AND P5, PT, R70, 0x19, P4 ;  /* 0x000000194600780c */ /* 0x000fe400027a4270 */
[C---:B------:R-:W-:Y:S02]  /*66c0*/  ISETP.LT.OR P6, PT, R68.reuse, 0x19, P6 ;  /* 0x000000194400780c */ /* 0x040fe400037c1670 */
[----:B------:R-:W-:-:S02]  /*66d0*/  ISETP.LT.OR P5, PT, R68, 0x1a, P5 ;  /* 0x0000001a4400780c */ /* 0x000fc40002fa1670 */
[----:B------:R-:W-:Y:S01]  /*66e0*/  FSEL R187, R36, -INF , !P6 ;  /* 0xff80000024bb7808 */ /* 0x000fe20007000000 */
[----:B------:R-:W-:Y:S01]  /*66f0*/  IMAD.IADD R36, R155, 0x1, R157 ;  /* 0x000000019b247824 */ /* 0x000fe200078e029d */
        /* <DEDUP_REMOVED lines=72> */
[----:B------:R-:W-:Y:S01]  /*6b80*/  FSEL R29, R82, -INF , !P5 ;  /* 0xff800000521d7808 */ /* 0x000fe20006800000 */
[----:B------:R-:W-:Y:S08]  /*6b90*/  @!P3 BRA `(.L_x_989) ;  /* 0x00000000005cb947 */ /* 0x000ff00003800000 */
        /* <DEDUP_REMOVED lines=13> */
.L_x_991:
[----:B------:R-:W-:-:S05]  /*6c70*/  IMAD.U32 R56, RZ, RZ, UR46 ;  /* 0x0000002eff387e24 */ /* 0x000fca000f8e00ff */
[----:B------:R-:W-:-:S13]  /*6c80*/  ISETP.NE.AND P5, PT, R56, 0x1, PT ;  /* 0x000000013800780c */ /* 0x000fda0003fa5270 */
[----:B------:R-:W1:Y:S02]  /*6c90*/  @P5 LDC.64 R154, c[0x0][0x9e8] ;  /* 0x00027a00ff9a5b82 */ /* 0x000e640000000a00 */
[----:B-1----:R-:W-:-:S05]  /*6ca0*/  @P5 IMAD.HI.U32 R48, R157, R154, RZ ;  /* 0x0000009a9d305227 */ /* 0x002fca00078e00ff */
[----:B------:R-:W-:-:S07]  /*6cb0*/  @P5 SHF.R.U32.HI R157, RZ, R155, R48 ;  /* 0x0000009bff9d5219 */ /* 0x000fce0000011630 */
.L_x_992:
[----:B------:R-:W-:Y:S05]  /*6cc0*/  BSYNC B0 ;  /* 0x0000000000007941 */ /* 0x000fea0003800000 */
.L_x_990:
[----:B------:R-:W-:-:S04]  /*6cd0*/  IMAD R157, R157, R56, -R152 ;  /* 0x000000389d9d7224 */ /* 0x000fc800078e0a98 */
[----:B------:R-:W-:-:S05]  /*6ce0*/  IMAD R157, R2, -0x2, R157 ;  /* 0xfffffffe029d7824 */ /* 0x000fca00078e029d */
[----:B------:R-:W-:Y:S02]  /*6cf0*/  VIADDMNMX R32, R157, R56, R32, PT ;  /* 0x000000389d207246 */ /* 0x000fe40003800120 */
[----:B------:R-:W-:-:S07]  /*6d00*/  VIMNMX R36, R36, R157, !PT ;  /* 0x0000009d24247248 */ /* 0x000fce0007fe0100 */
.L_x_989:
[----:B------:R-:W-:Y:S02]  /*6d10*/  FMNMX.FTZ R48, R181, R9, !PT ;  /* 0x00000009b5307209 */ /* 0x000fe40007810000 */
[C---:B------:R-:W-:Y:S02]  /*6d20*/  ISETP.GT.AND P6, PT, R36.reuse, 0x1, P4 ;  /* 0x000000012400780c */ /* 0x040fe400027c4270 */
[----:B------:R-:W-:Y:S02]  /*6d30*/  FMNMX.FTZ R48, R195, R48, !PT ;  /* 0x00000030c3307209 */ /* 0x000fe40007810000 */
[----:B------:R-:W-:Y:S02]  /*6d40*/  ISETP.GT.AND P5, PT, R36, 0x8, P4 ;  /* 0x000000082400780c */ /* 0x000fe400027a4270 */
[----:B------:R-:W-:Y:S02]  /*6d50*/  FMNMX.FTZ R48, R185, R48, !PT ;  /* 0x00000030b9307209 */ /* 0x000fe40007810000 */
[----:B------:R-:W-:-:S02]  /*6d60*/  ISETP.LT.OR P6, PT, R32, 0x2, P6 ;  /* 0x000000022000780c */ /* 0x000fc400037c1670 */
[----:B------:R-:W-:Y:S02]  /*6d70*/  FMNMX.FTZ R48, R193, R48, !PT ;  /* 0x00000030c1307209 */ /* 0x000fe40007810000 */
[----:B------:R-:W-:Y:S02]  /*6d80*/  ISETP.LT.OR P5, PT, R32, 0x9, P5 ;  /* 0x000000092000780c */ /* 0x000fe40002fa1670 */
[----:B------:R-:W-:Y:S02]  /*6d90*/  FMNMX.FTZ R48, R191, R48, !PT ;  /* 0x00000030bf307209 */ /* 0x000fe40007810000 */
[----:B------:R-:W-:Y:S02]  /*6da0*/  FSEL R179, R12, -INF , !P6 ;  /* 0xff8000000cb37808 */ /* 0x000fe40007000000 */
[----:B------:R-:W-:Y:S01]  /*6db0*/  FMNMX.FTZ R48, R189, R48, !PT ;  /* 0x00000030bd307209 */ /* 0x000fe20007810000 */
[----:B------:R-:W1:Y:S01]  /*6dc0*/  LDC R12, c[0x0][0x988] ;  /* 0x00026200ff0c7b82 */ /* 0x000e620000000800 */
[----:B------:R-:W-:-:S02]  /*6dd0*/  ISETP.GT.AND P6, PT, R36, 0x9, P4 ;  /* 0x000000092400780c */ /* 0x000fc400027c4270 */
[----:B------:R-:W-:Y:S02]  /*6de0*/  FMNMX.FTZ R48, R187, R48, !PT ;  /* 0x00000030bb307209 */ /* 0x000fe40007810000 */
[----:B------:R-:W-:Y:S02]  /*6df0*/  FSEL R159, R15, -INF , !P5 ;  /* 0xff8000000f9f7808 */ /* 0x000fe40006800000 */
        /* <DEDUP_REMOVED lines=8> */
[----:B------:R-:W-:Y:S02]  /*6e80*/  FMNMX.FTZ R48, R163, R48, !PT ;  /* 0x00000030a3307209 */ /* 0x000fe40007810000 */
        /* <DEDUP_REMOVED lines=41> */
[C---:B------:R-:W-:Y:S01]  /*7120*/  ISETP.LT.OR P6, PT, R32.reuse, 0x2a, P6 ;  /* 0x0000002a2000780c */ /* 0x040fe200037c1670 */
[----:B------:R-:W2:Y:S01]  /*7130*/  SHFL.BFLY PT, R165, R48, 0x2, 0x1f ;  /* 0x0c401f0030a57f89 */ /* 0x000ea200000e0000 */
[----:B------:R-:W-:-:S02]  /*7140*/  ISETP.LT.OR P5, PT, R32, 0x31, P5 ;  /* 0x000000312000780c */ /* 0x000fc40002fa1670 */
[----:B------:R-:W-:Y:S02]  /*7150*/  FSEL R27, R27, -INF , !P6 ;  /* 0xff8000001b1b7808 */ /* 0x000fe40007000000 */
[----:B------:R-:W-:-:S04]  /*7160*/  ISETP.GT.AND P6, PT, R36, 0x31, P4 ;  /* 0x000000312400780c */ /* 0x000fc800027c4270 */
[----:B------:R-:W-:-:S04]  /*7170*/  ISETP.LT.OR P6, PT, R32, 0x32, P6 ;  /* 0x000000322000780c */ /* 0x000fc800037c1670 */
[----:B------:R-:W-:Y:S02]  /*7180*/  FSEL R31, R31, -INF , !P6 ;  /* 0xff8000001f1f7808 */ /* 0x000fe40007000000 */
[----:B------:R-:W-:-:S04]  /*7190*/  ISETP.GT.AND P6, PT, R36, 0x39, P4 ;  /* 0x000000392400780c */ /* 0x000fc800027c4270 */
[----:B------:R-:W-:-:S04]  /*71a0*/  ISETP.LT.OR P6, PT, R32, 0x3a, P6 ;  /* 0x0000003a2000780c */ /* 0x000fc800037c1670 */
[----:B------:R-:W-:Y:S02]  /*71b0*/  FSEL R35, R35, -INF , !P6 ;  /* 0xff80000023237808 */ /* 0x000fe40007000000 */
[----:B--2---:R-:W-:Y:S02]  /*71c0*/  FMNMX.FTZ R15, R48, R165, !PT ;  /* 0x000000a5300f7209 */ /* 0x004fe40007810000 */
[----:B------:R-:W-:Y:S02]  /*71d0*/  FSEL R165, R30, -INF , !P5 ;  /* 0xff8000001ea57808 */ /* 0x000fe40006800000 */
[----:B------:R-:W-:Y:S01]  /*71e0*/  ISETP.GT.AND P5, PT, R36, 0x38, P4 ;  /* 0x000000382400780c */ /* 0x000fe200027a4270 */
[----:B------:R-:W2:Y:S03]  /*71f0*/  SHFL.BFLY PT, R20, R15, 0x1, 0x1f ;  /* 0x0c201f000f147f89 */ /* 0x000ea600000e0000 */
[----:B------:R-:W-:-:S04]  /*7200*/  ISETP.LT.OR P5, PT, R32, 0x39, P5 ;  /* 0x000000392000780c */ /* 0x000fc80002fa1670 */
[----:B------:R-:W-:Y:S02]  /*7210*/  FSEL R23, R34, -INF , !P5 ;  /* 0xff80000022177808 */ /* 0x000fe40006800000 */
[----:B------:R-:W-:-:S04]  /*7220*/  ISETP.GT.AND P5, PT, R36, 0x40, P4 ;  /* 0x000000402400780c */ /* 0x000fc800027a4270 */
[----:B------:R-:W-:-:S04]  /*7230*/  ISETP.LT.OR P5, PT, R32, 0x41, P5 ;  /* 0x000000412000780c */ /* 0x000fc80002fa1670 */
[----:B------:R-:W-:Y:S02]  /*7240*/  FSEL R21, R38, -INF , !P5 ;  /* 0xff80000026157808 */ /* 0x000fe40006800000 */
[----:B------:R-:W-:-:S04]  /*7250*/  ISETP.GT.AND P5, PT, R36, 0x41, P4 ;  /* 0x000000412400780c */ /* 0x000fc800027a4270 */
[----:B------:R-:W-:Y:S02]  /*7260*/  ISETP.LT.OR P5, PT, R32, 0x42, P5 ;  /* 0x000000422000780c */ /* 0x000fe40002fa1670 */
[----:B--2---:R-:W-:-:S04]  /*7270*/  FMNMX.FTZ R15, R15, R20, !PT ;  /* 0x000000140f0f7209 */ /* 0x004fc80007810000 */
[C---:B------:R-:W-:Y:S01]  /*7280*/  FSETP.NEU.FTZ.AND P6, PT, R15.reuse, -INF , PT ;  /* 0xff8000000f00780b */ /* 0x040fe20003fdd000 */
[----:B-1----:R-:W-:-:S05]  /*7290*/  FMUL.FTZ R20, R15, R12 ;  /* 0x0000000c0f147220 */ /* 0x002fca0000410000 */
[----:B------:R-:W-:-:S05]  /*72a0*/  FSEL R20, R20, RZ, P6 ;  /* 0x000000ff14147208 */ /* 0x000fca0003000000 */
[-CC-:B------:R-:W-:Y:S01]  /*72b0*/  FFMA.FTZ R22, R181, R12.reuse, -R20.reuse ;  /* 0x0000000cb5167223 */ /* 0x180fe20000010814 */
[----:B------:R-:W-:Y:S01]  /*72c0*/  FSEL R181, R39, -INF , !P5 ;  /* 0xff80000027b57808 */ /* 0x000fe20006800000 */
[-CC-:B------:R-:W-:Y:S01]  /*72d0*/  FFMA.FTZ R180, R195, R12.reuse, -R20.reuse ;  /* 0x0000000cc3b47223 */ /* 0x180fe20000010814 */
[----:B------:R-:W-:Y:S01]  /*72e0*/  ISETP.GT.AND P5, PT, R36, 0x48, P4 ;  /* 0x000000482400780c */ /* 0x000fe200027a4270 */
[-CC-:B------:R-:W-:Y:S01]  /*72f0*/  FFMA.FTZ R176, R191, R12.reuse, -R20.reuse ;  /* 0x0000000cbfb07223 */ /* 0x180fe20000010814 */
[----:B------:R1:W-:Y:S01]  /*7300*/  MUFU.EX2 R39, R22 ;  /* 0x0000001600277308 */ /* 0x0003e20000000800 */
[-CC-:B------:R-:W-:Y:S01]  /*7310*/  FFMA.FTZ R178, R187, R12.reuse, -R20.reuse ;  /* 0x0000000cbbb27223 */ /* 0x180fe20000010814 */
[----:B------:R-:W-:Y:S01]  /*7320*/  ISETP.LT.OR P5, PT, R32, 0x49, P5 ;  /* 0x000000492000780c */ /* 0x000fe20002fa1670 */
[-CC-:B------:R-:W-:Y:S01]  /*7330*/  FFMA.FTZ R182, R185, R12.reuse, -R20.reuse ;  /* 0x0000000cb9b67223 */ /* 0x180fe20000010814 */
[-CC-:B------:R-:W-:Y:S01]  /*7340*/  FFMA.FTZ R185, R193, R12.reuse, -R20.reuse ;  /* 0x0000000cc1b97223 */ /* 0x180fe20000010814 */
[-CC-:B------:R-:W-:Y:S01]  /*7350*/  FFMA.FTZ R172, R153, R12.reuse, -R20.reuse ;  /* 0x0000000c99ac7223 */ /* 0x180fe20000010814 */
[----:B------:R-:W-:Y:S01]  /*7360*/  FSEL R41, R41, -INF , !P5 ;  /* 0xff80000029297808 */ /* 0x000fe20006800000 */
[-CC-:B------:R-:W-:Y:S01]  /*7370*/  FFMA.FTZ R168, R85, R12.reuse, -R20.reuse ;  /* 0x0000000c55a87223 */ /* 0x180fe20000010814 */
[----:B------:R-:W-:Y:S01]  /*7380*/  ISETP.GT.AND P5, PT, R36, RZ, P4 ;  /* 0x000000ff2400720c */ /* 0x000fe200027a4270 */
[-CC-:B-1----:R-:W-:Y:S01]  /*7390*/  FFMA.FTZ R22, R189, R12.reuse, -R20.reuse ;  /* 0x0000000cbd167223 */ /* 0x182fe20000010814 */
[-CC-:B------:R-:W-:Y:S01]  /*73a0*/  FFMA.FTZ R174, R87, R12.reuse, -R20.reuse ;  /* 0x0000000c57ae7223 */ /* 0x180fe20000010814 */
[-CC-:B------:R-:W-:Y:S01]  /*73b0*/  FFMA.FTZ R87, R163, R12.reuse, -R20.reuse ;  /* 0x0000000ca3577223 */ /* 0x180fe20000010814 */
[----:B------:R-:W-:Y:S01]  /*73c0*/  ISETP.LT.OR P5, PT, R32, 0x1, P5 ;  /* 0x000000012000780c */ /* 0x000fe20002fa1670 */
[-CC-:B------:R-:W-:Y:S01]  /*73d0*/  FFMA.FTZ R164, R79, R12.reuse, -R20.reuse ;  /* 0x0000000c4fa47223 */ /* 0x180fe20000010814 */
[-CC-:B------:R-:W-:Y:S01]  /*73e0*/  FFMA.FTZ R166, R75, R12.reuse, -R20.reuse ;  /* 0x0000000c4ba67223 */ /* 0x180fe20000010814 */
[-CC-:B------:R-:W-:Y:S01]  /*73f0*/  FFMA.FTZ R154, R37, R12.reuse, -R20.reuse ;  /* 0x0000000c259a7223 */ /* 0x180fe20000010814 */
[----:B------:R-:W-:Y:S01]  /*7400*/  FSEL R195, R14, -INF , !P5 ;  /* 0xff8000000ec37808 */ /* 0x000fe20006800000 */
[-CC-:B------:R-:W-:Y:S01]  /*7410*/  FFMA.FTZ R152, R49, R12.reuse, -R20.reuse ;  /* 0x0000000c31987223 */ /* 0x180fe20000010814 */
[----:B------:R-:W-:Y:S01]  /*7420*/  ISETP.GT.AND P5, PT, R36, 0x49, P4 ;  /* 0x000000492400780c */ /* 0x000fe200027a4270 */
[--C-:B------:R-:W-:Y:S01]  /*7430*/  FFMA.FTZ R49, R33, R12, -R20.reuse ;  /* 0x0000000c21317223 */ /* 0x100fe20000010814 */
[----:B------:R-:W-:Y:S01]  /*7440*/  FMNMX.FTZ R14, R195, R10, !PT ;  /* 0x0000000ac30e7209 */ /* 0x000fe20007810000 */
[-CC-:B------:R-:W-:Y:S01]  /*7450*/  FFMA.FTZ R160, R65, R12.reuse, -R20.reuse ;  /* 0x0000000c41a07223 */ /* 0x180fe20000010814 */
[----:B------:R-:W-:Y:S01]  /*7460*/  ISETP.LT.OR P5, PT, R32, 0x4a, P5 ;  /* 0x0000004a2000780c */ /* 0x000fe20002fa1670 */
[--C-:B------:R-:W-:Y:S01]  /*7470*/  FFMA.FTZ R162, R67, R12, -R20.reuse ;  /* 0x0000000c43a27223 */ /* 0x100fe20000010814 */
[----:B------:R-:W-:Y:S01]  /*7480*/  FMNMX.FTZ R14, R179, R14, !PT ;  /* 0x0000000eb30e7209 */ /* 0x000fe20007810000 */
[----:B------:R-:W-:Y:S01]  /*7490*/  MUFU.EX2 R180, R180 ;  /* 0x000000b400b47308 */ /* 0x000fe20000000800 */
[----:B------:R-:W-:Y:S01]  /*74a0*/  FSEL R191, R40, -INF , !P5 ;  /* 0xff80000028bf7808 */ /* 0x000fe20006800000 */
[--C-:B------:R-:W-:Y:S01]  /*74b0*/  FFMA.FTZ R183, R183, R12, -R20.reuse ;  /* 0x0000000cb7b77223 */ /* 0x100fe20000010814 */
[----:B------:R-:W-:Y:S01]  /*74c0*/  FMNMX.FTZ R14, R159, R14, !PT ;  /* 0x0000000e9f0e7209 */ /* 0x000fe20007810000 */
        /* <DEDUP_REMOVED lines=8> */
[-CC-:B------:R-:W-:Y:S01]  /*7550*/  FFMA.FTZ R67, R71, R12.reuse, -R20.reuse ;  /* 0x0000000c47437223 */ /* 0x180fe20000010814 */
[----:B------:R-:W-:Y:S01]  /*7560*/  FSEL R189, R43, -INF , !P5 ;  /* 0xff8000002bbd7808 */ /* 0x000fe20006800000 */
[--C-:B------:R-:W-:Y:S01]  /*7570*/  FFMA.FTZ R156, R63, R12, -R20.reuse ;  /* 0x0000000c3f9c7223 */ /* 0x100fe20000010814 */
[----:B------:R-:W-:Y:S01]  /*7580*/  FMNMX.FTZ R14, R175, R14, !PT ;  /* 0x0000000eaf0e7209 */ /* 0x000fe20007810000 */
[----:B------:R1:W-:Y:S01]  /*7590*/  MUFU.EX2 R43, R22 ;  /* 0x00000016002b7308 */ /* 0x0003e20000000800 */
        /* <DEDUP_REMOVED lines=9> */
[----:B-1----:R-:W-:Y:S01]  /*7630*/  FFMA.FTZ R22, R161, R12, -R20 ;  /* 0x0000000ca1167223 */ /* 0x002fe20000010814 */
[----:B------:R-:W-:-:S02]  /*7640*/  FMNMX.FTZ R14, R25, R14, !PT ;  /* 0x0000000e190e7209 */ /* 0x000fc40007810000 */
[----:B------:R-:W-:Y:S02]  /*7650*/  ISETP.GT.AND P5, PT, R36, 0x58, P4 ;  /* 0x000000582400780c */ /* 0x000fe400027a4270 */
[----:B------:R-:W-:Y:S01]  /*7660*/  FMNMX.FTZ R14, R171, R14, !PT ;  /* 0x0000000eab0e7209 */ /* 0x000fe20007810000 */
[----:B------:R-:W-:Y:S01]  /*7670*/  MUFU.EX2 R185, R185 ;  /* 0x000000b900b97308 */ /* 0x000fe20000000800 */
[----:B------:R-:W-:Y:S02]  /*7680*/  ISETP.LT.OR P5, PT, R32, 0x59, P5 ;  /* 0x000000592000780c */ /* 0x000fe40002fa1670 */
[----:B------:R-:W-:Y:S02]  /*7690*/  FMNMX.FTZ R14, R169, R14, !PT ;  /* 0x0000000ea90e7209 */ /* 0x000fe40007810000 */
[----:B------:R-:W-:Y:S02]  /*76a0*/  FSEL R193, R44, -INF , !P5 ;  /* 0xff8000002cc17808 */ /* 0x000fe40006800000 */
[----:B------:R-:W-:Y:S01]  /*76b0*/  FMNMX.FTZ R14, R27, R14, !PT ;  /* 0x0000000e1b0e7209 */ /* 0x000fe20007810000 */
[----:B------:R-:W-:Y:S01]  /*76c0*/  MUFU.EX2 R176, R176 ;  /* 0x000000b000b07308 */ /* 0x000fe20000000800 */
[----:B------:R-:W-:-:S02]  /*76d0*/  ISETP.GT.AND P5, PT, R36, 0x59, P4 ;  /* 0x000000592400780c */ /* 0x000fc400027a4270 */
[----:B------:R-:W-:Y:S02]  /*76e0*/  FMNMX.FTZ R14, R165, R14, !PT ;  /* 0x0000000ea50e7209 */ /* 0x000fe40007810000 */
[----:B------:R-:W-:Y:S02]  /*76f0*/  ISETP.LT.OR P5, PT, R32, 0x5a, P5 ;  /* 0x0000005a2000780c */ /* 0x000fe40002fa1670 */
[----:B------:R-:W-:Y:S01]  /*7700*/  FMNMX.FTZ R14, R31, R14, !PT ;  /* 0x0000000e1f0e7209 */ /* 0x000fe20007810000 */
[----:B------:R-:W-:Y:S01]  /*7710*/  MUFU.EX2 R178, R178 ;  /* 0x000000b200b27308 */ /* 0x000fe20000000800 */
[----:B------:R-:W-:Y:S02]  /*7720*/  FSEL R153, R45, -INF , !P5 ;  /* 0xff8000002d997808 */ /* 0x000fe40006800000 */
[----:B------:R-:W-:Y:S02]  /*7730*/  ISETP.GT.AND P5, PT, R36, 0x60, P4 ;  /* 0x000000602400780c */ /* 0x000fe400027a4270 */
[----:B------:R-:W-:-:S02]  /*7740*/  FMNMX.FTZ R14, R23, R14, !PT ;  /* 0x0000000e170e7209 */ /* 0x000fc40007810000 */
[----:B------:R-:W-:Y:S01]  /*7750*/  ISETP.LT.OR P5, PT, R32, 0x61, P5 ;  /* 0x000000612000780c */ /* 0x000fe20002fa1670 */
[----:B------:R1:W-:Y:S01]  /*7760*/  MUFU.EX2 R45, R22 ;  /* 0x00000016002d7308 */ /* 0x0003e20000000800 */
[----:B------:R-:W-:Y:S02]  /*7770*/  FMNMX.FTZ R14, R35, R14, !PT ;  /* 0x0000000e230e7209 */ /* 0x000fe40007810000 */
[----:B------:R-:W-:Y:S02]  /*7780*/  FSEL R161, R46, -INF , !P5 ;  /* 0xff8000002ea17808 */ /* 0x000fe40006800000 */
[----:B------:R-:W-:Y:S02]  /*7790*/  ISETP.GT.AND P5, PT, R36, 0x61, P4 ;  /* 0x000000612400780c */ /* 0x000fe400027a4270 */
[----:B------:R-:W-:Y:S01]  /*77a0*/  FMNMX.FTZ R14, R21, R14, !PT ;  /* 0x0000000e150e7209 */ /* 0x000fe20007810000 */
[----:B------:R-:W-:Y:S01]  /*77b0*/  MUFU.EX2 R183, R183 ;  /* 0x000000b700b77308 */ /* 0x000fe20000000800 */
[----:B------:R-:W-:-:S02]  /*77c0*/  ISETP.LT.OR P5, PT, R32, 0x62, P5 ;  /* 0x000000622000780c */ /* 0x000fc40002fa1670 */
[----:B------:R-:W-:Y:S02]  /*77d0*/  FMNMX.FTZ R14, R181, R14, !PT ;  /* 0x0000000eb50e7209 */ /* 0x000fe40007810000 */
[----:B------:R-:W-:Y:S02]  /*77e0*/  FSEL R47, R47, -INF , !P5 ;  /* 0xff8000002f2f7808 */ /* 0x000fe40006800000 */
[----:B------:R-:W-:Y:S01]  /*77f0*/  ISETP.GT.AND P5, PT, R36, 0x68, P4 ;  /* 0x000000682400780c */ /* 0x000fe200027a4270 */
[----:B------:R-:W-:Y:S01]  /*7800*/  MUFU.EX2 R172, R172 ;  /* 0x000000ac00ac7308 */ /* 0x000fe20000000800 */
[----:B------:R-:W-:Y:S02]  /*7810*/  FMNMX.FTZ R14, R41, R14, !PT ;  /* 0x0000000e290e7209 */ /* 0x000fe40007810000 */
[----:B------:R-:W-:Y:S02]  /*7820*/  ISETP.LT.OR P5, PT, R32, 0x69, P5 ;  /* 0x000000692000780c */ /* 0x000fe40002fa1670 */
[----:B------:R-:W-:-:S02]  /*7830*/  FMNMX.FTZ R14, R191, R14, !PT ;  /* 0x0000000ebf0e7209 */ /* 0x000fc40007810000 */
[----:B------:R-:W-:Y:S01]  /*7840*/  FSEL R85, R50, -INF , !P5 ;  /* 0xff80000032557808 */ /* 0x000fe20006800000 */
[----:B------:R-:W-:Y:S01]  /*7850*/  MUFU.EX2 R174, R174 ;  /* 0x000000ae00ae7308 */ /* 0x000fe20000000800 */
[----:B------:R-:W-:Y:S02]  /*7860*/  FMNMX.FTZ R14, R189, R14, !PT ;  /* 0x0000000ebd0e7209 */ /* 0x000fe40007810000 */
[----:B------:R-:W-:Y:S02]  /*7870*/  ISETP.GT.AND P5, PT, R36, 0x69, P4 ;  /* 0x000000692400780c */ /* 0x000fe400027a4270 */
[----:B------:R-:W-:Y:S02]  /*7880*/  FMNMX.FTZ R14, R187, R14, !PT ;  /* 0x0000000ebb0e7209 */ /* 0x000fe40007810000 */
[----:B------:R-:W-:Y:S01]  /*7890*/  ISETP.LT.OR P5, PT, R32, 0x6a, P5 ;  /* 0x0000006a2000780c */ /* 0x000fe20002fa1670 */
[----:B------:R-:W-:Y:S01]  /*78a0*/  MUFU.EX2 R87, R87 ;  /* 0x0000005700577308 */ /* 0x000fe20000000800 */
[----:B------:R-:W-:-:S02]  /*78b0*/  FMNMX.FTZ R14, R193, R14, !PT ;  /* 0x0000000ec10e7209 */ /* 0x000fc40007810000 */
[----:B------:R-:W-:Y:S01]  /*78c0*/  FSEL R163, R51, -INF , !P5 ;  /* 0xff80000033a37808 */ /* 0x000fe20006800000 */
[----:B------:R-:W-:Y:S01]  /*78d0*/  FFMA.FTZ R51, R81, R12, -R20 ;  /* 0x0000000c51337223 */ /* 0x000fe20000010814 */
[----:B------:R-:W-:Y:S02]  /*78e0*/  ISETP.GT.AND P5, PT, R36, 0x70, P4 ;  /* 0x000000702400780c */ /* 0x000fe400027a4270 */
[----:B------:R-:W-:Y:S01]  /*78f0*/  FMNMX.FTZ R14, R153, R14, !PT ;  /* 0x0000000e990e7209 */ /* 0x000fe20007810000 */
[----:B------:R-:W-:Y:S01]  /*7900*/  MUFU.EX2 R168, R168 ;  /* 0x000000a800a87308 */ /* 0x000fe20000000800 */
[----:B------:R-:W-:Y:S02]  /*7910*/  ISETP.LT.OR P5, PT, R32, 0x71, P5 ;  /* 0x000000712000780c */ /* 0x000fe40002fa1670 */
[----:B------:R-:W-:Y:S02]  /*7920*/  FMNMX.FTZ R14, R161, R14, !PT ;  /* 0x0000000ea10e7209 */ /* 0x000fe40007810000 */
[----:B------:R-:W-:-:S02]  /*7930*/  FSEL R53, R53, -INF , !P5 ;  /* 0xff80000035357808 */ /* 0x000fc40006800000 */
[----:B------:R-:W-:Y:S01]  /*7940*/  ISETP.GT.AND P5, PT, R36, 0x71, P4 ;  /* 0x000000712400780c */ /* 0x000fe200027a4270 */
[----:B------:R-:W-:Y:S01]  /*7950*/  MUFU.EX2 R83, R83 ;  /* 0x0000005300537308 */ /* 0x000fe20000000800 */
[----:B------:R-:W-:Y:S02]  /*7960*/  FMNMX.FTZ R14, R47, R14, !PT ;  /* 0x0000000e2f0e7209 */ /* 0x000fe40007810000 */
[----:B------:R-:W-:Y:S02]  /*7970*/  ISETP.LT.OR P5, PT, R32, 0x72, P5 ;  /* 0x000000722000780c */ /* 0x000fe40002fa1670 */
[----:B------:R-:W-:Y:S02]  /*7980*/  FMNMX.FTZ R14, R85, R14, !PT ;  /* 0x0000000e550e7209 */ /* 0x000fe40007810000 */
[----:B------:R-:W-:Y:S01]  /*7990*/  FSEL R79, R52, -INF , !P5 ;  /* 0xff800000344f7808 */ /* 0x000fe20006800000 */
[----:B------:R-:W-:Y:S01]  /*79a0*/  MUFU.EX2 R170, R170 ;  /* 0x000000aa00aa7308 */ /* 0x000fe20000000800 */
[----:B------:R-:W-:-:S02]  /*79b0*/  ISETP.GT.AND P5, PT, R36, 0x78, P4 ;  /* 0x000000782400780c */ /* 0x000fc400027a4270 */
[----:B------:R-:W-:Y:S02]  /*79c0*/  FMNMX.FTZ R14, R163, R14, !PT ;  /* 0x0000000ea30e7209 */ /* 0x000fe40007810000 */
[----:B------:R-:W-:Y:S02]  /*79d0*/  ISETP.GT.AND P4, PT, R36, 0x79, P4 ;  /* 0x000000792400780c */ /* 0x000fe40002784270 */
[C---:B------:R-:W-:Y:S01]  /*79e0*/  ISETP.LT.OR P5, PT, R32.reuse, 0x79, P5 ;  /* 0x000000792000780c */ /* 0x040fe20002fa1670 */
[----:B------:R-:W-:Y:S01]  /*79f0*/  MUFU.EX2 R51, R51 ;  /* 0x0000003300337308 */ /* 0x000fe20000000800 */
[----:B------:R-:W-:Y:S02]  /*7a00*/  FMNMX.FTZ R14, R53, R14, !PT ;  /* 0x0000000e350e7209 */ /* 0x000fe40007810000 */
[----:B------:R-:W-:Y:S02]  /*7a10*/  ISETP.LT.OR P4, PT, R32, 0x7a, P4 ;  /* 0x0000007a2000780c */ /* 0x000fe40002781670 */
[----:B------:R-:W-:-:S02]  /*7a20*/  FSEL R81, R54, -INF , !P5 ;  /* 0xff80000036517808 */ /* 0x000fc40006800000 */
[----:B------:R-:W-:Y:S01]  /*7a30*/  FMNMX.FTZ R14, R79, R14, !PT ;  /* 0x0000000e4f0e7209 */ /* 0x000fe20007810000 */
[----:B------:R-:W-:Y:S01]  /*7a40*/  MUFU.EX2 R164, R164 ;  /* 0x000000a400a47308 */ /* 0x000fe20000000800 */
[----:B0-----:R-:W-:Y:S01]  /*7a50*/  FSEL R75, R55, -INF , !P4 ;  /* 0xff800000374b7808 */ /* 0x001fe20006000000 */
[--C-:B------:R-:W-:Y:S01]  /*7a60*/  FFMA.FTZ R55, R69, R12, -R20.reuse ;  /* 0x0000000c45377223 */ /* 0x100fe20000010814 */
[----:B------:R-:W-:Y:S02]  /*7a70*/  FMNMX.FTZ R14, R81, R14, !PT ;  /* 0x0000000e510e7209 */ /* 0x000fe40007810000 */
[----:B-1----:R-:W-:Y:S02]  /*7a80*/  FSEL R22, R15, RZ, P6 ;  /* 0x000000ff0f167208 */ /* 0x002fe40003000000 */
[----:B------:R-:W-:Y:S01]  /*7a90*/  FMNMX.FTZ R14, R75, R14, !PT ;  /* 0x0000000e4b0e7209 */ /* 0x000fe20007810000 */
[----:B------:R-:W-:Y:S02]  /*7aa0*/  MUFU.EX2 R77, R77 ;  /* 0x0000004d004d7308 */ /* 0x000fe40000000800 */
[----:B------:R-:W-:Y:S01]  /*7ab0*/  FADD.FTZ R37, -R22, R9 ;  /* 0x0000000916257221 */ /* 0x000fe20000010100 */
[----:B------:R-:W-:Y:S01]  /*7ac0*/  FFMA.FTZ R9, R29, R12, -R20 ;  /* 0x0000000c1d097223 */ /* 0x000fe20000010814 */
[----:B------:R-:W0:Y:S04]  /*7ad0*/  SHFL.BFLY PT, R69, R14, 0x2, 0x1f ;  /* 0x0c401f000e457f89 */ /* 0x000e2800000e0000 */
        /* <DEDUP_REMOVED lines=9> */
[----:B0-----:R-:W-:Y:S01]  /*7b70*/  FMNMX.FTZ R33, R69, R14, !PT ;  /* 0x0000000e45217209 */ /* 0x001fe20007810000 */
[----:B------:R-:W-:-:S03]  /*7b80*/  FMUL.FTZ R14, R37, R12 ;  /* 0x0000000c250e7220 */ /* 0x000fc60000410000 */
[C---:B------:R-:W-:Y:S01]  /*7b90*/  FSETP.NEU.FTZ.AND P4, PT, R33.reuse, -INF , PT ;  /* 0xff8000002100780b */ /* 0x040fe20003f9d000 */
[----:B------:R-:W-:Y:S02]  /*7ba0*/  FMUL.FTZ R20, R33, R12 ;  /* 0x0000000c21147220 */ /* 0x000fe40000410000 */
[----:B------:R-:W0:Y:S03]  /*7bb0*/  MUFU.EX2 R14, R14 ;  /* 0x0000000e000e7308 */ /* 0x000e260000000800 */
[----:B------:R-:W-:-:S05]  /*7bc0*/  FSEL R34, R20, RZ, P4 ;  /* 0x000000ff14227208 */ /* 0x000fca0002000000 */
        /* <DEDUP_REMOVED lines=8> */
[--C-:B------:R-:W-:Y:S01]  /*7c50*/  FFMA.FTZ R22, R159, R12, -R34.reuse ;  /* 0x0000000c9f167223 */ /* 0x100fe20000010822 */
[----:B0-----:R-:W-:Y:S01]  /*7c60*/  FFMA.FTZ R25, R14, R4, R39 ;  /* 0x000000040e197223 */ /* 0x001fe20000010027 */
[----:B------:R-:W-:Y:S01]  /*7c70*/  MUFU.EX2 R20, R20 ;  /* 0x0000001400147308 */ /* 0x000fe20000000800 */
[-CC-:B------:R-:W-:Y:S01]  /*7c80*/  FFMA.FTZ R169, R165, R12.reuse, -R34.reuse ;  /* 0x0000000ca5a97223 */ /* 0x180fe20000010822 */
[-CC-:B------:R-:W-:Y:S01]  /*7c90*/  FFMA.FTZ R165, R21, R12.reuse, -R34.reuse ;  /* 0x0000000c15a57223 */ /* 0x180fe20000010822 */
[----:B------:R-:W-:Y:S01]  /*7ca0*/  FADD.FTZ R25, R180, R25 ;  /* 0x00000019b4197221 */ /* 0x000fe20000010000 */
[-CC-:B------:R-:W-:Y:S01]  /*7cb0*/  FFMA.FTZ R37, R177, R12.reuse, -R34.reuse ;  /* 0x0000000cb1257223 */ /* 0x180fe20000010822 */
[-CC-:B------:R-:W-:Y:S01]  /*7cc0*/  FFMA.FTZ R177, R157, R12.reuse, -R34.reuse ;  /* 0x0000000c9db17223 */ /* 0x180fe20000010822 */
[-CC-:B------:R-:W-:Y:S01]  /*7cd0*/  FFMA.FTZ R179, R155, R12.reuse, -R34.reuse ;  /* 0x0000000c9bb37223 */ /* 0x180fe20000010822 */
[----:B------:R-:W-:Y:S01]  /*7ce0*/  FADD.FTZ R4, R182, R25 ;  /* 0x00000019b6047221 */ /* 0x000fe20000010000 */
[----:B------:R-:W-:Y:S01]  /*7cf0*/  MUFU.EX2 R29, R29 ;  /* 0x0000001d001d7308 */ /* 0x000fe20000000800 */
[-CC-:B------:R-:W-:Y:S01]  /*7d00*/  FFMA.FTZ R30, R27, R12.reuse, -R34.reuse ;  /* 0x0000000c1b1e7223 */ /* 0x180fe20000010822 */
[-C--:B------:R-:W-:Y:S01]  /*7d10*/  FFMA.FTZ R32, R31, R12.reuse, -R34 ;  /* 0x0000000c1f207223 */ /* 0x080fe20000010822 */
        /* <DEDUP_REMOVED lines=25> */
[----:B------:R-:W-:Y:S01]  /*7eb0*/  FFMA.FTZ R34, R75, R12, -R34 ;  /* 0x0000000c4b227223 */ /* 0x000fe20000010822 */
[----:B------:R-:W-:Y:S01]  /*7ec0*/  IMAD.U32 R27, RZ, RZ, UR7 ;  /* 0x00000007ff1b7e24 */ /* 0x000fe2000f8e00ff */
[----:B------:R-:W-:Y:S01]  /*7ed0*/  UMOV UR7, UR4 ;  /* 0x0000000400077c82 */ /* 0x000fe20008000000 */
[----:B------:R-:W-:Y:S01]  /*7ee0*/  FADD.FTZ R4, R174, R23 ;  /* 0x00000017ae047221 */ /* 0x000fe20000010000 */
[----:B------:R-:W-:Y:S01]  /*7ef0*/  FSEL R23, R33, RZ, P4 ;  /* 0x000000ff21177208 */ /* 0x000fe20002000000 */
[----:B------:R-:W-:Y:S01]  /*7f00*/  MUFU.EX2 R24, R24 ;  /* 0x0000001800187308 */ /* 0x000fe20000000800 */
[----:B------:R-:W-:Y:S01]  /*7f10*/  @!P1 LEA R27, R27, UR36, 0x3 ;  /* 0x000000241b1b9c11 */ /* 0x000fe2000f8e18ff */
[----:B------:R-:W-:Y:S01]  /*7f20*/  FADD.FTZ R25, R87, R4 ;  /* 0x0000000457197221 */ /* 0x000fe20000010000 */
[----:B------:R-:W-:Y:S01]  /*7f30*/  ISETP.GT.AND P4, PT, R8, R13, PT ;  /* 0x0000000d0800720c */ /* 0x000fe20003f84270 */
[----:B------:R-:W-:Y:S01]  /*7f40*/  FADD.FTZ R23, -R23, R10 ;  /* 0x0000000a17177221 */ /* 0x000fe20000010100 */
[----:B------:R-:W-:Y:S01]  /*7f50*/  F2FP.F16.F32.PACK_AB R178, R183, R178 ;  /* 0x000000b2b7b2723e */ /* 0x000fe200000000ff */
[----:B------:R-:W-:Y:S01]  /*7f60*/  FADD.FTZ R4, R168, R25 ;  /* 0x00000019a8047221 */ /* 0x000fe20000010000 */
[----:B------:R-:W-:-:S02]  /*7f70*/  @!P1 VIADD R27, R27, 0x28860 ;  /* 0x000288601b1b9836 */ /* 0x000fc40000000000 */
[----:B------:R-:W-:Y:S01]  /*7f80*/  FMUL.FTZ R23, R23, R12 ;  /* 0x0000000c17177220 */ /* 0x000fe20000410000 */
[----:B------:R-:W-:Y:S01]  /*7f90*/  MUFU.EX2 R179, R179 ;  /* 0x000000b300b37308 */ /* 0x000fe20000000800 */
[----:B------:R-:W-:Y:S01]  /*7fa0*/  FADD.FTZ R25, R83, R4 ;  /* 0x0000000453197221 */ /* 0x000fe20000010000 */
[-C--:B------:R-:W-:Y:S01]  /*7fb0*/  FMUL.FTZ R88, R88, R14.reuse ;  /* 0x0000000e58587220 */ /* 0x080fe20000410000 */
[----:B------:R-:W-:Y:S01]  /*7fc0*/  @!P1 PRMT R27, RZ, 0x654, R27 ;  /* 0x00000654ff1b9816 */ /* 0x000fe2000000001b */
[-C--:B------:R-:W-:Y:S01]  /*7fd0*/  FMUL.FTZ R89, R89, R14.reuse ;  /* 0x0000000e59597220 */ /* 0x080fe20000410000 */
[----:B------:R-:W-:Y:S01]  /*7fe0*/  FADD.FTZ R4, R170, R25 ;  /* 0x00000019aa047221 */ /* 0x000fe20000010000 */
[-C--:B------:R-:W-:Y:S01]  /*7ff0*/  FMUL.FTZ R92, R92, R14.reuse ;  /* 0x0000000e5c5c7220 */ /* 0x080fe20000410000 */
[----:B------:R0:W-:Y:S01]  /*8000*/  @!P1 SYNCS.ARRIVE.TRANS64.RED.A1T0 RZ, [R27+URZ], RZ ;  /* 0x000000ff1bff99a7 */ /* 0x0001e2000810043f */
[----:B------:R-:W1:Y:S01]  /*8010*/  MUFU.EX2 R23, R23 ;  /* 0x0000001700177308 */ /* 0x000e620000000800 */
[----:B------:R-:W-:Y:S01]  /*8020*/  FADD.FTZ R21, R51, R4 ;  /* 0x0000000433157221 */ /* 0x000fe20000010000 */
[-C--:B------:R-:W-:Y:S01]  /*8030*/  FMUL.FTZ R93, R93, R14.reuse ;  /* 0x0000000e5d5d7220 */ /* 0x080fe20000410000 */
[-C--:B------:R-:W-:Y:S01]  /*8040*/  FMUL.FTZ R96, R96, R14.reuse ;  /* 0x0000000e60607220 */ /* 0x080fe20000410000 */
[-C--:B------:R-:W-:Y:S01]  /*8050*/  FMUL.FTZ R97, R97, R14.reuse ;  /* 0x0000000e61617220 */ /* 0x080fe20000410000 */
[----:B------:R-:W-:Y:S01]  /*8060*/  FADD.FTZ R4, R164, R21 ;  /* 0x00000015a4047221 */ /* 0x000fe20000010000 */
[-C--:B------:R-:W-:Y:S01]  /*8070*/  FMUL.FTZ R100, R100, R14.reuse ;  /* 0x0000000e64647220 */ /* 0x080fe20000410000 */
[-C--:B------:R-:W-:Y:S01]  /*8080*/  FMUL.FTZ R101, R101, R14.reuse ;  /* 0x0000000e65657220 */ /* 0x080fe20000410000 */
[----:B------:R-:W2:Y:S01]  /*8090*/  MUFU.EX2 R61, R61 ;  /* 0x0000003d003d7308 */ /* 0x000ea20000000800 */
[----:B------:R-:W-:Y:S01]  /*80a0*/  FADD.FTZ R21, R77, R4 ;  /* 0x000000044d157221 */ /* 0x000fe20000010000 */
[-C--:B------:R-:W-:Y:S01]  /*80b0*/  FMUL.FTZ R104, R104, R14.reuse ;  /* 0x0000000e68687220 */ /* 0x080fe20000410000 */
[-C--:B------:R-:W-:Y:S01]  /*80c0*/  FMUL.FTZ R105, R105, R14.reuse ;  /* 0x0000000e69697220 */ /* 0x080fe20000410000 */
[-C--:B------:R-:W-:Y:S01]  /*80d0*/  FMUL.FTZ R108, R108, R14.reuse ;  /* 0x0000000e6c6c7220 */ /* 0x080fe20000410000 */
[----:B------:R-:W-:Y:S01]  /*80e0*/  FADD.FTZ R36, R166, R21 ;  /* 0x00000015a6247221 */ /* 0x000fe20000010000 */
[-C--:B------:R-:W-:Y:S01]  /*80f0*/  FMUL.FTZ R109, R109, R14.reuse ;  /* 0x0000000e6d6d7220 */ /* 0x080fe20000410000 */
[-C--:B------:R-:W-:Y:S01]  /*8100*/  FMUL.FTZ R112, R112, R14.reuse ;  /* 0x0000000e70707220 */ /* 0x080fe20000410000 */
[----:B------:R-:W3:Y:S01]  /*8110*/  MUFU.EX2 R26, R26 ;  /* 0x0000001a001a7308 */ /* 0x000ee20000000800 */
[----:B-1----:R-:W-:Y:S01]  /*8120*/  FFMA.FTZ R4, R23, R3, R20 ;  /* 0x0000000317047223 */ /* 0x002fe20000010014 */
[----:B------:R-:W-:Y:S01]  /*8130*/  FADD.FTZ R21, R55, R36 ;  /* 0x0000002437157221 */ /* 0x000fe20000010000 */
[-C--:B------:R-:W-:Y:S01]  /*8140*/  FMUL.FTZ R113, R113, R14.reuse ;  /* 0x0000000e71717220 */ /* 0x080fe20000410000 */
[-C--:B------:R-:W-:Y:S01]  /*8150*/  FMUL.FTZ R116, R116, R14.reuse ;  /* 0x0000000e74747220 */ /* 0x080fe20000410000 */
[----:B------:R-:W-:Y:S01]  /*8160*/  FADD.FTZ R3, R29, R4 ;  /* 0x000000041d037221 */ /* 0x000fe20000010000 */
[----:B------:R-:W-:Y:S01]  /*8170*/  FADD.FTZ R36, R160, R21 ;  /* 0x00000015a0247221 */ /* 0x000fe20000010000 */
[-C--:B------:R-:W-:Y:S01]  /*8180*/  FMUL.FTZ R117, R117, R14.reuse ;  /* 0x0000000e75757220 */ /* 0x080fe20000410000 */
[----:B------:R-:W1:Y:S01]  /*8190*/  MUFU.EX2 R158, R158 ;  /* 0x0000009e009e7308 */ /* 0x000e620000000800 */
[----:B------:R-:W-:Y:S01]  /*81a0*/  FADD.FTZ R4, R22, R3 ;  /* 0x0000000316047221 */ /* 0x000fe20000010000 */
[----:B------:R-:W-:Y:S01]  /*81b0*/  FADD.FTZ R3, R65, R36 ;  /* 0x0000002441037221 */ /* 0x000fe20000010000 */
[-C--:B------:R-:W-:Y:S01]  /*81c0*/  FMUL.FTZ R120, R120, R14.reuse ;  /* 0x0000000e78787220 */ /* 0x080fe20000410000 */
[-C--:B------:R-:W-:Y:S01]  /*81d0*/  FMUL.FTZ R121, R121, R14.reuse ;  /* 0x0000000e79797220 */ /* 0x080fe20000410000 */
[----:B------:R-:W-:Y:S01]  /*81e0*/  FADD.FTZ R4, R37, R4 ;  /* 0x0000000425047221 */ /* 0x000fe20000010000 */
[----:B------:R-:W-:Y:S01]  /*81f0*/  FADD.FTZ R36, R162, R3 ;  /* 0x00000003a2247221 */ /* 0x000fe20000010000 */
[-C--:B------:R-:W-:Y:S01]  /*8200*/  FMUL.FTZ R124, R124, R14.reuse ;  /* 0x0000000e7c7c7220 */ /* 0x080fe20000410000 */
[----:B------:R-:W4:Y:S01]  /*8210*/  MUFU.EX2 R173, R173 ;  /* 0x000000ad00ad7308 */ /* 0x000f220000000800 */
[----:B------:R-:W-:Y:S01]  /*8220*/  FADD.FTZ R3, R177, R4 ;  /* 0x00000004b1037221 */ /* 0x000fe20000010000 */
[----:B------:R-:W-:Y:S01]  /*8230*/  FADD.FTZ R21, R67, R36 ;  /* 0x0000002443157221 */ /* 0x000fe20000010000 */
[-C--:B------:R-:W-:Y:S01]  /*8240*/  FMUL.FTZ R125, R125, R14.reuse ;  /* 0x0000000e7d7d7220 */ /* 0x080fe20000410000 */
[-C--:B------:R-:W-:Y:S01]  /*8250*/  FMUL.FTZ R128, R128, R14.reuse ;  /* 0x0000000e80807220 */ /* 0x080fe20000410000 */
[----:B------:R-:W-:Y:S01]  /*8260*/  FADD.FTZ R4, R24, R3 ;  /* 0x0000000318047221 */ /* 0x000fe20000010000 */
[----:B------:R-:W-:Y:S01]  /*8270*/  FADD.FTZ R36, R156, R21 ;  /* 0x000000159c247221 */ /* 0x000fe20000010000 */
[-C--:B------:R-:W-:Y:S01]  /*8280*/  FMUL.FTZ R129, R129, R14.reuse ;  /* 0x0000000e81817220 */ /* 0x080fe20000410000 */
[----:B------:R-:W5:Y:S01]  /*8290*/  MUFU.EX2 R57, R57 ;  /* 0x0000003900397308 */ /* 0x000f620000000800 */
[----:B------:R-:W-:Y:S01]  /*82a0*/  FADD.FTZ R3, R179, R4 ;  /* 0x00000004b3037221 */ /* 0x000fe20000010000 */
[----:B--2---:R-:W-:Y:S01]  /*82b0*/  FADD.FTZ R21, R61, R36 ;  /* 0x000000243d157221 */ /* 0x004fe20000010000 */
[-C--:B------:R-:W-:Y:S01]  /*82c0*/  FMUL.FTZ R132, R132, R14.reuse ;  /* 0x0000000e84847220 */ /* 0x080fe20000410000 */
[-C--:B------:R-:W-:Y:S01]  /*82d0*/  FMUL.FTZ R133, R133, R14.reuse ;  /* 0x0000000e85857220 */ /* 0x080fe20000410000 */
[----:B---3--:R-:W-:Y:S01]  /*82e0*/  FADD.FTZ R4, R26, R3 ;  /* 0x000000031a047221 */ /* 0x008fe20000010000 */
[----:B-1----:R-:W-:Y:S01]  /*82f0*/  FADD.FTZ R36, R158, R21 ;  /* 0x000000159e247221 */ /* 0x002fe20000010000 */
[-C--:B------:R-:W-:Y:S01]  /*8300*/  FMUL.FTZ R136, R136, R14.reuse ;  /* 0x0000000e88887220 */ /* 0x080fe20000410000 */
[----:B------:R-:W1:Y:S01]  /*8310*/  MUFU.EX2 R28, R28 ;  /* 0x0000001c001c7308 */ /* 0x000e620000000800 */
[----:B----4-:R-:W-:Y:S01]  /*8320*/  FADD.FTZ R3, R173, R4 ;  /* 0x00000004ad037221 */ /* 0x010fe20000010000 */
[-C--:B------:R-:W-:Y:S01]  /*8330*/  FMUL.FTZ R137, R137, R14.reuse ;  /* 0x0000000e89897220 */ /* 0x080fe20000410000 */
[-C--:B------:R-:W-:Y:S01]  /*8340*/  FMUL.FTZ R140, R140, R14.reuse ;  /* 0x0000000e8c8c7220 */ /* 0x080fe20000410000 */
[-C--:B------:R-:W-:Y:S01]  /*8350*/  FMUL.FTZ R141, R141, R14.reuse ;  /* 0x0000000e8d8d7220 */ /* 0x080fe20000410000 */
[-C--:B------:R-:W-:Y:S01]  /*8360*/  FMUL.FTZ R144, R144, R14.reuse ;  /* 0x0000000e90907220 */ /* 0x080fe20000410000 */
[-C--:B------:R-:W-:Y:S01]  /*8370*/  FMUL.FTZ R145, R145, R14.reuse ;  /* 0x0000000e91917220 */ /* 0x080fe20000410000 */
[-C--:B------:R-:W-:Y:S01]  /*8380*/  FMUL.FTZ R148, R148, R14.reuse ;  /* 0x0000000e94947220 */ /* 0x080fe20000410000 */
[----:B------:R-:W2:Y:S01]  /*8390*/  MUFU.EX2 R152, R152 ;  /* 0x0000009800987308 */ /* 0x000ea20000000800 */
[----:B-----5:R-:W-:Y:S01]  /*83a0*/  FADD.FTZ R21, R57, R36 ;  /* 0x0000002439157221 */ /* 0x020fe20000010000 */
[----:B------:R-:W-:Y:S01]  /*83b0*/  FMUL.FTZ R149, R149, R14 ;  /* 0x0000000e95957220 */ /* 0x000fe20000410000 */
[----:B------:R-:W-:Y:S01]  /*83c0*/  F2FP.F16.F32.PACK_AB R180, R180, R39 ;  /* 0x00000027b4b4723e */ /* 0x000fe200000000ff */
[----:B------:R-:W-:Y:S01]  /*83d0*/  VIADD R8, R8, 0xffffffff ;  /* 0xffffffff08087836 */ /* 0x000fe20000000000 */
[----:B------:R-:W-:Y:S01]  /*83e0*/  F2FP.F16.F32.PACK_AB R182, R185, R182 ;  /* 0x000000b6b9b6723e */ /* 0x000fe200000000ff */
[-C--:B------:R-:W-:Y:S01]  /*83f0*/  FMUL.FTZ R90, R90, R23.reuse ;  /* 0x000000175a5a7220 */ /* 0x080fe20000410000 */
[----:B------:R-:W-:Y:S01]  /*8400*/  F2FP.F16.F32.PACK_AB R176, R43, R176 ;  /* 0x000000b02bb0723e */ /* 0x000fe200000000ff */
[----:B------:R-:W3:Y:S01]  /*8410*/  MUFU.EX2 R175, R175 ;  /* 0x000000af00af7308 */ /* 0x000ee20000000800 */
[----:B-1----:R-:W-:Y:S01]  /*8420*/  FADD.FTZ R4, R28, R3 ;  /* 0x000000031c047221 */ /* 0x002fe20000010000 */
[----:B------:R-:W-:Y:S01]  /*8430*/  F2FP.F16.F32.PACK_AB R172, R45, R172 ;  /* 0x000000ac2dac723e */ /* 0x000fe200000000ff */
[-C--:B------:R-:W-:Y:S01]  /*8440*/  FMUL.FTZ R91, R91, R23.reuse ;  /* 0x000000175b5b7220 */ /* 0x080fe20000410000 */
[----:B------:R-:W-:Y:S01]  /*8450*/  F2FP.F16.F32.PACK_AB R174, R87, R174 ;  /* 0x000000ae57ae723e */ /* 0x000fe200000000ff */
[-C--:B------:R-:W-:Y:S01]  /*8460*/  FMUL.FTZ R94, R94, R23.reuse ;  /* 0x000000175e5e7220 */ /* 0x080fe20000410000 */
[----:B------:R-:W-:Y:S01]  /*8470*/  F2FP.F16.F32.PACK_AB R168, R83, R168 ;  /* 0x000000a853a8723e */ /* 0x000fe200000000ff */
[-C--:B------:R-:W-:Y:S01]  /*8480*/  FMUL.FTZ R95, R95, R23.reuse ;  /* 0x000000175f5f7220 */ /* 0x080fe20000410000 */
[----:B------:R-:W1:Y:S01]  /*8490*/  MUFU.EX2 R49, R49 ;  /* 0x0000003100317308 */ /* 0x000e620000000800 */
[----:B--2---:R-:W-:Y:S01]  /*84a0*/  FADD.FTZ R36, R152, R21 ;  /* 0x0000001598247221 */ /* 0x004fe20000010000 */
[----:B------:R-:W-:Y:S01]  /*84b0*/  F2FP.F16.F32.PACK_AB R170, R51, R170 ;  /* 0x000000aa33aa723e */ /* 0x000fe200000000ff */
[-C--:B------:R-:W-:Y:S01]  /*84c0*/  FMUL.FTZ R98, R98, R23.reuse ;  /* 0x0000001762627220 */ /* 0x080fe20000410000 */
[----:B------:R-:W-:Y:S01]  /*84d0*/  F2FP.F16.F32.PACK_AB R164, R77, R164 ;  /* 0x000000a44da4723e */ /* 0x000fe200000000ff */
[-C--:B------:R-:W-:Y:S01]  /*84e0*/  FMUL.FTZ R99, R99, R23.reuse ;  /* 0x0000001763637220 */ /* 0x080fe20000410000 */
[----:B------:R-:W-:Y:S01]  /*84f0*/  F2FP.F16.F32.PACK_AB R166, R55, R166 ;  /* 0x000000a637a6723e */ /* 0x000fe200000000ff */
[-C--:B------:R-:W-:Y:S01]  /*8500*/  FMUL.FTZ R102, R102, R23.reuse ;  /* 0x0000001766667220 */ /* 0x080fe20000410000 */
[----:B------:R-:W2:Y:S01]  /*8510*/  MUFU.EX2 R30, R30 ;  /* 0x0000001e001e7308 */ /* 0x000ea20000000800 */
[----:B---3--:R-:W-:Y:S01]  /*8520*/  FADD.FTZ R3, R175, R4 ;  /* 0x00000004af037221 */ /* 0x008fe20000010000 */
[----:B------:R-:W-:Y:S01]  /*8530*/  F2FP.F16.F32.PACK_AB R160, R65, R160 ;  /* 0x000000a041a0723e */ /* 0x000fe200000000ff */
[-C--:B------:R-:W-:Y:S01]  /*8540*/  FMUL.FTZ R103, R103, R23.reuse ;  /* 0x0000001767677220 */ /* 0x080fe20000410000 */
[----:B------:R-:W-:Y:S01]  /*8550*/  F2FP.F16.F32.PACK_AB R162, R67, R162 ;  /* 0x000000a243a2723e */ /* 0x000fe200000000ff */
[-C--:B------:R-:W-:Y:S01]  /*8560*/  FMUL.FTZ R106, R106, R23.reuse ;  /* 0x000000176a6a7220 */ /* 0x080fe20000410000 */
[----:B------:R-:W-:Y:S01]  /*8570*/  F2FP.F16.F32.PACK_AB R156, R61, R156 ;  /* 0x0000009c3d9c723e */ /* 0x000fe200000000ff */
[-C--:B------:R-:W-:Y:S01]  /*8580*/  FMUL.FTZ R107, R107, R23.reuse ;  /* 0x000000176b6b7220 */ /* 0x080fe20000410000 */
[----:B------:R-:W3:Y:S01]  /*8590*/  MUFU.EX2 R154, R154 ;  /* 0x0000009a009a7308 */ /* 0x000ee20000000800 */
[----:B-1----:R-:W-:Y:S01]  /*85a0*/  FADD.FTZ R21, R49, R36 ;  /* 0x0000002431157221 */ /* 0x002fe20000010000 */
[----:B------:R-:W-:Y:S01]  /*85b0*/  F2FP.F16.F32.PACK_AB R158, R57, R158 ;  /* 0x0000009e399e723e */ /* 0x000fe200000000ff */
[-C--:B------:R-:W-:Y:S01]  /*85c0*/  FMUL.FTZ R110, R110, R23.reuse ;  /* 0x000000176e6e7220 */ /* 0x080fe20000410000 */
[----:B------:R-:W-:Y:S01]  /*85d0*/  F2FP.F16.F32.PACK_AB R152, R49, R152 ;  /* 0x000000983198723e */ /* 0x000fe200000000ff */
[-C--:B------:R-:W-:Y:S01]  /*85e0*/  FMUL.FTZ R111, R111, R23.reuse ;  /* 0x000000176f6f7220 */ /* 0x080fe20000410000 */
[----:B------:R-:W-:Y:S01]  /*85f0*/  F2FP.F16.F32.PACK_AB R183, R37, R22 ;  /* 0x0000001625b7723e */ /* 0x000fe200000000ff */
[----:B------:R-:W-:Y:S01]  /*8600*/  FMUL.FTZ R114, R114, R23 ;  /* 0x0000001772727220 */ /* 0x000fe20000410000 */
[----:B------:R-:W1:Y:S01]  /*8610*/  MUFU.EX2 R169, R169 ;  /* 0x000000a900a97308 */ /* 0x000e620000000800 */
[----:B--2---:R-:W-:Y:S01]  /*8620*/  FADD.FTZ R4, R30, R3 ;  /* 0x000000031e047221 */ /* 0x004fe20000010000 */
[----:B------:R-:W-:Y:S01]  /*8630*/  F2FP.F16.F32.PACK_AB R177, R24, R177 ;  /* 0x000000b118b1723e */ /* 0x000fe200000000ff */
[----:B------:R-:W-:Y:S01]  /*8640*/  FMUL.FTZ R115, R115, R23 ;  /* 0x0000001773737220 */ /* 0x000fe20000410000 */
[----:B------:R-:W-:Y:S01]  /*8650*/  F2FP.F16.F32.PACK_AB R179, R26, R179 ;  /* 0x000000b31ab3723e */ /* 0x000fe200000000ff */
[----:B------:R-:W-:Y:S01]  /*8660*/  FMUL.FTZ R118, R118, R23 ;  /* 0x0000001776767220 */ /* 0x000fe20000410000 */
[----:B------:R-:W-:Y:S01]  /*8670*/  F2FP.F16.F32.PACK_AB R173, R28, R173 ;  /* 0x000000ad1cad723e */ /* 0x000fe200000000ff */
[----:B------:R-:W-:Y:S01]  /*8680*/  FMUL.FTZ R119, R119, R23 ;  /* 0x0000001777777220 */ /* 0x000fe20000410000 */
[----:B------:R-:W2:Y:S01]  /*8690*/  MUFU.EX2 R9, R9 ;  /* 0x0000000900097308 */ /* 0x000ea20000000800 */
[----:B---3--:R-:W-:Y:S01]  /*86a0*/  FADD.FTZ R36, R154, R21 ;  /* 0x000000159a247221 */ /* 0x008fe20000010000 */
[----:B------:R-:W-:Y:S01]  /*86b0*/  F2FP.F16.F32.PACK_AB R175, R30, R175 ;  /* 0x000000af1eaf723e */ /* 0x000fe200000000ff */
[-C--:B------:R-:W-:Y:S01]  /*86c0*/  FMUL.FTZ R122, R122, R23.reuse ;  /* 0x000000177a7a7220 */ /* 0x080fe20000410000 */
[-C--:B------:R-:W-:Y:S01]  /*86d0*/  FMUL.FTZ R123, R123, R23.reuse ;  /* 0x000000177b7b7220 */ /* 0x080fe20000410000 */
[-C--:B------:R-:W-:Y:S01]  /*86e0*/  FMUL.FTZ R126, R126, R23.reuse ;  /* 0x000000177e7e7220 */ /* 0x080fe20000410000 */
[-C--:B------:R-:W-:Y:S01]  /*86f0*/  FMUL.FTZ R127, R127, R23.reuse ;  /* 0x000000177f7f7220 */ /* 0x080fe20000410000 */
[-C--:B------:R-:W-:Y:S01]  /*8700*/  FMUL.FTZ R130, R130, R23.reuse ;  /* 0x0000001782827220 */ /* 0x080fe20000410000 */
[----:B------:R-:W3:Y:S01]  /*8710*/  MUFU.EX2 R32, R32 ;  /* 0x0000002000207308 */ /* 0x000ee20000000800 */
[----:B-1----:R-:W-:Y:S01]  /*8720*/  FADD.FTZ R3, R169, R4 ;  /* 0x00000004a9037221 */ /* 0x002fe20000010000 */
[-C--:B------:R-:W-:Y:S01]  /*8730*/  FMUL.FTZ R131, R131, R23.reuse ;  /* 0x0000001783837220 */ /* 0x080fe20000410000 */
[-C--:B------:R-:W-:Y:S01]  /*8740*/  FMUL.FTZ R134, R134, R23.reuse ;  /* 0x0000001786867220 */ /* 0x080fe20000410000 */
[-C--:B------:R-:W-:Y:S01]  /*8750*/  FMUL.FTZ R135, R135, R23.reuse ;  /* 0x0000001787877220 */ /* 0x080fe20000410000 */
[-C--:B------:R-:W-:Y:S01]  /*8760*/  FMUL.FTZ R138, R138, R23.reuse ;  /* 0x000000178a8a7220 */ /* 0x080fe20000410000 */
[-C--:B------:R-:W-:Y:S01]  /*8770*/  FMUL.FTZ R139, R139, R23.reuse ;  /* 0x000000178b8b7220 */ /* 0x080fe20000410000 */
[-C--:B------:R-:W-:Y:S01]  /*8780*/  FMUL.FTZ R142, R142, R23.reuse ;  /* 0x000000178e8e7220 */ /* 0x080fe20000410000 */
[----:B------:R-:W1:Y:S01]  /*8790*/  MUFU.EX2 R171, R171 ;  /* 0x000000ab00ab7308 */ /* 0x000e620000000800 */
[C---:B--2---:R-:W-:Y:S01]  /*87a0*/  FADD.FTZ R4, R9.reuse, R36 ;  /* 0x0000002409047221 */ /* 0x044fe20000010000 */
[----:B------:R-:W-:Y:S01]  /*87b0*/  F2FP.F16.F32.PACK_AB R154, R9, R154 ;  /* 0x0000009a099a723e */ /* 0x000fe200000000ff */
[-C--:B------:R-:W-:Y:S01]  /*87c0*/  FMUL.FTZ R143, R143, R23.reuse ;  /* 0x000000178f8f7220 */ /* 0x080fe20000410000 */
[-C--:B------:R-:W-:Y:S01]  /*87d0*/  FMUL.FTZ R146, R146, R23.reuse ;  /* 0x0000001792927220 */ /* 0x080fe20000410000 */
[-C--:B------:R-:W-:Y:S01]  /*87e0*/  FMUL.FTZ R147, R147, R23.reuse ;  /* 0x0000001793937220 */ /* 0x080fe20000410000 */
[-C--:B------:R-:W-:Y:S01]  /*87f0*/  FMUL.FTZ R150, R150, R23.reuse ;  /* 0x0000001796967220 */ /* 0x080fe20000410000 */
[----:B------:R-:W-:Y:S01]  /*8800*/  FMUL.FTZ R151, R151, R23 ;  /* 0x0000001797977220 */ /* 0x000fe20000410000 */
[----:B------:R-:W2:Y:S01]  /*8810*/  MUFU.EX2 R10, R35 ;  /* 0x00000023000a7308 */ /* 0x000ea20000000800 */
[C---:B---3--:R-:W-:Y:S01]  /*8820*/  FADD.FTZ R36, R32.reuse, R3 ;  /* 0x0000000320247221 */ /* 0x048fe20000010000 */
[----:B------:R-:W-:Y:S01]  /*8830*/  F2FP.F16.F32.PACK_AB R169, R32, R169 ;  /* 0x000000a920a9723e */ /* 0x000fe200000000ff */
[----:B------:R-:W-:-:S02]  /*8840*/  IMAD.MOV.U32 R14, RZ, RZ, R0 ;  /* 0x000000ffff0e7224 */ /* 0x000fc400078e0000 */
[----:B------:R-:W-:-:S03]  /*8850*/  IMAD.MOV.U32 R9, RZ, RZ, R15 ;  /* 0x000000ffff097224 */ /* 0x000fc600078e000f */
[----:B------:R-:W3:Y:S01]  /*8860*/  MUFU.EX2 R165, R165 ;  /* 0x000000a500a57308 */ /* 0x000ee20000000800 */
[----:B-1----:R-:W-:-:S07]  /*8870*/  FADD.FTZ R3, R171, R36 ;  /* 0x00000024ab037221 */ /* 0x002fce0000010000 */
[----:B------:R1:W4:Y:S01]  /*8880*/  MUFU.EX2 R25, R181 ;  /* 0x000000b500197308 */ /* 0x0003220000000800 */
[C---:B--2---:R-:W-:Y:S01]  /*8890*/  FADD.FTZ R36, R10.reuse, R3 ;  /* 0x000000030a247221 */ /* 0x044fe20000010000 */
[----:B------:R-:W-:Y:S01]  /*88a0*/  F2FP.F16.F32.PACK_AB R171, R10, R171 ;  /* 0x000000ab0aab723e */ /* 0x000fe200000000ff */
[----:B------:R-:W-:-:S05]  /*88b0*/  IMAD.MOV.U32 R10, RZ, RZ, R33 ;  /* 0x000000ffff0a7224 */ /* 0x000fca00078e0021 */
[----:B------:R-:W2:Y:S01]  /*88c0*/  MUFU.EX2 R41, R41 ;  /* 0x0000002900297308 */ /* 0x000ea20000000800 */
[----:B---3--:R-:W-:Y:S01]  /*88d0*/  FADD.FTZ R36, R165, R36 ;  /* 0x00000024a5247221 */ /* 0x008fe20000010000 */
[----:B-1----:R-:W-:-:S06]  /*88e0*/  F2FP.F16.F32.PACK_AB R181, R29, R20 ;  /* 0x000000141db5723e */ /* 0x002fcc00000000ff */
[----:B------:R-:W1:Y:S01]  /*88f0*/  MUFU.EX2 R167, R191 ;  /* 0x000000bf00a77308 */ /* 0x000e620000000800 */
[C---:B----4-:R-:W-:Y:S01]  /*8900*/  FADD.FTZ R36, R25.reuse, R36 ;  /* 0x0000002419247221 */ /* 0x050fe20000010000 */
[----:B------:R-:W-:-:S06]  /*8910*/  F2FP.F16.F32.PACK_AB R165, R25, R165 ;  /* 0x000000a519a5723e */ /* 0x000fcc00000000ff */
[----:B------:R-:W3:Y:S01]  /*8920*/  MUFU.EX2 R189, R189 ;  /* 0x000000bd00bd7308 */ /* 0x000ee20000000800 */
[----:B--2---:R-:W-:-:S07]  /*8930*/  FADD.FTZ R36, R41, R36 ;  /* 0x0000002429247221 */ /* 0x004fce0000010000 */
[----:B------:R-:W2:Y:S01]  /*8940*/  MUFU.EX2 R187, R187 ;  /* 0x000000bb00bb7308 */ /* 0x000ea20000000800 */
[C---:B-1----:R-:W-:Y:S01]  /*8950*/  FADD.FTZ R36, R167.reuse, R36 ;  /* 0x00000024a7247221 */ /* 0x042fe20000010000 */
[----:B------:R-:W-:-:S06]  /*8960*/  F2FP.F16.F32.PACK_AB R167, R167, R41 ;  /* 0x00000029a7a7723e */ /* 0x000fcc00000000ff */
[----:B------:R-:W1:Y:S01]  /*8970*/  MUFU.EX2 R193, R193 ;  /* 0x000000c100c17308 */ /* 0x000e620000000800 */
[----:B---3--:R-:W-:-:S07]  /*8980*/  FADD.FTZ R36, R189, R36 ;  /* 0x00000024bd247221 */ /* 0x008fce0000010000 */
[----:B------:R-:W3:Y:S01]  /*8990*/  MUFU.EX2 R153, R153 ;  /* 0x0000009900997308 */ /* 0x000ee20000000800 */
[----:B--2---:R-:W-:-:S07]  /*89a0*/  FADD.FTZ R36, R187, R36 ;  /* 0x00000024bb247221 */ /* 0x004fce0000010000 */
[----:B------:R2:W4:Y:S01]  /*89b0*/  MUFU.EX2 R157, R161 ;  /* 0x000000a1009d7308 */ /* 0x0005220000000800 */
[----:B-1----:R-:W-:-:S07]  /*89c0*/  FADD.FTZ R36, R193, R36 ;  /* 0x00000024c1247221 */ /* 0x002fce0000010000 */
[----:B------:R-:W1:Y:S01]  /*89d0*/  MUFU.EX2 R47, R47 ;  /* 0x0000002f002f7308 */ /* 0x000e620000000800 */
[----:B---3--:R-:W-:Y:S01]  /*89e0*/  FADD.FTZ R36, R153, R36 ;  /* 0x0000002499247221 */ /* 0x008fe20000010000 */
[----:B--2---:R-:W-:-:S06]  /*89f0*/  F2FP.F16.F32.PACK_AB R161, R187, R189 ;  /* 0x000000bdbba1723e */ /* 0x004fcc00000000ff */
[----:B------:R-:W2:Y:S01]  /*8a00*/  MUFU.EX2 R85, R85 ;  /* 0x0000005500557308 */ /* 0x000ea20000000800 */
[----:B----4-:R-:W-:-:S07]  /*8a10*/  FADD.FTZ R36, R157, R36 ;  /* 0x000000249d247221 */ /* 0x010fce0000010000 */
[----:B------:R3:W4:Y:S01]  /*8a20*/  MUFU.EX2 R159, R163 ;  /* 0x000000a3009f7308 */ /* 0x0007220000000800 */
[C---:B-1----:R-:W-:Y:S01]  /*8a30*/  FADD.FTZ R36, R47.reuse, R36 ;  /* 0x000000242f247221 */ /* 0x042fe20000010000 */
[----:B------:R-:W-:-:S06]  /*8a40*/  F2FP.F16.F32.PACK_AB R157, R47, R157 ;  /* 0x0000009d2f9d723e */ /* 0x000fcc00000000ff */
[----:B------:R-:W1:Y:S01]  /*8a50*/  MUFU.EX2 R53, R53 ;  /* 0x0000003500357308 */ /* 0x000e620000000800 */
[----:B--2---:R-:W-:Y:S01]  /*8a60*/  FADD.FTZ R36, R85, R36 ;  /* 0x0000002455247221 */ /* 0x004fe20000010000 */
[----:B---3--:R-:W-:-:S06]  /*8a70*/  F2FP.F16.F32.PACK_AB R163, R153, R193 ;  /* 0x000000c199a3723e */ /* 0x008fcc00000000ff */
[----:B------:R-:W2:Y:S01]  /*8a80*/  MUFU.EX2 R79, R79 ;  /* 0x0000004f004f7308 */ /* 0x000ea20000000800 */
[C---:B----4-:R-:W-:Y:S01]  /*8a90*/  FADD.FTZ R36, R159.reuse, R36 ;  /* 0x000000249f247221 */ /* 0x050fe20000010000 */
[----:B------:R-:W-:-:S06]  /*8aa0*/  F2FP.F16.F32.PACK_AB R159, R159, R85 ;  /* 0x000000559f9f723e */ /* 0x000fcc00000000ff */
[----:B------:R-:W3:Y:S01]  /*8ab0*/  MUFU.EX2 R81, R81 ;  /* 0x0000005100517308 */ /* 0x000ee20000000800 */
[----:B-1----:R-:W-:-:S07]  /*8ac0*/  FADD.FTZ R36, R53, R36 ;  /* 0x0000002435247221 */ /* 0x002fce0000010000 */
[----:B------:R-:W1:Y:S01]  /*8ad0*/  MUFU.EX2 R34, R34 ;  /* 0x0000002200227308 */ /* 0x000e620000000800 */
[C---:B--2---:R-:W-:Y:S01]  /*8ae0*/  FADD.FTZ R36, R79.reuse, R36 ;  /* 0x000000244f247221 */ /* 0x044fe20000010000 */
[----:B------:R-:W-:-:S03]  /*8af0*/  F2FP.F16.F32.PACK_AB R153, R79, R53 ;  /* 0x000000354f99723e */ /* 0x000fc600000000ff */
[----:B---3--:R-:W-:-:S04]  /*8b00*/  FADD.FTZ R36, R81, R36 ;  /* 0x0000002451247221 */ /* 0x008fc80000010000 */
[C---:B-1----:R-:W-:Y:S01]  /*8b10*/  FADD.FTZ R3, R34.reuse, R36 ;  /* 0x0000002422037221 */ /* 0x042fe20000010000 */
[----:B------:R-:W-:Y:S01]  /*8b20*/  F2FP.F16.F32.PACK_AB R155, R34, R81 ;  /* 0x00000051229b723e */ /* 0x000fe200000000ff */
[----:B0-----:R-:W-:Y:S06]  /*8b30*/  @P4 BRA `(.L_x_993) ;  /* 0xffffffc400f84947 */ /* 0x001fec000383ffff */
[----:B------:R-:W-:Y:S02]  /*8b40*/  IMAD.MOV.U32 R10, RZ, RZ, R33 ;  /* 0x000000ffff0a7224 */ /* 0x000fe400078e0021 */
[----:B------:R-:W-:-:S07]  /*8b50*/  IMAD.MOV.U32 R9, RZ, RZ, R15 ;  /* 0x000000ffff097224 */ /* 0x000fce00078e000f */
.L_x_976:
[----:B------:R-:W0:Y:S01]  /*8b60*/  LDC R13, c[0x0][0x448] ;  /* 0x00011200ff0d7b82 */ /* 0x000e220000000800 */
[----:B------:R-:W-:-:S05]  /*8b70*/  IADD3 R15, -R11, 0x1, RZ ;  /* 0x000000010b0f7810 */ /* 0x000fca0007ffe1ff */
[----:B------:R-:W-:Y:S02]  /*8b80*/  IMAD R20, R16, UR38, R15 ;  /* 0x0000002610147c24 */ /* 0x000fe4000f8e020f */
[----:B------:R-:W1:Y:S08]  /*8b90*/  S2UR UR7, SR_CTAID.X ;  /* 0x00000000000779c3 */ /* 0x000e700000002500 */
[----:B------:R-:W2:Y:S01]  /*8ba0*/  LDC R22, c[0x0][0x9e4] ;  /* 0x00027900ff167b82 */ /* 0x000ea20000000800 */
[----:B0-----:R-:W-:Y:S01]  /*8bb0*/  ISETP.NE.AND P5, PT, R13, 0x1, PT ;  /* 0x000000010d00780c */ /* 0x001fe20003fa5270 */
[----:B-1----:R-:W-:-:S12]  /*8bc0*/  ULEA UR7, UR7, 0x7f, 0x7 ;  /* 0x0000007f07077891 */ /* 0x002fd8000f8e383f */
[----:B------:R-:W0:Y:S01]  /*8bd0*/  @P5 LDC R13, c[0x0][0x44c] ;  /* 0x00011300ff0d5b82 */ /* 0x000e220000000800 */
[----:B------:R-:W-:Y:S01]  /*8be0*/  IMAD.U32 R11, RZ, RZ, UR7 ;  /* 0x00000007ff0b7e24 */ /* 0x000fe2000f8e00ff */
[----:B--2---:R-:W-:-:S06]  /*8bf0*/  ISETP.GE.AND P6, PT, R22, 0x1, PT ;  /* 0x000000011600780c */ /* 0x004fcc0003fc6270 */
[----:B------:R-:W1:Y:S01]  /*8c00*/  @P5 LDC R14, c[0x0][0x450] ;  /* 0x00011400ff0e5b82 */ /* 0x000e620000000800 */
[----:B0-----:R-:W-:Y:S01]  /*8c10*/  @P5 IMAD.HI.U32 R13, R13, UR7, RZ ;  /* 0x000000070d0d5c27 */ /* 0x001fe2000f8e00ff */
[----:B------:R-:W-:-:S04]  /*8c20*/  ULDC UR7, c[0x0][0x9dc] ;  /* 0x0002770000077ab9 */ /* 0x000fc80000000800 */
        /* <DEDUP_REMOVED lines=13> */
.L_x_995:
[----:B------:R-:W-:-:S13]  /*8d00*/  ISETP.NE.AND P2, PT, R22, 0x1, PT ;  /* 0x000000011600780c */ /* 0x000fda0003f45270 */
[----:B------:R-:W0:Y:S02]  /*8d10*/  @P2 LDC.64 R14, c[0x0][0x9e8] ;  /* 0x00027a00ff0e2b82 */ /* 0x000e240000000a00 */
[----:B0-----:R-:W-:-:S05]  /*8d20*/  @P2 IMAD.HI.U32 R14, R11, R14, RZ ;  /* 0x0000000e0b0e2227 */ /* 0x001fca00078e00ff */
[----:B------:R-:W-:-:S07]  /*8d30*/  @P2 SHF.R.U32.HI R11, RZ, R15, R14 ;  /* 0x0000000fff0b2219 */ /* 0x000fce000001160e */
.L_x_996:
[----:B------:R-:W-:-:S05]  /*8d40*/  IMAD R14, R11, R22, RZ ;  /* 0x000000160b0e7224 */ /* 0x000fca00078e02ff */
[----:B------:R-:W-:-:S07]  /*8d50*/  VIMNMX R13, R13, R14, !PT ;  /* 0x0000000e0d0d7248 */ /* 0x000fce0007fe0100 */
.L_x_994:
[----:B------:R-:W-:-:S05]  /*8d60*/  VIADD R13, R13, 0x7f ;  /* 0x0000007f0d0d7836 */ /* 0x000fca0000000000 */
[----:B------:R-:W-:-:S04]  /*8d70*/  SHF.R.S32.HI R14, RZ, 0x1f, R13 ;  /* 0x0000001fff0e7819 */ /* 0x000fc8000001140d */
[----:B------:R-:W-:-:S04]  /*8d80*/  LEA.HI R14, R14, R13, RZ, 0x7 ;  /* 0x0000000d0e0e7211 */ /* 0x000fc800078f38ff */
[----:B------:R-:W-:-:S04]  /*8d90*/  SHF.R.S32.HI R14, RZ, 0x7, R14 ;  /* 0x00000007ff0e7819 */ /* 0x000fc8000001140e */
[----:B------:R-:W-:-:S04]  /*8da0*/  VIMNMX R13, R17, R14, !PT ;  /* 0x0000000e110d7248 */ /* 0x000fc80007fe0100 */
[----:B------:R-:W-:-:S13]  /*8db0*/  ISETP.GE.AND P2, PT, R8, R13, PT ;  /* 0x0000000d0800720c */ /* 0x000fda0003f46270 */
[----:B------:R-:W-:Y:S05]  /*8dc0*/  @!P2 BRA `(.L_x_997) ;  /* 0x0000002400f4a947 */ /* 0x000fea0003800000 */
[----:B------:R-:W-:Y:S01]  /*8dd0*/  IMAD.MOV.U32 R11, RZ, RZ, R10 ;  /* 0x000000ffff0b7224 */ /* 0x000fe200078e000a */
[----:B------:R-:W-:Y:S01]  /*8de0*/  UMOV UR7, UR4 ;  /* 0x0000000400077c82 */ /* 0x000fe20008000000 */
[----:B------:R-:W-:Y:S01]  /*8df0*/  IMAD.MOV.U32 R14, RZ, RZ, R9 ;  /* 0x000000ffff0e7224 */ /* 0x000fe200078e0009 */
[----:B------:R-:W-:Y:S01]  /*8e00*/  ULDC UR38, c[0x0][0x9d8] ;  /* 0x0002760000267ab9 */ /* 0x000fe20000000800 */
[----:B------:R-:W-:-:S07]  /*8e10*/  IMAD.MOV.U32 R15, RZ, RZ, R0 ;  /* 0x000000ffff0f7224 */ /* 0x000fce00078e0000 */
.L_x_1006:
        /* <DEDUP_REMOVED lines=9> */
.L_x_999:
[----:B------:R-:W-:Y:S01]  /*8eb0*/  ULEA UR10, UR4, UR36, 0x3 ;  /* 0x00000024040a7291 */ /* 0x000fe2000f8e183f */
[----:B------:R-:W-:-:S08]  /*8ec0*/  SHF.L.U32 R9, R0, 0x1f, RZ ;  /* 0x0000001f00097819 */ /* 0x000fd000000006ff */
[----:B------:R0:W1:Y:S01]  /*8ed0*/  SYNCS.PHASECHK.TRANS64.TRYWAIT P3, [UR10+0x28830], R9 ;  /* 0x02883009ff0075a7 */ /* 0x000062000806014a */
[----:B------:R-:W-:Y:S05]  /*8ee0*/  @!P0 BRA `(.L_x_1000) ;  /* 0x0000000000048947 */ /* 0x000fea0003800000 */
[----:B------:R-:W-:Y:S01]  /*8ef0*/  BPT.TRAP 0x1 ;  /* 0x000000040000795c */ /* 0x000fe20000300000 */
.L_x_1000:
[----:B-1----:R-:W-:Y:S05]  /*8f00*/  @P3 BRA `(.L_x_998) ;  /* 0x0000000000083947 */ /* 0x002fea0003800000 */
[----:B------:R-:W1:Y:S02]  /*8f10*/  SYNCS.PHASECHK.TRANS64.TRYWAIT P3, [UR10+0x28830], R9 ;  /* 0x02883009ff0075a7 */ /* 0x000e64000806014a */
[----:B-1----:R-:W-:Y:S05]  /*8f20*/  @!P3 BRA `(.L_x_1001) ;  /* 0x000000c00048b947 */ /* 0x002fea0003800000 */
.L_x_998:
        /* <DEDUP_REMOVED lines=47> */
.L_x_1003:
[----:B------:R-:W-:Y:S01]  /*9220*/  ULEA UR10, UR7, UR36, 0x3 ;  /* 0x00000024070a7291 */ /* 0x000fe2000f8e183f */
[----:B------:R-:W-:-:S08]  /*9230*/  SHF.L.U32 R9, R15, 0x1f, RZ ;  /* 0x0000001f0f097819 */ /* 0x000fd000000006ff */
[----:B------:R0:W1:Y:S01]  /*9240*/  SYNCS.PHASECHK.TRANS64.TRYWAIT P2, [UR10+0x28850], R9 ;  /* 0x02885009ff0075a7 */ /* 0x000062000804014a */
[----:B------:R-:W-:Y:S05]  /*9250*/  @!P0 BRA `(.L_x_1004) ;  /* 0x0000000000048947 */ /* 0x000fea0003800000 */
[----:B------:R-:W-:Y:S01]  /*9260*/  BPT.TRAP 0x1 ;  /* 0x000000040000795c */ /* 0x000fe20000300000 */
.L_x_1004:
[----:B-1----:R-:W-:Y:S05]  /*9270*/  @P2 BRA `(.L_x_1002) ;  /* 0x0000000000082947 */ /* 0x002fea0003800000 */
[----:B------:R-:W1:Y:S02]  /*9280*/  SYNCS.PHASECHK.TRANS64.TRYWAIT P2, [UR10+0x28850], R9 ;  /* 0x02885009ff0075a7 */ /* 0x000e64000804014a */
[----:B-1----:R-:W-:Y:S05]  /*9290*/  @!P2 BRA `(.L_x_1005) ;  /* 0x000000bc0084a947 */ /* 0x002fea0003800000 */
.L_x_1002:
[----:B------:R-:W-:Y:S01]  /*92a0*/  UIADD3 UR10, UR36, 0x400, URZ ;  /* 0x00000400240a7890 */ /* 0x000fe2000fffe03f */
[----:B------:R-:W-:Y:S01]  /*92b0*/  WARPGROUP.ARRIVE ;  /* 0x00000000000079c5 */ /* 0x000fe20000000000 */
[----:B------:R-:W-:Y:S01]  /*92c0*/  UMOV UR11, 0x40000040 ;  /* 0x40000040000b7882 */ /* 0x000fe20000000000 */
[----:B------:R-:W-:Y:S01]  /*92d0*/  UMOV UR15, 0x40000040 ;  /* 0x40000040000f7882 */ /* 0x000fe20000000000 */
[----:B------:R-:W-:Y:S01]  /*92e0*/  USHF.R.U32.HI UR10, URZ, 0x4, UR10 ;  /* 0x000000043f0a7899 */ /* 0x000fe2000801160a */
[----:B------:R-:W-:Y:S01]  /*92f0*/  FMUL.FTZ R15, R24, UR38 ;  /* 0x00000026180f7c20 */ /* 0x000fe20008410000 */
[----:B------:R-:W-:Y:S01]  /*9300*/  FMUL.FTZ R21, R25, UR38 ;  /* 0x0000002619157c20 */ /* 0x000fe20008410000 */
[----:B------:R-:W-:Y:S01]  /*9310*/  FMUL.FTZ R185, R32, UR38 ;  /* 0x0000002620b97c20 */ /* 0x000fe20008410000 */
[----:B------:R-:W-:Y:S01]  /*9320*/  ULOP3.LUT UR10, UR10, 0x3fff, URZ, 0xc0, !UPT ;  /* 0x00003fff0a0a7892 */ /* 0x000fe2000f8ec03f */
[----:B------:R-:W-:Y:S01]  /*9330*/  FMUL.FTZ R187, R33, UR38 ;  /* 0x0000002621bb7c20 */ /* 0x000fe20008410000 */
[----:B------:R-:W-:Y:S01]  /*9340*/  FMUL.FTZ R189, R36, UR38 ;  /* 0x0000002624bd7c20 */ /* 0x000fe20008410000 */
[----:B------:R-:W1:Y:S01]  /*9350*/  MUFU.TANH R15, R15 ;  /* 0x0000000f000f7308 */ /* 0x000e620000002400 */
[----:B------:R-:W-:Y:S01]  /*9360*/  ULOP3.LUT UR10, UR10, 0x4000000, URZ, 0xfc, !UPT ;  /* 0x040000000a0a7892 */ /* 0x000fe2000f8efc3f */
[----:B------:R-:W-:Y:S01]  /*9370*/  FMUL.FTZ R191, R37, UR38 ;  /* 0x0000002625bf7c20 */ /* 0x000fe20008410000 */
[----:B------:R-:W-:Y:S01]  /*9380*/  FMUL.FTZ R193, R40, UR38 ;  /* 0x0000002628c17c20 */ /* 0x000fe20008410000 */
[----:B------:R-:W-:Y:S01]  /*9390*/  FMUL.FTZ R195, R41, UR38 ;  /* 0x0000002629c37c20 */ /* 0x000fe20008410000 */
[----:B------:R-:W-:Y:S01]  /*93a0*/  ULEA UR10, UR7, UR10, 0xb ;  /* 0x0000000a070a7291 */ /* 0x000fe2000f8e583f */
[----:B------:R-:W-:Y:S01]  /*93b0*/  FMUL.FTZ R197, R44, UR38 ;  /* 0x000000262cc57c20 */ /* 0x000fe20008410000 */
[----:B------:R-:W-:Y:S01]  /*93c0*/  FMUL.FTZ R199, R49, UR38 ;  /* 0x0000002631c77c20 */ /* 0x000fe20008410000 */
[----:B------:R-:W2:Y:S01]  /*93d0*/  MUFU.TANH R21, R21 ;  /* 0x0000001500157308 */ /* 0x000ea20000002400 */
[----:B------:R-:W-:Y:S01]  /*93e0*/  UIADD3 UR14, UR10, 0x80, URZ ;  /* 0x000000800a0e7890 */ /* 0x000fe2000fffe03f */
[----:B------:R-:W-:Y:S01]  /*93f0*/  FMUL.FTZ R201, R52, UR38 ;  /* 0x0000002634c97c20 */ /* 0x000fe20008410000 */
[----:B------:R-:W-:Y:S01]  /*9400*/  FMUL.FTZ R203, R53, UR38 ;  /* 0x0000002635cb7c20 */ /* 0x000fe20008410000 */
[----:B------:R-:W-:Y:S01]  /*9410*/  FMUL.FTZ R205, R56, UR38 ;  /* 0x0000002638cd7c20 */ /* 0x000fe20008410000 */
[----:B------:R-:W-:Y:S01]  /*9420*/  FMUL.FTZ R207, R57, UR38 ;  /* 0x0000002639cf7c20 */ /* 0x000fe20008410000 */
[----:B------:R-:W-:Y:S01]  /*9430*/  HGMMA.64x128x16.F32 R88, R180, gdesc[UR8].tnspB, R88, gsb0 ;  /* 0x41e00008b4587df0 */ /* 0x000fe20008000858 */
[----:B------:R-:W-:Y:S01]  /*9440*/  FMUL.FTZ R209, R60, UR38 ;  /* 0x000000263cd17c20 */ /* 0x000fe20008410000 */
[----:B------:R-:W-:Y:S01]  /*9450*/  MUFU.TANH R185, R185 ;  /* 0x000000b900b97308 */ /* 0x000fe20000002400 */
[----:B-1----:R-:W-:Y:S01]  /*9460*/  FMNMX.FTZ R10, R15, R14, !PT ;  /* 0x0000000e0f0a7209 */ /* 0x002fe20007810000 */
[----:B------:R-:W-:Y:S01]  /*9470*/  FMUL.FTZ R61, R61, UR38 ;  /* 0x000000263d3d7c20 */ /* 0x000fe20008410000 */
[----:B------:R-:W-:Y:S01]  /*9480*/  FMUL.FTZ R211, R68, UR38 ;  /* 0x0000002644d37c20 */ /* 0x000fe20008410000 */
[----:B------:R-:W-:Y:S01]  /*9490*/  FMUL.FTZ R213, R69, UR38 ;  /* 0x0000002645d57c20 */ /* 0x000fe20008410000 */
[----:B------:R-:W-:Y:S01]  /*94a0*/  FMUL.FTZ R215, R72, UR38 ;  /* 0x0000002648d77c20 */ /* 0x000fe20008410000 */
[----:B------:R-:W-:Y:S01]  /*94b0*/  FMUL.FTZ R217, R73, UR38 ;  /* 0x0000002649d97c20 */ /* 0x000fe20008410000 */
[----:B------:R-:W-:Y:S01]  /*94c0*/  FMUL.FTZ R219, R76, UR38 ;  /* 0x000000264cdb7c20 */ /* 0x000fe20008410000 */
[----:B------:R-:W-:Y:S01]  /*94d0*/  MUFU.TANH R187, R187 ;  /* 0x000000bb00bb7308 */ /* 0x000fe20000002400 */
[----:B--2---:R-:W-:Y:S01]  /*94e0*/  FMNMX.FTZ R10, R21, R10, !PT ;  /* 0x0000000a150a7209 */ /* 0x004fe20007810000 */
        /* <DEDUP_REMOVED lines=34> */
[----:B------:R-:W1:Y:S01]  /*9710*/  LDC R12, c[0x0][0x988] ;  /* 0x00026200ff0c7b82 */ /* 0x000e620000000800 */
[----:B------:R-:W-:Y:S01]  /*9720*/  FMUL.FTZ R87, R87, UR38 ;  /* 0x0000002657577c20 */ /* 0x000fe20008410000 */
[----:B------:R-:W-:Y:S01]  /*9730*/  UMOV UR11, 0x40000040 ;  /* 0x40000040000b7882 */ /* 0x000fe20000000000 */
[C---:B------:R-:W-:Y:S01]  /*9740*/  ISETP.GT.AND P2, PT, R8.reuse, R13, PT ;  /* 0x0000000d0800720c */ /* 0x040fe20003f44270 */
[----:B------:R-:W-:Y:S01]  /*9750*/  MUFU.TANH R197, R197 ;  /* 0x000000c500c57308 */ /* 0x000fe20000002400 */
[----:B------:R-:W-:-:S07]  /*9760*/  VIADD R8, R8, 0xffffffff ;  /* 0xffffffff08087836 */ /* 0x000fce0000000000 */
        /* <DEDUP_REMOVED lines=16> */
[----:B------:R-:W-:Y:S01]  /*9870*/  FMUL.FTZ R29, R34, UR38 ;  /* 0x00000026221d7c20 */ /* 0x000fe20008410000 */
[----:B------:R-:W-:Y:S01]  /*9880*/  HGMMA.64x128x16.F32 R88, R176, gdesc[UR12].tnspB, R88, gsb0 ;  /* 0x41e0000cb0587df0 */ /* 0x000fe20008000858 */
[----:B------:R-:W-:Y:S01]  /*9890*/  UIADD3 UR14, UR10, 0x100, URZ ;  /* 0x000001000a0e7890 */ /* 0x000fe2000fffe03f */
[----:B------:R-:W-:-:S04]  /*98a0*/  UMOV UR15, 0x40000040 ;  /* 0x40000040000f7882 */ /* 0x000fc80000000000 */
[----:B------:R-:W2:Y:S08]  /*98b0*/  MUFU.TANH R181, R181 ;  /* 0x000000b500b57308 */ /* 0x000eb00000002400 */
[----:B------:R-:W3:Y:S08]  /*98c0*/  MUFU.TANH R183, R183 ;  /* 0x000000b700b77308 */ /* 0x000ef00000002400 */
[----:B------:R-:W-:Y:S01]  /*98d0*/  MUFU.TANH R77, R77 ;  /* 0x0000004d004d7308 */ /* 0x000fe20000002400 */
[----:B--2---:R-:W-:-:S07]  /*98e0*/  FMNMX.FTZ R10, R181, R10, !PT ;  /* 0x0000000ab50a7209 */ /* 0x004fce0007810000 */
[----:B------:R-:W-:Y:S01]  /*98f0*/  MUFU.TANH R221, R221 ;  /* 0x000000dd00dd7308 */ /* 0x000fe20000002400 */
[----:B---3--:R-:W-:-:S04]  /*9900*/  FMNMX.FTZ R10, R183, R10, !PT ;  /* 0x0000000ab70a7209 */ /* 0x008fc80007810000 */
        /* <DEDUP_REMOVED lines=25> */
[----:B------:R-:W-:Y:S02]  /*9aa0*/  FMUL.FTZ R45, R50, UR38 ;  /* 0x00000026322d7c20 */ /* 0x000fe40008410000 */
[----:B------:R-:W-:Y:S01]  /*9ab0*/  MUFU.TANH R43, R43 ;  /* 0x0000002b002b7308 */ /* 0x000fe20000002400 */
[----:B------:R-:W-:Y:S01]  /*9ac0*/  HGMMA.64x128x16.F32 R88, R172, gdesc[UR12].tnspB, R88, gsb0 ;  /* 0x41e0000cac587df0 */ /* 0x000fe20008000858 */
[----:B------:R-:W-:Y:S01]  /*9ad0*/  UIADD3 UR14, UR10, 0x180, URZ ;  /* 0x000001800a0e7890 */ /* 0x000fe2000fffe03f */
[----:B------:R-:W-:-:S05]  /*9ae0*/  UMOV UR15, 0x40000040 ;  /* 0x40000040000f7882 */ /* 0x000fca0000000000 */
        /* <DEDUP_REMOVED lines=51> */
[----:B------:R-:W-:-:S05]  /*9e20*/  FMNMX.FTZ R10, R85, R10, !PT ;  /* 0x0000000a550a7209 */ /* 0x000fca0007810000 */
[----:B0-----:R-:W0:Y:S02]  /*9e30*/  SHFL.BFLY PT, R9, R10, 0x2, 0x1f ;  /* 0x0c401f000a097f89 */ /* 0x001e2400000e0000 */
[----:B0-----:R-:W-:-:S05]  /*9e40*/  FMNMX.FTZ R9, R10, R9, !PT ;  /* 0x000000090a097209 */ /* 0x001fca0007810000 */
[----:B------:R-:W0:Y:S02]  /*9e50*/  SHFL.BFLY PT, R10, R9, 0x1, 0x1f ;  /* 0x0c201f00090a7f89 */ /* 0x000e2400000e0000 */
[----:B0-----:R-:W-:Y:S02]  /*9e60*/  FMNMX.FTZ R9, R9, R10, !PT ;  /* 0x0000000a09097209 */ /* 0x001fe40007810000 */
[----:B------:R-:W-:-:S03]  /*9e70*/  FMNMX.FTZ R10, R20, R11, !PT ;  /* 0x0000000b140a7209 */ /* 0x000fc60007810000 */
[----:B------:R-:W-:Y:S01]  /*9e80*/  FADD.FTZ R71, -R9, R14 ;  /* 0x0000000e09477221 */ /* 0x000fe20000010100 */
[----:B------:R-:W-:Y:S01]  /*9e90*/  FMNMX.FTZ R10, R23, R10, !PT ;  /* 0x0000000a170a7209 */ /* 0x000fe20007810000 */
[-C--:B-1----:R-:W-:Y:S02]  /*9ea0*/  FMUL.FTZ R14, R9, R12.reuse ;  /* 0x0000000c090e7220 */ /* 0x082fe40000410000 */
[----:B------:R-:W-:Y:S01]  /*9eb0*/  FMUL.FTZ R71, R71, R12 ;  /* 0x0000000c47477220 */ /* 0x000fe20000410000 */
[----:B------:R-:W-:Y:S01]  /*9ec0*/  FMNMX.FTZ R10, R25, R10, !PT ;  /* 0x0000000a190a7209 */ /* 0x000fe20007810000 */
[--C-:B------:R-:W-:Y:S01]  /*9ed0*/  FFMA.FTZ R32, R85, R12, -R14.reuse ;  /* 0x0000000c55207223 */ /* 0x100fe2000001080e */
[----:B------:R-:W-:Y:S02]  /*9ee0*/  WARPGROUP.DEPBAR.LE gsb0, 0x0 ;  /* 0x00008000000079c5 */ /* 0x000fe40000010000 */
[----:B------:R-:W-:Y:S01]  /*9ef0*/  WARPGROUP.ARRIVE ;  /* 0x00000000000079c5 */ /* 0x000fe20000000000 */
[----:B------:R-:W-:Y:S01]  /*9f00*/  FMNMX.FTZ R10, R27, R10, !PT ;  /* 0x0000000a1b0a7209 */ /* 0x000fe20007810000 */
[----:B------:R-:W-:Y:S01]  /*9f10*/  FMUL.FTZ R169, R82, UR38 ;  /* 0x0000002652a97c20 */ /* 0x000fe20008410000 */
[----:B------:R-:W-:Y:S01]  /*9f20*/  FMUL.FTZ R171, R86, UR38 ;  /* 0x0000002656ab7c20 */ /* 0x000fe20008410000 */
[--C-:B------:R-:W-:Y:S01]  /*9f30*/  FFMA.FTZ R180, R15, R12, -R14.reuse ;  /* 0x0000000c0fb47223 */ /* 0x100fe2000001080e */
[----:B------:R-:W-:Y:S01]  /*9f40*/  FMNMX.FTZ R10, R29, R10, !PT ;  /* 0x0000000a1d0a7209 */ /* 0x000fe20007810000 */
[----:B------:R-:W-:Y:S01]  /*9f50*/  HGMMA.64x128x16.F32 R88, R164, gdesc[UR12].tnspB, R88, gsb0 ;  /* 0x41e0000ca4587df0 */ /* 0x000fe20008000858 */
[----:B------:R-:W-:Y:S01]  /*9f60*/  UIADD3 UR14, UR10, 0x280, URZ ;  /* 0x000002800a0e7890 */ /* 0x000fe2000fffe03f */
[----:B------:R-:W-:Y:S01]  /*9f70*/  MUFU.TANH R169, R169 ;  /* 0x000000a900a97308 */ /* 0x000fe20000002400 */
[----:B------:R-:W-:Y:S01]  /*9f80*/  UMOV UR15, 0x40000040 ;  /* 0x40000040000f7882 */ /* 0x000fe20000000000 */
[----:B------:R-:W-:Y:S01]  /*9f90*/  FMNMX.FTZ R10, R31, R10, !PT ;  /* 0x0000000a1f0a7209 */ /* 0x000fe20007810000 */
[-CC-:B------:R-:W-:Y:S01]  /*9fa0*/  FFMA.FTZ R176, R185, R12.reuse, -R14.reuse ;  /* 0x0000000cb9b07223 */ /* 0x180fe2000001080e */
[-CC-:B------:R-:W-:Y:S01]  /*9fb0*/  FFMA.FTZ R15, R21, R12.reuse, -R14.reuse ;  /* 0x0000000c150f7223 */ /* 0x180fe2000001080e */
[--C-:B------:R-:W-:Y:S01]  /*9fc0*/  FFMA.FTZ R178, R189, R12, -R14.reuse ;  /* 0x0000000cbdb27223 */ /* 0x100fe2000001080e */
[----:B------:R-:W-:Y:S01]  /*9fd0*/  FMNMX.FTZ R10, R33, R10, !PT ;  /* 0x0000000a210a7209 */ /* 0x000fe20007810000 */
[-CC-:B------:R-:W-:Y:S01]  /*9fe0*/  FFMA.FTZ R172, R193, R12.reuse, -R14.reuse ;  /* 0x0000000cc1ac7223 */ /* 0x180fe2000001080e */
[----:B------:R-:W-:Y:S01]  /*9ff0*/  MUFU.TANH R171, R171 ;  /* 0x000000ab00ab7308 */ /* 0x000fe20000002400 */
[--C-:B------:R-:W-:Y:S01]  /*a000*/  FFMA.FTZ R185, R195, R12, -R14.reuse ;  /* 0x0000000cc3b97223 */ /* 0x100fe2000001080e */
[----:B------:R-:W-:Y:S01]  /*a010*/  FMNMX.FTZ R10, R35, R10, !PT ;  /* 0x0000000a230a7209 */ /* 0x000fe20007810000 */
[-CC-:B------:R-:W-:Y:S01]  /*a020*/  FFMA.FTZ R174, R197, R12.reuse, -R14.reuse ;  /* 0x0000000cc5ae7223 */ /* 0x180fe2000001080e */
[-CC-:B------:R-:W-:Y:S01]  /*a030*/  FFMA.FTZ R182, R181, R12.reuse, -R14.reuse ;  /* 0x0000000cb5b67223 */ /* 0x180fe2000001080e */
        /* <DEDUP_REMOVED lines=16> */
[----:B------:R-:W-:Y:S01]  /*a140*/  FFMA.FTZ R28, R225, R12, -R14 ;  /* 0x0000000ce11c7223 */ /* 0x000fe2000001080e */
[----:B------:R-:W-:Y:S01]  /*a150*/  FMNMX.FTZ R10, R45, R10, !PT ;  /* 0x0000000a2d0a7209 */ /* 0x000fe20007810000 */
[----:B------:R-:W-:Y:S03]  /*a160*/  MUFU.EX2 R71, R71 ;  /* 0x0000004700477308 */ /* 0x000fe60000000800 */
[----:B------:R-:W-:-:S04]  /*a170*/  FMNMX.FTZ R10, R47, R10, !PT ;  /* 0x0000000a2f0a7209 */ /* 0x000fc80007810000 */
[----:B------:R-:W-:Y:S01]  /*a180*/  FMNMX.FTZ R10, R49, R10, !PT ;  /* 0x0000000a310a7209 */ /* 0x000fe20007810000 */
[----:B------:R-:W0:Y:S03]  /*a190*/  MUFU.EX2 R180, R180 ;  /* 0x000000b400b47308 */ /* 0x000e260000000800 */
[----:B------:R-:W-:-:S04]  /*a1a0*/  FMNMX.FTZ R10, R51, R10, !PT ;  /* 0x0000000a330a7209 */ /* 0x000fc80007810000 */
[----:B------:R-:W-:Y:S01]  /*a1b0*/  FMNMX.FTZ R10, R53, R10, !PT ;  /* 0x0000000a350a7209 */ /* 0x000fe20007810000 */
[----:B------:R-:W1:Y:S03]  /*a1c0*/  MUFU.EX2 R15, R15 ;  /* 0x0000000f000f7308 */ /* 0x000e660000000800 */
[----:B------:R-:W-:-:S04]  /*a1d0*/  FMNMX.FTZ R10, R55, R10, !PT ;  /* 0x0000000a370a7209 */ /* 0x000fc80007810000 */
[----:B------:R-:W-:Y:S01]  /*a1e0*/  FMNMX.FTZ R10, R57, R10, !PT ;  /* 0x0000000a390a7209 */ /* 0x000fe20007810000 */
[----:B------:R-:W2:Y:S01]  /*a1f0*/  MUFU.EX2 R182, R182 ;  /* 0x000000b600b67308 */ /* 0x000ea20000000800 */
[----:B0-----:R-:W-:Y:S02]  /*a200*/  FFMA.FTZ R4, R71, R4, R180 ;  /* 0x0000000447047223 */ /* 0x001fe400000100b4 */
[----:B------:R-:W-:-:S04]  /*a210*/  FMNMX.FTZ R10, R59, R10, !PT ;  /* 0x0000000a3b0a7209 */ /* 0x000fc80007810000 */
[----:B------:R-:W-:Y:S01]  /*a220*/  FMNMX.FTZ R10, R63, R10, !PT ;  /* 0x0000000a3f0a7209 */ /* 0x000fe20007810000 */
[----:B------:R-:W0:Y:S01]  /*a230*/  MUFU.EX2 R21, R21 ;  /* 0x0000001500157308 */ /* 0x000e220000000800 */
[----:B-1----:R-:W-:Y:S02]  /*a240*/  F2FP.F16.F32.PACK_AB R180, R15, R180 ;  /* 0x000000b40fb4723e */ /* 0x002fe400000000ff */
[----:B------:R-:W-:-:S04]  /*a250*/  FMNMX.FTZ R10, R65, R10, !PT ;  /* 0x0000000a410a7209 */ /* 0x000fc80007810000 */
[----:B------:R-:W-:Y:S01]  /*a260*/  FMNMX.FTZ R10, R67, R10, !PT ;  /* 0x0000000a430a7209 */ /* 0x000fe20007810000 */
[----:B------:R-:W1:Y:S03]  /*a270*/  MUFU.EX2 R176, R176 ;  /* 0x000000b000b07308 */ /* 0x000e660000000800 */
        /* <DEDUP_REMOVED lines=12> */
[----:B------:R-:W-:-:S05]  /*a340*/  FMNMX.FTZ R10, R87, R10, !PT ;  /* 0x0000000a570a7209 */ /* 0x000fca0007810000 */
        /* <DEDUP_REMOVED lines=8> */
[-CC-:B------:R-:W-:Y:S01]  /*a3d0*/  FFMA.FTZ R187, R177, R12.reuse, -R14.reuse ;  /* 0x0000000cb1bb7223 */ /* 0x180fe2000001080e */
[-CC-:B------:R-:W-:Y:S01]  /*a3e0*/  FFMA.FTZ R164, R205, R12.reuse, -R14.reuse ;  /* 0x0000000ccda47223 */ /* 0x180fe2000001080e */
[-CC-:B------:R-:W-:Y:S01]  /*a3f0*/  FFMA.FTZ R166, R209, R12.reuse, -R14.reuse ;  /* 0x0000000cd1a67223 */ /* 0x180fe2000001080e */
[----:B------:R-:W-:Y:S01]  /*a400*/  HGMMA.64x128x16.F32 R88, R160, gdesc[UR12].tnspB, R88, gsb0 ;  /* 0x41e0000ca0587df0 */ /* 0x000fe20008000858 */
[----:B------:R-:W-:Y:S01]  /*a410*/  UIADD3 UR14, UR10, 0x300, URZ ;  /* 0x000003000a0e7890 */ /* 0x000fe2000fffe03f */
[----:B------:R-:W-:Y:S01]  /*a420*/  FFMA.FTZ R191, R175, R12, -R14 ;  /* 0x0000000cafbf7223 */ /* 0x000fe2000001080e */
[----:B------:R-:W-:Y:S01]  /*a430*/  UMOV UR15, 0x40000040 ;  /* 0x40000040000f7882 */ /* 0x000fe20000000000 */
[----:B------:R-:W-:Y:S01]  /*a440*/  UIADD3 UR10, UR10, 0x380, URZ ;  /* 0x000003800a0a7890 */ /* 0x000fe2000fffe03f */
[----:B------:R-:W3:Y:S08]  /*a450*/  MUFU.EX2 R165, R165 ;  /* 0x000000a500a57308 */ /* 0x000ef00000000800 */
[----:B------:R-:W4:Y:S08]  /*a460*/  MUFU.EX2 R167, R167 ;  /* 0x000000a700a77308 */ /* 0x000f300000000800 */
[----:B------:R-:W5:Y:S08]  /*a470*/  MUFU.EX2 R187, R187 ;  /* 0x000000bb00bb7308 */ /* 0x000f700000000800 */
[----:B------:R-:W-:Y:S08]  /*a480*/  MUFU.EX2 R164, R164 ;  /* 0x000000a400a47308 */ /* 0x000ff00000000800 */
[----:B------:R-:W-:Y:S08]  /*a490*/  MUFU.EX2 R166, R166 ;  /* 0x000000a600a67308 */ /* 0x000ff00000000800 */
[----:B------:R-:W-:Y:S08]  /*a4a0*/  MUFU.EX2 R191, R191 ;  /* 0x000000bf00bf7308 */ /* 0x000ff00000000800 */
[----:B------:R-:W-:Y:S08]  /*a4b0*/  MUFU.EX2 R193, R193 ;  /* 0x000000c100c17308 */ /* 0x000ff00000000800 */
[----:B------:R-:W-:Y:S08]  /*a4c0*/  MUFU.EX2 R22, R22 ;  /* 0x0000001600167308 */ /* 0x000ff00000000800 */
[----:B------:R-:W5:Y:S08]  /*a4d0*/  MUFU.EX2 R195, R195 ;  /* 0x000000c300c37308 */ /* 0x000f700000000800 */
[----:B------:R-:W-:Y:S08]  /*a4e0*/  MUFU.EX2 R24, R24 ;  /* 0x0000001800187308 */ /* 0x000ff00000000800 */
[----:B------:R-:W5:Y:S08]  /*a4f0*/  MUFU.EX2 R77, R77 ;  /* 0x0000004d004d7308 */ /* 0x000f700000000800 */
[----:B------:R-:W-:Y:S08]  /*a500*/  MUFU.EX2 R26, R26 ;  /* 0x0000001a001a7308 */ /* 0x000ff00000000800 */
[----:B------:R-:W-:Y:S08]  /*a510*/  MUFU.EX2 R197, R197 ;  /* 0x000000c500c57308 */ /* 0x000ff00000000800 */
[----:B------:R-:W-:Y:S01]  /*a520*/  MUFU.EX2 R28, R28 ;  /* 0x0000001c001c7308 */ /* 0x000fe20000000800 */
[----:B------:R-:W-:-:S02]  /*a530*/  WARPGROUP.DEPBAR.LE gsb0, 0x0 ;  /* 0x00008000000079c5 */ /* 0x000fc40000010000 */
[----:B------:R-:W-:Y:S01]  /*a540*/  WARPGROUP.ARRIVE ;  /* 0x00000000000079c5 */ /* 0x000fe20000000000 */
[-CC-:B------:R-:W-:Y:S01]  /*a550*/  FFMA.FTZ R160, R173, R12.reuse, -R14.reuse ;  /* 0x0000000cada07223 */ /* 0x180fe2000001080e */
[-CC-:B------:R-:W-:Y:S01]  /*a560*/  FFMA.FTZ R161, R203, R12.reuse, -R14.reuse ;  /* 0x0000000ccba17223 */ /* 0x180fe2000001080e */
[----:B------:R-:W2:Y:S01]  /*a570*/  SHFL.BFLY PT, R173, R10, 0x2, 0x1f ;  /* 0x0c401f000aad7f89 */ /* 0x000ea200000e0000 */
[-CC-:B------:R-:W-:Y:S01]  /*a580*/  FFMA.FTZ R163, R207, R12.reuse, -R14.reuse ;  /* 0x0000000ccfa37223 */ /* 0x180fe2000001080e */
[----:B------:R-:W-:Y:S01]  /*a590*/  FFMA.FTZ R162, R211, R12, -R14 ;  /* 0x0000000cd3a27223 */ /* 0x000fe2000001080e */
[----:B------:R-:W-:Y:S01]  /*a5a0*/  HGMMA.64x128x16.F32 R88, R156, gdesc[UR12].tnspB, R88, gsb0 ;  /* 0x41e0000c9c587df0 */ /* 0x000fe20008000858 */
[----:B------:R-:W-:Y:S08]  /*a5b0*/  MUFU.EX2 R160, R160 ;  /* 0x000000a000a07308 */ /* 0x000ff00000000800 */
[----:B------:R-:W-:Y:S08]  /*a5c0*/  MUFU.EX2 R161, R161 ;  /* 0x000000a100a17308 */ /* 0x000ff00000000800 */
[----:B------:R-:W-:Y:S01]  /*a5d0*/  MUFU.EX2 R163, R163 ;  /* 0x000000a300a37308 */ /* 0x000fe20000000800 */
[----:B--2---:R-:W-:-:S07]  /*a5e0*/  FMNMX.FTZ R173, R10, R173, !PT ;  /* 0x000000ad0aad7209 */ /* 0x004fce0007810000 */
[----:B------:R-:W-:Y:S01]  /*a5f0*/  MUFU.EX2 R162, R162 ;  /* 0x000000a200a27308 */ /* 0x000fe20000000800 */
[----:B------:R-:W2:Y:S02]  /*a600*/  SHFL.BFLY PT, R10, R173, 0x1, 0x1f ;  /* 0x0c201f00ad0a7f89 */ /* 0x000ea400000e0000 */
[----:B--2---:R-:W-:-:S05]  /*a610*/  FMNMX.FTZ R10, R173, R10, !PT ;  /* 0x0000000aad0a7209 */ /* 0x004fca0007810000 */
[C---:B------:R-:W-:Y:S01]  /*a620*/  FADD.FTZ R85, -R10.reuse, R11 ;  /* 0x0000000b0a557221 */ /* 0x040fe20000010100 */
[-C--:B------:R-:W-:Y:S01]  /*a630*/  FMUL.FTZ R46, R10, R12.reuse ;  /* 0x0000000c0a2e7220 */ /* 0x080fe20000410000 */
[----:B------:R2:W-:Y:S02]  /*a640*/  MUFU.EX2 R11, R32 ;  /* 0x00000020000b7308 */ /* 0x0005e40000000800 */
[-C--:B------:R-:W-:Y:S01]  /*a650*/  FMUL.FTZ R14, R85, R12.reuse ;  /* 0x0000000c550e7220 */ /* 0x080fe20000410000 */
[-CC-:B------:R-:W-:Y:S01]  /*a660*/  FFMA.FTZ R181, R20, R12.reuse, -R46.reuse ;  /* 0x0000000c14b57223 */ /* 0x180fe2000001082e */
[-CC-:B------:R-:W-:Y:S01]  /*a670*/  FFMA.FTZ R42, R27, R12.reuse, -R46.reuse ;  /* 0x0000000c1b2a7223 */ /* 0x180fe2000001082e */
[----:B------:R-:W-:Y:S02]  /*a680*/  IMAD.U32 R27, RZ, RZ, UR4 ;  /* 0x00000004ff1b7e24 */ /* 0x000fe4000f8e00ff */
[-CC-:B------:R-:W-:Y:S01]  /*a690*/  FFMA.FTZ R30, R23, R12.reuse, -R46.reuse ;  /* 0x0000000c171e7223 */ /* 0x180fe2000001082e */
[-CC-:B------:R-:W-:Y:S01]  /*a6a0*/  FFMA.FTZ R183, R25, R12.reuse, -R46.reuse ;  /* 0x0000000c19b77223 */ /* 0x180fe2000001082e */
[----:B------:R-:W-:Y:S01]  /*a6b0*/  MUFU.EX2 R14, R14 ;  /* 0x0000000e000e7308 */ /* 0x000fe20000000800 */
[-CC-:B------:R-:W-:Y:S01]  /*a6c0*/  FFMA.FTZ R177, R29, R12.reuse, -R46.reuse ;  /* 0x0000000c1db17223 */ /* 0x180fe2000001082e */
[----:B------:R-:W-:Y:S01]  /*a6d0*/  @!P1 LEA R27, R27, UR36, 0x3 ;  /* 0x000000241b1b9c11 */ /* 0x000fe2000f8e18ff */
[-CC-:B------:R-:W-:Y:S01]  /*a6e0*/  FFMA.FTZ R179, R33, R12.reuse, -R46.reuse ;  /* 0x0000000c21b37223 */ /* 0x180fe2000001082e */
[----:B------:R-:W-:Y:S01]  /*a6f0*/  IADD3 R33, -R19, 0xb, RZ ;  /* 0x0000000b13217810 */ /* 0x000fe20007ffe1ff */
[-C--:B------:R-:W-:Y:S01]  /*a700*/  FFMA.FTZ R40, R31, R12.reuse, -R46 ;  /* 0x0000000c1f287223 */ /* 0x080fe2000001082e */
[----:B------:R-:W-:Y:S01]  /*a710*/  FADD.FTZ R31, R15, R4 ;  /* 0x000000040f1f7221 */ /* 0x000fe20000010000 */
[----:B------:R-:W-:Y:S01]  /*a720*/  @!P1 VIADD R29, R27, 0x28840 ;  /* 0x000288401b1d9836 */ /* 0x000fe20000000000 */
[----:B------:R-:W-:Y:S01]  /*a730*/  MUFU.EX2 R181, R181 ;  /* 0x000000b500b57308 */ /* 0x000fe20000000800 */
[-CC-:B------:R-:W-:Y:S01]  /*a740*/  FFMA.FTZ R44, R35, R12.reuse, -R46.reuse ;  /* 0x0000000c232c7223 */ /* 0x180fe2000001082e */
[----:B------:R-:W-:Y:S01]  /*a750*/  FADD.FTZ R48, R182, R31 ;  /* 0x0000001fb6307221 */ /* 0x000fe20000010000 */
[-CC-:B------:R-:W-:Y:S01]  /*a760*/  FFMA.FTZ R173, R37, R12.reuse, -R46.reuse ;  /* 0x0000000c25ad7223 */ /* 0x180fe2000001082e */
[----:B------:R-:W-:Y:S01]  /*a770*/  @!P1 PRMT R29, RZ, 0x654, R29 ;  /* 0x00000654ff1d9816 */ /* 0x000fe2000000001d */
[-C--:B------:R-:W-:Y:S01]  /*a780*/  FFMA.FTZ R36, R39, R12.reuse, -R46 ;  /* 0x0000000c27247223 */ /* 0x080fe2000001082e */
[----:B0-----:R-:W-:Y:S01]  /*a790*/  FADD.FTZ R31, R21, R48 ;  /* 0x00000030151f7221 */ /* 0x001fe20000010000 */
[-CC-:B------:R-:W-:Y:S01]  /*a7a0*/  FFMA.FTZ R175, R41, R12.reuse, -R46.reuse ;  /* 0x0000000c29af7223 */ /* 0x180fe2000001082e */
[----:B------:R-:W-:Y:S01]  /*a7b0*/  MUFU.EX2 R30, R30 ;  /* 0x0000001e001e7308 */ /* 0x000fe20000000800 */
[----:B--2---:R-:W-:Y:S01]  /*a7c0*/  FFMA.FTZ R32, R43, R12, -R46 ;  /* 0x0000000c2b207223 */ /* 0x004fe2000001082e */
[----:B-1----:R-:W-:Y:S01]  /*a7d0*/  FADD.FTZ R48, R176, R31 ;  /* 0x0000001fb0307221 */ /* 0x002fe20000010000 */
[----:B------:R-:W-:-:S02]  /*a7e0*/  IMAD.U32 R35, RZ, RZ, UR7 ;  /* 0x00000007ff237e24 */ /* 0x000fc4000f8e00ff */
[-CC-:B------:R-:W-:Y:S01]  /*a7f0*/  FFMA.FTZ R23, R45, R12.reuse, -R46.reuse ;  /* 0x0000000c2d177223 */ /* 0x180fe2000001082e */
[-C--:B------:R-:W-:Y:S01]  /*a800*/  FFMA.FTZ R34, R47, R12.reuse, -R46 ;  /* 0x0000000c2f227223 */ /* 0x080fe2000001082e */
[----:B---3--:R-:W-:Y:S01]  /*a810*/  FADD.FTZ R31, R165, R48 ;  /* 0x00000030a51f7221 */ /* 0x008fe20000010000 */
[-CC-:B------:R-:W-:Y:S01]  /*a820*/  FFMA.FTZ R20, R49, R12.reuse, -R46.reuse ;  /* 0x0000000c31147223 */ /* 0x180fe2000001082e */
[----:B------:R-:W-:Y:S01]  /*a830*/  MUFU.EX2 R183, R183 ;  /* 0x000000b700b77308 */ /* 0x000fe20000000800 */
[----:B------:R-:W-:Y:S01]  /*a840*/  @!P1 LEA R35, R35, UR36, 0x3 ;  /* 0x0000002423239c11 */ /* 0x000fe2000f8e18ff */
[----:B------:R-:W-:Y:S01]  /*a850*/  FADD.FTZ R48, R178, R31 ;  /* 0x0000001fb2307221 */ /* 0x000fe20000010000 */
[-CC-:B------:R-:W-:Y:S01]  /*a860*/  FFMA.FTZ R25, R51, R12.reuse, -R46.reuse ;  /* 0x0000000c33197223 */ /* 0x180fe2000001082e */
[-CC-:B------:R-:W-:Y:S01]  /*a870*/  FFMA.FTZ R27, R53, R12.reuse, -R46.reuse ;  /* 0x0000000c351b7223 */ /* 0x180fe2000001082e */
[----:B------:R-:W-:Y:S01]  /*a880*/  FFMA.FTZ R38, R55, R12, -R46 ;  /* 0x0000000c37267223 */ /* 0x000fe2000001082e */
[----:B----4-:R-:W-:Y:S01]  /*a890*/  FADD.FTZ R31, R167, R48 ;  /* 0x00000030a71f7221 */ /* 0x010fe20000010000 */
[----:B------:R-:W-:Y:S01]  /*a8a0*/  F2FP.F16.F32.PACK_AB R182, R21, R182 ;  /* 0x000000b615b6723e */ /* 0x000fe200000000ff */
[----:B------:R-:W-:Y:S01]  /*a8b0*/  MUFU.EX2 R42, R42 ;  /* 0x0000002a002a7308 */ /* 0x000fe20000000800 */
[-CC-:B------:R-:W-:Y:S01]  /*a8c0*/  FFMA.FTZ R57, R57, R12.reuse, -R46.reuse ;  /* 0x0000000c39397223 */ /* 0x180fe2000001082e */
[----:B------:R-:W-:Y:S01]  /*a8d0*/  FADD.FTZ R48, R172, R31 ;  /* 0x0000001fac307221 */ /* 0x000fe20000010000 */
[-CC-:B------:R-:W-:Y:S01]  /*a8e0*/  FFMA.FTZ R59, R59, R12.reuse, -R46.reuse ;  /* 0x0000000c3b3b7223 */ /* 0x180fe2000001082e */
[-CC-:B------:R-:W-:Y:S01]  /*a8f0*/  FFMA.FTZ R63, R63, R12.reuse, -R46.reuse ;  /* 0x0000000c3f3f7223 */ /* 0x180fe2000001082e */
[-C--:B------:R-:W-:Y:S01]  /*a900*/  FFMA.FTZ R65, R65, R12.reuse, -R46 ;  /* 0x0000000c41417223 */ /* 0x080fe2000001082e */
[----:B------:R-:W-:Y:S01]  /*a910*/  FADD.FTZ R31, R185, R48 ;  /* 0x00000030b91f7221 */ /* 0x000fe20000010000 */
[-CC-:B------:R-:W-:Y:S01]  /*a920*/  FFMA.FTZ R67, R67, R12.reuse, -R46.reuse ;  /* 0x0000000c43437223 */ /* 0x180fe2000001082e */
[----:B------:R-:W-:Y:S01]  /*a930*/  MUFU.EX2 R177, R177 ;  /* 0x000000b100b17308 */ /* 0x000fe20000000800 */
[-CC-:B------:R-:W-:Y:S01]  /*a940*/  FFMA.FTZ R69, R69, R12.reuse, -R46.reuse ;  /* 0x0000000c45457223 */ /* 0x180fe2000001082e */
[----:B------:R-:W-:Y:S01]  /*a950*/  FADD.FTZ R50, R174, R31 ;  /* 0x0000001fae327221 */ /* 0x000fe20000010000 */
[-CC-:B------:R-:W-:Y:S01]  /*a960*/  FFMA.FTZ R73, R73, R12.reuse, -R46.reuse ;  /* 0x0000000c49497223 */ /* 0x180fe2000001082e */
[-CC-:B------:R-:W-:Y:S01]  /*a970*/  FFMA.FTZ R75, R75, R12.reuse, -R46.reuse ;  /* 0x0000000c4b4b7223 */ /* 0x180fe2000001082e */
[-CC-:B------:R-:W-:Y:S01]  /*a980*/  FFMA.FTZ R81, R81, R12.reuse, -R46.reuse ;  /* 0x0000000c51517223 */ /* 0x180fe2000001082e */
[-CC-:B------:R-:W-:Y:S01]  /*a990*/  FFMA.FTZ R79, R79, R12.reuse, -R46.reuse ;  /* 0x0000000c4f4f7223 */ /* 0x180fe2000001082e */
[----:B------:R-:W-:Y:S01]  /*a9a0*/  FFMA.FTZ R83, R83, R12, -R46 ;  /* 0x0000000c53537223 */ /* 0x000fe2000001082e */
[----:B------:R-:W-:Y:S01]  /*a9b0*/  MUFU.EX2 R40, R40 ;  /* 0x0000002800287308 */ /* 0x000fe20000000800 */
[----:B------:R-:W-:Y:S01]  /*a9c0*/  F2FP.F16.F32.PACK_AB R178, R167, R178 ;  /* 0x000000b2a7b2723e */ /* 0x000fe200000000ff */
[----:B------:R-:W-:Y:S01]  /*a9d0*/  UMOV UR7, UR4 ;  /* 0x0000000400077c82 */ /* 0x000fe20008000000 */
[----:B------:R-:W-:-:S02]  /*a9e0*/  F2FP.F16.F32.PACK_AB R176, R165, R176 ;  /* 0x000000b0a5b0723e */ /* 0x000fc400000000ff */
[----:B------:R-:W-:Y:S02]  /*a9f0*/  F2FP.F16.F32.PACK_AB R172, R185, R172 ;  /* 0x000000acb9ac723e */ /* 0x000fe400000000ff */
[----:B-----5:R-:W-:Y:S01]  /*aa00*/  F2FP.F16.F32.PACK_AB R174, R187, R174 ;  /* 0x000000aebbae723e */ /* 0x020fe200000000ff */
        /* <DEDUP_REMOVED lines=8> */
[----:B------:R-:W-:Y:S04]  /*aa90*/  HGMMA.64x128x16.F32 R88, R152, gdesc[UR8].tnspB, R88, gsb0 ;  /* 0x41e0000898587df0 */ /* 0x000fe80008000858 */
[----:B------:R-:W-:Y:S08]  /*aaa0*/  MUFU.EX2 R175, R175 ;  /* 0x000000af00af7308 */ /* 0x000ff00000000800 */
[----:B------:R-:W-:Y:S08]  /*aab0*/  MUFU.EX2 R32, R32 ;  /* 0x0000002000207308 */ /* 0x000ff00000000800 */
[----:B------:R-:W-:Y:S08]  /*aac0*/  MUFU.EX2 R23, R23 ;  /* 0x0000001700177308 */ /* 0x000ff00000000800 */
[----:B------:R-:W-:Y:S08]  /*aad0*/  MUFU.EX2 R34, R34 ;  /* 0x0000002200227308 */ /* 0x000ff00000000800 */
[----:B------:R-:W-:Y:S08]  /*aae0*/  MUFU.EX2 R20, R20 ;  /* 0x0000001400147308 */ /* 0x000ff00000000800 */
[----:B------:R-:W-:Y:S08]  /*aaf0*/  MUFU.EX2 R25, R25 ;  /* 0x0000001900197308 */ /* 0x000ff00000000800 */
        /* <DEDUP_REMOVED lines=13> */
[----:B------:R-:W-:Y:S01]  /*abd0*/  MUFU.EX2 R83, R83 ;  /* 0x0000005300537308 */ /* 0x000fe20000000800 */
[----:B------:R-:W-:Y:S02]  /*abe0*/  WARPGROUP.DEPBAR.LE gsb0, 0x0 ;  /* 0x00008000000079c5 */ /* 0x000fe40000010000 */
[----:B------:R0:W-:Y:S06]  /*abf0*/  BAR.ARV R33, 0x100 ;  /* 0x000400210000751d */ /* 0x0001ec0000002000 */
[----:B------:R1:W-:Y:S01]  /*ac00*/  @!P1 SYNCS.ARRIVE.TRANS64.RED.A1T0 RZ, [R29+URZ], RZ ;  /* 0x000000ff1dff99a7 */ /* 0x0003e2000810043f */
[----:B------:R-:W-:Y:S01]  /*ac10*/  F2FP.F16.F32.PACK_AB R154, R11, R28 ;  /* 0x0000001c0b9a723e */ /* 0x000fe200000000ff */
[----:B0-----:R-:W-:-:S02]  /*ac20*/  @!P1 VIADD R33, R35, 0x28860 ;  /* 0x0002886023219836 */ /* 0x001fc40000000000 */
[-C--:B------:R-:W-:Y:S01]  /*ac30*/  FMUL.FTZ R90, R90, R14.reuse ;  /* 0x0000000e5a5a7220 */ /* 0x080fe20000410000 */
[-C--:B------:R-:W-:Y:S01]  /*ac40*/  FMUL.FTZ R91, R91, R14.reuse ;  /* 0x0000000e5b5b7220 */ /* 0x080fe20000410000 */
[-C--:B------:R-:W-:Y:S01]  /*ac50*/  FMUL.FTZ R94, R94, R14.reuse ;  /* 0x0000000e5e5e7220 */ /* 0x080fe20000410000 */
[-C--:B------:R-:W-:Y:S01]  /*ac60*/  FMUL.FTZ R95, R95, R14.reuse ;  /* 0x0000000e5f5f7220 */ /* 0x080fe20000410000 */
[----:B------:R-:W-:Y:S01]  /*ac70*/  @!P1 PRMT R33, RZ, 0x654, R33 ;  /* 0x00000654ff219816 */ /* 0x000fe20000000021 */
[----:B-1----:R-:W-:Y:S01]  /*ac80*/  FFMA.FTZ R29, R14, R3, R181 ;  /* 0x000000030e1d7223 */ /* 0x002fe200000100b5 */
[C---:B------:R-:W-:Y:S01]  /*ac90*/  F2FP.F16.F32.PACK_AB R181, R30.reuse, R181 ;  /* 0x000000b51eb5723e */ /* 0x040fe200000000ff */
[----:B------:R-:W0:Y:S01]  /*aca0*/  MUFU.EX2 R3, R57 ;  /* 0x0000003900037308 */ /* 0x000e220000000800 */
[----:B------:R1:W-:Y:S01]  /*acb0*/  @!P1 SYNCS.ARRIVE.TRANS64.RED.A1T0 RZ, [R33+URZ], RZ ;  /* 0x000000ff21ff99a7 */ /* 0x0003e2000810043f */
[----:B------:R-:W-:Y:S01]  /*acc0*/  FADD.FTZ R4, R30, R29 ;  /* 0x0000001d1e047221 */ /* 0x000fe20000010000 */
[-C--:B------:R-:W-:Y:S01]  /*acd0*/  FMUL.FTZ R98, R98, R14.reuse ;  /* 0x0000000e62627220 */ /* 0x080fe20000410000 */
[-C--:B------:R-:W-:Y:S01]  /*ace0*/  FMUL.FTZ R99, R99, R14.reuse ;  /* 0x0000000e63637220 */ /* 0x080fe20000410000 */
[-C--:B------:R-:W-:Y:S01]  /*acf0*/  FMUL.FTZ R102, R102, R14.reuse ;  /* 0x0000000e66667220 */ /* 0x080fe20000410000 */
[----:B------:R-:W-:Y:S01]  /*ad00*/  FADD.FTZ R29, R183, R4 ;  /* 0x00000004b71d7221 */ /* 0x000fe20000010000 */
[-C--:B------:R-:W-:Y:S01]  /*ad10*/  FMUL.FTZ R103, R103, R14.reuse ;  /* 0x0000000e67677220 */ /* 0x080fe20000410000 */
[-C--:B------:R-:W-:Y:S01]  /*ad20*/  FMUL.FTZ R106, R106, R14.reuse ;  /* 0x0000000e6a6a7220 */ /* 0x080fe20000410000 */
[----:B-1----:R-:W-:Y:S01]  /*ad30*/  FADD.FTZ R33, R187, R50 ;  /* 0x00000032bb217221 */ /* 0x002fe20000010000 */
[----:B------:R-:W-:Y:S01]  /*ad40*/  FADD.FTZ R4, R42, R29 ;  /* 0x0000001d2a047221 */ /* 0x000fe20000010000 */
[-C--:B------:R-:W-:Y:S01]  /*ad50*/  FMUL.FTZ R107, R107, R14.reuse ;  /* 0x0000000e6b6b7220 */ /* 0x080fe20000410000 */
[-C--:B------:R-:W-:Y:S01]  /*ad60*/  FMUL.FTZ R110, R110, R14.reuse ;  /* 0x0000000e6e6e7220 */ /* 0x080fe20000410000 */
[----:B------:R-:W-:Y:S01]  /*ad70*/  FADD.FTZ R50, R168, R33 ;  /* 0x00000021a8327221 */ /* 0x000fe20000010000 */
[----:B------:R-:W-:Y:S01]  /*ad80*/  FADD.FTZ R29, R177, R4 ;  /* 0x00000004b11d7221 */ /* 0x000fe20000010000 */
[C---:B------:R-:W-:Y:S01]  /*ad90*/  F2FP.F16.F32.PACK_AB R177, R40.reuse, R177 ;  /* 0x000000b128b1723e */ /* 0x040fe200000000ff */
[-C--:B------:R-:W-:Y:S01]  /*ada0*/  FMUL.FTZ R111, R111, R14.reuse ;  /* 0x0000000e6f6f7220 */ /* 0x080fe20000410000 */
[----:B------:R-:W-:Y:S01]  /*adb0*/  FADD.FTZ R21, R189, R50 ;  /* 0x00000032bd157221 */ /* 0x000fe20000010000 */
[----:B------:R-:W-:Y:S01]  /*adc0*/  FADD.FTZ R4, R40, R29 ;  /* 0x0000001d28047221 */ /* 0x000fe20000010000 */
[----:B0-----:R-:W-:Y:S01]  /*add0*/  F2FP.F16.F32.PACK_AB R167, R59, R3 ;  /* 0x000000033ba7723e */ /* 0x001fe200000000ff */
[-C--:B------:R-:W-:Y:S01]  /*ade0*/  FMUL.FTZ R114, R114, R14.reuse ;  /* 0x0000000e72727220 */ /* 0x080fe20000410000 */
[-C--:B------:R-:W-:Y:S01]  /*adf0*/  FMUL.FTZ R115, R115, R14.reuse ;  /* 0x0000000e73737220 */ /* 0x080fe20000410000 */
[----:B------:R-:W-:Y:S01]  /*ae00*/  FADD.FTZ R29, R179, R4 ;  /* 0x00000004b31d7221 */ /* 0x000fe20000010000 */
[-C--:B------:R-:W-:Y:S01]  /*ae10*/  FMUL.FTZ R118, R118, R14.reuse ;  /* 0x0000000e76767220 */ /* 0x080fe20000410000 */
[-C--:B------:R-:W-:Y:S01]  /*ae20*/  FMUL.FTZ R119, R119, R14.reuse ;  /* 0x0000000e77777220 */ /* 0x080fe20000410000 */
[-C--:B------:R-:W-:Y:S01]  /*ae30*/  FMUL.FTZ R122, R122, R14.reuse ;  /* 0x0000000e7a7a7220 */ /* 0x080fe20000410000 */
[----:B------:R-:W-:Y:S01]  /*ae40*/  FADD.FTZ R4, R44, R29 ;  /* 0x0000001d2c047221 */ /* 0x000fe20000010000 */
[-C--:B------:R-:W-:Y:S01]  /*ae50*/  FMUL.FTZ R123, R123, R14.reuse ;  /* 0x0000000e7b7b7220 */ /* 0x080fe20000410000 */
[-C--:B------:R-:W-:Y:S01]  /*ae60*/  FMUL.FTZ R126, R126, R14.reuse ;  /* 0x0000000e7e7e7220 */ /* 0x080fe20000410000 */
[----:B------:R-:W-:Y:S01]  /*ae70*/  FMUL.FTZ R127, R127, R14 ;  /* 0x0000000e7f7f7220 */ /* 0x000fe20000410000 */
[----:B------:R-:W-:Y:S01]  /*ae80*/  FADD.FTZ R29, R173, R4 ;  /* 0x00000004ad1d7221 */ /* 0x000fe20000010000 */
[--C-:B------:R-:W-:Y:S01]  /*ae90*/  FFMA.FTZ R4, R169, R12, -R46.reuse ;  /* 0x0000000ca9047223 */ /* 0x100fe2000001082e */
[-C--:B------:R-:W-:Y:S01]  /*aea0*/  FMUL.FTZ R130, R130, R14.reuse ;  /* 0x0000000e82827220 */ /* 0x080fe20000410000 */
[----:B------:R-:W-:Y:S01]  /*aeb0*/  FMUL.FTZ R131, R131, R14 ;  /* 0x0000000e83837220 */ /* 0x000fe20000410000 */
[----:B------:R-:W-:Y:S01]  /*aec0*/  FADD.FTZ R48, R36, R29 ;  /* 0x0000001d24307221 */ /* 0x000fe20000010000 */
[----:B------:R0:W1:Y:S01]  /*aed0*/  MUFU.EX2 R153, R4 ;  /* 0x0000000400997308 */ /* 0x0000620000000800 */
[-CC-:B------:R-:W-:Y:S01]  /*aee0*/  FFMA.FTZ R29, R171, R12.reuse, -R46.reuse ;  /* 0x0000000cab1d7223 */ /* 0x180fe2000001082e */
[----:B------:R-:W-:Y:S01]  /*aef0*/  FFMA.FTZ R46, R87, R12, -R46 ;  /* 0x0000000c572e7223 */ /* 0x000fe2000001082e */
[----:B------:R-:W-:Y:S01]  /*af00*/  FADD.FTZ R31, R175, R48 ;  /* 0x00000030af1f7221 */ /* 0x000fe20000010000 */
[----:B------:R-:W-:Y:S01]  /*af10*/  F2FP.F16.F32.PACK_AB R175, R32, R175 ;  /* 0x000000af20af723e */ /* 0x000fe200000000ff */
[-C--:B------:R-:W-:Y:S01]  /*af20*/  FMUL.FTZ R134, R134, R14.reuse ;  /* 0x0000000e86867220 */ /* 0x080fe20000410000 */
[-C--:B------:R-:W-:Y:S01]  /*af30*/  FMUL.FTZ R135, R135, R14.reuse ;  /* 0x0000000e87877220 */ /* 0x080fe20000410000 */
[----:B------:R-:W-:Y:S01]  /*af40*/  FADD.FTZ R48, R32, R31 ;  /* 0x0000001f20307221 */ /* 0x000fe20000010000 */
[----:B------:R-:W2:Y:S01]  /*af50*/  MUFU.EX2 R29, R29 ;  /* 0x0000001d001d7308 */ /* 0x000ea20000000800 */
[-C--:B------:R-:W-:Y:S01]  /*af60*/  FMUL.FTZ R138, R138, R14.reuse ;  /* 0x0000000e8a8a7220 */ /* 0x080fe20000410000 */
[----:B------:R-:W-:Y:S01]  /*af70*/  FMUL.FTZ R139, R139, R14 ;  /* 0x0000000e8b8b7220 */ /* 0x000fe20000410000 */
[----:B------:R-:W-:Y:S01]  /*af80*/  FADD.FTZ R15, R23, R48 ;  /* 0x00000030170f7221 */ /* 0x000fe20000010000 */
[----:B------:R-:W-:Y:S01]  /*af90*/  FADD.FTZ R48, R170, R21 ;  /* 0x00000015aa307221 */ /* 0x000fe20000010000 */
[----:B------:R-:W-:Y:S01]  /*afa0*/  F2FP.F16.F32.PACK_AB R170, R161, R170 ;  /* 0x000000aaa1aa723e */ /* 0x000fe200000000ff */
[-C--:B------:R-:W-:Y:S01]  /*afb0*/  FMUL.FTZ R142, R142, R14.reuse ;  /* 0x0000000e8e8e7220 */ /* 0x080fe20000410000 */
[----:B------:R-:W-:Y:S01]  /*afc0*/  FADD.FTZ R15, R34, R15 ;  /* 0x0000000f220f7221 */ /* 0x000fe20000010000 */
[----:B------:R-:W3:Y:S01]  /*afd0*/  MUFU.EX2 R46, R46 ;  /* 0x0000002e002e7308 */ /* 0x000ee20000000800 */
[-C--:B------:R-:W-:Y:S01]  /*afe0*/  FMUL.FTZ R143, R143, R14.reuse ;  /* 0x0000000e8f8f7220 */ /* 0x080fe20000410000 */
[-C--:B------:R-:W-:Y:S01]  /*aff0*/  FMUL.FTZ R146, R146, R14.reuse ;  /* 0x0000000e92927220 */ /* 0x080fe20000410000 */
[----:B------:R-:W-:Y:S01]  /*b000*/  FADD.FTZ R30, R20, R15 ;  /* 0x0000000f141e7221 */ /* 0x000fe20000010000 */
[----:B------:R-:W-:Y:S01]  /*b010*/  FADD.FTZ R15, R161, R48 ;  /* 0x00000030a10f7221 */ /* 0x000fe20000010000 */
[-C--:B------:R-:W-:Y:S01]  /*b020*/  FMUL.FTZ R147, R147, R14.reuse ;  /* 0x0000000e93937220 */ /* 0x080fe20000410000 */
[----:B------:R-:W-:Y:S01]  /*b030*/  FMUL.FTZ R150, R150, R14 ;  /* 0x0000000e96967220 */ /* 0x000fe20000410000 */
        /* <DEDUP_REMOVED lines=33> */
[----:B0-----:R-:W-:Y:S01]  /*b250*/  FADD.FTZ R4, R22, R15 ;  /* 0x0000000f16047221 */ /* 0x001fe20000010000 */
        /* <DEDUP_REMOVED lines=14> */
[C---:B------:R-:W-:Y:S01]  /*b340*/  FADD.FTZ R30, R79.reuse, R30 ;  /* 0x0000001e4f1e7221 */ /* 0x040fe20000010000 */
[----:B------:R-:W-:Y:S01]  /*b350*/  FADD.FTZ R4, R26, R3 ;  /* 0x000000031a047221 */ /* 0x000fe20000010000 */
[----:B------:R-:W-:Y:S01]  /*b360*/  F2FP.F16.F32.PACK_AB R159, R79, R81 ;  /* 0x000000514f9f723e */ /* 0x000fe200000000ff */
[-C--:B------:R-:W-:Y:S01]  /*b370*/  FMUL.FTZ R109, R109, R71.reuse ;  /* 0x000000476d6d7220 */ /* 0x080fe20000410000 */
[----:B-1----:R-:W-:Y:S01]  /*b380*/  FADD.FTZ R30, R153, R30 ;  /* 0x0000001e991e7221 */ /* 0x002fe20000010000 */
[C---:B------:R-:W-:Y:S01]  /*b390*/  FADD.FTZ R3, R197.reuse, R4 ;  /* 0x00000004c5037221 */ /* 0x040fe20000010000 */
[----:B------:R-:W-:Y:S01]  /*b3a0*/  F2FP.F16.F32.PACK_AB R152, R197, R26 ;  /* 0x0000001ac598723e */ /* 0x000fe200000000ff */
[----:B------:R-:W-:Y:S01]  /*b3b0*/  FMUL.FTZ R112, R112, R71 ;  /* 0x0000004770707220 */ /* 0x000fe20000410000 */
[C---:B------:R-:W-:Y:S01]  /*b3c0*/  FADD.FTZ R30, R83.reuse, R30 ;  /* 0x0000001e531e7221 */ /* 0x040fe20000010000 */
[----:B------:R-:W-:Y:S01]  /*b3d0*/  FADD.FTZ R4, R28, R3 ;  /* 0x000000031c047221 */ /* 0x000fe20000010000 */
[----:B------:R-:W-:Y:S01]  /*b3e0*/  F2FP.F16.F32.PACK_AB R153, R83, R153 ;  /* 0x000000995399723e */ /* 0x000fe200000000ff */
[----:B------:R-:W-:Y:S01]  /*b3f0*/  FMUL.FTZ R113, R113, R71 ;  /* 0x0000004771717220 */ /* 0x000fe20000410000 */
[----:B--2---:R-:W-:Y:S01]  /*b400*/  FADD.FTZ R30, R29, R30 ;  /* 0x0000001e1d1e7221 */ /* 0x004fe20000010000 */
[----:B------:R-:W-:Y:S01]  /*b410*/  FADD.FTZ R4, R11, R4 ;  /* 0x000000040b047221 */ /* 0x000fe20000010000 */
[----:B---3--:R-:W-:Y:S01]  /*b420*/  F2FP.F16.F32.PACK_AB R155, R46, R29 ;  /* 0x0000001d2e9b723e */ /* 0x008fe200000000ff */
[-C--:B------:R-:W-:Y:S01]  /*b430*/  FMUL.FTZ R116, R116, R71.reuse ;  /* 0x0000004774747220 */ /* 0x080fe20000410000 */
[----:B------:R-:W-:Y:S01]  /*b440*/  FADD.FTZ R3, R46, R30 ;  /* 0x0000001e2e037221 */ /* 0x000fe20000010000 */
        /* <DEDUP_REMOVED lines=18> */
[----:B------:R-:W-:Y:S02]  /*b570*/  IMAD.MOV.U32 R11, RZ, RZ, R10 ;  /* 0x000000ffff0b7224 */ /* 0x000fe400078e000a */
[----:B------:R-:W-:Y:S01]  /*b580*/  IMAD.MOV.U32 R14, RZ, RZ, R9 ;  /* 0x000000ffff0e7224 */ /* 0x000fe200078e0009 */
[----:B------:R-:W-:Y:S06]  /*b590*/  @P2 BRA `(.L_x_1006) ;  /* 0xffffffd800202947 */ /* 0x000fec000383ffff */
.L_x_997:
[----:B------:R-:W-:-:S13]  /*b5a0*/  ISETP.GE.AND P2, PT, R8, R17, PT ;  /* 0x000000110800720c */ /* 0x000fda0003f46270 */
[----:B------:R-:W-:Y:S05]  /*b5b0*/  @!P2 BRA `(.L_x_1007) ;  /* 0x000000380028a947 */ /* 0x000fea0003800000 */
[C---:B------:R-:W-:Y:S01]  /*b5c0*/  VIADD R11, R19.reuse, 0x8 ;  /* 0x00000008130b7836 */ /* 0x040fe20000000000 */
[----:B------:R-:W-:Y:S01]  /*b5d0*/  IADD3 R19, -R19, 0xb, RZ ;  /* 0x0000000b13137810 */ /* 0x000fe20007ffe1ff */
[----:B------:R-:W-:Y:S01]  /*b5e0*/  IMAD.MOV.U32 R14, RZ, RZ, R10 ;  /* 0x000000ffff0e7224 */ /* 0x000fe200078e000a */
[----:B------:R-:W-:Y:S01]  /*b5f0*/  UMOV UR48, UR4 ;  /* 0x0000000400307c82 */ /* 0x000fe20008000000 */
[----:B------:R-:W-:Y:S01]  /*b600*/  IMAD.MOV.U32 R13, RZ, RZ, R9 ;  /* 0x000000ffff0d7224 */ /* 0x000fe200078e0009 */
[----:B------:R-:W-:Y:S01]  /*b610*/  ULDC UR7, c[0x0][0x9e4] ;  /* 0x0002790000077ab9 */ /* 0x000fe20000000800 */
[----:B------:R-:W-:Y:S01]  /*b620*/  IMAD.MOV.U32 R15, RZ, RZ, R0 ;  /* 0x000000ffff0f7224 */ /* 0x000fe200078e0000 */
[----:B------:R-:W-:Y:S01]  /*b630*/  ULDC UR38, c[0x0][0x288] ;  /* 0x0000a20000267ab9 */ /* 0x000fe20000000800 */
[----:B------:R-:W-:Y:S01]  /*b640*/  ULDC UR39, c[0x0][0x2f0] ;  /* 0x0000bc0000277ab9 */ /* 0x000fe20000000800 */
[----:B------:R-:W-:Y:S01]  /*b650*/  ULDC UR46, c[0x0][0x9d8] ;  /* 0x00027600002e7ab9 */ /* 0x000fe20000000800 */
[----:B------:R-:W-:-:S05]  /*b660*/  ULDC UR47, c[0x0][0x9e0] ;  /* 0x00027800002f7ab9 */ /* 0x000fca0000000800 */
.L_x_1024:
        /* <DEDUP_REMOVED lines=9> */
.L_x_1009:
[----:B------:R-:W-:Y:S01]  /*b700*/  ULEA UR10, UR4, UR36, 0x3 ;  /* 0x00000024040a7291 */ /* 0x000fe2000f8e183f */
[----:B------:R-:W-:-:S08]  /*b710*/  SHF.L.U32 R9, R0, 0x1f, RZ ;  /* 0x0000001f00097819 */ /* 0x000fd000000006ff */
[----:B------:R0:W1:Y:S01]  /*b720*/  SYNCS.PHASECHK.TRANS64.TRYWAIT P3, [UR10+0x28830], R9 ;  /* 0x02883009ff0075a7 */ /* 0x000062000806014a */
[----:B------:R-:W-:Y:S05]  /*b730*/  @!P0 BRA `(.L_x_1010) ;  /* 0x0000000000048947 */ /* 0x000fea0003800000 */
[----:B------:R-:W-:Y:S01]  /*b740*/  BPT.TRAP 0x1 ;  /* 0x000000040000795c */ /* 0x000fe20000300000 */
.L_x_1010:
[----:B-1----:R-:W-:Y:S05]  /*b750*/  @P3 BRA `(.L_x_1008) ;  /* 0x0000000000083947 */ /* 0x002fea0003800000 */
[----:B------:R-:W1:Y:S02]  /*b760*/  SYNCS.PHASECHK.TRANS64.TRYWAIT P3, [UR10+0x28830], R9 ;  /* 0x02883009ff0075a7 */ /* 0x000e64000806014a */
[----:B-1----:R-:W-:Y:S05]  /*b770*/  @!P3 BRA `(.L_x_1011) ;  /* 0x000000980064b947 */ /* 0x002fea0003800000 */
.L_x_1008:
[----:B------:R2:W-:Y:S01]  /*b780*/  BAR.SYNC.DEFER_BLOCKING R11, 0x100 ;  /* 0x0004000b0000751d */ /* 0x0005e20000010000 */
[----:B------:R-:W-:Y:S01]  /*b790*/  R2UR UR40, R6 ;  /* 0x00000000062872ca */ /* 0x000fe200000e0000 */
[----:B------:R-:W-:Y:S01]  /*b7a0*/  ULEA UR42, UR4, UR6, 0xb ;  /* 0x00000006042a7291 */ /* 0x000fe2000f8e583f */
[----:B------:R-:W-:-:S03]  /*b7b0*/  R2UR UR41, R7 ;  /* 0x00000000072972ca */ /* 0x000fc600000e0000 */
        /* <DEDUP_REMOVED lines=12> */
[----:B------:R-:W-:Y:S01]  /*b880*/  WARPGROUP.ARRIVE ;  /* 0x00000000000079c5 */ /* 0x000fe20000000000 */
[----:B------:R-:W-:Y:S01]  /*b890*/  UMOV UR15, 0x40000040 ;  /* 0x40000040000f7882 */ /* 0x000fe20000000000 */
[----:B------:R-:W-:Y:S01]  /*b8a0*/  UIADD3 UR10, UR42, 0x406, URZ ;  /* 0x000004062a0a7890 */ /* 0x000fe2000fffe03f */
[----:B------:R-:W-:-:S03]  /*b8b0*/  UMOV UR11, 0x40000040 ;  /* 0x40000040000b7882 */ /* 0x000fc60000000000 */
        /* <DEDUP_REMOVED lines=23> */
[----:B--2---:R-:W-:Y:S05]  /*ba30*/  @P2 BRA `(.L_x_1012) ;  /* 0x0000000000282947 */ /* 0x004fea0003800000 */
[----:B------:R-:W-:Y:S05]  /*ba40*/  @!P0 BRA `(.L_x_1013) ;  /* 0x0000000000048947 */ /* 0x000fea0003800000 */
[----:B------:R-:W-:Y:S01]  /*ba50*/  BPT.TRAP 0x1 ;  /* 0x000000040000795c */ /* 0x000fe20000300000 */
.L_x_1013:
[----:B------:R-:W-:Y:S01]  /*ba60*/  ULEA UR10, UR48, UR36, 0x3 ;  /* 0x00000024300a7291 */ /* 0x000fe2000f8e183f */
[----:B01----:R-:W-:-:S08]  /*ba70*/  SHF.L.U32 R9, R15, 0x1f, RZ ;  /* 0x0000001f0f097819 */ /* 0x003fd000000006ff */
[----:B------:R0:W1:Y:S01]  /*ba80*/  SYNCS.PHASECHK.TRANS64.TRYWAIT P2, [UR10+0x28850], R9 ;  /* 0x02885009ff0075a7 */ /* 0x000062000804014a */
[----:B------:R-:W-:Y:S05]  /*ba90*/  @!P0 BRA `(.L_x_1014) ;  /* 0x0000000000048947 */ /* 0x000fea0003800000 */
[----:B------:R-:W-:Y:S01]  /*baa0*/  BPT.TRAP 0x1 ;  /* 0x000000040000795c */ /* 0x000fe20000300000 */
.L_x_1014:
[----:B-1----:R-:W-:Y:S05]  /*bab0*/  @P2 BRA `(.L_x_1012) ;  /* 0x0000000000082947 */ /* 0x002fea0003800000 */
[----:B------:R-:W1:Y:S02]  /*bac0*/  SYNCS.PHASECHK.TRANS64.TRYWAIT P2, [UR10+0x28850], R9 ;  /* 0x02885009ff0075a7 */ /* 0x000e64000804014a */
[----:B-1----:R-:W-:Y:S05]  /*bad0*/  @!P2 BRA `(.L_x_1015) ;  /* 0x0000009400a4a947 */ /* 0x002fea0003800000 */
.L_x_1012:
        /* <DEDUP_REMOVED lines=11> */
[----:B------:R-:W-:Y:S01]  /*bb90*/  FMUL.FTZ R58, R60, UR46 ;  /* 0x0000002e3c3a7c20 */ /* 0x000fe20008410000 */
[----:B------:R-:W-:Y:S01]  /*bba0*/  ULOP3.LUT UR10, UR10, 0x4000000, URZ, 0xfc, !UPT ;  /* 0x040000000a0a7892 */ /* 0x000fe2000f8efc3f */
[----:B------:R-:W-:-:S02]  /*bbb0*/  IMAD.U32 R60, RZ, RZ, UR4 ;  /* 0x00000004ff3c7e24 */ /* 0x000fc4000f8e00ff */
[----:B01----:R-:W-:Y:S01]  /*bbc0*/  FMUL.FTZ R9, R27, UR46 ;  /* 0x0000002e1b097c20 */ /* 0x003fe20008410000 */
[----:B------:R-:W-:Y:S01]  /*bbd0*/  FMUL.FTZ R10, R26, UR46 ;  /* 0x0000002e1a0a7c20 */ /* 0x000fe20008410000 */
[----:B------:R-:W-:Y:S01]  /*bbe0*/  ULEA UR10, UR48, UR10, 0xb ;  /* 0x0000000a300a7291 */ /* 0x000fe2000f8e583f */
[----:B------:R-:W-:Y:S01]  /*bbf0*/  FMUL.FTZ R12, R30, UR46 ;  /* 0x0000002e1e0c7c20 */ /* 0x000fe20008410000 */
[----:B------:R-:W-:Y:S01]  /*bc00*/  FMUL.FTZ R15, R31, UR46 ;  /* 0x0000002e1f0f7c20 */ /* 0x000fe20008410000 */
        /* <DEDUP_REMOVED lines=31> */
[----:B------:R-:W-:Y:S01]  /*be00*/  @!P1 LEA R60, R60, UR36, 0x3 ;  /* 0x000000243c3c9c11 */ /* 0x000fe2000f8e18ff */
[----:B------:R-:W-:Y:S01]  /*be10*/  FMUL.FTZ R69, R69, UR46 ;  /* 0x0000002e45457c20 */ /* 0x000fe20008410000 */
[----:B------:R-:W-:Y:S01]  /*be20*/  FMUL.FTZ R73, R73, UR46 ;  /* 0x0000002e49497c20 */ /* 0x000fe20008410000 */
[----:B------:R-:W-:Y:S01]  /*be30*/  FMUL.FTZ R77, R77, UR46 ;  /* 0x0000002e4d4d7c20 */ /* 0x000fe20008410000 */
[----:B------:R-:W-:Y:S01]  /*be40*/  FMUL.FTZ R81, R81, UR46 ;  /* 0x0000002e51517c20 */ /* 0x000fe20008410000 */
[----:B------:R-:W-:Y:S01]  /*be50*/  FMUL.FTZ R85, R85, UR46 ;  /* 0x0000002e55557c20 */ /* 0x000fe20008410000 */
[----:B------:R-:W0:Y:S01]  /*be60*/  MUFU.TANH R10, R10 ;  /* 0x0000000a000a7308 */ /* 0x000e220000002400 */
[----:B------:R-:W-:-:S02]  /*be70*/  @!P1 VIADD R60, R60, 0x28840 ;  /* 0x000288403c3c9836 */ /* 0x000fc40000000000 */
[----:B------:R-:W-:-:S03]  /*be80*/  FMUL.FTZ R68, R68, UR46 ;  /* 0x0000002e44447c20 */ /* 0x000fc60008410000 */
[----:B------:R-:W-:Y:S02]  /*be90*/  @!P1 PRMT R60, RZ, 0x654, R60 ;  /* 0x00000654ff3c9816 */ /* 0x000fe4000000003c */
        /* <DEDUP_REMOVED lines=66> */
[----:B------:R-:W5:Y:S02]  /*c2c0*/  @P5 LDC R66, c[0x0][0x450] ;  /* 0x00011400ff425b82 */ /* 0x000f640000000800 */
[----:B------:R-:W-:Y:S01]  /*c2d0*/  HGMMA.64x128x16.F32 R88, R160, gdesc[UR12].tnspB, R88, gsb0 ;  /* 0x41e0000ca0587df0 */ /* 0x000fe20008000858 */
[----:B------:R-:W-:Y:S01]  /*c2e0*/  UIADD3 UR14, UR10, 0x300, URZ ;  /* 0x000003000a0e7890 */ /* 0x000fe2000fffe03f */
[----:B------:R-:W-:Y:S01]  /*c2f0*/  FMUL.FTZ R24, R42, UR46 ;  /* 0x0000002e2a187c20 */ /* 0x000fe20008410000 */
[----:B------:R-:W-:Y:S01]  /*c300*/  UMOV UR15, 0x40000040 ;  /* 0x40000040000f7882 */ /* 0x000fe20000000000 */
[----:B------:R-:W-:Y:S01]  /*c310*/  UIADD3 UR10, UR10, 0x380, URZ ;  /* 0x000003800a0a7890 */ /* 0x000fe2000fffe03f */
[----:B------:R-:W-:Y:S01]  /*c320*/  FMUL.FTZ R42, R67, UR46 ;  /* 0x0000002e432a7c20 */ /* 0x000fe20008410000 */
[----:B------:R-:W0:Y:S08]  /*c330*/  MUFU.TANH R164, R164 ;  /* 0x000000a400a47308 */ /* 0x000e300000002400 */
[----:B------:R-:W0:Y:S08]  /*c340*/  MUFU.TANH R165, R165 ;  /* 0x000000a500a57308 */ /* 0x000e300000002400 */
[----:B------:R-:W0:Y:S08]  /*c350*/  MUFU.TANH R24, R24 ;  /* 0x0000001800187308 */ /* 0x000e300000002400 */
[----:B------:R-:W0:Y:S08]  /*c360*/  MUFU.TANH R25, R25 ;  /* 0x0000001900197308 */ /* 0x000e300000002400 */
[----:B------:R-:W0:Y:S08]  /*c370*/  MUFU.TANH R43, R43 ;  /* 0x0000002b002b7308 */ /* 0x000e300000002400 */
[----:B------:R-:W0:Y:S01]  /*c380*/  MUFU.TANH R42, R42 ;  /* 0x0000002a002a7308 */ /* 0x000e220000002400 */
[----:B------:R-:W-:-:S02]  /*c390*/  WARPGROUP.DEPBAR.LE gsb0, 0x0 ;  /* 0x00008000000079c5 */ /* 0x000fc40000010000 */
[----:B------:R-:W-:Y:S01]  /*c3a0*/  WARPGROUP.ARRIVE ;  /* 0x00000000000079c5 */ /* 0x000fe20000000000 */
[----:B------:R-:W-:Y:S01]  /*c3b0*/  FMUL.FTZ R161, R41, UR46 ;  /* 0x0000002e29a17c20 */ /* 0x000fe20008410000 */
[----:B------:R-:W-:Y:S01]  /*c3c0*/  FMUL.FTZ R41, R62, UR46 ;  /* 0x0000002e3e297c20 */ /* 0x000fe20008410000 */
[----:B------:R-:W-:Y:S01]  /*c3d0*/  FMUL.FTZ R62, R64, UR46 ;  /* 0x0000002e403e7c20 */ /* 0x000fe20008410000 */
[----:B------:R-:W-:Y:S02]  /*c3e0*/  IMAD.MOV.U32 R64, RZ, RZ, R5 ;  /* 0x000000ffff407224 */ /* 0x000fe400078e0005 */
[----:B------:R-:W-:Y:S01]  /*c3f0*/  FMUL.FTZ R160, R40, UR46 ;  /* 0x0000002e28a07c20 */ /* 0x000fe20008410000 */
[----:B------:R-:W-:Y:S01]  /*c400*/  HGMMA.64x128x16.F32 R88, R156, gdesc[UR12].tnspB, R88, gsb0 ;  /* 0x41e0000c9c587df0 */ /* 0x000fe20008000858 */
        /* <DEDUP_REMOVED lines=21> */
[----:B------:R-:W1:Y:S02]  /*c560*/  @P5 LDC R56, c[0x0][0x44c] ;  /* 0x00011300ff385b82 */ /* 0x000e640000000800 */
[----:B------:R-:W0:Y:S01]  /*c570*/  MUFU.TANH R159, R69 ;  /* 0x00000045009f7308 */ /* 0x000e220000002400 */
[----:B------:R-:W-:Y:S07]  /*c580*/  HGMMA.64x128x16.F32 R88, R152, gdesc[UR8].tnspB, R88, gsb0 ;  /* 0x41e0000898587df0 */ /* 0x000fee0008000858 */
[----:B------:R-:W0:Y:S08]  /*c590*/  MUFU.TANH R156, R156 ;  /* 0x0000009c009c7308 */ /* 0x000e300000002400 */
[----:B------:R-:W0:Y:S01]  /*c5a0*/  MUFU.TANH R157, R157 ;  /* 0x0000009d009d7308 */ /* 0x000e220000002400 */
[----:B-1----:R-:W-:-:S04]  /*c5b0*/  @P5 IMAD.HI.U32 R61, R5, R56, RZ ;  /* 0x00000038053d5227 */ /* 0x002fc800078e00ff */
[----:B------:R-:W-:-:S03]  /*c5c0*/  FMUL.FTZ R56, R86, UR46 ;  /* 0x0000002e56387c20 */ /* 0x000fc60008410000 */
[----:B------:R1:W0:Y:S01]  /*c5d0*/  MUFU.TANH R158, R68 ;  /* 0x00000044009e7308 */ /* 0x0002220000002400 */
[----:B-----5:R-:W-:-:S05]  /*c5e0*/  @P5 SHF.R.U32.HI R64, RZ, R66, R61 ;  /* 0x00000042ff405219 */ /* 0x020fca000001163d */
[----:B------:R-:W5:Y:S02]  /*c5f0*/  SHFL.IDX PT, R65, R64, RZ, 0x1c1f ;  /* 0x001c1fff40417589 */ /* 0x000f6400000e0000 */
[----:B------:R-:W0:Y:S01]  /*c600*/  MUFU.TANH R56, R56 ;  /* 0x0000003800387308 */ /* 0x000e220000002400 */
[----:B------:R-:W-:Y:S02]  /*c610*/  WARPGROUP.DEPBAR.LE gsb0, 0x0 ;  /* 0x00008000000079c5 */ /* 0x000fe40000010000 */
[----:B------:R-:W-:Y:S01]  /*c620*/  IMAD.SHL.U32 R152, R8, 0x80, RZ ;  /* 0x0000008008987824 */ /* 0x000fe200078e00ff */
[----:B------:R0:W-:Y:S06]  /*c630*/  BAR.ARV R19, 0x100 ;  /* 0x000400130000751d */ /* 0x0001ec0000002000 */
[----:B------:R-:W-:Y:S01]  /*c640*/  IADD3 R57, -R152, 0x1, RZ ;  /* 0x0000000198397810 */ /* 0x000fe20007ffe1ff */
[----:B------:R0:W-:Y:S04]  /*c650*/  @!P1 SYNCS.ARRIVE.TRANS64.RED.A1T0 RZ, [R60+URZ], RZ ;  /* 0x000000ff3cff99a7 */ /* 0x0001e8000810043f */
[----:B------:R-:W-:-:S02]  /*c660*/  IMAD R61, R2, -0x2, R57 ;  /* 0xfffffffe023d7824 */ /* 0x000fc400078e0239 */
[----:B------:R-:W-:Y:S02]  /*c670*/  FMUL.FTZ R57, R87, UR46 ;  /* 0x0000002e57397c20 */ /* 0x000fe40008410000 */
[----:B------:R-:W-:-:S04]  /*c680*/  IMAD R61, R16, UR39, R61 ;  /* 0x00000027103d7c24 */ /* 0x000fc8000f8e023d */
[----:B------:R-:W0:Y:S01]  /*c690*/  MUFU.TANH R57, R57 ;  /* 0x0000003900397308 */ /* 0x000e220000002400 */
[----:B------:R-:W-:-:S04]  /*c6a0*/  VIADD R61, R61, -UR38 ;  /* 0x800000263d3d7c36 */ /* 0x000fc80008000000 */
[C---:B------:R-:W-:Y:S02]  /*c6b0*/  VIADD R86, R61.reuse, UR47 ;  /* 0x0000002f3d567c36 */ /* 0x040fe40008000000 */
[----:B------:R-:W-:Y:S02]  /*c6c0*/  VIADD R153, R61, UR5 ;  /* 0x000000053d997c36 */ /* 0x000fe40008000000 */
[--C-:B-----5:R-:W-:Y:S02]  /*c6d0*/  IMAD.IADD R66, R86, 0x1, R65.reuse ;  /* 0x0000000156427824 */ /* 0x120fe400078e0241 */
[----:B-1----:R-:W-:Y:S01]  /*c6e0*/  IMAD.IADD R68, R153, 0x1, R65 ;  /* 0x0000000199447824 */ /* 0x002fe200078e0241 */
[----:B--234-:R-:W-:Y:S06]  /*c6f0*/  @!P6 BRA `(.L_x_1016) ;  /* 0x00000000005ce947 */ /* 0x01cfec0003800000 */
[----:B0-----:R-:W-:Y:S01]  /*c700*/  IMAD R60, R16, UR39, R65 ;  /* 0x00000027103c7c24 */ /* 0x001fe2000f8e0241 */
[----:B------:R-:W-:Y:S03]  /*c710*/  BSSY B0, `(.L_x_1017) ;  /* 0x0000011000007945 */ /* 0x000fe60003800000 */
[----:B------:R-:W-:-:S05]  /*c720*/  VIADD R65, R60, -UR38 ;  /* 0x800000263c417c36 */ /* 0x000fca0008000000 */
[----:B------:R-:W-:-:S13]  /*c730*/  ISETP.GT.AND P2, PT, R65, -0x1, PT ;  /* 0xffffffff4100780c */ /* 0x000fda0003f44270 */
[----:B------:R-:W-:Y:S05]  /*c740*/  @P2 BRA `(.L_x_1018) ;  /* 0x0000000000202947 */ /* 0x000fea0003800000 */
[----:B------:R-:W-:Y:S01]  /*c750*/  IMAD.U32 R67, RZ, RZ, UR7 ;  /* 0x00000007ff437e24 */ /* 0x000fe2000f8e00ff */
[----:B------:R-:W-:-:S04]  /*c760*/  LOP3.LUT R65, RZ, R65, RZ, 0x33, !PT ;  /* 0x00000041ff417212 */ /* 0x000fc800078e33ff */
[----:B------:R-:W-:-:S13]  /*c770*/  ISETP.NE.AND P2, PT, R67, 0x1, PT ;  /* 0x000000014300780c */ /* 0x000fda0003f45270 */
[----:B------:R-:W0:Y:S02]  /*c780*/  @P2 LDC.64 R60, c[0x0][0x9e8] ;  /* 0x00027a00ff3c2b82 */ /* 0x000e240000000a00 */
[----:B0-----:R-:W-:-:S05]  /*c790*/  @P2 IMAD.HI.U32 R60, R65, R60, RZ ;  /* 0x0000003c413c2227 */ /* 0x001fca00078e00ff */
[----:B------:R-:W-:-:S04]  /*c7a0*/  @P2 SHF.R.U32.HI R65, RZ, R61, R60 ;  /* 0x0000003dff412219 */ /* 0x000fc8000001163c */
[----:B------:R-:W-:Y:S01]  /*c7b0*/  LOP3.LUT R65, RZ, R65, RZ, 0x33, !PT ;  /* 0x00000041ff417212 */ /* 0x000fe200078e33ff */
[----:B------:R-:W-:Y:S06]  /*c7c0*/  BRA `(.L_x_1019) ;  /* 0x0000000000147947 */ /* 0x000fec0003800000 */
.L_x_1018:
[----:B------:R-:W-:-:S05]  /*c7d0*/  IMAD.U32 R67, RZ, RZ, UR7 ;  /* 0x00000007ff437e24 */ /* 0x000fca000f8e00ff */
[----:B------:R-:W-:-:S13]  /*c7e0*/  ISETP.NE.AND P2, PT, R67, 0x1, PT ;  /* 0x000000014300780c */ /* 0x000fda0003f45270 */
[----:B------:R-:W0:Y:S02]  /*c7f0*/  @P2 LDC.64 R60, c[0x0][0x9e8] ;  /* 0x00027a00ff3c2b82 */ /* 0x000e240000000a00 */
[----:B0-----:R-:W-:-:S05]  /*c800*/  @P2 IMAD.HI.U32 R60, R65, R60, RZ ;  /* 0x0000003c413c2227 */ /* 0x001fca00078e00ff */
[----:B------:R-:W-:-:S07]  /*c810*/  @P2 SHF.R.U32.HI R65, RZ, R61, R60 ;  /* 0x0000003dff412219 */ /* 0x000fce000001163c */
.L_x_1019:
[----:B------:R-:W-:Y:S05]  /*c820*/  BSYNC B0 ;  /* 0x0000000000007941 */ /* 0x000fea0003800000 */
.L_x_1017:
[----:B------:R-:W-:-:S04]  /*c830*/  IMAD R65, R65, R67, -R152 ;  /* 0x0000004341417224 */ /* 0x000fc800078e0a98 */
[----:B------:R-:W-:-:S05]  /*c840*/  IMAD R65, R2, -0x2, R65 ;  /* 0xfffffffe02417824 */ /* 0x000fca00078e0241 */
[----:B------:R-:W-:Y:S02]  /*c850*/  VIADDMNMX R66, R65, R67, R66, PT ;  /* 0x0000004341427246 */ /* 0x000fe40003800142 */
[----:B------:R-:W-:-:S07]  /*c860*/  VIMNMX R68, R68, R65, !PT ;  /* 0x0000004144447248 */ /* 0x000fce0007fe0100 */
.L_x_1016:
[----:B------:R-:W-:Y:S01]  /*c870*/  ISETP.GT.AND P2, PT, R8, -0x1, PT ;  /* 0xffffffff0800780c */ /* 0x000fe20003f44270 */
[----:B------:R-:W1:Y:S03]  /*c880*/  SHFL.IDX PT, R155, R64, 0x1, 0x1c1f ;  /* 0x003c1f00409b7f89 */ /* 0x000e6600000e0000 */
[C---:B------:R-:W-:Y:S02]  /*c890*/  ISETP.GT.AND P4, PT, R68.reuse, RZ, P2 ;  /* 0x000000ff4400720c */ /* 0x040fe40001784270 */
[----:B------:R-:W-:Y:S02]  /*c8a0*/  ISETP.GT.AND P3, PT, R68, 0x1, P2 ;  /* 0x000000014400780c */ /* 0x000fe40001764270 */
[C---:B------:R-:W-:Y:S02]  /*c8b0*/  ISETP.LT.OR P4, PT, R66.reuse, 0x1, P4 ;  /* 0x000000014200780c */ /* 0x040fe40002781670 */
[----:B------:R-:W-:-:S02]  /*c8c0*/  ISETP.LT.OR P3, PT, R66, 0x2, P3 ;  /* 0x000000024200780c */ /* 0x000fc40001f61670 */
[----:B0-----:R-:W-:Y:S02]  /*c8d0*/  FSEL R175, R164, -INF , !P4 ;  /* 0xff800000a4af7808 */ /* 0x001fe40006000000 */
        /* <DEDUP_REMOVED lines=107> */
.L_x_1022:
[----:B------:R-:W-:-:S05]  /*cf90*/  IMAD.U32 R52, RZ, RZ, UR7 ;  /* 0x00000007ff347e24 */ /* 0x000fca000f8e00ff */
[----:B------:R-:W-:-:S13]  /*cfa0*/  ISETP.NE.AND P3, PT, R52, 0x1, PT ;  /* 0x000000013400780c */ /* 0x000fda0003f65270 */
[----:B------:R-:W0:Y:S02]  /*cfb0*/  @P3 LDC.64 R154, c[0x0][0x9e8] ;  /* 0x00027a00ff9a3b82 */ /* 0x000e240000000a00 */
[----:B0-----:R-:W-:-:S05]  /*cfc0*/  @P3 IMAD.HI.U32 R36, R153, R154, RZ ;  /* 0x0000009a99243227 */ /* 0x001fca00078e00ff */
[----:B------:R-:W-:-:S07]  /*cfd0*/  @P3 SHF.R.U32.HI R153, RZ, R155, R36 ;  /* 0x0000009bff993219 */ /* 0x000fce0000011624 */
.L_x_1023:
[----:B------:R-:W-:Y:S05]  /*cfe0*/  BSYNC B0 ;  /* 0x0000000000007941 */ /* 0x000fea0003800000 */
.L_x_1021:
[----:B------:R-:W-:-:S04]  /*cff0*/  IMAD R153, R153, R52, -R152 ;  /* 0x0000003499997224 */ /* 0x000fc800078e0a98 */
[----:B------:R-:W-:-:S05]  /*d000*/  IMAD R153, R2, -0x2, R153 ;  /* 0xfffffffe02997824 */ /* 0x000fca00078e0299 */
[----:B------:R-:W-:Y:S02]  /*d010*/  VIADDMNMX R28, R153, R52, R28, PT ;  /* 0x00000034991c7246 */ /* 0x000fe4000380011c */
[----:B------:R-:W-:-:S07]  /*d020*/  VIMNMX R32, R32, R153, !PT ;  /* 0x0000009920207248 */ /* 0x000fce0007fe0100 */
.L_x_1020:
        /* <DEDUP_REMOVED lines=14> */
[----:B------:R-:W-:Y:S01]  /*d110*/  FMNMX.FTZ R36, R181, R36, !PT ;  /* 0x00000024b5247209 */ /* 0x000fe20007810000 */
[----:B------:R-:W0:Y:S01]  /*d120*/  LDC R12, c[0x0][0x988] ;  /* 0x00026200ff0c7b82 */ /* 0x000e220000000800 */
        /* <DEDUP_REMOVED lines=50> */
[----:B------:R-:W1:Y:S01]  /*d450*/  SHFL.BFLY PT, R9, R36, 0x2, 0x1f ;  /* 0x0c401f0024097f89 */ /* 0x000e6200000e0000 */
[----:B------:R-:W-:-:S02]  /*d460*/  ISETP.LT.OR P3, PT, R28, 0x31, P3 ;  /* 0x000000311c00780c */ /* 0x000fc40001f61670 */
[----:B------:R-:W-:Y:S02]  /*d470*/  FSEL R27, R27, -INF , !P4 ;  /* 0xff8000001b1b7808 */ /* 0x000fe40006000000 */
[----:B------:R-:W-:Y:S02]  /*d480*/  ISETP.GT.AND P4, PT, R32, 0x31, P2 ;  /* 0x000000312000780c */ /* 0x000fe40001784270 */
[----:B------:R-:W-:Y:S02]  /*d490*/  FSEL R157, R30, -INF , !P3 ;  /* 0xff8000001e9d7808 */ /* 0x000fe40005800000 */
[----:B------:R-:W-:Y:S02]  /*d4a0*/  ISETP.GT.AND P3, PT, R32, 0x38, P2 ;  /* 0x000000382000780c */ /* 0x000fe40001764270 */
[C---:B------:R-:W-:Y:S02]  /*d4b0*/  ISETP.LT.OR P4, PT, R28.reuse, 0x32, P4 ;  /* 0x000000321c00780c */ /* 0x040fe40002781670 */
[----:B------:R-:W-:-:S02]  /*d4c0*/  ISETP.LT.OR P3, PT, R28, 0x39, P3 ;  /* 0x000000391c00780c */ /* 0x000fc40001f61670 */
[----:B------:R-:W-:Y:S02]  /*d4d0*/  FSEL R31, R31, -INF , !P4 ;  /* 0xff8000001f1f7808 */ /* 0x000fe40006000000 */
[----:B------:R-:W-:Y:S02]  /*d4e0*/  ISETP.GT.AND P4, PT, R32, 0x39, P2 ;  /* 0x000000392000780c */ /* 0x000fe40001784270 */
[----:B------:R-:W-:Y:S02]  /*d4f0*/  FSEL R25, R34, -INF , !P3 ;  /* 0xff80000022197808 */ /* 0x000fe40005800000 */
[----:B------:R-:W-:Y:S02]  /*d500*/  ISETP.GT.AND P3, PT, R32, 0x40, P2 ;  /* 0x000000402000780c */ /* 0x000fe40001764270 */
[----:B------:R-:W-:Y:S02]  /*d510*/  ISETP.LT.OR P4, PT, R28, 0x3a, P4 ;  /* 0x0000003a1c00780c */ /* 0x000fe40002781670 */
[----:B-1----:R-:W-:-:S02]  /*d520*/  FMNMX.FTZ R9, R36, R9, !PT ;  /* 0x0000000924097209 */ /* 0x002fc40007810000 */
[----:B------:R-:W-:Y:S02]  /*d530*/  ISETP.LT.OR P3, PT, R28, 0x41, P3 ;  /* 0x000000411c00780c */ /* 0x000fe40001f61670 */
[----:B------:R-:W-:Y:S01]  /*d540*/  FSEL R35, R35, -INF , !P4 ;  /* 0xff80000023237808 */ /* 0x000fe20006000000 */
[----:B------:R-:W1:Y:S01]  /*d550*/  SHFL.BFLY PT, R20, R9, 0x1, 0x1f ;  /* 0x0c201f0009147f89 */ /* 0x000e6200000e0000 */
[----:B------:R-:W-:Y:S01]  /*d560*/  FSEL R15, R38, -INF , !P3 ;  /* 0xff800000260f7808 */ /* 0x000fe20005800000 */
[----:B------:R-:W-:Y:S01]  /*d570*/  IMAD.U32 R38, RZ, RZ, UR48 ;  /* 0x00000030ff267e24 */ /* 0x000fe2000f8e00ff */
[----:B------:R-:W-:Y:S01]  /*d580*/  ISETP.GT.AND P3, PT, R32, 0x41, P2 ;  /* 0x000000412000780c */ /* 0x000fe20001764270 */
[----:B------:R-:W-:-:S03]  /*d590*/  UMOV UR48, UR4 ;  /* 0x0000000400307c82 */ /* 0x000fc60008000000 */
[----:B------:R-:W-:Y:S02]  /*d5a0*/  ISETP.LT.OR P3, PT, R28, 0x42, P3 ;  /* 0x000000421c00780c */ /* 0x000fe40001f61670 */
[----:B------:R-:W-:-:S05]  /*d5b0*/  @!P1 LEA R38, R38, UR36, 0x3 ;  /* 0x0000002426269c11 */ /* 0x000fca000f8e18ff */
[----:B------:R-:W-:-:S05]  /*d5c0*/  @!P1 VIADD R38, R38, 0x28860 ;  /* 0x0002886026269836 */ /* 0x000fca0000000000 */
[----:B------:R-:W-:-:S04]  /*d5d0*/  @!P1 PRMT R38, RZ, 0x654, R38 ;  /* 0x00000654ff269816 */ /* 0x000fc80000000026 */
[----:B------:R2:W-:Y:S01]  /*d5e0*/  @!P1 SYNCS.ARRIVE.TRANS64.RED.A1T0 RZ, [R38+URZ], RZ ;  /* 0x000000ff26ff99a7 */ /* 0x0005e2000810043f */
[----:B-1----:R-:W-:-:S04]  /*d5f0*/  FMNMX.FTZ R9, R9, R20, !PT ;  /* 0x0000001409097209 */ /* 0x002fc80007810000 */
[C---:B------:R-:W-:Y:S01]  /*d600*/  FSETP.NEU.FTZ.AND P4, PT, R9.reuse, -INF , PT ;  /* 0xff8000000900780b */ /* 0x040fe20003f9d000 */
[----:B0-----:R-:W-:-:S05]  /*d610*/  FMUL.FTZ R20, R9, R12 ;  /* 0x0000000c09147220 */ /* 0x001fca0000410000 */
        /* <DEDUP_REMOVED lines=15> */
[-CC-:B0-----:R-:W-:Y:S01]  /*d710*/  FFMA.FTZ R22, R187, R12.reuse, -R20.reuse ;  /* 0x0000000cbb167223 */ /* 0x181fe20000010814 */
        /* <DEDUP_REMOVED lines=33> */
[----:B------:R-:W-:Y:S01]  /*d930*/  FFMA.FTZ R33, R33, R12, -R20 ;  /* 0x0000000c21217223 */ /* 0x000fe20000010814 */
[----:B------:R-:W-:-:S02]  /*d940*/  FMNMX.FTZ R10, R21, R10, !PT ;  /* 0x0000000a150a7209 */ /* 0x000fc40007810000 */
[----:B------:R-:W-:Y:S02]  /*d950*/  ISETP.LT.OR P3, PT, R28, 0x52, P3 ;  /* 0x000000521c00780c */ /* 0x000fe40001f61670 */
[----:B------:R-:W-:Y:S01]  /*d960*/  FMNMX.FTZ R10, R165, R10, !PT ;  /* 0x0000000aa50a7209 */ /* 0x000fe20007810000 */
[----:B------:R-:W-:Y:S01]  /*d970*/  MUFU.EX2 R180, R180 ;  /* 0x000000b400b47308 */ /* 0x000fe20000000800 */
[----:B------:R-:W-:Y:S01]  /*d980*/  FSEL R183, R42, -INF , !P3 ;  /* 0xff8000002ab77808 */ /* 0x000fe20005800000 */
[----:B0-----:R-:W-:Y:S01]  /*d990*/  FFMA.FTZ R22, R173, R12, -R20 ;  /* 0x0000000cad167223 */ /* 0x001fe20000010814 */
[----:B------:R-:W-:Y:S02]  /*d9a0*/  FMNMX.FTZ R10, R23, R10, !PT ;  /* 0x0000000a170a7209 */ /* 0x000fe40007810000 */
[----:B------:R-:W-:Y:S02]  /*d9b0*/  ISETP.GT.AND P3, PT, R32, 0x58, P2 ;  /* 0x000000582000780c */ /* 0x000fe40001764270 */
[----:B------:R-:W-:Y:S01]  /*d9c0*/  FMNMX.FTZ R10, R161, R10, !PT ;  /* 0x0000000aa10a7209 */ /* 0x000fe20007810000 */
[----:B------:R-:W-:Y:S01]  /*d9d0*/  MUFU.EX2 R182, R182 ;  /* 0x000000b600b67308 */ /* 0x000fe20000000800 */
[----:B------:R-:W-:-:S02]  /*d9e0*/  ISETP.LT.OR P3, PT, R28, 0x59, P3 ;  /* 0x000000591c00780c */ /* 0x000fc40001f61670 */
[----:B------:R-:W-:Y:S02]  /*d9f0*/  FMNMX.FTZ R10, R159, R10, !PT ;  /* 0x0000000a9f0a7209 */ /* 0x000fe40007810000 */
[----:B------:R-:W-:Y:S02]  /*da00*/  FSEL R189, R44, -INF , !P3 ;  /* 0xff8000002cbd7808 */ /* 0x000fe40005800000 */
[----:B------:R-:W-:Y:S01]  /*da10*/  FMNMX.FTZ R10, R27, R10, !PT ;  /* 0x0000000a1b0a7209 */ /* 0x000fe20007810000 */
[----:B------:R-:W-:Y:S01]  /*da20*/  MUFU.EX2 R179, R179 ;  /* 0x000000b300b37308 */ /* 0x000fe20000000800 */
[----:B------:R-:W-:Y:S02]  /*da30*/  ISETP.GT.AND P3, PT, R32, 0x59, P2 ;  /* 0x000000592000780c */ /* 0x000fe40001764270 */
[----:B------:R-:W-:Y:S02]  /*da40*/  FMNMX.FTZ R10, R157, R10, !PT ;  /* 0x0000000a9d0a7209 */ /* 0x000fe40007810000 */
[----:B------:R-:W-:-:S02]  /*da50*/  ISETP.LT.OR P3, PT, R28, 0x5a, P3 ;  /* 0x0000005a1c00780c */ /* 0x000fc40001f61670 */
[----:B------:R-:W-:Y:S01]  /*da60*/  FMNMX.FTZ R10, R31, R10, !PT ;  /* 0x0000000a1f0a7209 */ /* 0x000fe20007810000 */
[----:B------:R-:W-:Y:S01]  /*da70*/  MUFU.EX2 R176, R176 ;  /* 0x000000b000b07308 */ /* 0x000fe20000000800 */
[----:B------:R-:W-:Y:S02]  /*da80*/  FSEL R173, R45, -INF , !P3 ;  /* 0xff8000002dad7808 */ /* 0x000fe40005800000 */
[----:B------:R-:W-:Y:S02]  /*da90*/  ISETP.GT.AND P3, PT, R32, 0x60, P2 ;  /* 0x000000602000780c */ /* 0x000fe40001764270 */
[----:B------:R-:W-:Y:S02]  /*daa0*/  FMNMX.FTZ R10, R25, R10, !PT ;  /* 0x0000000a190a7209 */ /* 0x000fe40007810000 */
[----:B------:R-:W-:Y:S01]  /*dab0*/  ISETP.LT.OR P3, PT, R28, 0x61, P3 ;  /* 0x000000611c00780c */ /* 0x000fe20001f61670 */
[----:B------:R0:W-:Y:S01]  /*dac0*/  MUFU.EX2 R45, R22 ;  /* 0x00000016002d7308 */ /* 0x0001e20000000800 */
[----:B------:R-:W-:-:S02]  /*dad0*/  FMNMX.FTZ R10, R35, R10, !PT ;  /* 0x0000000a230a7209 */ /* 0x000fc40007810000 */
[----:B------:R-:W-:Y:S02]  /*dae0*/  FSEL R177, R46, -INF , !P3 ;  /* 0xff8000002eb17808 */ /* 0x000fe40005800000 */
[----:B------:R-:W-:Y:S02]  /*daf0*/  ISETP.GT.AND P3, PT, R32, 0x61, P2 ;  /* 0x000000612000780c */ /* 0x000fe40001764270 */
[----:B------:R-:W-:Y:S01]  /*db00*/  FMNMX.FTZ R10, R15, R10, !PT ;  /* 0x0000000a0f0a7209 */ /* 0x000fe20007810000 */
[----:B------:R-:W-:Y:S01]  /*db10*/  MUFU.EX2 R178, R178 ;  /* 0x000000b200b27308 */ /* 0x000fe20000000800 */
[----:B------:R-:W-:Y:S01]  /*db20*/  ISETP.LT.OR P3, PT, R28, 0x62, P3 ;  /* 0x000000621c00780c */ /* 0x000fe20001f61670 */
[----:B0-----:R-:W-:Y:S01]  /*db30*/  FFMA.FTZ R22, R79, R12, -R20 ;  /* 0x0000000c4f167223 */ /* 0x001fe20000010814 */
        /* <DEDUP_REMOVED lines=8> */
[----:B------:R-:W-:Y:S01]  /*dbc0*/  FFMA.FTZ R51, R81, R12, -R20 ;  /* 0x0000000c51337223 */ /* 0x000fe20000010814 */
        /* <DEDUP_REMOVED lines=11> */
[----:B------:R-:W-:Y:S01]  /*dc80*/  MUFU.EX2 R87, R87 ;  /* 0x0000005700577308 */ /* 0x000fe20000000800 */
[----:B------:R-:W-:Y:S02]  /*dc90*/  FMNMX.FTZ R10, R177, R10, !PT ;  /* 0x0000000ab10a7209 */ /* 0x000fe40007810000 */
[----:B------:R-:W-:Y:S02]  /*dca0*/  FSEL R79, R55, -INF , !P3 ;  /* 0xff800000374f7808 */ /* 0x000fe40005800000 */
[----:B------:R-:W-:Y:S02]  /*dcb0*/  ISETP.GT.AND P3, PT, R32, 0x71, P2 ;  /* 0x000000712000780c */ /* 0x000fe40001764270 */
[----:B------:R-:W-:Y:S01]  /*dcc0*/  FMNMX.FTZ R10, R163, R10, !PT ;  /* 0x0000000aa30a7209 */ /* 0x000fe20007810000 */
[----:B------:R0:W-:Y:S01]  /*dcd0*/  MUFU.EX2 R55, R22 ;  /* 0x0000001600377308 */ /* 0x0001e20000000800 */
[----:B------:R-:W-:-:S02]  /*dce0*/  ISETP.LT.OR P3, PT, R28, 0x72, P3 ;  /* 0x000000721c00780c */ /* 0x000fc40001f61670 */
[----:B------:R-:W-:Y:S02]  /*dcf0*/  FMNMX.FTZ R10, R85, R10, !PT ;  /* 0x0000000a550a7209 */ /* 0x000fe40007810000 */
[----:B------:R-:W-:Y:S02]  /*dd00*/  FSEL R77, R54, -INF , !P3 ;  /* 0xff800000364d7808 */ /* 0x000fe40005800000 */
[C---:B------:R-:W-:Y:S01]  /*dd10*/  ISETP.GT.AND P3, PT, R32.reuse, 0x78, P2 ;  /* 0x000000782000780c */ /* 0x040fe20001764270 */
[----:B------:R-:W-:Y:S01]  /*dd20*/  MUFU.EX2 R168, R168 ;  /* 0x000000a800a87308 */ /* 0x000fe20000000800 */
[----:B------:R-:W-:Y:S02]  /*dd30*/  FMNMX.FTZ R10, R81, R10, !PT ;  /* 0x0000000a510a7209 */ /* 0x000fe40007810000 */
[----:B------:R-:W-:Y:S02]  /*dd40*/  ISETP.GT.AND P2, PT, R32, 0x79, P2 ;  /* 0x000000792000780c */ /* 0x000fe40001744270 */
[----:B------:R-:W-:-:S02]  /*dd50*/  ISETP.LT.OR P3, PT, R28, 0x79, P3 ;  /* 0x000000791c00780c */ /* 0x000fc40001f61670 */
[----:B------:R-:W-:Y:S01]  /*dd60*/  FMNMX.FTZ R10, R79, R10, !PT ;  /* 0x0000000a4f0a7209 */ /* 0x000fe20007810000 */
[----:B------:R-:W-:Y:S01]  /*dd70*/  MUFU.EX2 R51, R51 ;  /* 0x0000003300337308 */ /* 0x000fe20000000800 */
[----:B------:R-:W-:Y:S02]  /*dd80*/  ISETP.LT.OR P2, PT, R28, 0x7a, P2 ;  /* 0x0000007a1c00780c */ /* 0x000fe40001741670 */
[----:B------:R-:W-:Y:S02]  /*dd90*/  FSEL R83, R56, -INF , !P3 ;  /* 0xff80000038537808 */ /* 0x000fe40005800000 */
[----:B------:R-:W-:Y:S02]  /*dda0*/  FMNMX.FTZ R10, R77, R10, !PT ;  /* 0x0000000a4d0a7209 */ /* 0x000fe40007810000 */
[----:B------:R-:W-:Y:S01]  /*ddb0*/  FSEL R73, R57, -INF , !P2 ;  /* 0xff80000039497808 */ /* 0x000fe20005000000 */
[----:B------:R-:W-:Y:S01]  /*ddc0*/  FFMA.FTZ R57, R69, R12, -R20 ;  /* 0x0000000c45397223 */ /* 0x000fe20000010814 */
[----:B------:R-:W-:Y:S01]  /*ddd0*/  FMNMX.FTZ R10, R83, R10, !PT ;  /* 0x0000000a530a7209 */ /* 0x000fe20007810000 */
[----:B------:R-:W-:Y:S01]  /*dde0*/  MUFU.EX2 R170, R170 ;  /* 0x000000aa00aa7308 */ /* 0x000fe20000000800 */
[----:B0-----:R-:W-:-:S02]  /*ddf0*/  FSEL R22, R9, RZ, P4 ;  /* 0x000000ff09167208 */ /* 0x001fc40002000000 */
[----:B------:R-:W-:-:S03]  /*de00*/  FMNMX.FTZ R10, R73, R10, !PT ;  /* 0x0000000a490a7209 */ /* 0x000fc60007810000 */
[----:B------:R-:W-:Y:S01]  /*de10*/  FADD.FTZ R37, -R22, R13 ;  /* 0x0000000d16257221 */ /* 0x000fe20000010100 */
[-C--:B------:R-:W-:Y:S01]  /*de20*/  FFMA.FTZ R13, R29, R12.reuse, -R20 ;  /* 0x0000000c1d0d7223 */ /* 0x080fe20000010814 */
[----:B------:R-:W0:Y:S01]  /*de30*/  SHFL.BFLY PT, R69, R10, 0x2, 0x1f ;  /* 0x0c401f000a457f89 */ /* 0x000e2200000e0000 */
[----:B------:R-:W-:Y:S01]  /*de40*/  MUFU.EX2 R164, R164 ;  /* 0x000000a400a47308 */ /* 0x000fe20000000800 */
[----:B------:R-:W-:-:S07]  /*de50*/  FMUL.FTZ R20, R37, R12 ;  /* 0x0000000c25147220 */ /* 0x000fce0000410000 */
[----:B------:R-:W1:Y:S08]  /*de60*/  MUFU.EX2 R20, R20 ;  /* 0x0000001400147308 */ /* 0x000e700000000800 */
[----:B------:R-:W3:Y:S01]  /*de70*/  MUFU.EX2 R75, R75 ;  /* 0x0000004b004b7308 */ /* 0x000ee20000000800 */
[----:B0-----:R-:W-:-:S07]  /*de80*/  FMNMX.FTZ R69, R10, R69, !PT ;  /* 0x000000450a457209 */ /* 0x001fce0007810000 */
[----:B------:R-:W2:Y:S01]  /*de90*/  MUFU.EX2 R166, R166 ;  /* 0x000000a600a67308 */ /* 0x000ea20000000800 */
[----:B-1----:R-:W-:Y:S01]  /*dea0*/  FFMA.FTZ R53, R20, R4, R39 ;  /* 0x0000000414357223 */ /* 0x002fe20000010027 */
[-C--:B------:R-:W-:Y:S01]  /*deb0*/  FMUL.FTZ R88, R88, R20.reuse ;  /* 0x0000001458587220 */ /* 0x080fe20000410000 */
[-C--:B------:R-:W-:Y:S01]  /*dec0*/  FMUL.FTZ R89, R89, R20.reuse ;  /* 0x0000001459597220 */ /* 0x080fe20000410000 */
[----:B------:R-:W0:Y:S01]  /*ded0*/  SHFL.BFLY PT, R10, R69, 0x1, 0x1f ;  /* 0x0c201f00450a7f89 */ /* 0x000e2200000e0000 */
[C---:B------:R-:W-:Y:S01]  /*dee0*/  FADD.FTZ R53, R180.reuse, R53 ;  /* 0x00000035b4357221 */ /* 0x040fe20000010000 */
[----:B------:R-:W-:Y:S01]  /*def0*/  F2FP.F16.F32.PACK_AB R180, R180, R39 ;  /* 0x00000027b4b4723e */ /* 0x000fe200000000ff */
[----:B------:R-:W-:Y:S01]  /*df00*/  FMUL.FTZ R92, R92, R20 ;  /* 0x000000145c5c7220 */ /* 0x000fe20000410000 */
[----:B------:R-:W1:Y:S01]  /*df10*/  MUFU.EX2 R57, R57 ;  /* 0x0000003900397308 */ /* 0x000e620000000800 */
[----:B------:R-:W-:Y:S01]  /*df20*/  FADD.FTZ R4, R182, R53 ;  /* 0x00000035b6047221 */ /* 0x000fe20000010000 */
[----:B------:R-:W-:Y:S01]  /*df30*/  F2FP.F16.F32.PACK_AB R182, R179, R182 ;  /* 0x000000b6b3b6723e */ /* 0x000fe200000000ff */
[-C--:B------:R-:W-:Y:S01]  /*df40*/  FMUL.FTZ R93, R93, R20.reuse ;  /* 0x000000145d5d7220 */ /* 0x080fe20000410000 */
[-C--:B------:R-:W-:Y:S01]  /*df50*/  FMUL.FTZ R96, R96, R20.reuse ;  /* 0x0000001460607220 */ /* 0x080fe20000410000 */
[----:B------:R-:W-:Y:S01]  /*df60*/  FADD.FTZ R53, R179, R4 ;  /* 0x00000004b3357221 */ /* 0x000fe20000010000 */
[-C--:B------:R-:W-:Y:S01]  /*df70*/  FMUL.FTZ R97, R97, R20.reuse ;  /* 0x0000001461617220 */ /* 0x080fe20000410000 */
[----:B------:R-:W-:Y:S01]  /*df80*/  FMUL.FTZ R100, R100, R20 ;  /* 0x0000001464647220 */ /* 0x000fe20000410000 */
[----:B------:R-:W-:Y:S01]  /*df90*/  MUFU.EX2 R160, R160 ;  /* 0x000000a000a07308 */ /* 0x000fe20000000800 */
        /* <DEDUP_REMOVED lines=10> */
[----:B------:R-:W-:Y:S01]  /*e040*/  FMUL.FTZ R109, R109, R20 ;  /* 0x000000146d6d7220 */ /* 0x000fe20000410000 */
[----:B0-----:R-:W-:Y:S01]  /*e050*/  FMNMX.FTZ R10, R69, R10, !PT ;  /* 0x0000000a450a7209 */ /* 0x001fe20007810000 */
[-C--:B------:R-:W-:Y:S01]  /*e060*/  FMUL.FTZ R112, R112, R20.reuse ;  /* 0x0000001470707220 */ /* 0x080fe20000410000 */
[-C--:B------:R-:W-:Y:S01]  /*e070*/  FMUL.FTZ R113, R113, R20.reuse ;  /* 0x0000001471717220 */ /* 0x080fe20000410000 */
[----:B------:R-:W-:Y:S01]  /*e080*/  FMUL.FTZ R116, R116, R20 ;  /* 0x0000001474747220 */ /* 0x000fe20000410000 */
[C---:B------:R-:W-:Y:S01]  /*e090*/  FSETP.NEU.FTZ.AND P2, PT, R10.reuse, -INF , PT ;  /* 0xff8000000a00780b */ /* 0x040fe20003f5d000 */
[----:B------:R-:W-:Y:S01]  /*e0a0*/  FMUL.FTZ R22, R10, R12 ;  /* 0x0000000c0a167220 */ /* 0x000fe20000410000 */
[----:B------:R-:W-:Y:S01]  /*e0b0*/  MUFU.EX2 R162, R162 ;  /* 0x000000a200a27308 */ /* 0x000fe20000000800 */
[-C--:B------:R-:W-:Y:S01]  /*e0c0*/  FMUL.FTZ R117, R117, R20.reuse ;  /* 0x0000001475757220 */ /* 0x080fe20000410000 */
[-C--:B------:R-:W-:Y:S01]  /*e0d0*/  FMUL.FTZ R120, R120, R20.reuse ;  /* 0x0000001478787220 */ /* 0x080fe20000410000 */
[-C--:B------:R-:W-:Y:S01]  /*e0e0*/  FMUL.FTZ R121, R121, R20.reuse ;  /* 0x0000001479797220 */ /* 0x080fe20000410000 */
[----:B------:R-:W-:Y:S01]  /*e0f0*/  FSEL R36, R22, RZ, P2 ;  /* 0x000000ff16247208 */ /* 0x000fe20001000000 */
[-C--:B------:R-:W-:Y:S01]  /*e100*/  FMUL.FTZ R124, R124, R20.reuse ;  /* 0x000000147c7c7220 */ /* 0x080fe20000410000 */
[-C--:B------:R-:W-:Y:S01]  /*e110*/  FMUL.FTZ R125, R125, R20.reuse ;  /* 0x000000147d7d7220 */ /* 0x080fe20000410000 */
[----:B------:R-:W-:Y:S01]  /*e120*/  FMUL.FTZ R128, R128, R20 ;  /* 0x0000001480807220 */ /* 0x000fe20000410000 */
[----:B------:R-:W-:Y:S01]  /*e130*/  MUFU.EX2 R63, R63 ;  /* 0x0000003f003f7308 */ /* 0x000fe20000000800 */
[-C--:B------:R-:W-:Y:S01]  /*e140*/  FFMA.FTZ R34, R31, R12.reuse, -R36 ;  /* 0x0000000c1f227223 */ /* 0x080fe20000010824 */
[----:B------:R-:W-:Y:S01]  /*e150*/  FADD.FTZ R31, R181, R4 ;  /* 0x00000004b51f7221 */ /* 0x000fe20000010000 */
[-CC-:B------:R-:W-:Y:S01]  /*e160*/  FFMA.FTZ R29, R171, R12.reuse, -R36.reuse ;  /* 0x0000000cab1d7223 */ /* 0x180fe20000010824 */
[-CC-:B------:R-:W-:Y:S01]  /*e170*/  FFMA.FTZ R171, R25, R12.reuse, -R36.reuse ;  /* 0x0000000c19ab7223 */ /* 0x180fe20000010824 */
[-CC-:B------:R-:W-:Y:S01]  /*e180*/  FFMA.FTZ R22, R191, R12.reuse, -R36.reuse ;  /* 0x0000000cbf167223 */ /* 0x180fe20000010824 */
[----:B------:R-:W-:Y:S01]  /*e190*/  FADD.FTZ R4, R172, R31 ;  /* 0x0000001fac047221 */ /* 0x000fe20000010000 */
[-CC-:B------:R-:W-:Y:S01]  /*e1a0*/  FFMA.FTZ R24, R155, R12.reuse, -R36.reuse ;  /* 0x0000000c9b187223 */ /* 0x180fe20000010824 */
[-CC-:B------:R-:W-:Y:S01]  /*e1b0*/  FFMA.FTZ R28, R165, R12.reuse, -R36.reuse ;  /* 0x0000000ca51c7223 */ /* 0x180fe20000010824 */
[-C--:B------:R-:W-:Y:S01]  /*e1c0*/  FFMA.FTZ R165, R15, R12.reuse, -R36 ;  /* 0x0000000c0fa57223 */ /* 0x080fe20000010824 */
[----:B------:R-:W-:Y:S01]  /*e1d0*/  FADD.FTZ R25, R45, R4 ;  /* 0x000000042d197221 */ /* 0x000fe20000010000 */
[----:B------:R-:W-:Y:S01]  /*e1e0*/  MUFU.EX2 R22, R22 ;  /* 0x0000001600167308 */ /* 0x000fe20000000800 */
[-CC-:B------:R-:W-:Y:S01]  /*e1f0*/  FFMA.FTZ R37, R169, R12.reuse, -R36.reuse ;  /* 0x0000000ca9257223 */ /* 0x180fe20000010824 */
[-CC-:B------:R-:W-:Y:S01]  /*e200*/  FFMA.FTZ R26, R153, R12.reuse, -R36.reuse ;  /* 0x0000000c991a7223 */ /* 0x180fe20000010824 */
[----:B------:R-:W-:Y:S01]  /*e210*/  FADD.FTZ R4, R174, R25 ;  /* 0x00000019ae047221 */ /* 0x000fe20000010000 */
[----:B------:R-:W-:Y:S01]  /*e220*/  FSEL R25, R10, RZ, P2 ;  /* 0x000000ff0a197208 */ /* 0x000fe20001000000 */
[-CC-:B------:R-:W-:Y:S01]  /*e230*/  FFMA.FTZ R47, R167, R12.reuse, -R36.reuse ;  /* 0x0000000ca72f7223 */ /* 0x180fe20000010824 */
[-C--:B------:R-:W-:Y:S01]  /*e240*/  FFMA.FTZ R21, R21, R12.reuse, -R36 ;  /* 0x0000000c15157223 */ /* 0x080fe20000010824 */
[----:B------:R-:W-:Y:S01]  /*e250*/  FADD.FTZ R31, R87, R4 ;  /* 0x00000004571f7221 */ /* 0x000fe20000010000 */
[----:B------:R-:W-:Y:S01]  /*e260*/  MUFU.EX2 R29, R29 ;  /* 0x0000001d001d7308 */ /* 0x000fe20000000800 */
[----:B------:R-:W-:Y:S01]  /*e270*/  FADD.FTZ R25, -R25, R14 ;  /* 0x0000000e19197221 */ /* 0x000fe20000010100 */
[-CC-:B------:R-:W-:Y:S01]  /*e280*/  FFMA.FTZ R23, R23, R12.reuse, -R36.reuse ;  /* 0x0000000c17177223 */ /* 0x180fe20000010824 */
[----:B------:R-:W-:Y:S01]  /*e290*/  FADD.FTZ R4, R168, R31 ;  /* 0x0000001fa8047221 */ /* 0x000fe20000010000 */
[-CC-:B------:R-:W-:Y:S01]  /*e2a0*/  FFMA.FTZ R30, R161, R12.reuse, -R36.reuse ;  /* 0x0000000ca11e7223 */ /* 0x180fe20000010824 */
[-C--:B------:R-:W-:Y:S01]  /*e2b0*/  FMUL.FTZ R25, R25, R12.reuse ;  /* 0x0000000c19197220 */ /* 0x080fe20000410000 */
[-C--:B------:R-:W-:Y:S01]  /*e2c0*/  FFMA.FTZ R32, R159, R12.reuse, -R36 ;  /* 0x0000000c9f207223 */ /* 0x080fe20000010824 */
[----:B------:R-:W-:Y:S01]  /*e2d0*/  FADD.FTZ R31, R51, R4 ;  /* 0x00000004331f7221 */ /* 0x000fe20000010000 */
[----:B------:R-:W-:Y:S01]  /*e2e0*/  MUFU.EX2 R24, R24 ;  /* 0x0000001800187308 */ /* 0x000fe20000000800 */
[-CC-:B------:R-:W-:Y:S01]  /*e2f0*/  FFMA.FTZ R27, R27, R12.reuse, -R36.reuse ;  /* 0x0000000c1b1b7223 */ /* 0x180fe20000010824 */
[-CC-:B------:R-:W-:Y:S01]  /*e300*/  FFMA.FTZ R169, R157, R12.reuse, -R36.reuse ;  /* 0x0000000c9da97223 */ /* 0x180fe20000010824 */
[----:B------:R-:W-:Y:S01]  /*e310*/  FADD.FTZ R4, R170, R31 ;  /* 0x0000001faa047221 */ /* 0x000fe20000010000 */
[-CC-:B------:R-:W-:Y:S01]  /*e320*/  FFMA.FTZ R35, R35, R12.reuse, -R36.reuse ;  /* 0x0000000c23237223 */ /* 0x180fe20000010824 */
[-CC-:B------:R-:W-:Y:S01]  /*e330*/  FFMA.FTZ R175, R175, R12.reuse, -R36.reuse ;  /* 0x0000000cafaf7223 */ /* 0x180fe20000010824 */
[-C--:B------:R-:W-:Y:S01]  /*e340*/  FFMA.FTZ R41, R41, R12.reuse, -R36 ;  /* 0x0000000c29297223 */ /* 0x080fe20000010824 */
[----:B------:R-:W-:Y:S01]  /*e350*/  FADD.FTZ R15, R55, R4 ;  /* 0x00000004370f7221 */ /* 0x000fe20000010000 */
[----:B------:R-:W0:Y:S01]  /*e360*/  MUFU.EX2 R25, R25 ;  /* 0x0000001900197308 */ /* 0x000e220000000800 */
[-CC-:B------:R-:W-:Y:S01]  /*e370*/  FFMA.FTZ R185, R185, R12.reuse, -R36.reuse ;  /* 0x0000000cb9b97223 */ /* 0x180fe20000010824 */
[-CC-:B------:R-:W-:Y:S01]  /*e380*/  FFMA.FTZ R187, R187, R12.reuse, -R36.reuse ;  /* 0x0000000cbbbb7223 */ /* 0x180fe20000010824 */
[----:B------:R-:W-:Y:S01]  /*e390*/  FADD.FTZ R4, R164, R15 ;  /* 0x0000000fa4047221 */ /* 0x000fe20000010000 */
[-CC-:B------:R-:W-:Y:S01]  /*e3a0*/  FFMA.FTZ R183, R183, R12.reuse, -R36.reuse ;  /* 0x0000000cb7b77223 */ /* 0x180fe20000010824 */
[-CC-:B------:R-:W-:Y:S01]  /*e3b0*/  FFMA.FTZ R189, R189, R12.reuse, -R36.reuse ;  /* 0x0000000cbdbd7223 */ /* 0x180fe20000010824 */
[-C--:B------:R-:W-:Y:S01]  /*e3c0*/  FFMA.FTZ R173, R173, R12.reuse, -R36 ;  /* 0x0000000cadad7223 */ /* 0x080fe20000010824 */
[----:B---3--:R-:W-:Y:S01]  /*e3d0*/  FADD.FTZ R15, R75, R4 ;  /* 0x000000044b0f7221 */ /* 0x008fe20000010000 */
[----:B------:R-:W3:Y:S01]  /*e3e0*/  MUFU.EX2 R37, R37 ;  /* 0x0000002500257308 */ /* 0x000ee20000000800 */
[-CC-:B------:R-:W-:Y:S01]  /*e3f0*/  FFMA.FTZ R177, R177, R12.reuse, -R36.reuse ;  /* 0x0000000cb1b17223 */ /* 0x180fe20000010824 */
[-CC-:B------:R-:W-:Y:S01]  /*e400*/  FFMA.FTZ R163, R163, R12.reuse, -R36.reuse ;  /* 0x0000000ca3a37223 */ /* 0x180fe20000010824 */
[----:B--2---:R-:W-:Y:S01]  /*e410*/  FADD.FTZ R38, R166, R15 ;  /* 0x0000000fa6267221 */ /* 0x004fe20000010000 */
[-CC-:B------:R-:W-:Y:S01]  /*e420*/  FFMA.FTZ R85, R85, R12.reuse, -R36.reuse ;  /* 0x0000000c55557223 */ /* 0x180fe20000010824 */
[-CC-:B------:R-:W-:Y:S01]  /*e430*/  FFMA.FTZ R81, R81, R12.reuse, -R36.reuse ;  /* 0x0000000c51517223 */ /* 0x180fe20000010824 */
[-C--:B------:R-:W-:Y:S01]  /*e440*/  FFMA.FTZ R79, R79, R12.reuse, -R36 ;  /* 0x0000000c4f4f7223 */ /* 0x080fe20000010824 */
[----:B-1----:R-:W-:Y:S01]  /*e450*/  FADD.FTZ R15, R57, R38 ;  /* 0x00000026390f7221 */ /* 0x002fe20000010000 */
[----:B------:R-:W1:Y:S01]  /*e460*/  MUFU.EX2 R26, R26 ;  /* 0x0000001a001a7308 */ /* 0x000e620000000800 */
[----:B0-----:R-:W-:Y:S01]  /*e470*/  FFMA.FTZ R4, R25, R3, R22 ;  /* 0x0000000319047223 */ /* 0x001fe20000010016 */
[-CC-:B------:R-:W-:Y:S01]  /*e480*/  FFMA.FTZ R77, R77, R12.reuse, -R36.reuse ;  /* 0x0000000c4d4d7223 */ /* 0x180fe20000010824 */
[----:B------:R-:W-:Y:S01]  /*e490*/  FADD.FTZ R38, R160, R15 ;  /* 0x0000000fa0267221 */ /* 0x000fe20000010000 */
[-C--:B------:R-:W-:Y:S01]  /*e4a0*/  FFMA.FTZ R83, R83, R12.reuse, -R36 ;  /* 0x0000000c53537223 */ /* 0x080fe20000010824 */
[----:B------:R-:W-:Y:S01]  /*e4b0*/  FADD.FTZ R3, R29, R4 ;  /* 0x000000041d037221 */ /* 0x000fe20000010000 */
[----:B------:R-:W-:Y:S01]  /*e4c0*/  FFMA.FTZ R36, R73, R12, -R36 ;  /* 0x0000000c49247223 */ /* 0x000fe20000010824 */
[----:B------:R-:W-:Y:S01]  /*e4d0*/  FADD.FTZ R15, R67, R38 ;  /* 0x00000026430f7221 */ /* 0x000fe20000010000 */
[----:B------:R-:W0:Y:S01]  /*e4e0*/  MUFU.EX2 R47, R47 ;  /* 0x0000002f002f7308 */ /* 0x000e220000000800 */
[----:B------:R-:W-:Y:S01]  /*e4f0*/  FADD.FTZ R4, R24, R3 ;  /* 0x0000000318047221 */ /* 0x000fe20000010000 */
[----:B------:R-:W-:Y:S01]  /*e500*/  ISETP.GT.AND P2, PT, R8, R17, PT ;  /* 0x000000110800720c */ /* 0x000fe20003f44270 */
[----:B------:R-:W-:Y:S01]  /*e510*/  FADD.FTZ R38, R162, R15 ;  /* 0x0000000fa2267221 */ /* 0x000fe20000010000 */
[----:B------:R-:W-:Y:S01]  /*e520*/  F2FP.F16.F32.PACK_AB R172, R45, R172 ;  /* 0x000000ac2dac723e */ /* 0x000fe200000000ff */
[----:B---3--:R-:W-:Y:S01]  /*e530*/  FADD.FTZ R3, R37, R4 ;  /* 0x0000000425037221 */ /* 0x008fe20000010000 */
[----:B------:R-:W-:Y:S01]  /*e540*/  F2FP.F16.F32.PACK_AB R174, R87, R174 ;  /* 0x000000ae57ae723e */ /* 0x000fe200000000ff */
[----:B------:R-:W-:Y:S01]  /*e550*/  FMUL.FTZ R129, R129, R20 ;  /* 0x0000001481817220 */ /* 0x000fe20000410000 */
[----:B------:R-:W2:Y:S01]  /*e560*/  MUFU.EX2 R156, R156 ;  /* 0x0000009c009c7308 */ /* 0x000ea20000000800 */
[----:B-1----:R-:W-:Y:S01]  /*e570*/  FADD.FTZ R4, R26, R3 ;  /* 0x000000031a047221 */ /* 0x002fe20000010000 */
[----:B------:R-:W-:Y:S01]  /*e580*/  FADD.FTZ R3, R63, R38 ;  /* 0x000000263f037221 */ /* 0x000fe20000010000 */
[----:B------:R-:W-:Y:S01]  /*e590*/  F2FP.F16.F32.PACK_AB R168, R51, R168 ;  /* 0x000000a833a8723e */ /* 0x000fe200000000ff */
[----:B------:R-:W-:Y:S01]  /*e5a0*/  FMUL.FTZ R132, R132, R20 ;  /* 0x0000001484847220 */ /* 0x000fe20000410000 */
[----:B------:R-:W-:Y:S01]  /*e5b0*/  F2FP.F16.F32.PACK_AB R170, R55, R170 ;  /* 0x000000aa37aa723e */ /* 0x000fe200000000ff */
[----:B------:R-:W-:Y:S01]  /*e5c0*/  FMUL.FTZ R133, R133, R20 ;  /* 0x0000001485857220 */ /* 0x000fe20000410000 */
[----:B------:R-:W-:Y:S01]  /*e5d0*/  F2FP.F16.F32.PACK_AB R164, R75, R164 ;  /* 0x000000a44ba4723e */ /* 0x000fe200000000ff */
[----:B------:R-:W1:Y:S01]  /*e5e0*/  MUFU.EX2 R21, R21 ;  /* 0x0000001500157308 */ /* 0x000e620000000800 */
[----:B0-----:R-:W-:Y:S01]  /*e5f0*/  FADD.FTZ R4, R47, R4 ;  /* 0x000000042f047221 */ /* 0x001fe20000010000 */
[----:B------:R-:W-:Y:S01]  /*e600*/  F2FP.F16.F32.PACK_AB R166, R57, R166 ;  /* 0x000000a639a6723e */ /* 0x000fe200000000ff */
[----:B------:R-:W-:Y:S01]  /*e610*/  FMUL.FTZ R136, R136, R20 ;  /* 0x0000001488887220 */ /* 0x000fe20000410000 */
[----:B------:R-:W-:Y:S01]  /*e620*/  F2FP.F16.F32.PACK_AB R160, R67, R160 ;  /* 0x000000a043a0723e */ /* 0x000fe200000000ff */
[----:B------:R-:W-:Y:S01]  /*e630*/  FMUL.FTZ R137, R137, R20 ;  /* 0x0000001489897220 */ /* 0x000fe20000410000 */
[----:B------:R-:W-:Y:S01]  /*e640*/  F2FP.F16.F32.PACK_AB R162, R63, R162 ;  /* 0x000000a23fa2723e */ /* 0x000fe200000000ff */
[-C--:B------:R-:W-:Y:S01]  /*e650*/  FMUL.FTZ R140, R140, R20.reuse ;  /* 0x000000148c8c7220 */ /* 0x080fe20000410000 */
[----:B------:R-:W0:Y:S01]  /*e660*/  MUFU.EX2 R59, R59 ;  /* 0x0000003b003b7308 */ /* 0x000e220000000800 */
[----:B--2---:R-:W-:Y:S01]  /*e670*/  FADD.FTZ R38, R156, R3 ;  /* 0x000000039c267221 */ /* 0x004fe20000010000 */
[-C--:B------:R-:W-:Y:S01]  /*e680*/  FMUL.FTZ R141, R141, R20.reuse ;  /* 0x000000148d8d7220 */ /* 0x080fe20000410000 */
[-C--:B------:R-:W-:Y:S01]  /*e690*/  FMUL.FTZ R144, R144, R20.reuse ;  /* 0x0000001490907220 */ /* 0x080fe20000410000 */
[-C--:B------:R-:W-:Y:S01]  /*e6a0*/  FMUL.FTZ R145, R145, R20.reuse ;  /* 0x0000001491917220 */ /* 0x080fe20000410000 */
[-C--:B------:R-:W-:Y:S01]  /*e6b0*/  FMUL.FTZ R148, R148, R20.reuse ;  /* 0x0000001494947220 */ /* 0x080fe20000410000 */
[----:B------:R-:W-:Y:S01]  /*e6c0*/  FMUL.FTZ R149, R149, R20 ;  /* 0x0000001495957220 */ /* 0x000fe20000410000 */
[----:B------:R-:W-:Y:S01]  /*e6d0*/  F2FP.F16.F32.PACK_AB R181, R29, R22 ;  /* 0x000000161db5723e */ /* 0x000fe200000000ff */
[----:B------:R-:W2:Y:S01]  /*e6e0*/  MUFU.EX2 R28, R28 ;  /* 0x0000001c001c7308 */ /* 0x000ea20000000800 */
[----:B-1----:R-:W-:Y:S01]  /*e6f0*/  FADD.FTZ R3, R21, R4 ;  /* 0x0000000415037221 */ /* 0x002fe20000010000 */
[----:B------:R-:W-:-:S02]  /*e700*/  VIADD R8, R8, 0xffffffff ;  /* 0xffffffff08087836 */ /* 0x000fc40000000000 */
[-C--:B------:R-:W-:Y:S01]  /*e710*/  FMUL.FTZ R90, R90, R25.reuse ;  /* 0x000000195a5a7220 */ /* 0x080fe20000410000 */
[-C--:B------:R-:W-:Y:S01]  /*e720*/  FMUL.FTZ R91, R91, R25.reuse ;  /* 0x000000195b5b7220 */ /* 0x080fe20000410000 */
[-C--:B------:R-:W-:Y:S01]  /*e730*/  FMUL.FTZ R94, R94, R25.reuse ;  /* 0x000000195e5e7220 */ /* 0x080fe20000410000 */
[-C--:B------:R-:W-:Y:S01]  /*e740*/  FMUL.FTZ R95, R95, R25.reuse ;  /* 0x000000195f5f7220 */ /* 0x080fe20000410000 */
[-C--:B------:R-:W-:Y:S01]  /*e750*/  FMUL.FTZ R98, R98, R25.reuse ;  /* 0x0000001962627220 */ /* 0x080fe20000410000 */
[----:B------:R-:W1:Y:S01]  /*e760*/  MUFU.EX2 R158, R158 ;  /* 0x0000009e009e7308 */ /* 0x000e620000000800 */
[C---:B0-----:R-:W-:Y:S01]  /*e770*/  FADD.FTZ R15, R59.reuse, R38 ;  /* 0x000000263b0f7221 */ /* 0x041fe20000010000 */
[----:B------:R-:W-:Y:S01]  /*e780*/  F2FP.F16.F32.PACK_AB R156, R59, R156 ;  /* 0x0000009c3b9c723e */ /* 0x000fe200000000ff */
[-C--:B------:R-:W-:Y:S01]  /*e790*/  FMUL.FTZ R99, R99, R25.reuse ;  /* 0x0000001963637220 */ /* 0x080fe20000410000 */
[-C--:B------:R-:W-:Y:S01]  /*e7a0*/  FMUL.FTZ R102, R102, R25.reuse ;  /* 0x0000001966667220 */ /* 0x080fe20000410000 */
[-C--:B------:R-:W-:Y:S01]  /*e7b0*/  FMUL.FTZ R103, R103, R25.reuse ;  /* 0x0000001967677220 */ /* 0x080fe20000410000 */
[-C--:B------:R-:W-:Y:S01]  /*e7c0*/  FMUL.FTZ R106, R106, R25.reuse ;  /* 0x000000196a6a7220 */ /* 0x080fe20000410000 */
[----:B------:R-:W-:Y:S01]  /*e7d0*/  FMUL.FTZ R107, R107, R25 ;  /* 0x000000196b6b7220 */ /* 0x000fe20000410000 */
[----:B------:R-:W0:Y:S01]  /*e7e0*/  MUFU.EX2 R23, R23 ;  /* 0x0000001700177308 */ /* 0x000e220000000800 */
[C---:B--2---:R-:W-:Y:S01]  /*e7f0*/  FADD.FTZ R4, R28.reuse, R3 ;  /* 0x000000031c047221 */ /* 0x044fe20000010000 */
[----:B------:R-:W-:Y:S01]  /*e800*/  F2FP.F16.F32.PACK_AB R179, R28, R21 ;  /* 0x000000151cb3723e */ /* 0x000fe200000000ff */
[-C--:B------:R-:W-:Y:S01]  /*e810*/  FMUL.FTZ R110, R110, R25.reuse ;  /* 0x000000196e6e7220 */ /* 0x080fe20000410000 */
[-C--:B------:R-:W-:Y:S01]  /*e820*/  FMUL.FTZ R111, R111, R25.reuse ;  /* 0x000000196f6f7220 */ /* 0x080fe20000410000 */
[-C--:B------:R-:W-:Y:S01]  /*e830*/  FMUL.FTZ R114, R114, R25.reuse ;  /* 0x0000001972727220 */ /* 0x080fe20000410000 */
[-C--:B------:R-:W-:Y:S01]  /*e840*/  FMUL.FTZ R115, R115, R25.reuse ;  /* 0x0000001973737220 */ /* 0x080fe20000410000 */
[-C--:B------:R-:W-:Y:S01]  /*e850*/  FMUL.FTZ R118, R118, R25.reuse ;  /* 0x0000001976767220 */ /* 0x080fe20000410000 */
[----:B------:R-:W2:Y:S01]  /*e860*/  MUFU.EX2 R49, R49 ;  /* 0x0000003100317308 */ /* 0x000ea20000000800 */
        /* <DEDUP_REMOVED lines=8> */
[----:B0-----:R-:W-:Y:S01]  /*e8f0*/  FADD.FTZ R3, R23, R4 ;  /* 0x0000000417037221 */ /* 0x001fe20000010000 */
[-C--:B------:R-:W-:Y:S01]  /*e900*/  FMUL.FTZ R131, R131, R25.reuse ;  /* 0x0000001983837220 */ /* 0x080fe20000410000 */
[-C--:B------:R-:W-:Y:S01]  /*e910*/  FMUL.FTZ R134, R134, R25.reuse ;  /* 0x0000001986867220 */ /* 0x080fe20000410000 */
[-C--:B------:R-:W-:Y:S01]  /*e920*/  FMUL.FTZ R135, R135, R25.reuse ;  /* 0x0000001987877220 */ /* 0x080fe20000410000 */
[-C--:B------:R-:W-:Y:S01]  /*e930*/  FMUL.FTZ R138, R138, R25.reuse ;  /* 0x000000198a8a7220 */ /* 0x080fe20000410000 */
[-C--:B------:R-:W-:Y:S01]  /*e940*/  FMUL.FTZ R139, R139, R25.reuse ;  /* 0x000000198b8b7220 */ /* 0x080fe20000410000 */
[-C--:B------:R-:W-:Y:S01]  /*e950*/  FMUL.FTZ R142, R142, R25.reuse ;  /* 0x000000198e8e7220 */ /* 0x080fe20000410000 */
[----:B------:R-:W0:Y:S01]  /*e960*/  MUFU.EX2 R152, R152 ;  /* 0x0000009800987308 */ /* 0x000e220000000800 */
        /* <DEDUP_REMOVED lines=8> */
[----:B-1----:R-:W-:-:S07]  /*e9f0*/  FADD.FTZ R3, R30, R3 ;  /* 0x000000031e037221 */ /* 0x002fce0000010000 */
        /* <DEDUP_REMOVED lines=21> */
[----:B------:R1:W3:Y:S01]  /*eb50*/  MUFU.EX2 R31, R175 ;  /* 0x000000af001f7308 */ /* 0x0002e20000000800 */
[C---:B0-----:R-:W-:Y:S01]  /*eb60*/  FADD.FTZ R38, R14.reuse, R3 ;  /* 0x000000030e267221 */ /* 0x041fe20000010000 */
[----:B------:R-:W-:Y:S01]  /*eb70*/  F2FP.F16.F32.PACK_AB R171, R14, R171 ;  /* 0x000000ab0eab723e */ /* 0x000fe200000000ff */
[----:B------:R-:W-:-:S05]  /*eb80*/  IMAD.MOV.U32 R14, RZ, RZ, R10 ;  /* 0x000000ffff0e7224 */ /* 0x000fca00078e000a */
[----:B------:R-:W0:Y:S01]  /*eb90*/  MUFU.EX2 R41, R41 ;  /* 0x0000002900297308 */ /* 0x000e220000000800 */
[----:B--2---:R-:W-:Y:S01]  /*eba0*/  FADD.FTZ R38, R165, R38 ;  /* 0x00000026a5267221 */ /* 0x004fe20000010000 */
[----:B-1----:R-:W-:-:S06]  /*ebb0*/  F2FP.F16.F32.PACK_AB R175, R27, R32 ;  /* 0x000000201baf723e */ /* 0x002fcc00000000ff */
[----:B------:R-:W1:Y:S01]  /*ebc0*/  MUFU.EX2 R167, R185 ;  /* 0x000000b900a77308 */ /* 0x000e620000000800 */
[C---:B---3--:R-:W-:Y:S01]  /*ebd0*/  FADD.FTZ R38, R31.reuse, R38 ;  /* 0x000000261f267221 */ /* 0x048fe20000010000 */
[----:B------:R-:W-:-:S06]  /*ebe0*/  F2FP.F16.F32.PACK_AB R165, R31, R165 ;  /* 0x000000a51fa5723e */ /* 0x000fcc00000000ff */
[----:B------:R-:W2:Y:S01]  /*ebf0*/  MUFU.EX2 R161, R187 ;  /* 0x000000bb00a17308 */ /* 0x000ea20000000800 */
[----:B0-----:R-:W-:-:S07]  /*ec00*/  FADD.FTZ R38, R41, R38 ;  /* 0x0000002629267221 */ /* 0x001fce0000010000 */
[----:B------:R0:W3:Y:S01]  /*ec10*/  MUFU.EX2 R35, R183 ;  /* 0x000000b700237308 */ /* 0x0000e20000000800 */
[C---:B-1----:R-:W-:Y:S01]  /*ec20*/  FADD.FTZ R38, R167.reuse, R38 ;  /* 0x00000026a7267221 */ /* 0x042fe20000010000 */
[----:B------:R-:W-:-:S06]  /*ec30*/  F2FP.F16.F32.PACK_AB R167, R167, R41 ;  /* 0x00000029a7a7723e */ /* 0x000fcc00000000ff */
[----:B------:R-:W1:Y:S01]  /*ec40*/  MUFU.EX2 R189, R189 ;  /* 0x000000bd00bd7308 */ /* 0x000e620000000800 */
[----:B--2---:R-:W-:Y:S01]  /*ec50*/  FADD.FTZ R38, R161, R38 ;  /* 0x00000026a1267221 */ /* 0x004fe20000010000 */
[----:B0-----:R-:W-:-:S06]  /*ec60*/  F2FP.F16.F32.PACK_AB R183, R37, R24 ;  /* 0x0000001825b7723e */ /* 0x001fcc00000000ff */
[----:B------:R0:W2:Y:S01]  /*ec70*/  MUFU.EX2 R15, R173 ;  /* 0x000000ad000f7308 */ /* 0x0000a20000000800 */
[C---:B---3--:R-:W-:Y:S01]  /*ec80*/  FADD.FTZ R38, R35.reuse, R38 ;  /* 0x0000002623267221 */ /* 0x048fe20000010000 */
[----:B------:R-:W-:-:S06]  /*ec90*/  F2FP.F16.F32.PACK_AB R161, R35, R161 ;  /* 0x000000a123a1723e */ /* 0x000fcc00000000ff */
[----:B------:R3:W4:Y:S01]  /*eca0*/  MUFU.EX2 R157, R177 ;  /* 0x000000b1009d7308 */ /* 0x0007220000000800 */
[----:B-1----:R-:W-:Y:S01]  /*ecb0*/  FADD.FTZ R38, R189, R38 ;  /* 0x00000026bd267221 */ /* 0x002fe20000010000 */
[----:B0-----:R-:W-:-:S06]  /*ecc0*/  F2FP.F16.F32.PACK_AB R173, R30, R23 ;  /* 0x000000171ead723e */ /* 0x001fcc00000000ff */
[----:B------:R0:W1:Y:S01]  /*ecd0*/  MUFU.EX2 R13, R163 ;  /* 0x000000a3000d7308 */ /* 0x0000620000000800 */
[----:B--2---:R-:W-:Y:S01]  /*ece0*/  FADD.FTZ R38, R15, R38 ;  /* 0x000000260f267221 */ /* 0x004fe20000010000 */
[----:B---3--:R-:W-:-:S06]  /*ecf0*/  F2FP.F16.F32.PACK_AB R177, R47, R26 ;  /* 0x0000001a2fb1723e */ /* 0x008fcc00000000ff */
[----:B------:R-:W2:Y:S01]  /*ed00*/  MUFU.EX2 R85, R85 ;  /* 0x0000005500557308 */ /* 0x000ea20000000800 */
[----:B----4-:R-:W-:Y:S01]  /*ed10*/  FADD.FTZ R38, R157, R38 ;  /* 0x000000269d267221 */ /* 0x010fe20000010000 */
[----:B0-----:R-:W-:Y:S01]  /*ed20*/  F2FP.F16.F32.PACK_AB R163, R15, R189 ;  /* 0x000000bd0fa3723e */ /* 0x001fe200000000ff */
[----:B------:R-:W-:-:S05]  /*ed30*/  IMAD.MOV.U32 R15, RZ, RZ, R0 ;  /* 0x000000ffff0f7224 */ /* 0x000fca00078e0000 */
[----:B------:R-:W0:Y:S01]  /*ed40*/  MUFU.EX2 R81, R81 ;  /* 0x0000005100517308 */ /* 0x000e220000000800 */
[C---:B-1----:R-:W-:Y:S01]  /*ed50*/  FADD.FTZ R38, R13.reuse, R38 ;  /* 0x000000260d267221 */ /* 0x042fe20000010000 */
[----:B------:R-:W-:Y:S01]  /*ed60*/  F2FP.F16.F32.PACK_AB R157, R13, R157 ;  /* 0x0000009d0d9d723e */ /* 0x000fe200000000ff */
[----:B------:R-:W-:-:S05]  /*ed70*/  IMAD.MOV.U32 R13, RZ, RZ, R9 ;  /* 0x000000ffff0d7224 */ /* 0x000fca00078e0009 */
[----:B------:R-:W1:Y:S01]  /*ed80*/  MUFU.EX2 R79, R79 ;  /* 0x0000004f004f7308 */ /* 0x000e620000000800 */
[----:B--2---:R-:W-:-:S07]  /*ed90*/  FADD.FTZ R38, R85, R38 ;  /* 0x0000002655267221 */ /* 0x004fce0000010000 */
[----:B------:R-:W2:Y:S01]  /*eda0*/  MUFU.EX2 R77, R77 ;  /* 0x0000004d004d7308 */ /* 0x000ea20000000800 */
[C---:B0-----:R-:W-:Y:S01]  /*edb0*/  FADD.FTZ R38, R81.reuse, R38 ;  /* 0x0000002651267221 */ /* 0x041fe20000010000 */
[----:B------:R-:W-:-:S06]  /*edc0*/  F2FP.F16.F32.PACK_AB R159, R81, R85 ;  /* 0x00000055519f723e */ /* 0x000fcc00000000ff */
[----:B------:R-:W0:Y:S01]  /*edd0*/  MUFU.EX2 R83, R83 ;  /* 0x0000005300537308 */ /* 0x000e220000000800 */
[----:B-1----:R-:W-:-:S07]  /*ede0*/  FADD.FTZ R38, R79, R38 ;  /* 0x000000264f267221 */ /* 0x002fce0000010000 */
[----:B------:R-:W1:Y:S01]  /*edf0*/  MUFU.EX2 R36, R36 ;  /* 0x0000002400247308 */ /* 0x000e620000000800 */
[C---:B--2---:R-:W-:Y:S01]  /*ee00*/  FADD.FTZ R38, R77.reuse, R38 ;  /* 0x000000264d267221 */ /* 0x044fe20000010000 */
[----:B------:R-:W-:-:S03]  /*ee10*/  F2FP.F16.F32.PACK_AB R153, R77, R79 ;  /* 0x0000004f4d99723e */ /* 0x000fc600000000ff */
[----:B0-----:R-:W-:-:S04]  /*ee20*/  FADD.FTZ R38, R83, R38 ;  /* 0x0000002653267221 */ /* 0x001fc80000010000 */
[C---:B-1----:R-:W-:Y:S01]  /*ee30*/  FADD.FTZ R3, R36.reuse, R38 ;  /* 0x0000002624037221 */ /* 0x042fe20000010000 */
[----:B------:R-:W-:Y:S01]  /*ee40*/  F2FP.F16.F32.PACK_AB R155, R36, R83 ;  /* 0x00000053249b723e */ /* 0x000fe200000000ff */
[----:B------:R-:W-:Y:S06]  /*ee50*/  @P2 BRA `(.L_x_1024) ;  /* 0xffffffc800042947 */ /* 0x000fec000383ffff */
.L_x_1007:
[----:B------:R-:W-:Y:S06]  /*ee60*/  BAR.ARV 0x8, 0x180 ;  /* 0x0206000000007b1d */ /* 0x000fec0000002000 */
[----:B------:R-:W-:Y:S05]  /*ee70*/  @!P0 BRA `(.L_x_1025) ;  /* 0x0000000000048947 */ /* 0x000fea0003800000 */
[----:B------:R-:W-:Y:S01]  /*ee80*/  BPT.TRAP 0x1 ;  /* 0x000000040000795c */ /* 0x000fe20000300000 */
.L_x_1025:
[----:B------:R-:W-:Y:S01]  /*ee90*/  ULEA UR5, UR4, UR36, 0x3 ;  /* 0x0000002404057291 */ /* 0x000fe2000f8e183f */
[----:B------:R-:W-:-:S08]  /*eea0*/  SHF.L.U32 R0, R0, 0x1f, RZ ;  /* 0x0000001f00007819 */ /* 0x000fd000000006ff */
[----:B------:R0:W1:Y:S01]  /*eeb0*/  SYNCS.PHASECHK.TRANS64.TRYWAIT P2, [UR5+0x28850], R0 ;  /* 0x02885000ff0075a7 */ /* 0x0000620008040145 */
[----:B------:R-:W-:Y:S05]  /*eec0*/  @!P0 BRA `(.L_x_1026) ;  /* 0x0000000000048947 */ /* 0x000fea0003800000 */
[----:B------:R-:W-:Y:S01]  /*eed0*/  BPT.TRAP 0x1 ;  /* 0x000000040000795c */ /* 0x000fe20000300000 */
.L_x_1026:
[----:B-1----:R-:W-:Y:S05]  /*eee0*/  @P2 BRA `(.L_x_1027) ;  /* 0x0000000000082947 */ /* 0x002fea0003800000 */
[----:B------:R-:W1:Y:S02]  /*eef0*/  SYNCS.PHASECHK.TRANS64.TRYWAIT P0, [UR5+0x28850], R0 ;  /* 0x02885000ff0075a7 */ /* 0x000e640008000145 */
[----:B-1----:R-:W-:Y:S05]  /*ef00*/  @!P0 BRA `(.L_x_1028) ;  /* 0x0000006000b08947 */ /* 0x002fea0003800000 */
.L_x_1027:
[----:B------:R-:W-:Y:S01]  /*ef10*/  UIADD3 UR36, UR36, 0x400, URZ ;  /* 0x0000040024247890 */ /* 0x000fe2000fffe03f */
[----:B------:R-:W-:Y:S01]  /*ef20*/  WARPGROUP.ARRIVE ;  /* 0x00000000000079c5 */ /* 0x000fe20000000000 */
[----:B------:R-:W-:Y:S01]  /*ef30*/  UMOV UR7, 0x40000040 ;  /* 0x4000004000077882 */ /* 0x000fe20000000000 */
[----:B-1----:R-:W1:Y:S01]  /*ef40*/  SHFL.BFLY PT, R5, R4, 0x2, 0x1f ;  /* 0x0c401f0004057f89 */ /* 0x002e6200000e0000 */
[----:B------:R-:W-:Y:S01]  /*ef50*/  USHF.R.U32.HI UR36, URZ, 0x4, UR36 ;  /* 0x000000043f247899 */ /* 0x000fe20008011624 */
[----:B------:R-:W-:Y:S02]  /*ef60*/  IMAD.U32 R11, RZ, RZ, UR5 ;  /* 0x00000005ff0b7e24 */ /* 0x000fe4000f8e00ff */
[----:B0-----:R-:W0:Y:S01]  /*ef70*/  SHFL.BFLY PT, R0, R3, 0x2, 0x1f ;  /* 0x0c401f0003007f89 */ /* 0x001e2200000e0000 */
[----:B------:R-:W-:Y:S01]  /*ef80*/  ULOP3.LUT UR36, UR36, 0x3fff, URZ, 0xc0, !UPT ;  /* 0x00003fff24247892 */ /* 0x000fe2000f8ec03f */
[----:B------:R-:W-:Y:S02]  /*ef90*/  @!P1 VIADD R11, R11, 0x28860 ;  /* 0x000288600b0b9836 */ /* 0x000fe40000000000 */
[----:B------:R-:W-:Y:S01]  /*efa0*/  IMAD.MOV.U32 R6, RZ, RZ, RZ ;  /* 0x000000ffff067224 */ /* 0x000fe200078e00ff */
[----:B------:R-:W-:-:S02]  /*efb0*/  ULOP3.LUT UR36, UR36, 0x4000000, URZ, 0xfc, !UPT ;  /* 0x0400000024247892 */ /* 0x000fc4000f8efc3f */
[----:B------:R-:W-:Y:S02]  /*efc0*/  @!P1 PRMT R11, RZ, 0x654, R11 ;  /* 0x00000654ff0b9816 */ /* 0x000fe4000000000b */
[----:B------:R-:W-:-:S07]  /*efd0*/  ULEA UR4, UR4, UR36, 0xb ;  /* 0x0000002404047291 */ /* 0x000fce000f8e583f */
[----:B------:R-:W-:Y:S02]  /*efe0*/  UMOV UR6, UR4 ;  /* 0x0000000400067c82 */ /* 0x000fe40008000000 */
[----:B------:R-:W-:Y:S01]  /*eff0*/  HGMMA.64x128x16.F32 R88, R180, gdesc[UR4].tnspB, R88, gsb0 ;  /* 0x41e00004b4587df0 */ /* 0x000fe20008000858 */
[----:B------:R-:W-:Y:S01]  /*f000*/  UIADD3 UR6, UR4, 0x80, URZ ;  /* 0x0000008004067890 */ /* 0x000fe2000fffe03f */
[----:B-1----:R-:W-:Y:S01]  /*f010*/  FADD.FTZ R5, R5, R4 ;  /* 0x0000000405057221 */ /* 0x002fe20000010000 */
[----:B------:R-:W-:Y:S01]  /*f020*/  UMOV UR7, 0x40000040 ;  /* 0x4000004000077882 */ /* 0x000fe20000000000 */
[----:B------:R-:W-:Y:S02]  /*f030*/  IMAD.MOV.U32 R4, RZ, RZ, -0x800000 ;  /* 0xff800000ff047424 */ /* 0x000fe400078e00ff */
[----:B0-----:R-:W-:Y:S02]  /*f040*/  FADD.FTZ R2, R0, R3 ;  /* 0x0000000300027221 */ /* 0x001fe40000010000 */
[----:B------:R-:W0:Y:S04]  /*f050*/  SHFL.BFLY PT, R0, R5, 0x1, 0x1f ;  /* 0x0c201f0005007f89 */ /* 0x000e2800000e0000 */
[----:B------:R-:W1:Y:S01]  /*f060*/  SHFL.BFLY PT, R7, R2, 0x1, 0x1f ;  /* 0x0c201f0002077f89 */ /* 0x000e6200000e0000 */
[----:B0-----:R-:W-:Y:S01]  /*f070*/  FADD.FTZ R13, R5, R0 ;  /* 0x00000000050d7221 */ /* 0x001fe20000010000 */
[----:B------:R-:W-:-:S02]  /*f080*/  IMAD.MOV.U32 R5, RZ, RZ, RZ ;  /* 0x000000ffff057224 */ /* 0x000fc400078e00ff */
[----:B------:R-:W-:Y:S02]  /*f090*/  IMAD.MOV.U32 R0, RZ, RZ, -0x800000 ;  /* 0xff800000ff007424 */ /* 0x000fe400078e00ff */
[----:B-1----:R-:W-:Y:S01]  /*f0a0*/  FADD.FTZ R14, R2, R7 ;  /* 0x00000007020e7221 */ /* 0x002fe20000010000 */
[----:B------:R-:W-:-:S04]  /*f0b0*/  FSETP.NE.FTZ.AND P0, PT, R13, RZ, PT ;  /* 0x000000ff0d00720b */ /* 0x000fc80003f15000 */
[----:B------:R-:W-:-:S09]  /*f0c0*/  FSETP.NE.FTZ.AND P2, PT, R14, RZ, PT ;  /* 0x000000ff0e00720b */ /* 0x000fd20003f55000 */
        /* <DEDUP_REMOVED lines=110> */
[----:B-1----:R-:W-:-:S07]  /*f7b0*/  FMUL.FTZ R151, R151, R5 ;  /* 0x0000000597977220 */ /* 0x002fce0000410000 */
.L_x_958:
[----:B------:R-:W-:Y:S05]  /*f7c0*/  @P0 BRA `(.L_x_1029) ;  /* 0x0000001400340947 */ /* 0x000fea0003800000 */
[----:B------:R-:W0:Y:S01]  /*f7d0*/  S2R R5, SR_TID.X ;  /* 0x0000000000057919 */ /* 0x000e220000002100 */
[----:B------:R-:W1:Y:S01]  /*f7e0*/  LDC R19, c[0x0][0xbe8] ;  /* 0x0002fa00ff137b82 */ /* 0x000e620000000800 */
[----:B------:R-:W-:Y:S01]  /*f7f0*/  SHF.R.S32.HI R13, RZ, 0x1f, R18 ;  /* 0x0000001fff0d7819 */ /* 0x000fe20000011412 */
[----:B------:R-:W-:Y:S01]  /*f800*/  ULDC.64 UR4, c[0x0][0xbd0] ;  /* 0x0002f40000047ab9 */ /* 0x000fe20000000a00 */
[----:B------:R-:W2:Y:S01]  /*f810*/  S2R R24, SR_CTAID.X ;  /* 0x0000000000187919 */ /* 0x000ea20000002500 */
[----:B------:R-:W-:Y:S01]  /*f820*/  ULDC.64 UR6, c[0x0][0xb38] ;  /* 0x0002ce0000067ab9 */ /* 0x000fe20000000a00 */
[----:B------:R-:W-:Y:S03]  /*f830*/  BSSY B0, `(.L_x_1030) ;  /* 0x00000e2000007945 */ /* 0x000fe60003800000 */
[----:B------:R-:W3:Y:S08]  /*f840*/  S2UR UR9, SR_CTAID.Z ;  /* 0x00000000000979c3 */ /* 0x000ef00000002700 */
[----:B------:R-:W4:Y:S08]  /*f850*/  LDC.64 R20, c[0x0][0xbd8] ;  /* 0x0002f600ff147b82 */ /* 0x000f300000000a00 */
[----:B------:R-:W-:Y:S01]  /*f860*/  BAR.SYNC.DEFER_BLOCKING 0x1, 0x100 ;  /* 0x0044000000007b1d */ /* 0x000fe20000010000 */
[----:B-1----:R-:W-:-:S07]  /*f870*/  ISETP.NE.AND P0, PT, R19, 0x1, PT ;  /* 0x000000011300780c */ /* 0x002fce0003f05270 */
[----:B------:R-:W1:Y:S01]  /*f880*/  S2UR UR8, SR_CTAID.Y ;  /* 0x00000000000879c3 */ /* 0x000e620000002600 */
[----:B0-----:R-:W-:-:S07]  /*f890*/  VIADD R5, R5, 0xffffff80 ;  /* 0xffffff8005057836 */ /* 0x001fce0000000000 */
[----:B------:R-:W1:Y:S01]  /*f8a0*/  LDC R25, c[0x0][0xc50] ;  /* 0x00031400ff197b82 */ /* 0x000e620000000800 */
[----:B------:R-:W-:-:S04]  /*f8b0*/  SHF.R.S32.HI R6, RZ, 0x1f, R5 ;  /* 0x0000001fff067819 */ /* 0x000fc80000011405 */
[----:B------:R-:W-:-:S03]  /*f8c0*/  LEA.HI R7, R6, R5, RZ, 0x7 ;  /* 0x0000000506077211 */ /* 0x000fc600078f38ff */
[----:B------:R-:W0:Y:S01]  /*f8d0*/  LDC.64 R22, c[0x0][0xb40] ;  /* 0x0002d000ff167b82 */ /* 0x000e220000000a00 */
[----:B------:R-:W-:Y:S02]  /*f8e0*/  LEA.HI R6, R6, R5, RZ, 0x2 ;  /* 0x0000000506067211 */ /* 0x000fe400078f10ff */
[----:B------:R-:W-:Y:S02]  /*f8f0*/  LOP3.LUT R8, R7, 0xffffff80, RZ, 0xc0, !PT ;  /* 0xffffff8007087812 */ /* 0x000fe400078ec0ff */
[----:B------:R-:W-:-:S03]  /*f900*/  LOP3.LUT R6, R6, 0xfffffffc, RZ, 0xc0, !PT ;  /* 0xfffffffc06067812 */ /* 0x000fc600078ec0ff */
[C---:B------:R-:W-:Y:S01]  /*f910*/  IMAD.IADD R26, R5.reuse, 0x1, -R8 ;  /* 0x00000001051a7824 */ /* 0x040fe200078e0a08 */
[----:B------:R-:W-:Y:S01]  /*f920*/  SHF.R.S32.HI R8, RZ, 0x7, R7 ;  /* 0x00000007ff087819 */ /* 0x000fe20000011407 */
[----:B------:R-:W-:Y:S01]  /*f930*/  IMAD.IADD R12, R5, 0x1, -R6 ;  /* 0x00000001050c7824 */ /* 0x000fe200078e0a06 */
[----:B------:R-:W5:Y:S02]  /*f940*/  @P0 LDC R15, c[0x0][0xbec] ;  /* 0x0002fb00ff0f0b82 */ /* 0x000f640000000800 */
[----:B------:R-:W-:Y:S02]  /*f950*/  SHF.R.S32.HI R9, RZ, 0x1f, R26 ;  /* 0x0000001fff097819 */ /* 0x000fe4000001141a */
[----:B------:R-:W-:Y:S02]  /*f960*/  LEA.HI R5, R7, R8, RZ, 0x1 ;  /* 0x0000000807057211 */ /* 0x000fe400078f08ff */
[CC--:B------:R-:W-:Y:S02]  /*f970*/  LEA.HI R27, R9.reuse, R26.reuse, RZ, 0x2 ;  /* 0x0000001a091b7211 */ /* 0x0c0fe400078f10ff */
[----:B------:R-:W-:Y:S01]  /*f980*/  LEA.HI R9, R9, R26, RZ, 0x5 ;  /* 0x0000001a09097211 */ /* 0x000fe200078f28ff */
[----:B------:R-:W5:Y:S01]  /*f990*/  @P0 LDC R29, c[0x0][0xbec] ;  /* 0x0002fb00ff1d0b82 */ /* 0x000f620000000800 */
[----:B------:R-:W-:-:S02]  /*f9a0*/  SHF.R.S32.HI R10, RZ, 0x2, R27 ;  /* 0x00000002ff0a7819 */ /* 0x000fc4000001141b */
[----:B------:R-:W-:Y:S02]  /*f9b0*/  SHF.R.S32.HI R11, RZ, 0x1f, R27 ;  /* 0x0000001fff0b7819 */ /* 0x000fe4000001141b */
[----:B------:R-:W-:Y:S02]  /*f9c0*/  LOP3.LUT R5, R5, 0x3fffffe, RZ, 0xc0, !PT ;  /* 0x03fffffe05057812 */ /* 0x000fe400078ec0ff */
[----:B------:R-:W-:Y:S01]  /*f9d0*/  LEA.HI R11, R11, R10, RZ, 0x3 ;  /* 0x0000000a0b0b7211 */ /* 0x000fe200078f18ff */
[----:B------:R-:W5:Y:S01]  /*f9e0*/  @P0 LDC R17, c[0x0][0xbf0] ;  /* 0x0002fc00ff110b82 */ /* 0x000f620000000800 */
[----:B------:R-:W-:Y:S01]  /*f9f0*/  LEA.HI R7, R12, R12, RZ, 0x1 ;  /* 0x0000000c0c077211 */ /* 0x000fe200078f08ff */
[----:B------:R-:W-:Y:S01]  /*fa00*/  IMAD.IADD R5, R8, 0x1, -R5 ;  /* 0x0000000108057824 */ /* 0x000fe200078e0a05 */
[----:B------:R-:W-:Y:S02]  /*fa10*/  LOP3.LUT R11, R11, 0xfffffff8, RZ, 0xc0, !PT ;  /* 0xfffffff80b0b7812 */ /* 0x000fe400078ec0ff */
[----:B------:R-:W-:-:S02]  /*fa20*/  SHF.R.S32.HI R9, RZ, 0x5, R9 ;  /* 0x00000005ff097819 */ /* 0x000fc40000011409 */
[----:B------:R-:W-:Y:S01]  /*fa30*/  LOP3.LUT R7, R7, 0x1ffffffe, RZ, 0xc0, !PT ;  /* 0x1ffffffe07077812 */ /* 0x000fe200078ec0ff */
[----:B------:R-:W-:Y:S01]  /*fa40*/  IMAD.IADD R6, R10, 0x1, -R11 ;  /* 0x000000010a067824 */ /* 0x000fe200078e0a0b */
[----:B------:R-:W5:Y:S01]  /*fa50*/  @P0 LDC R16, c[0x0][0xbf0] ;  /* 0x0002fc00ff100b82 */ /* 0x000f620000000800 */
[----:B------:R-:W-:Y:S02]  /*fa60*/  LOP3.LUT R27, R27, 0x7ffffffc, RZ, 0xc0, !PT ;  /* 0x7ffffffc1b1b7812 */ /* 0x000fe400078ec0ff */
[----:B------:R-:W-:Y:S02]  /*fa70*/  IMAD R6, R9, 0x10, R6 ;  /* 0x0000001009067824 */ /* 0x000fe400078e0206 */
[----:B------:R-:W-:Y:S02]  /*fa80*/  IMAD R9, R13, UR4, RZ ;  /* 0x000000040d097c24 */ /* 0x000fe4000f8e02ff */
[----:B------:R-:W-:Y:S02]  /*fa90*/  IMAD.IADD R10, R12, 0x1, -R7 ;  /* 0x000000010c0a7824 */ /* 0x000fe400078e0a07 */
[----:B------:R-:W-:-:S02]  /*faa0*/  IMAD R5, R5, 0x40, R6 ;  /* 0x0000004005057824 */ /* 0x000fc400078e0206 */
[----:B------:R-:W-:Y:S01]  /*fab0*/  IMAD.WIDE.U32 R6, R18, UR4, RZ ;  /* 0x0000000412067c25 */ /* 0x000fe2000f8e00ff */
[----:B---3--:R-:W-:-:S03]  /*fac0*/  USHF.R.S32.HI UR4, URZ, 0x1f, UR9 ;  /* 0x0000001f3f047899 */ /* 0x008fc60008011409 */
[C---:B------:R-:W-:Y:S02]  /*fad0*/  IMAD R11, R18.reuse, UR5, R9 ;  /* 0x00000005120b7c24 */ /* 0x040fe4000f8e0209 */
[----:B------:R-:W-:Y:S02]  /*fae0*/  IMAD R13, R13, UR6, RZ ;  /* 0x000000060d0d7c24 */ /* 0x000fe4000f8e02ff */
[----:B------:R-:W-:Y:S02]  /*faf0*/  IMAD.IADD R7, R7, 0x1, R11 ;  /* 0x0000000107077824 */ /* 0x000fe400078e020b */
[----:B------:R-:W-:-:S04]  /*fb00*/  IMAD.WIDE.U32 R8, R18, UR6, RZ ;  /* 0x0000000612087c25 */ /* 0x000fc8000f8e00ff */
[----:B------:R-:W-:Y:S01]  /*fb10*/  IMAD R11, R18, UR7, R13 ;  /* 0x00000007120b7c24 */ /* 0x000fe2000f8e020d */
[----:B------:R-:W-:Y:S01]  /*fb20*/  ULDC.64 UR6, c[0x0][0xb48] ;  /* 0x0002d20000067ab9 */ /* 0x000fe20000000a00 */
[----:B------:R-:W-:Y:S02]  /*fb30*/  IMAD R10, R10, 0x8, R5 ;  /* 0x000000080a0a7824 */ /* 0x000fe400078e0205 */
[----:B------:R-:W-:Y:S02]  /*fb40*/  IMAD.MOV R18, RZ, RZ, -R18 ;  /* 0x000000ffff127224 */ /* 0x000fe400078e0a12 */
[----:B----4-:R-:W-:Y:S02]  /*fb50*/  IMAD R12, R20, UR4, RZ ;  /* 0x00000004140c7c24 */ /* 0x010fe4000f8e02ff */
[----:B--2---:R-:W-:Y:S02]  /*fb60*/  IMAD R10, R24, 0x80, R10 ;  /* 0x00000080180a7824 */ /* 0x004fe400078e020a */
[----:B0-----:R-:W-:Y:S01]  /*fb70*/  IMAD R14, R22, UR4, RZ ;  /* 0x00000004160e7c24 */ /* 0x001fe2000f8e02ff */
[----:B------:R-:W-:Y:S01]  /*fb80*/  ULDC.64 UR4, c[0x0][0xbe0] ;  /* 0x0002f80000047ab9 */ /* 0x000fe20000000a00 */
[----:B-1----:R-:W-:-:S02]  /*fb90*/  IMAD R25, R25, R18, UR8 ;  /* 0x0000000819197e24 */ /* 0x002fc4000f8e0212 */
[----:B------:R-:W-:Y:S02]  /*fba0*/  IMAD.IADD R9, R9, 0x1, R11 ;  /* 0x0000000109097824 */ /* 0x000fe400078e020b */
[----:B------:R-:W-:Y:S02]  /*fbb0*/  IMAD R13, R21, UR9, R12 ;  /* 0x00000009150d7c24 */ /* 0x000fe4000f8e020c */
[----:B------:R-:W-:-:S04]  /*fbc0*/  IMAD.WIDE.U32 R6, R20, UR9, R6 ;  /* 0x0000000914067c25 */ /* 0x000fc8000f8e0006 */
[----:B-----5:R-:W-:-:S04]  /*fbd0*/  @P0 IMAD.HI.U32 R12, R10, R15, RZ ;  /* 0x0000000f0a0c0227 */ /* 0x020fc800078e00ff */
[----:B------:R-:W-:Y:S01]  /*fbe0*/  IMAD R15, R23, UR9, R14 ;  /* 0x00000009170f7c24 */ /* 0x000fe2000f8e020e */
[----:B------:R-:W-:Y:S01]  /*fbf0*/  SHF.R.S32.HI R14, RZ, 0x1f, R25 ;  /* 0x0000001fff0e7819 */ /* 0x000fe20000011419 */
[----:B------:R-:W-:Y:S01]  /*fc00*/  IMAD.WIDE.U32 R8, R22, UR9, R8 ;  /* 0x0000000916087c25 */ /* 0x000fe2000f8e0008 */
[----:B------:R-:W-:-:S03]  /*fc10*/  ULDC.64 UR8, c[0x0][0xb28] ;  /* 0x0002ca0000087ab9 */ /* 0x000fc60000000a00 */
[----:B------:R-:W-:Y:S02]  /*fc20*/  IMAD.IADD R7, R7, 0x1, R13 ;  /* 0x0000000107077824 */ /* 0x000fe400078e020d */
[----:B------:R-:W-:-:S04]  /*fc30*/  @P0 IMAD.HI.U32 R29, R10, R29, RZ ;  /* 0x0000001d0a1d0227 */ /* 0x000fc800078e00ff */
[----:B------:R-:W-:Y:S02]  /*fc40*/  IMAD.IADD R9, R9, 0x1, R15 ;  /* 0x0000000109097824 */ /* 0x000fe400078e020f */
[----:B------:R-:W-:Y:S01]  /*fc50*/  IMAD.MOV.U32 R11, RZ, RZ, R10 ;  /* 0x000000ffff0b7224 */ /* 0x000fe200078e000a */
[----:B------:R-:W-:Y:S01]  /*fc60*/  @P0 SHF.R.U32.HI R11, RZ, R17, R12 ;  /* 0x00000011ff0b0219 */ /* 0x000fe2000001160c */
[----:B------:R-:W-:Y:S02]  /*fc70*/  IMAD R15, R14, UR6, RZ ;  /* 0x000000060e0f7c24 */ /* 0x000fe4000f8e02ff */
[----:B------:R-:W-:-:S04]  /*fc80*/  IMAD.WIDE.U32 R6, R25, UR4, R6 ;  /* 0x0000000419067c25 */ /* 0x000fc8000f8e0006 */
[----:B------:R-:W-:Y:S01]  /*fc90*/  IMAD.MOV.U32 R13, RZ, RZ, R10 ;  /* 0x000000ffff0d7224 */ /* 0x000fe200078e000a */
[----:B------:R-:W-:Y:S01]  /*fca0*/  @P0 SHF.R.U32.HI R13, RZ, R16, R29 ;  /* 0x00000010ff0d0219 */ /* 0x000fe2000001161d */
[----:B------:R-:W-:Y:S01]  /*fcb0*/  IMAD R12, R14, UR4, RZ ;  /* 0x000000040e0c7c24 */ /* 0x000fe2000f8e02ff */
[----:B------:R-:W-:Y:S01]  /*fcc0*/  IADD3 R6, P0, R11, R6, RZ ;  /* 0x000000060b067210 */ /* 0x000fe20007f1e0ff */
[C---:B------:R-:W-:Y:S01]  /*fcd0*/  IMAD R17, R25.reuse, UR7, R15 ;  /* 0x0000000719117c24 */ /* 0x040fe2000f8e020f */
[--C-:B------:R-:W-:Y:S01]  /*fce0*/  SHF.R.S32.HI R15, RZ, 0x1f, R11.reuse ;  /* 0x0000001fff0f7819 */ /* 0x100fe2000001140b */
[----:B------:R-:W-:Y:S02]  /*fcf0*/  IMAD.MOV R11, RZ, RZ, -R11 ;  /* 0x000000ffff0b7224 */ /* 0x000fe400078e0a0b */
[----:B------:R-:W-:Y:S01]  /*fd00*/  IMAD R14, R25, UR5, R12 ;  /* 0x00000005190e7c24 */ /* 0x000fe2000f8e020c */
[--C-:B------:R-:W-:Y:S01]  /*fd10*/  SHF.R.S32.HI R12, RZ, 0x1f, R13.reuse ;  /* 0x0000001fff0c7819 */ /* 0x100fe2000001140d */
[----:B------:R-:W-:Y:S01]  /*fd20*/  IMAD.MOV R16, RZ, RZ, -R13 ;  /* 0x000000ffff107224 */ /* 0x000fe200078e0a0d */
[----:B------:R-:W-:Y:S01]  /*fd30*/  ULDC.64 UR4, c[0x0][0xb30] ;  /* 0x0002cc0000047ab9 */ /* 0x000fe20000000a00 */
[----:B------:R-:W-:Y:S01]  /*fd40*/  IMAD R11, R19, R11, R10 ;  /* 0x0000000b130b7224 */ /* 0x000fe200078e020a */
[----:B------:R-:W-:Y:S01]  /*fd50*/  IADD3.X R7, R15, R7, R14, P0, !PT ;  /* 0x000000070f077210 */ /* 0x000fe200007fe40e */
[----:B------:R-:W-:Y:S01]  /*fd60*/  IMAD.WIDE.U32 R8, R25, UR6, R8 ;  /* 0x0000000619087c25 */ /* 0x000fe2000f8e0008 */
[----:B------:R-:W-:-:S03]  /*fd70*/  ULDC.64 UR6, c[0x0][0xbc8] ;  /* 0x0002f20000067ab9 */ /* 0x000fc60000000a00 */
[----:B------:R-:W-:Y:S02]  /*fd80*/  IMAD R12, R12, UR4, RZ ;  /* 0x000000040c0c7c24 */ /* 0x000fe4000f8e02ff */
[----:B------:R-:W-:Y:S01]  /*fd90*/  IMAD R15, R19, R16, R10 ;  /* 0x00000010130f7224 */ /* 0x000fe200078e020a */
[----:B------:R-:W-:Y:S01]  /*fda0*/  SHF.R.S32.HI R10, RZ, 0x1f, R11 ;  /* 0x0000001fff0a7819 */ /* 0x000fe2000001140b */
[----:B------:R-:W-:Y:S02]  /*fdb0*/  IMAD.IADD R9, R9, 0x1, R17 ;  /* 0x0000000109097824 */ /* 0x000fe400078e0211 */
[C---:B------:R-:W-:Y:S01]  /*fdc0*/  IMAD R17, R13.reuse, UR5, R12 ;  /* 0x000000050d117c24 */ /* 0x040fe2000f8e020c */
[----:B------:R-:W-:Y:S01]  /*fdd0*/  SHF.R.S32.HI R12, RZ, 0x1f, R15 ;  /* 0x0000001fff0c7819 */ /* 0x000fe2000001140f */
[----:B------:R-:W-:Y:S01]  /*fde0*/  IMAD.WIDE.U32 R8, R13, UR4, R8 ;  /* 0x000000040d087c25 */ /* 0x000fe2000f8e0008 */
[----:B------:R-:W0:Y:S01]  /*fdf0*/  S2UR UR5, SR_CgaCtaId ;  /* 0x00000000000579c3 */ /* 0x000e220000008800 */
[----:B------:R-:W-:-:S02]  /*fe00*/  UMOV UR4, 0x400 ;  /* 0x0000040000047882 */ /* 0x000fc40000000000 */
[----:B------:R-:W-:Y:S02]  /*fe10*/  IMAD R10, R10, UR6, RZ ;  /* 0x000000060a0a7c24 */ /* 0x000fe4000f8e02ff */
        /* <DEDUP_REMOVED lines=20> */
[C---:B------:R-:W-:Y:S01]  /*ff60*/  VIADD R17, R5.reuse, 0x8 ;  /* 0x0000000805117836 */ /* 0x040fe20000000000 */
[----:B------:R-:W-:Y:S01]  /*ff70*/  UIADD3 UR4, UR4, 0x28820, URZ ;  /* 0x0002882004047890 */ /* 0x000fe2000fffe03f */
[----:B------:R-:W0:Y:S01]  /*ff80*/  SHFL.IDX PT, R7, R11, RZ, 0x1c1f ;  /* 0x001c1fff0b077589 */ /* 0x000e2200000e0000 */
[-C--:B------:R-:W-:Y:S01]  /*ff90*/  ISETP.GE.OR P1, PT, R5, R16.reuse, P0 ;  /* 0x000000100500720c */ /* 0x080fe20000726670 */
[----:B------:R-:W-:Y:S01]  /*ffa0*/  IMAD.IADD R19, R26, 0x1, -R27 ;  /* 0x000000011a137824 */ /* 0x000fe200078e0a1b */
[-C--:B------:R-:W-:Y:S01]  /*ffb0*/  ISETP.GE.OR P0, PT, R17, R16.reuse, P0 ;  /* 0x000000101100720c */ /* 0x080fe20000706670 */
[----:B------:R-:W-:Y:S01]  /*ffc0*/  SHFL.IDX PT, R8, R10, 0x1, 0x1c1f ;  /* 0x003c1f000a087f89 */ /* 0x000fe200000e0000 */
[----:B------:R-:W-:Y:S01]  /*ffd0*/  UPRMT UR4, URZ, 0x654, UR4 ;  /* 0x000006543f047896 */ /* 0x000fe20008000004 */
[----:B------:R-:W-:Y:S01]  /*ffe0*/  ISETP.GE.AND P2, PT, R5, R16, PT ;  /* 0x000000100500720c */ /* 0x000fe20003f46270 */
[----:B------:R-:W-:Y:S01]  /*fff0*/  IMAD.SHL.U32 R19, R19, 0x2, RZ ;  /* 0x0000000213137824 */ /* 0x000fe200078e00ff */
[----:B------:R-:W1:Y:S04]  /*10000*/  SHFL.IDX PT, R9, R11, 0x1, 0x1c1f ;  /* 0x003c1f000b097f89 */ /* 0x000e6800000e0000 */
[----:B------:R2:W3:Y:S02]  /*10010*/  SHFL.IDX PT, R14, R20, RZ, 0x1c1f ;  /* 0x001c1fff140e7589 */ /* 0x0004e400000e0000 */
[----:B------:R-:W-:Y:S02]  /*10020*/  SYNCS.ARRIVE.TRANS64.RED.A1T0 RZ, [UR4], RZ ;  /* 0x000000ffffff79a7 */ /* 0x000fe40008100404 */
        /* <DEDUP_REMOVED lines=10> */
[C---:B------:R-:W-:Y:S01]  /*100d0*/  VIADD R10, R19.reuse, 0x28 ;  /* 0x00000028130a7836 */ /* 0x040fe20000000000 */
[----:B------:R-:W-:Y:S01]  /*100e0*/  ISETP.GE.AND P0, PT, R8, UR4, PT ;  /* 0x0000000408007c0c */ /* 0x000fe2000bf06270 */
[----:B------:R-:W-:Y:S01]  /*100f0*/  VIADD R11, R19, 0x30 ;  /* 0x00000030130b7836 */ /* 0x000fe20000000000 */
[----:B------:R-:W-:Y:S01]  /*10100*/  ISETP.GE.AND P1, PT, R9, UR4, PT ;  /* 0x0000000409007c0c */ /* 0x000fe2000bf26270 */
[----:B------:R-:W-:-:S02]  /*10110*/  VIADD R12, R19, 0x38 ;  /* 0x00000038130c7836 */ /* 0x000fc40000000000 */
[----:B------:R-:W-:Y:S01]  /*10120*/  VIADD R13, R19, 0x40 ;  /* 0x00000040130d7836 */ /* 0x000fe20000000000 */
[----:B------:R-:W-:Y:S01]  /*10130*/  ISETP.GE.AND P4, PT, R11, UR4, PT ;  /* 0x000000040b007c0c */ /* 0x000fe2000bf86270 */
[C---:B------:R-:W-:Y:S01]  /*10140*/  VIADD R18, R19.reuse, 0x60 ;  /* 0x0000006013127836 */ /* 0x040fe20000000000 */
[----:B------:R-:W-:Y:S01]  /*10150*/  ISETP.GE.AND P5, PT, R12, UR4, PT ;  /* 0x000000040c007c0c */ /* 0x000fe2000bfa6270 */
[----:B---34-:R-:W-:Y:S01]  /*10160*/  @!P2 IMAD.WIDE R4, R19, 0x4, R14 ;  /* 0x000000041304a825 */ /* 0x018fe200078e020e */
[----:B------:R-:W-:Y:S02]  /*10170*/  ISETP.GE.AND P6, PT, R13, UR4, PT ;  /* 0x000000040d007c0c */ /* 0x000fe4000bfc6270 */
[----:B------:R-:W-:Y:S02]  /*10180*/  @!P3 LEA.HI R0, R0, R0, RZ, 0x1 ;  /* 0x000000000000b211 */ /* 0x000fe400078f08ff */
[----:B------:R0:W-:Y:S01]  /*10190*/  @!P2 ST.E.64 desc[UR44][R4.64], R2 ;  /* 0x000000020400a985 */ /* 0x0001e2000c101b2c */
[----:B------:R-:W-:-:S02]  /*101a0*/  @!P0 LEA.HI R8, R8, R8, RZ, 0x1 ;  /* 0x0000000808088211 */ /* 0x000fc400078f08ff */
[----:B------:R-:W-:Y:S01]  /*101b0*/  @!P3 LOP3.LUT R7, R0, 0xfffffffe, RZ, 0xc0, !PT ;  /* 0xfffffffe0007b812 */ /* 0x000fe200078ec0ff */
[----:B------:R-:W-:Y:S01]  /*101c0*/  VIADD R0, R19, 0x20 ;  /* 0x0000002013007836 */ /* 0x000fe20000000000 */
[----:B------:R-:W-:Y:S02]  /*101d0*/  @!P1 LEA.HI R9, R9, R9, RZ, 0x1 ;  /* 0x0000000909099211 */ /* 0x000fe400078f08ff */
[----:B------:R-:W-:Y:S01]  /*101e0*/  @!P4 LEA.HI R11, R11, R11, RZ, 0x1 ;  /* 0x0000000b0b0bc211 */ /* 0x000fe200078f08ff */
[----:B------:R-:W-:Y:S01]  /*101f0*/  @!P3 IMAD.WIDE R6, R7, 0x4, R14 ;  /* 0x000000040706b825 */ /* 0x000fe200078e020e */
[----:B------:R-:W-:Y:S02]  /*10200*/  ISETP.GE.AND P2, PT, R0, UR4, PT ;  /* 0x0000000400007c0c */ /* 0x000fe4000bf46270 */
[----:B------:R-:W-:Y:S02]  /*10210*/  @!P5 LEA.HI R12, R12, R12, RZ, 0x1 ;  /* 0x0000000c0c0cd211 */ /* 0x000fe400078f08ff */
[----:B------:R1:W-:Y:S01]  /*10220*/  @!P3 ST.E.64 desc[UR44][R6.64], R92 ;  /* 0x0000005c0600b985 */ /* 0x0003e2000c101b2c */
[----:B------:R-:W-:-:S02]  /*10230*/  ISETP.GE.AND P3, PT, R10, UR4, PT ;  /* 0x000000040a007c0c */ /* 0x000fc4000bf66270 */
[----:B0-----:R-:W-:Y:S02]  /*10240*/  @!P0 LOP3.LUT R3, R8, 0xfffffffe, RZ, 0xc0, !PT ;  /* 0xfffffffe08038812 */ /* 0x001fe400078ec0ff */
[----:B------:R-:W-:Y:S02]  /*10250*/  @!P1 LOP3.LUT R5, R9, 0xfffffffe, RZ, 0xc0, !PT ;  /* 0xfffffffe09059812 */ /* 0x000fe400078ec0ff */
[----:B------:R-:W-:Y:S01]  /*10260*/  @!P4 LOP3.LUT R11, R11, 0xfffffffe, RZ, 0xc0, !PT ;  /* 0xfffffffe0b0bc812 */ /* 0x000fe200078ec0ff */
[----:B------:R-:W-:Y:S01]  /*10270*/  @!P0 IMAD.WIDE R2, R3, 0x4, R14 ;  /* 0x0000000403028825 */ /* 0x000fe200078e020e */
[----:B------:R-:W-:-:S03]  /*10280*/  @!P2 LEA.HI R0, R0, R0, RZ, 0x1 ;  /* 0x000000000000a211 */ /* 0x000fc600078f08ff */
[--C-:B------:R-:W-:Y:S01]  /*10290*/  @!P1 IMAD.WIDE R4, R5, 0x4, R14.reuse ;  /* 0x0000000405049825 */ /* 0x100fe200078e020e */
[----:B------:R0:W-:Y:S01]  /*102a0*/  @!P0 ST.E.64 desc[UR44][R2.64], R96 ;  /* 0x0000006002008985 */ /* 0x0001e2000c101b2c */
[----:B------:R-:W-:Y:S02]  /*102b0*/  @!P3 LEA.HI R10, R10, R10, RZ, 0x1 ;  /* 0x0000000a0a0ab211 */ /* 0x000fe400078f08ff */
[----:B-1----:R-:W-:Y:S01]  /*102c0*/  @!P2 LOP3.LUT R7, R0, 0xfffffffe, RZ, 0xc0, !PT ;  /* 0xfffffffe0007a812 */ /* 0x002fe200078ec0ff */
[----:B------:R1:W-:Y:S01]  /*102d0*/  @!P1 ST.E.64 desc[UR44][R4.64], R100 ;  /* 0x0000006404009985 */ /* 0x0003e2000c101b2c */
[----:B------:R-:W-:Y:S02]  /*102e0*/  @!P3 LOP3.LUT R9, R10, 0xfffffffe, RZ, 0xc0, !PT ;  /* 0xfffffffe0a09b812 */ /* 0x000fe400078ec0ff */
[----:B------:R-:W-:Y:S01]  /*102f0*/  @!P6 LEA.HI R0, R13, R13, RZ, 0x1 ;  /* 0x0000000d0d00e211 */ /* 0x000fe200078f08ff */
[----:B------:R-:W-:Y:S01]  /*10300*/  @!P2 IMAD.WIDE R6, R7, 0x4, R14 ;  /* 0x000000040706a825 */ /* 0x000fe200078e020e */
[----:B------:R-:W-:-:S02]  /*10310*/  @!P5 LOP3.LUT R13, R12, 0xfffffffe, RZ, 0xc0, !PT ;  /* 0xfffffffe0c0dd812 */ /* 0x000fc400078ec0ff */
[----:B------:R-:W-:Y:S01]  /*10320*/  @!P6 LOP3.LUT R21, R0, 0xfffffffe, RZ, 0xc0, !PT ;  /* 0xfffffffe0015e812 */ /* 0x000fe200078ec0ff */
[----:B------:R-:W-:Y:S01]  /*10330*/  VIADD R0, R19, 0x48 ;  /* 0x0000004813007836 */ /* 0x000fe20000000000 */
[----:B------:R-:W-:Y:S01]  /*10340*/  @!P2 ST.E.64 desc[UR44][R6.64], R104 ;  /* 0x000000680600a985 */ /* 0x000fe2000c101b2c */
[----:B0-----:R-:W-:-:S03]  /*10350*/  @!P3 IMAD.WIDE R2, R9, 0x4, R14 ;  /* 0x000000040902b825 */ /* 0x001fc600078e020e */
[----:B------:R-:W-:Y:S01]  /*10360*/  ISETP.GE.AND P0, PT, R0, UR4, PT ;  /* 0x0000000400007c0c */ /* 0x000fe2000bf06270 */
[--C-:B-1----:R-:W-:Y:S01]  /*10370*/  @!P4 IMAD.WIDE R4, R11, 0x4, R14.reuse ;  /* 0x000000040b04c825 */ /* 0x102fe200078e020e */
[----:B------:R0:W-:Y:S01]  /*10380*/  @!P3 ST.E.64 desc[UR44][R2.64], R108 ;  /* 0x0000006c0200b985 */ /* 0x0001e2000c101b2c */
[----:B------:R-:W-:Y:S02]  /*10390*/  ISETP.GE.AND P3, PT, R18, UR4, PT ;  /* 0x0000000412007c0c */ /* 0x000fe4000bf66270 */
[--C-:B------:R-:W-:Y:S01]  /*103a0*/  @!P5 IMAD.WIDE R8, R13, 0x4, R14.reuse ;  /* 0x000000040d08d825 */ /* 0x100fe200078e020e */
[----:B------:R-:W-:Y:S03]  /*103b0*/  @!P4 ST.E.64 desc[UR44][R4.64], R112 ;  /* 0x000000700400c985 */ /* 0x000fe6000c101b2c */
[----:B------:R-:W-:Y:S01]  /*103c0*/  VIADD R12, R19, 0x50 ;  /* 0x00000050130c7836 */ /* 0x000fe20000000000 */
[----:B------:R1:W-:Y:S01]  /*103d0*/  @!P5 ST.E.64 desc[UR44][R8.64], R116 ;  /* 0x000000740800d985 */ /* 0x0003e2000c101b2c */
[----:B------:R-:W-:-:S02]  /*103e0*/  @!P6 IMAD.WIDE R10, R21, 0x4, R14 ;  /* 0x00000004150ae825 */ /* 0x000fc400078e020e */
[----:B------:R-:W-:Y:S02]  /*103f0*/  @!P0 LEA.HI R0, R0, R0, RZ, 0x1 ;  /* 0x0000000000008211 */ /* 0x000fe400078f08ff */
[C---:B------:R-:W-:Y:S01]  /*10400*/  VIADD R13, R19.reuse, 0x58 ;  /* 0x00000058130d7836 */ /* 0x040fe20000000000 */
[----:B------:R-:W-:Y:S01]  /*10410*/  ISETP.GE.AND P1, PT, R12, UR4, PT ;  /* 0x000000040c007c0c */ /* 0x000fe2000bf26270 */
[C---:B0-----:R-:W-:Y:S01]  /*10420*/  VIADD R3, R19.reuse, 0x78 ;  /* 0x0000007813037836 */ /* 0x041fe20000000000 */
[----:B------:R0:W-:Y:S01]  /*10430*/  @!P6 ST.E.64 desc[UR44][R10.64], R120 ;  /* 0x000000780a00e985 */ /* 0x0001e2000c101b2c */
[----:B------:R-:W-:Y:S01]  /*10440*/  VIADD R6, R19, 0x68 ;  /* 0x0000006813067836 */ /* 0x000fe20000000000 */
[----:B------:R-:W-:Y:S01]  /*10450*/  ISETP.GE.AND P2, PT, R13, UR4, PT ;  /* 0x000000040d007c0c */ /* 0x000fe2000bf46270 */
[----:B------:R-:W-:Y:S01]  /*10460*/  VIADD R7, R19, 0x70 ;  /* 0x0000007013077836 */ /* 0x000fe20000000000 */
[----:B------:R-:W-:Y:S02]  /*10470*/  ISETP.GE.AND P6, PT, R3, UR4, PT ;  /* 0x0000000403007c0c */ /* 0x000fe4000bfc6270 */
[----:B------:R-:W-:-:S02]  /*10480*/  ISETP.GE.AND P4, PT, R6, UR4, PT ;  /* 0x0000000406007c0c */ /* 0x000fc4000bf86270 */
[----:B------:R-:W-:Y:S02]  /*10490*/  ISETP.GE.AND P5, PT, R7, UR4, PT ;  /* 0x0000000407007c0c */ /* 0x000fe4000bfa6270 */
[----:B------:R-:W-:Y:S02]  /*104a0*/  @!P3 LEA.HI R18, R18, R18, RZ, 0x1 ;  /* 0x000000121212b211 */ /* 0x000fe400078f08ff */
[----:B------:R-:W-:Y:S02]  /*104b0*/  @!P1 LEA.HI R12, R12, R12, RZ, 0x1 ;  /* 0x0000000c0c0c9211 */ /* 0x000fe400078f08ff */
[----:B-1----:R-:W-:Y:S02]  /*104c0*/  @!P3 LOP3.LUT R9, R18, 0xfffffffe, RZ, 0xc0, !PT ;  /* 0xfffffffe1209b812 */ /* 0x002fe400078ec0ff */
[----:B------:R-:W-:Y:S02]  /*104d0*/  @!P2 LEA.HI R13, R13, R13, RZ, 0x1 ;  /* 0x0000000d0d0da211 */ /* 0x000fe400078f08ff */
[----:B------:R-:W-:Y:S01]  /*104e0*/  @!P6 LEA.HI R4, R3, R3, RZ, 0x1 ;  /* 0x000000030304e211 */ /* 0x000fe200078f08ff */
[----:B------:R-:W-:Y:S01]  /*104f0*/  @!P3 IMAD.WIDE R8, R9, 0x4, R14 ;  /* 0x000000040908b825 */ /* 0x000fe200078e020e */
[----:B------:R-:W-:-:S02]  /*10500*/  @!P4 LEA.HI R6, R6, R6, RZ, 0x1 ;  /* 0x000000060606c211 */ /* 0x000fc400078f08ff */
[----:B------:R-:W-:Y:S02]  /*10510*/  @!P5 LEA.HI R2, R7, R7, RZ, 0x1 ;  /* 0x000000070702d211 */ /* 0x000fe400078f08ff */
[----:B------:R-:W-:Y:S02]  /*10520*/  @!P0 LOP3.LUT R3, R0, 0xfffffffe, RZ, 0xc0, !PT ;  /* 0xfffffffe00038812 */ /* 0x000fe400078ec0ff */
[----:B------:R-:W-:Y:S02]  /*10530*/  @!P1 LOP3.LUT R5, R12, 0xfffffffe, RZ, 0xc0, !PT ;  /* 0xfffffffe0c059812 */ /* 0x000fe400078ec0ff */
[----:B------:R-:W-:Y:S02]  /*10540*/  @!P2 LOP3.LUT R7, R13, 0xfffffffe, RZ, 0xc0, !PT ;  /* 0xfffffffe0d07a812 */ /* 0x000fe400078ec0ff */
[----:B0-----:R-:W-:Y:S02]  /*10550*/  @!P4 LOP3.LUT R11, R6, 0xfffffffe, RZ, 0xc0, !PT ;  /* 0xfffffffe060bc812 */ /* 0x001fe400078ec0ff */
[----:B------:R-:W-:Y:S01]  /*10560*/  @!P5 LOP3.LUT R13, R2, 0xfffffffe, RZ, 0xc0, !PT ;  /* 0xfffffffe020dd812 */ /* 0x000fe200078ec0ff */
[----:B------:R-:W-:Y:S01]  /*10570*/  @!P0 IMAD.WIDE R2, R3, 0x4, R14 ;  /* 0x0000000403028825 */ /* 0x000fe200078e020e */
[----:B------:R-:W-:-:S03]  /*10580*/  @!P6 LOP3.LUT R21, R4, 0xfffffffe, RZ, 0xc0, !PT ;  /* 0xfffffffe0415e812 */ /* 0x000fc600078ec0ff */
        /* <DEDUP_REMOVED lines=12> */
.L_x_1031:
[----:B------:R-:W-:Y:S05]  /*10650*/  BSYNC B0 ;  /* 0x0000000000007941 */ /* 0x000fea0003800000 */
.L_x_1030:
[----:B------:R-:W-:Y:S01]  /*10660*/  ISETP.GE.AND P0, PT, R17, R16, PT ;  /* 0x000000101100720c */ /* 0x000fe20003f06270 */
[----:B0-----:R0:W1:Y:S04]  /*10670*/  SHFL.IDX PT, R13, R22, 0x1, 0x1c1f ;  /* 0x003c1f00160d7f89 */ /* 0x00106800000e0000 */
[----:B------:R0:W0:Y:S08]  /*10680*/  SHFL.IDX PT, R12, R20, 0x1, 0x1c1f ;  /* 0x003c1f00140c7f89 */ /* 0x00003000000e0000 */
[----:B------:R-:W-:Y:S05]  /*10690*/  @P0 BRA `(.L_x_950) ;  /* 0x0000004800040947 */ /* 0x000fea0003800000 */
[----:B------:R-:W-:Y:S01]  /*106a0*/  ULDC UR4, c[0x0][0xac8] ;  /* 0x0002b20000047ab9 */ /* 0x000fe20000000800 */
[C---:B--2---:R-:W-:Y:S01]  /*106b0*/  VIADD R0, R19.reuse, 0x8 ;  /* 0x0000000813007836 */ /* 0x044fe20000000000 */
[C---:B------:R-:W-:Y:S01]  /*106c0*/  ISETP.GE.AND P0, PT, R19.reuse, UR4, PT ;  /* 0x0000000413007c0c */ /* 0x040fe2000bf06270 */
[C---:B------:R-:W-:Y:S02]  /*106d0*/  VIADD R4, R19.reuse, 0x10 ;  /* 0x0000001013047836 */ /* 0x040fe40000000000 */
[C---:B------:R-:W-:Y:S01]  /*106e0*/  VIADD R6, R19.reuse, 0x18 ;  /* 0x0000001813067836 */ /* 0x040fe20000000000 */
[----:B------:R-:W-:Y:S01]  /*106f0*/  ISETP.GE.AND P5, PT, R0, UR4, PT ;  /* 0x0000000400007c0c */ /* 0x000fe2000bfa6270 */
[C---:B------:R-:W-:Y:S01]  /*10700*/  VIADD R8, R19.reuse, 0x20 ;  /* 0x0000002013087836 */ /* 0x040fe20000000000 */
[----:B------:R-:W-:Y:S01]  /*10710*/  ISETP.GE.AND P6, PT, R4, UR4, PT ;  /* 0x0000000404007c0c */ /* 0x000fe2000bfc6270 */
[C---:B------:R-:W-:Y:S02]  /*10720*/  VIADD R9, R19.reuse, 0x28 ;  /* 0x0000002813097836 */ /* 0x040fe40000000000 */
[C---:B------:R-:W-:Y:S01]  /*10730*/  VIADD R10, R19.reuse, 0x30 ;  /* 0x00000030130a7836 */ /* 0x040fe20000000000 */
[----:B------:R-:W-:Y:S01]  /*10740*/  ISETP.GE.AND P4, PT, R8, UR4, PT ;  /* 0x0000000408007c0c */ /* 0x000fe2000bf86270 */
[----:B------:R-:W-:Y:S01]  /*10750*/  VIADD R11, R19, 0x38 ;  /* 0x00000038130b7836 */ /* 0x000fe20000000000 */
[----:B------:R-:W-:Y:S01]  /*10760*/  ISETP.GE.AND P3, PT, R9, UR4, PT ;  /* 0x0000000409007c0c */ /* 0x000fe2000bf66270 */
[----:B01----:R-:W-:Y:S01]  /*10770*/  @!P0 IMAD.WIDE R2, R19, 0x4, R12 ;  /* 0x0000000413028825 */ /* 0x003fe200078e020c */
[----:B------:R-:W-:-:S02]  /*10780*/  ISETP.GE.AND P2, PT, R10, UR4, PT ;  /* 0x000000040a007c0c */ /* 0x000fc4000bf46270 */
[----:B------:R-:W-:Y:S01]  /*10790*/  ISETP.GE.AND P1, PT, R11, UR4, PT ;  /* 0x000000040b007c0c */ /* 0x000fe2000bf26270 */
[C---:B------:R-:W-:Y:S01]  /*107a0*/  VIADD R16, R19.reuse, 0x40 ;  /* 0x0000004013107836 */ /* 0x040fe20000000000 */
[----:B------:R0:W-:Y:S01]  /*107b0*/  @!P0 ST.E.64 desc[UR44][R2.64], R90 ;  /* 0x0000005a02008985 */ /* 0x0001e2000c101b2c */
[----:B------:R-:W-:Y:S01]  /*107c0*/  ISETP.GE.AND P0, PT, R6, UR4, PT ;  /* 0x0000000406007c0c */ /* 0x000fe2000bf06270 */
[C---:B------:R-:W-:Y:S01]  /*107d0*/  VIADD R18, R19.reuse, 0x48 ;  /* 0x0000004813127836 */ /* 0x040fe20000000000 */
[----:B------:R-:W-:Y:S01]  /*107e0*/  @!P5 LEA.HI R0, R0, R0, RZ, 0x1 ;  /* 0x000000000000d211 */ /* 0x000fe200078f08ff */
[----:B------:R-:W-:Y:S01]  /*107f0*/  VIADD R20, R19, 0x70 ;  /* 0x0000007013147836 */ /* 0x000fe20000000000 */
        /* <DEDUP_REMOVED lines=9> */
[----:B---3--:R-:W-:Y:S01]  /*10890*/  @!P1 LEA.HI R14, R11, R11, RZ, 0x1 ;  /* 0x0000000b0b0e9211 */ /* 0x008fe200078f08ff */
[----:B------:R0:W-:Y:S01]  /*108a0*/  @!P5 ST.E.64 desc[UR44][R2.64], R94 ;  /* 0x0000005e0200d985 */ /* 0x0001e2000c101b2c */
[----:B------:R-:W-:-:S02]  /*108b0*/  @!P0 LOP3.LUT R7, R6, 0xfffffffe, RZ, 0xc0, !PT ;  /* 0xfffffffe06078812 */ /* 0x000fc400078ec0ff */
[----:B------:R-:W-:Y:S01]  /*108c0*/  @!P4 LOP3.LUT R9, R8, 0xfffffffe, RZ, 0xc0, !PT ;  /* 0xfffffffe0809c812 */ /* 0x000fe200078ec0ff */
[----:B------:R1:W-:Y:S01]  /*108d0*/  @!P6 ST.E.64 desc[UR44][R4.64], R98 ;  /* 0x000000620400e985 */ /* 0x0003e2000c101b2c */
[----:B------:R-:W-:Y:S01]  /*108e0*/  @!P3 LOP3.LUT R11, R0, 0xfffffffe, RZ, 0xc0, !PT ;  /* 0xfffffffe000bb812 */ /* 0x000fe200078ec0ff */
[C---:B------:R-:W-:Y:S01]  /*108f0*/  VIADD R0, R19.reuse, 0x50 ;  /* 0x0000005013007836 */ /* 0x040fe20000000000 */
[----:B----4-:R-:W-:Y:S02]  /*10900*/  @!P2 LOP3.LUT R15, R10, 0xfffffffe, RZ, 0xc0, !PT ;  /* 0xfffffffe0a0fa812 */ /* 0x010fe400078ec0ff */
[----:B------:R-:W-:Y:S01]  /*10910*/  @!P1 LOP3.LUT R17, R14, 0xfffffffe, RZ, 0xc0, !PT ;  /* 0xfffffffe0e119812 */ /* 0x000fe200078ec0ff */
[----:B------:R-:W-:Y:S01]  /*10920*/  VIADD R14, R19, 0x58 ;  /* 0x00000058130e7836 */ /* 0x000fe20000000000 */
[----:B------:R-:W-:Y:S02]  /*10930*/  ISETP.GE.AND P5, PT, R16, UR4, PT ;  /* 0x0000000410007c0c */ /* 0x000fe4000bfa6270 */
[----:B------:R-:W-:Y:S01]  /*10940*/  ISETP.GE.AND P6, PT, R18, UR4, PT ;  /* 0x0000000412007c0c */ /* 0x000fe2000bfc6270 */
[----:B0-----:R-:W-:-:S04]  /*10950*/  @!P0 IMAD.WIDE R2, R7, 0x4, R12 ;  /* 0x0000000407028825 */ /* 0x001fc800078e020c */
[--C-:B-1----:R-:W-:Y:S01]  /*10960*/  @!P4 IMAD.WIDE R4, R9, 0x4, R12.reuse ;  /* 0x000000040904c825 */ /* 0x102fe200078e020c */
[----:B------:R0:W-:Y:S01]  /*10970*/  @!P0 ST.E.64 desc[UR44][R2.64], R102 ;  /* 0x0000006602008985 */ /* 0x0001e2000c101b2c */
[----:B------:R-:W-:Y:S02]  /*10980*/  ISETP.GE.AND P0, PT, R0, UR4, PT ;  /* 0x0000000400007c0c */ /* 0x000fe4000bf06270 */
[--C-:B------:R-:W-:Y:S01]  /*10990*/  @!P3 IMAD.WIDE R6, R11, 0x4, R12.reuse ;  /* 0x000000040b06b825 */ /* 0x100fe200078e020c */
[----:B------:R1:W-:Y:S01]  /*109a0*/  @!P4 ST.E.64 desc[UR44][R4.64], R106 ;  /* 0x0000006a0400c985 */ /* 0x0003e2000c101b2c */
[----:B------:R-:W-:Y:S02]  /*109b0*/  ISETP.GE.AND P4, PT, R20, UR4, PT ;  /* 0x0000000414007c0c */ /* 0x000fe4000bf86270 */
[----:B------:R-:W-:Y:S01]  /*109c0*/  @!P2 IMAD.WIDE R8, R15, 0x4, R12 ;  /* 0x000000040f08a825 */ /* 0x000fe200078e020c */
[----:B------:R2:W-:Y:S01]  /*109d0*/  @!P3 ST.E.64 desc[UR44][R6.64], R110 ;  /* 0x0000006e0600b985 */ /* 0x0005e2000c101b2c */
[----:B------:R-:W-:-:S02]  /*109e0*/  @!P5 LEA.HI R16, R16, R16, RZ, 0x1 ;  /* 0x000000101010d211 */ /* 0x000fc400078f08ff */
[----:B------:R-:W-:Y:S01]  /*109f0*/  @!P1 IMAD.WIDE R10, R17, 0x4, R12 ;  /* 0x00000004110a9825 */ /* 0x000fe200078e020c */
[----:B------:R3:W-:Y:S01]  /*10a00*/  @!P2 ST.E.64 desc[UR44][R8.64], R114 ;  /* 0x000000720800a985 */ /* 0x0007e2000c101b2c */
[----:B------:R-:W-:Y:S02]  /*10a10*/  @!P6 LEA.HI R18, R18, R18, RZ, 0x1 ;  /* 0x000000121212e211 */ /* 0x000fe400078f08ff */
[C---:B------:R-:W-:Y:S01]  /*10a20*/  VIADD R15, R19.reuse, 0x60 ;  /* 0x00000060130f7836 */ /* 0x040fe20000000000 */
[----:B------:R4:W-:Y:S01]  /*10a30*/  @!P1 ST.E.64 desc[UR44][R10.64], R118 ;  /* 0x000000760a009985 */ /* 0x0009e2000c101b2c */
[C---:B------:R-:W-:Y:S01]  /*10a40*/  VIADD R17, R19.reuse, 0x68 ;  /* 0x0000006813117836 */ /* 0x040fe20000000000 */
[----:B------:R-:W-:Y:S01]  /*10a50*/  ISETP.GE.AND P1, PT, R14, UR4, PT ;  /* 0x000000040e007c0c */ /* 0x000fe2000bf26270 */
[----:B------:R-:W-:Y:S01]  /*10a60*/  VIADD R19, R19, 0x78 ;  /* 0x0000007813137836 */ /* 0x000fe20000000000 */
[----:B------:R-:W-:Y:S02]  /*10a70*/  ISETP.GE.AND P2, PT, R15, UR4, PT ;  /* 0x000000040f007c0c */ /* 0x000fe4000bf46270 */
[----:B------:R-:W-:-:S02]  /*10a80*/  ISETP.GE.AND P3, PT, R17, UR4, PT ;  /* 0x0000000411007c0c */ /* 0x000fc4000bf66270 */
[----:B0-----:R-:W-:Y:S02]  /*10a90*/  @!P5 LOP3.LUT R3, R16, 0xfffffffe, RZ, 0xc0, !PT ;  /* 0xfffffffe1003d812 */ /* 0x001fe400078ec0ff */
[----:B-1----:R-:W-:Y:S02]  /*10aa0*/  @!P6 LOP3.LUT R5, R18, 0xfffffffe, RZ, 0xc0, !PT ;  /* 0xfffffffe1205e812 */ /* 0x002fe400078ec0ff */
[----:B------:R-:W-:Y:S01]  /*10ab0*/  @!P0 LEA.HI R0, R0, R0, RZ, 0x1 ;  /* 0x0000000000008211 */ /* 0x000fe200078f08ff */
[--C-:B------:R-:W-:Y:S01]  /*10ac0*/  @!P5 IMAD.WIDE R2, R3, 0x4, R12.reuse ;  /* 0x000000040302d825 */ /* 0x100fe200078e020c */
[----:B------:R-:W-:Y:S02]  /*10ad0*/  @!P4 LEA.HI R20, R20, R20, RZ, 0x1 ;  /* 0x000000141414c211 */ /* 0x000fe400078f08ff */
[----:B------:R-:W-:Y:S01]  /*10ae0*/  @!P1 LEA.HI R14, R14, R14, RZ, 0x1 ;  /* 0x0000000e0e0e9211 */ /* 0x000fe200078f08ff */
[----:B------:R-:W-:Y:S01]  /*10af0*/  @!P6 IMAD.WIDE R4, R5, 0x4, R12 ;  /* 0x000000040504e825 */ /* 0x000fe200078e020c */
[----:B------:R-:W-:Y:S01]  /*10b00*/  @!P2 LEA.HI R15, R15, R15, RZ, 0x1 ;  /* 0x0000000f0f0fa211 */ /* 0x000fe200078f08ff */
[----:B------:R0:W-:Y:S01]  /*10b10*/  @!P5 ST.E.64 desc[UR44][R2.64], R122 ;  /* 0x0000007a0200d985 */ /* 0x0001e2000c101b2c */
[----:B------:R-:W-:-:S02]  /*10b20*/  @!P3 LEA.HI R17, R17, R17, RZ, 0x1 ;  /* 0x000000111111b211 */ /* 0x000fc400078f08ff */
[----:B--2---:R-:W-:Y:S01]  /*10b30*/  @!P0 LOP3.LUT R7, R0, 0xfffffffe, RZ, 0xc0, !PT ;  /* 0xfffffffe00078812 */ /* 0x004fe200078ec0ff */
[----:B------:R1:W-:Y:S01]  /*10b40*/  @!P6 ST.E.64 desc[UR44][R4.64], R126 ;  /* 0x0000007e0400e985 */ /* 0x0003e2000c101b2c */
[----:B---3--:R-:W-:Y:S02]  /*10b50*/  @!P1 LOP3.LUT R9, R14, 0xfffffffe, RZ, 0xc0, !PT ;  /* 0xfffffffe0e099812 */ /* 0x008fe400078ec0ff */
[----:B------:R-:W-:Y:S02]  /*10b60*/  @!P2 LOP3.LUT R15, R15, 0xfffffffe, RZ, 0xc0, !PT ;  /* 0xfffffffe0f0fa812 */ /* 0x000fe400078ec0ff */
[----:B------:R-:W-:Y:S02]  /*10b70*/  @!P3 LOP3.LUT R17, R17, 0xfffffffe, RZ, 0xc0, !PT ;  /* 0xfffffffe1111b812 */ /* 0x000fe400078ec0ff */
[----:B----4-:R-:W-:Y:S01]  /*10b80*/  @!P4 LOP3.LUT R11, R20, 0xfffffffe, RZ, 0xc0, !PT ;  /* 0xfffffffe140bc812 */ /* 0x010fe200078ec0ff */
[----:B0-----:R-:W-:-:S04]  /*10b90*/  @!P0 IMAD.WIDE R2, R7, 0x4, R12 ;  /* 0x0000000407028825 */ /* 0x001fc800078e020c */
[--C-:B-1----:R-:W-:Y:S01]  /*10ba0*/  @!P1 IMAD.WIDE R4, R9, 0x4, R12.reuse ;  /* 0x0000000409049825 */ /* 0x102fe200078e020c */
[----:B------:R0:W-:Y:S01]  /*10bb0*/  @!P0 ST.E.64 desc[UR44][R2.64], R130 ;  /* 0x0000008202008985 */ /* 0x0001e2000c101b2c */
[----:B------:R-:W-:Y:S02]  /*10bc0*/  ISETP.GE.AND P0, PT, R19, UR4, PT ;  /* 0x0000000413007c0c */ /* 0x000fe4000bf06270 */
[--C-:B------:R-:W-:Y:S01]  /*10bd0*/  @!P2 IMAD.WIDE R6, R15, 0x4, R12.reuse ;  /* 0x000000040f06a825 */ /* 0x100fe200078e020c */
[----:B------:R0:W-:Y:S03]  /*10be0*/  @!P1 ST.E.64 desc[UR44][R4.64], R134 ;  /* 0x0000008604009985 */ /* 0x0001e6000c101b2c */
[--C-:B------:R-:W-:Y:S01]  /*10bf0*/  @!P3 IMAD.WIDE R8, R17, 0x4, R12.reuse ;  /* 0x000000041108b825 */ /* 0x100fe200078e020c */
[----:B------:R0:W-:Y:S03]  /*10c00*/  @!P2 ST.E.64 desc[UR44][R6.64], R138 ;  /* 0x0000008a0600a985 */ /* 0x0001e6000c101b2c */
[----:B------:R-:W-:Y:S01]  /*10c10*/  @!P4 IMAD.WIDE R10, R11, 0x4, R12 ;  /* 0x000000040b0ac825 */ /* 0x000fe200078e020c */
[----:B------:R0:W-:Y:S04]  /*10c20*/  @!P3 ST.E.64 desc[UR44][R8.64], R142 ;  /* 0x0000008e0800b985 */ /* 0x0001e8000c101b2c */
[----:B------:R0:W-:Y:S01]  /*10c30*/  @!P4 ST.E.64 desc[UR44][R10.64], R146 ;  /* 0x000000920a00c985 */ /* 0x0001e2000c101b2c */
[----:B------:R-:W-:Y:S05]  /*10c40*/  @P0 BRA `(.L_x_950) ;  /* 0x0000004000980947 */ /* 0x000fea0003800000 */
[----:B------:R-:W-:-:S04]  /*10c50*/  LEA.HI R19, R19, R19, RZ, 0x1 ;  /* 0x0000001313137211 */ /* 0x000fc800078f08ff */
[----:B0-----:R-:W-:-:S05]  /*10c60*/  LOP3.LUT R3, R19, 0xfffffffe, RZ, 0xc0, !PT ;  /* 0xfffffffe13037812 */ /* 0x001fca00078ec0ff */
[----:B------:R-:W-:-:S05]  /*10c70*/  IMAD.WIDE R2, R3, 0x4, R12 ;  /* 0x0000000403027825 */ /* 0x000fca00078e020c */
[----:B------:R0:W-:Y:S01]  /*10c80*/  ST.E.64 desc[UR44][R2.64], R150 ;  /* 0x0000009602007985 */ /* 0x0001e2000c101b2c */
[----:B------:R-:W-:Y:S05]  /*10c90*/  BRA `(.L_x_950) ;  /* 0x0000004000847947 */ /* 0x000fea0003800000 */
.L_x_1029:
        /* <DEDUP_REMOVED lines=8> */
[----:B-1----:R-:W-:Y:S02]  /*10d20*/  IMAD R3, R6, UR4, RZ ;  /* 0x0000000406037c24 */ /* 0x002fe4000f8e02ff */
[----:B------:R-:W-:-:S05]  /*10d30*/  VIADD R0, R0, 0xffffff80 ;  /* 0xffffff8000007836 */ /* 0x000fca0000000000 */
[----:B------:R-:W-:-:S13]  /*10d40*/  ISETP.GE.AND P0, PT, R0, R3, PT ;  /* 0x000000030000720c */ /* 0x000fda0003f06270 */
[----:B------:R-:W-:Y:S05]  /*10d50*/  @P0 BRA `(.L_x_950) ;  /* 0x0000004000540947 */ /* 0x000fea0003800000 */
[----:B------:R-:W-:Y:S01]  /*10d60*/  ISETP.NE.AND P0, PT, R6, 0x1, PT ;  /* 0x000000010600780c */ /* 0x000fe20003f05270 */
[----:B------:R-:W0:Y:S01]  /*10d70*/  S2UR UR4, SR_CTAID.Z ;  /* 0x00000000000479c3 */ /* 0x000e220000002700 */
[----:B------:R-:W-:Y:S01]  /*10d80*/  SHF.R.S32.HI R5, RZ, 0x1f, R18 ;  /* 0x0000001fff057819 */ /* 0x000fe20000011412 */
[----:B------:R-:W-:Y:S02]  /*10d90*/  ULDC.64 UR6, c[0x0][0xbd0] ;  /* 0x0002f40000067ab9 */ /* 0x000fe40000000a00 */
[----:B------:R-:W-:-:S04]  /*10da0*/  IMAD.WIDE.U32 R2, R18, UR6, RZ ;  /* 0x0000000612027c25 */ /* 0x000fc8000f8e00ff */
[----:B------:R-:W1:Y:S01]  /*10db0*/  LDC.64 R12, c[0x0][0xbd8] ;  /* 0x0002f600ff0c7b82 */ /* 0x000e620000000a00 */
[----:B------:R-:W-:-:S04]  /*10dc0*/  IMAD R5, R5, UR6, RZ ;  /* 0x0000000605057c24 */ /* 0x000fc8000f8e02ff */
[----:B------:R-:W-:Y:S02]  /*10dd0*/  IMAD R5, R18, UR7, R5 ;  /* 0x0000000712057c24 */ /* 0x000fe4000f8e0205 */
[----:B------:R-:W-:Y:S01]  /*10de0*/  IMAD.MOV R18, RZ, RZ, -R18 ;  /* 0x000000ffff127224 */ /* 0x000fe200078e0a12 */
[----:B------:R-:W2:Y:S01]  /*10df0*/  @P0 LDC R9, c[0x0][0xbec] ;  /* 0x0002fb00ff090b82 */ /* 0x000ea20000000800 */
[----:B------:R-:W-:Y:S02]  /*10e00*/  IMAD.IADD R3, R3, 0x1, R5 ;  /* 0x0000000103037824 */ /* 0x000fe400078e0205 */
[----:B------:R-:W-:-:S05]  /*10e10*/  IMAD.MOV.U32 R5, RZ, RZ, R0 ;  /* 0x000000ffff057224 */ /* 0x000fca00078e0000 */
[----:B------:R-:W3:Y:S01]  /*10e20*/  S2UR UR8, SR_CTAID.Y ;  /* 0x00000000000879c3 */ /* 0x000ee20000002600 */
[----:B0-----:R-:W-:-:S07]  /*10e30*/  USHF.R.S32.HI UR5, URZ, 0x1f, UR4 ;  /* 0x0000001f3f057899 */ /* 0x001fce0008011404 */
[----:B------:R-:W3:Y:S01]  /*10e40*/  LDC R7, c[0x0][0xc50] ;  /* 0x00031400ff077b82 */ /* 0x000ee20000000800 */
[C---:B-1----:R-:W-:Y:S02]  /*10e50*/  IMAD R8, R12.reuse, UR5, RZ ;  /* 0x000000050c087c24 */ /* 0x042fe4000f8e02ff */
[----:B------:R-:W-:-:S04]  /*10e60*/  IMAD.WIDE.U32 R2, R12, UR4, R2 ;  /* 0x000000040c027c25 */ /* 0x000fc8000f8e0002 */
[----:B------:R-:W-:Y:S01]  /*10e70*/  IMAD R13, R13, UR4, R8 ;  /* 0x000000040d0d7c24 */ /* 0x000fe2000f8e0208 */
[----:B------:R-:W0:Y:S01]  /*10e80*/  @P0 LDC R11, c[0x0][0xbf0] ;  /* 0x0002fc00ff0b0b82 */ /* 0x000e220000000800 */
[----:B--2---:R-:W-:Y:S01]  /*10e90*/  @P0 IMAD.HI.U32 R4, R0, R9, RZ ;  /* 0x0000000900040227 */ /* 0x004fe200078e00ff */
[----:B------:R-:W-:-:S03]  /*10ea0*/  ULDC.64 UR4, c[0x0][0xbe0] ;  /* 0x0002f80000047ab9 */ /* 0x000fc60000000a00 */
[----:B------:R-:W-:Y:S02]  /*10eb0*/  IMAD.IADD R3, R13, 0x1, R3 ;  /* 0x000000010d037824 */ /* 0x000fe400078e0203 */
[----:B---3--:R-:W-:-:S04]  /*10ec0*/  IMAD R9, R7, R18, UR8 ;  /* 0x0000000807097e24 */ /* 0x008fc8000f8e0212 */
[----:B------:R-:W-:Y:S01]  /*10ed0*/  IMAD.WIDE.U32 R2, R9, UR4, R2 ;  /* 0x0000000409027c25 */ /* 0x000fe2000f8e0002 */
[----:B0-----:R-:W-:Y:S02]  /*10ee0*/  @P0 SHF.R.U32.HI R5, RZ, R11, R4 ;  /* 0x0000000bff050219 */ /* 0x001fe40000011604 */
[----:B------:R-:W-:Y:S02]  /*10ef0*/  SHF.R.S32.HI R4, RZ, 0x1f, R9 ;  /* 0x0000001fff047819 */ /* 0x000fe40000011409 */
[----:B------:R-:W-:Y:S01]  /*10f00*/  IADD3 R2, P0, R5, R2, RZ ;  /* 0x0000000205027210 */ /* 0x000fe20007f1e0ff */
[----:B------:R-:W-:Y:S02]  /*10f10*/  IMAD.MOV R7, RZ, RZ, -R5 ;  /* 0x000000ffff077224 */ /* 0x000fe400078e0a05 */
[----:B------:R-:W-:Y:S02]  /*10f20*/  IMAD R4, R4, UR4, RZ ;  /* 0x0000000404047c24 */ /* 0x000fe4000f8e02ff */
[----:B------:R-:W-:-:S02]  /*10f30*/  IMAD R7, R6, R7, R0 ;  /* 0x0000000706077224 */ /* 0x000fc400078e0200 */
[----:B------:R-:W-:Y:S01]  /*10f40*/  IMAD R4, R9, UR5, R4 ;  /* 0x0000000509047c24 */ /* 0x000fe2000f8e0204 */
[----:B------:R-:W-:Y:S01]  /*10f50*/  SHF.R.S32.HI R9, RZ, 0x1f, R5 ;  /* 0x0000001fff097819 */ /* 0x000fe20000011405 */
[----:B------:R-:W-:Y:S01]  /*10f60*/  ULDC.64 UR4, c[0x0][0xbc8] ;  /* 0x0002f20000047ab9 */ /* 0x000fe20000000a00 */
[----:B------:R-:W-:Y:S02]  /*10f70*/  SHF.R.S32.HI R0, RZ, 0x1f, R7 ;  /* 0x0000001fff007819 */ /* 0x000fe40000011407 */
[----:B------:R-:W-:-:S03]  /*10f80*/  IADD3.X R3, R9, R3, R4, P0, !PT ;  /* 0x0000000309037210 */ /* 0x000fc600007fe404 */
[----:B------:R-:W-:Y:S02]  /*10f90*/  IMAD R0, R0, UR4, RZ ;  /* 0x0000000400007c24 */ /* 0x000fe4000f8e02ff */
[----:B------:R-:W-:-:S04]  /*10fa0*/  IMAD.WIDE.U32 R2, R7, UR4, R2 ;  /* 0x0000000407027c25 */ /* 0x000fc8000f8e0002 */
[----:B------:R-:W-:Y:S01]  /*10fb0*/  IMAD R5, R7, UR5, R0 ;  /* 0x0000000507057c24 */ /* 0x000fe2000f8e0200 */
[----:B------:R-:W-:Y:S02]  /*10fc0*/  ULDC.64 UR4, c[0x0][0xba8] ;  /* 0x0002ea0000047ab9 */ /* 0x000fe40000000a00 */
[----:B------:R-:W-:Y:S01]  /*10fd0*/  LEA R4, P0, R2, UR4, 0x2 ;  /* 0x0000000402047c11 */ /* 0x000fe2000f8010ff */
[----:B------:R-:W-:-:S05]  /*10fe0*/  IMAD.IADD R3, R3, 0x1, R5 ;  /* 0x0000000103037824 */ /* 0x000fca00078e0205 */
[----:B------:R-:W-:Y:S01]  /*10ff0*/  LEA.HI.X R5, R2, UR5, R3, 0x2, P0 ;  /* 0x0000000502057c11 */ /* 0x000fe200080f1403 */
[----:B------:R-:W-:-:S05]  /*11000*/  IMAD.MOV.U32 R3, RZ, RZ, -0x800000 ;  /* 0xff800000ff037424 */ /* 0x000fca00078e00ff */
[----:B------:R0:W-:Y:S01]  /*11010*/  STG.E desc[UR44][R4.64], R3 ;  /* 0x0000000304007986 */ /* 0x0001e2000c10192c */
[----:B------:R-:W-:Y:S05]  /*11020*/  BRA `(.L_x_950) ;  /* 0x0000003c00a07947 */ /* 0x000fea0003800000 */
.L_x_948:
[----:B------:R-:W-:-:S08]  /*11030*/  NOP ;  /* 0x0000000000007918 */ /* 0x000fd00000000000 */
[----:B--2---:R-:W0:-:S00]  /*11040*/  USETMAXREG.DEALLOC.CTAPOOL 0x18 ;  /* 0x00000018000079c8 */ /* 0x004e0000080e0500 */
        /* <DEDUP_REMOVED lines=16> */
.L_x_1032:
[----:B------:R-:W-:Y:S01]  /*11150*/  ULDC UR7, c[0x0][0xc50] ;  /* 0x0003140000077ab9 */ /* 0x000fe20000000800 */
[----:B------:R-:W-:Y:S01]  /*11160*/  UMOV UR36, UR6 ;  /* 0x0000000600247c82 */ /* 0x000fe20008000000 */
[----:B------:R-:W-:-:S11]  /*11170*/  UISETP.NE.AND UP0, UPT, UR7, 0x1, UPT ;  /* 0x000000010700788c */ /* 0x000fd6000bf05270 */
[----:B------:R-:W-:Y:S01]  /*11180*/  @UP0 ULDC UR4, c[0x0][0xc54] ;  /* 0x0003150000040ab9 */ /* 0x000fe20000000800 */
[----:B------:R-:W-:Y:S01]  /*11190*/  @UP0 ULDC UR8, c[0x0][0xc58] ;  /* 0x0003160000080ab9 */ /* 0x000fe20000000800 */
[----:B------:R-:W-:-:S04]  /*111a0*/  UIMAD.WIDE.U32 UR4, UR6, UR4, URZ ;  /* 0x00000004060472a5 */ /* 0x000fc8000f8e003f */
[----:B------:R-:W-:-:S12]  /*111b0*/  @UP0 USHF.R.U32.HI UR36, URZ, UR8, UR5 ;  /* 0x000000083f240299 */ /* 0x000fd80008011605 */
.L_x_1033:
[----:B------:R-:W-:Y:S01]  /*111c0*/  ISETP.GE.AND P0, PT, R19, RZ, PT ;  /* 0x000000ff1300720c */ /* 0x000fe20003f06270 */
[----:B------:R-:W-:Y:S01]  /*111d0*/  UIADD3 UR41, -UR36, URZ, URZ ;  /* 0x0000003f24297290 */ /* 0x000fe2000fffe13f */
[----:B------:R-:W-:Y:S02]  /*111e0*/  IMAD.MOV.U32 R9, RZ, RZ, 0x1 ;  /* 0x00000001ff097424 */ /* 0x000fe400078e00ff */
[----:B------:R-:W-:Y:S01]  /*111f0*/  IMAD.MOV.U32 R0, RZ, RZ, RZ ;  /* 0x000000ffff007224 */ /* 0x000fe200078e00ff */
[----:B------:R-:W-:Y:S01]  /*11200*/  UIMAD UR41, UR7, UR41, UR6 ;  /* 0x00000029072972a4 */ /* 0x000fe2000f8e0206 */
[----:B------:R-:W-:-:S07]  /*11210*/  IMAD.MOV.U32 R3, RZ, RZ, 0x1 ;  /* 0x00000001ff037424 */ /* 0x000fce00078e00ff */
[----:B------:R-:W-:Y:S05]  /*11220*/  @!P0 BRA `(.L_x_1034) ;  /* 0x0000003800608947 */ /* 0x000fea0003800000 */
[----:B------:R-:W0:Y:S01]  /*11230*/  S2UR UR40, SR_CTAID.X ;  /* 0x00000000002879c3 */ /* 0x000e220000002500 */
[----:B------:R-:W-:Y:S01]  /*11240*/  ULDC.64 UR4, c[0x0][0x418] ;  /* 0x0001060000047ab9 */ /* 0x000fe20000000a00 */
[----:B------:R-:W-:Y:S01]  /*11250*/  ULDC UR6, c[0x0][0x448] ;  /* 0x0001120000067ab9 */ /* 0x000fe20000000800 */
[----:B------:R-:W-:Y:S02]  /*11260*/  UISETP.NE.U32.AND UP0, UPT, UR4, URZ, UPT ;  /* 0x0000003f0400728c */ /* 0x000fe4000bf05070 */
[----:B------:R-:W-:Y:S02]  /*11270*/  UISETP.NE.AND UP1, UPT, UR6, 0x1, UPT ;  /* 0x000000010600788c */ /* 0x000fe4000bf25270 */
[----:B------:R-:W-:Y:S01]  /*11280*/  UISETP.NE.AND.EX UP0, UPT, UR5, URZ, UPT, UP0 ;  /* 0x0000003f0500728c */ /* 0x000fe2000bf05300 */
[----:B------:R-:W-:Y:S02]  /*11290*/  ULDC UR6, c[0x0][0x424] ;  /* 0x0001090000067ab9 */ /* 0x000fe40000000800 */
[----:B------:R-:W-:Y:S01]  /*112a0*/  ULDC.64 UR4, c[0x0][0x9e0] ;  /* 0x0002780000047ab9 */ /* 0x000fe20000000a00 */
[----:B------:R-:W-:-:S02]  /*112b0*/  USEL UR9, UR6, 0x1, UP0 ;  /* 0x0000000106097887 */ /* 0x000fc40008000000 */
[----:B------:R-:W-:Y:S01]  /*112c0*/  UISETP.GE.AND UP0, UPT, UR5, 0x1, UPT ;  /* 0x000000010500788c */ /* 0x000fe2000bf06270 */
[----:B------:R-:W-:Y:S02]  /*112d0*/  ULDC UR10, c[0x0][0x288] ;  /* 0x0000a200000a7ab9 */ /* 0x000fe40000000800 */
[----:B------:R-:W-:Y:S01]  /*112e0*/  @UP1 ULDC UR7, c[0x0][0x44c] ;  /* 0x0001130000071ab9 */ /* 0x000fe20000000800 */
[----:B------:R-:W-:Y:S01]  /*112f0*/  ULDC UR12, c[0x0][0x2f0] ;  /* 0x0000bc00000c7ab9 */ /* 0x000fe20000000800 */
[----:B------:R-:W-:Y:S01]  /*11300*/  UIADD3 UR11, -UR10, 0x1, URZ ;  /* 0x000000010a0b7890 */ /* 0x000fe2000fffe13f */
[----:B------:R-:W-:Y:S01]  /*11310*/  PLOP3.LUT P1, PT, PT, PT, UP0, 0x80, 0x0 ;  /* 0x000000000000781c */ /* 0x000fe20003f2f008 */
[----:B------:R-:W-:Y:S01]  /*11320*/  UIMAD UR13, UR9, UR12, 0x7f ;  /* 0x0000007f090d74a4 */ /* 0x000fe2000f8e020c */
[----:B------:R-:W-:Y:S01]  /*11330*/  @UP1 ULDC UR14, c[0x0][0x450] ;  /* 0x00011400000e1ab9 */ /* 0x000fe20000000800 */
[----:B------:R-:W-:Y:S02]  /*11340*/  UIMAD UR11, UR9, UR12, UR11 ;  /* 0x0000000c090b72a4 */ /* 0x000fe4000f8e020b */
[----:B0-----:R-:W-:-:S04]  /*11350*/  USHF.L.U32 UR40, UR40, 0x7, URZ ;  /* 0x0000000728287899 */ /* 0x001fc8000800063f */
[----:B------:R-:W-:-:S04]  /*11360*/  UIADD3 UR8, UR40, 0x7f, URZ ;  /* 0x0000007f28087890 */ /* 0x000fc8000fffe03f */
[----:B------:R-:W-:-:S04]  /*11370*/  UIMAD.WIDE.U32 UR6, UR8, UR7, URZ ;  /* 0x00000007080672a5 */ /* 0x000fc8000f8e003f */
[----:B------:R-:W-:Y:S02]  /*11380*/  @UP1 USHF.R.U32.HI UR8, URZ, UR14, UR7 ;  /* 0x0000000e3f081299 */ /* 0x000fe40008011607 */
[----:B------:R-:W-:Y:S02]  /*11390*/  USHF.R.S32.HI UR7, URZ, 0x1f, UR13 ;  /* 0x0000001f3f077899 */ /* 0x000fe4000801140d */
[----:B------:R-:W-:Y:S02]  /*113a0*/  UIADD3 UR6, UR11, UR8, URZ ;  /* 0x000000080b067290 */ /* 0x000fe4000fffe03f */
[----:B------:R-:W-:Y:S02]  /*113b0*/  ULEA.HI UR7, UR7, UR13, URZ, 0x7 ;  /* 0x0000000d07077291 */ /* 0x000fe4000f8f383f */
[----:B------:R-:W-:Y:S02]  /*113c0*/  UIADD3 UR4, UR6, UR4, URZ ;  /* 0x0000000406047290 */ /* 0x000fe4000fffe03f */
[----:B------:R-:W-:Y:S01]  /*113d0*/  USHF.R.S32.HI UR39, URZ, 0x7, UR7 ;  /* 0x000000073f277899 */ /* 0x000fe20008011407 */
[----:B------:R-:W-:Y:S11]  /*113e0*/  @!P1 BRA `(.L_x_1035) ;  /* 0x0000000000449947 */ /* 0x000ff60003800000 */
[----:B------:R-:W-:Y:S01]  /*113f0*/  ISETP.LT.AND P0, PT, RZ, UR6, PT ;  /* 0x00000006ff007c0c */ /* 0x000fe2000bf01270 */
[----:B------:R-:W-:-:S12]  /*11400*/  UIADD3 UR8, UR6, -0x1, URZ ;  /* 0xffffffff06087890 */ /* 0x000fd8000fffe03f */
[----:B------:R-:W-:Y:S05]  /*11410*/  @P0 BRA `(.L_x_1036) ;  /* 0x00000000001c0947 */ /* 0x000fea0003800000 */
[----:B------:R-:W-:Y:S02]  /*11420*/  UISETP.NE.AND UP0, UPT, UR5, 0x1, UPT ;  /* 0x000000010500788c */ /* 0x000fe4000bf05270 */
[----:B------:R-:W-:-:S09]  /*11430*/  UIADD3 UR8, -UR6, URZ, URZ ;  /* 0x0000003f06087290 */ /* 0x000fd2000fffe13f */
[----:B------:R-:W-:Y:S02]  /*11440*/  @UP0 ULDC.64 UR14, c[0x0][0x9e8] ;  /* 0x00027a00000e0ab9 */ /* 0x000fe40000000a00 */
[----:B------:R-:W-:-:S04]  /*11450*/  UIMAD.WIDE.U32 UR6, UR8, UR14, URZ ;  /* 0x0000000e080672a5 */ /* 0x000fc8000f8e003f */
[----:B------:R-:W-:-:S04]  /*11460*/  @UP0 USHF.R.U32.HI UR8, URZ, UR15, UR7 ;  /* 0x0000000f3f080299 */ /* 0x000fc80008011607 */
[----:B------:R-:W-:Y:S01]  /*11470*/  ULOP3.LUT UR8, URZ, UR8, URZ, 0x33, !UPT ;  /* 0x000000083f087292 */ /* 0x000fe2000f8e333f */
[----:B------:R-:W-:Y:S11]  /*11480*/  BRA `(.L_x_1037) ;  /* 0x0000000000107947 */ /* 0x000ff60003800000 */
.L_x_1036:
[----:B------:R-:W-:-:S11]  /*11490*/  UISETP.NE.AND UP0, UPT, UR5, 0x1, UPT ;  /* 0x000000010500788c */ /* 0x000fd6000bf05270 */
[----:B------:R-:W-:Y:S02]  /*114a0*/  @UP0 ULDC.64 UR14, c[0x0][0x9e8] ;  /* 0x00027a00000e0ab9 */ /* 0x000fe40000000a00 */
[----:B------:R-:W-:-:S04]  /*114b0*/  UIMAD.WIDE.U32 UR6, UR8, UR14, URZ ;  /* 0x0000000e080672a5 */ /* 0x000fc8000f8e003f */
[----:B------:R-:W-:-:S12]  /*114c0*/  @UP0 USHF.R.U32.HI UR8, URZ, UR15, UR7 ;  /* 0x0000000f3f080299 */ /* 0x000fd80008011607 */
.L_x_1037:
[----:B------:R-:W-:-:S04]  /*114d0*/  UIMAD UR8, UR8, UR5, UR5 ;  /* 0x00000005080872a4 */ /* 0x000fc8000f8e0205 */
[----:B------:R-:W-:-:S04]  /*114e0*/  UISETP.LT.AND UP0, UPT, UR4, UR8, UPT ;  /* 0x000000080400728c */ /* 0x000fc8000bf01270 */
[----:B------:R-:W-:-:S12]  /*114f0*/  USEL UR4, UR4, UR8, UP0 ;  /* 0x0000000804047287 */ /* 0x000fd80008000000 */
.L_x_1035:
[----:B------:R-:W-:Y:S01]  /*11500*/  UIADD3 UR4, UR4, 0x7f, URZ ;  /* 0x0000007f04047890 */ /* 0x000fe2000fffe03f */
[----:B------:R-:W-:Y:S01]  /*11510*/  @UP1 ULDC UR6, c[0x0][0x44c] ;  /* 0x0001130000061ab9 */ /* 0x000fe20000000800 */
[----:B------:R-:W-:Y:S02]  /*11520*/  @UP1 ULDC UR11, c[0x0][0x450] ;  /* 0x00011400000b1ab9 */ /* 0x000fe40000000800 */
[----:B------:R-:W-:Y:S02]  /*11530*/  USHF.R.S32.HI UR8, URZ, 0x1f, UR4 ;  /* 0x0000001f3f087899 */ /* 0x000fe40008011404 */
[----:B------:R-:W-:Y:S02]  /*11540*/  UIMAD.WIDE.U32 UR6, UR40, UR6, URZ ;  /* 0x00000006280672a5 */ /* 0x000fe4000f8e003f */
[----:B------:R-:W-:Y:S02]  /*11550*/  ULEA.HI UR8, UR8, UR4, URZ, 0x7 ;  /* 0x0000000408087291 */ /* 0x000fe4000f8f383f */
[----:B------:R-:W-:Y:S01]  /*11560*/  UIMAD UR9, UR9, UR12, -UR10 ;  /* 0x0000000c090972a4 */ /* 0x000fe2000f8e0a0a */
[----:B------:R-:W-:Y:S01]  /*11570*/  UMOV UR4, UR40 ;  /* 0x0000002800047c82 */ /* 0x000fe20008000000 */
[----:B------:R-:W-:-:S02]  /*11580*/  USHF.R.S32.HI UR42, URZ, 0x7, UR8 ;  /* 0x000000073f2a7899 */ /* 0x000fc40008011408 */
[----:B------:R-:W-:Y:S02]  /*11590*/  @UP1 USHF.R.U32.HI UR4, URZ, UR11, UR7 ;  /* 0x0000000b3f041299 */ /* 0x000fe40008011607 */
[----:B------:R-:W-:Y:S02]  /*115a0*/  UISETP.LT.AND UP0, UPT, UR39, UR42, UPT ;  /* 0x0000002a2700728c */ /* 0x000fe4000bf01270 */
[----:B------:R-:W-:Y:S01]  /*115b0*/  UIADD3 UR4, UR9, UR4, URZ ;  /* 0x0000000409047290 */ /* 0x000fe2000fffe03f */
[----:B------:R-:W-:Y:S01]  /*115c0*/  ULDC UR8, c[0x0][0x9dc] ;  /* 0x0002770000087ab9 */ /* 0x000fe20000000800 */
[----:B------:R-:W-:Y:S02]  /*115d0*/  USEL UR9, UR39, UR42, UP0 ;  /* 0x0000002a27097287 */ /* 0x000fe40008000000 */
[----:B------:R-:W-:Y:S01]  /*115e0*/  UIADD3 UR8, UR4, -UR8, URZ ;  /* 0x8000000804087290 */ /* 0x000fe2000fffe03f */
[----:B------:R-:W-:Y:S11]  /*115f0*/  @!P1 BRA `(.L_x_1038) ;  /* 0x0000000000449947 */ /* 0x000ff60003800000 */
[----:B------:R-:W-:-:S06]  /*11600*/  UISETP.GT.AND UP0, UPT, UR4, -0x1, UPT ;  /* 0xffffffff0400788c */ /* 0x000fcc000bf04270 */
[----:B------:R-:W-:-:S13]  /*11610*/  PLOP3.LUT P0, PT, PT, PT, UP0, 0x80, 0x0 ;  /* 0x000000000000781c */ /* 0x000fda0003f0f008 */
[----:B------:R-:W-:Y:S05]  /*11620*/  @P0 BRA `(.L_x_1039) ;  /* 0x00000000001c0947 */ /* 0x000fea0003800000 */
[----:B------:R-:W-:Y:S02]  /*11630*/  UISETP.NE.AND UP0, UPT, UR5, 0x1, UPT ;  /* 0x000000010500788c */ /* 0x000fe4000bf05270 */
[----:B------:R-:W-:-:S09]  /*11640*/  ULOP3.LUT UR4, URZ, UR4, URZ, 0x33, !UPT ;  /* 0x000000043f047292 */ /* 0x000fd2000f8e333f */
[----:B------:R-:W-:Y:S02]  /*11650*/  @UP0 ULDC.64 UR10, c[0x0][0x9e8] ;  /* 0x00027a00000a0ab9 */ /* 0x000fe40000000a00 */
[----:B------:R-:W-:-:S04]  /*11660*/  UIMAD.WIDE.U32 UR6, UR4, UR10, URZ ;  /* 0x0000000a040672a5 */ /* 0x000fc8000f8e003f */
[----:B------:R-:W-:-:S04]  /*11670*/  @UP0 USHF.R.U32.HI UR4, URZ, UR11, UR7 ;  /* 0x0000000b3f040299 */ /* 0x000fc80008011607 */
[----:B------:R-:W-:Y:S01]  /*11680*/  ULOP3.LUT UR4, URZ, UR4, URZ, 0x33, !UPT ;  /* 0x000000043f047292 */ /* 0x000fe2000f8e333f */
[----:B------:R-:W-:Y:S11]  /*11690*/  BRA `(.L_x_1040) ;  /* 0x0000000000107947 */ /* 0x000ff60003800000 */
.L_x_1039:
[----:B------:R-:W-:-:S11]  /*116a0*/  UISETP.NE.AND UP0, UPT, UR5, 0x1, UPT ;  /* 0x000000010500788c */ /* 0x000fd6000bf05270 */
[----:B------:R-:W-:Y:S02]  /*116b0*/  @UP0 ULDC.64 UR10, c[0x0][0x9e8] ;  /* 0x00027a00000a0ab9 */ /* 0x000fe40000000a00 */
[----:B------:R-:W-:-:S04]  /*116c0*/  UIMAD.WIDE.U32 UR6, UR4, UR10, URZ ;  /* 0x0000000a040672a5 */ /* 0x000fc8000f8e003f */
[----:B------:R-:W-:-:S12]  /*116d0*/  @UP0 USHF.R.U32.HI UR4, URZ, UR11, UR7 ;  /* 0x0000000b3f040299 */ /* 0x000fd80008011607 */
.L_x_1040:
[----:B------:R-:W-:-:S04]  /*116e0*/  UIMAD UR4, UR4, UR5, URZ ;  /* 0x00000005040472a4 */ /* 0x000fc8000f8e023f */
[----:B------:R-:W-:-:S04]  /*116f0*/  UISETP.LT.AND UP0, UPT, UR8, UR4, UPT ;  /* 0x000000040800728c */ /* 0x000fc8000bf01270 */
[----:B------:R-:W-:-:S12]  /*11700*/  USEL UR8, UR8, UR4, !UP0 ;  /* 0x0000000408087287 */ /* 0x000fd8000c000000 */
.L_x_1038:
[----:B------:R-:W-:Y:S02]  /*11710*/  USHF.R.S32.HI UR4, URZ, 0x1f, UR8 ;  /* 0x0000001f3f047899 */ /* 0x000fe40008011408 */
[----:B------:R-:W-:Y:S02]  /*11720*/  USHF.R.U32.HI UR5, URZ, 0x10, UR41 ;  /* 0x000000103f057899 */ /* 0x000fe40008011629 */
[----:B------:R-:W-:Y:S02]  /*11730*/  ULEA.HI UR4, UR4, UR8, URZ, 0x7 ;  /* 0x0000000804047291 */ /* 0x000fe4000f8f383f */
[----:B------:R-:W-:Y:S02]  /*11740*/  UISETP.NE.AND UP0, UPT, UR5, URZ, UPT ;  /* 0x0000003f0500728c */ /* 0x000fe4000bf05270 */
[----:B------:R-:W-:Y:S02]  /*11750*/  USHF.R.S32.HI UR4, URZ, 0x7, UR4 ;  /* 0x000000073f047899 */ /* 0x000fe40008011404 */
[----:B------:R-:W-:-:S04]  /*11760*/  ULOP3.LUT UR41, UR41, 0xffff, URZ, 0xc0, !UPT ;  /* 0x0000ffff29297892 */ /* 0x000fc8000f8ec03f */
[----:B------:R-:W-:-:S03]  /*11770*/  VIMNMX R7, RZ, UR4, !PT ;  /* 0x00000004ff077c48 */ /* 0x000fc6000ffe0100 */
[----:B------:R-:W-:Y:S01]  /*11780*/  @!UP0 ULDC UR5, c[0x0][0x9f0] ;  /* 0x00027c0000058ab9 */ /* 0x000fe20000000800 */
[----:B------:R-:W-:Y:S01]  /*11790*/  ISETP.LT.AND P0, PT, R7, UR9, PT ;  /* 0x0000000907007c0c */ /* 0x000fe2000bf01270 */
[----:B------:R0:W-:Y:S04]  /*117a0*/  STL [R1+0x8], R7 ;  /* 0x0000080701007387 */ /* 0x0001e80000100800 */
[----:B------:R0:W-:Y:S08]  /*117b0*/  STL [R1+0xc], RZ ;  /* 0x00000cff01007387 */ /* 0x0001f00000100800 */
[----:B0-----:R-:W-:Y:S05]  /*117c0*/  @!P0 BRA `(.L_x_1041) ;  /* 0x0000000000708947 */ /* 0x001fea0003800000 */
[----:B------:R-:W-:Y:S01]  /*117d0*/  IMAD.U32 R6, RZ, RZ, UR5 ;  /* 0x00000005ff067e24 */ /* 0x000fe2000f8e00ff */
[----:B------:R-:W-:Y:S01]  /*117e0*/  UIADD3 UR4, UR5, -0x1, UR9 ;  /* 0xffffffff05047890 */ /* 0x000fe2000fffe009 */
[----:B------:R-:W-:-:S03]  /*117f0*/  IMAD.MOV.U32 R2, RZ, RZ, RZ ;  /* 0x000000ffff027224 */ /* 0x000fc600078e00ff */
[-C--:B------:R-:W-:Y:S02]  /*11800*/  IABS R0, R6.reuse ;  /* 0x0000000600007213 */ /* 0x080fe40000000000 */
[----:B------:R-:W-:Y:S02]  /*11810*/  IABS R6, R6 ;  /* 0x0000000600067213 */ /* 0x000fe40000000000 */
[----:B------:R-:W0:Y:S08]  /*11820*/  I2F.RP R4, R0 ;  /* 0x0000000000047306 */ /* 0x000e300000209400 */
[----:B0-----:R-:W0:Y:S02]  /*11830*/  MUFU.RCP R4, R4 ;  /* 0x0000000400047308 */ /* 0x001e240000001000 */
[----:B0-----:R-:W-:-:S06]  /*11840*/  VIADD R3, R4, 0xffffffe ;  /* 0x0ffffffe04037836 */ /* 0x001fcc0000000000 */
[----:B------:R-:W0:Y:S02]  /*11850*/  F2I.FTZ.U32.TRUNC.NTZ R3, R3 ;  /* 0x0000000300037305 */ /* 0x000e24000021f000 */
[----:B0-----:R-:W-:-:S04]  /*11860*/  IMAD.MOV R5, RZ, RZ, -R3 ;  /* 0x000000ffff057224 */ /* 0x001fc800078e0a03 */
[----:B------:R-:W-:-:S04]  /*11870*/  IMAD R5, R5, R0, RZ ;  /* 0x0000000005057224 */ /* 0x000fc800078e02ff */
[----:B------:R-:W-:Y:S01]  /*11880*/  IMAD.HI.U32 R5, R3, R5, R2 ;  /* 0x0000000503057227 */ /* 0x000fe200078e0002 */
[----:B------:R-:W-:-:S03]  /*11890*/  IADD3 R2, -R7, UR4, RZ ;  /* 0x0000000407027c10 */ /* 0x000fc6000fffe1ff */
[----:B------:R-:W-:Y:S01]  /*118a0*/  IMAD.MOV R3, RZ, RZ, -R6 ;  /* 0x000000ffff037224 */ /* 0x000fe200078e0a06 */
[----:B------:R-:W-:Y:S02]  /*118b0*/  IABS R4, R2 ;  /* 0x0000000200047213 */ /* 0x000fe40000000000 */
[----:B------:R-:W-:-:S03]  /*118c0*/  LOP3.LUT R2, R2, UR5, RZ, 0x3c, !PT ;  /* 0x0000000502027c12 */ /* 0x000fc6000f8e3cff */
[----:B------:R-:W-:Y:S01]  /*118d0*/  IMAD.HI.U32 R5, R5, R4, RZ ;  /* 0x0000000405057227 */ /* 0x000fe200078e00ff */
[----:B------:R-:W-:-:S03]  /*118e0*/  ISETP.GE.AND P2, PT, R2, RZ, PT ;  /* 0x000000ff0200720c */ /* 0x000fc60003f46270 */
[----:B------:R-:W-:-:S05]  /*118f0*/  IMAD R3, R5, R3, R4 ;  /* 0x0000000305037224 */ /* 0x000fca00078e0204 */
[----:B------:R-:W-:-:S13]  /*11900*/  ISETP.GT.U32.AND P1, PT, R0, R3, PT ;  /* 0x000000030000720c */ /* 0x000fda0003f24070 */
[----:B------:R-:W-:Y:S02]  /*11910*/  @!P1 IMAD.IADD R3, R3, 0x1, -R0 ;  /* 0x0000000103039824 */ /* 0x000fe400078e0a00 */
[----:B------:R-:W-:Y:S01]  /*11920*/  @!P1 VIADD R5, R5, 0x1 ;  /* 0x0000000105059836 */ /* 0x000fe20000000000 */
[----:B------:R-:W-:Y:S02]  /*11930*/  ISETP.NE.AND P1, PT, RZ, UR5, PT ;  /* 0x00000005ff007c0c */ /* 0x000fe4000bf25270 */
[----:B------:R-:W-:-:S13]  /*11940*/  ISETP.GE.U32.AND P0, PT, R3, R0, PT ;  /* 0x000000000300720c */ /* 0x000fda0003f06070 */
[----:B------:R-:W-:-:S04]  /*11950*/  @P0 VIADD R5, R5, 0x1 ;  /* 0x0000000105050836 */ /* 0x000fc80000000000 */
[----:B------:R-:W-:Y:S01]  /*11960*/  @!P2 IMAD.MOV R5, RZ, RZ, -R5 ;  /* 0x000000ffff05a224 */ /* 0x000fe200078e0a05 */
[----:B------:R-:W-:-:S05]  /*11970*/  @!P1 LOP3.LUT R5, RZ, UR5, RZ, 0x33, !PT ;  /* 0x00000005ff059c12 */ /* 0x000fca000f8e33ff */
[----:B------:R0:W-:Y:S02]  /*11980*/  STL [R1+0xc], R5 ;  /* 0x00000c0501007387 */ /* 0x0001e40000100800 */
.L_x_1041:
[----:B------:R-:W2:Y:S01]  /*11990*/  LDL R2, [R1+0xc] ;  /* 0x00000c0001027983 */ /* 0x000ea20000100800 */
[----:B------:R-:W-:Y:S02]  /*119a0*/  IMAD.MOV.U32 R9, RZ, RZ, 0x1 ;  /* 0x00000001ff097424 */ /* 0x000fe400078e00ff */
[----:B------:R-:W-:Y:S02]  /*119b0*/  IMAD.MOV.U32 R3, RZ, RZ, 0x1 ;  /* 0x00000001ff037424 */ /* 0x000fe400078e00ff */
[----:B--2---:R-:W-:-:S05]  /*119c0*/  IMAD R0, R2, UR41, R7 ;  /* 0x0000002902007c24 */ /* 0x004fca000f8e0207 */
[----:B------:R-:W-:Y:S01]  /*119d0*/  VIADDMNMX R18, R0, R2, UR9, PT ;  /* 0x0000000900127e46 */ /* 0x000fe2000b800102 */
[----:B------:R1:W-:Y:S03]  /*119e0*/  STL [R1+0x4], R0 ;  /* 0x0000040001007387 */ /* 0x0003e60000100800 */
[----:B------:R-:W-:Y:S01]  /*119f0*/  ISETP.GT.AND P0, PT, R18, R0, PT ;  /* 0x000000001200720c */ /* 0x000fe20003f04270 */
[----:B------:R2:W-:Y:S01]  /*11a00*/  STL [R1+0x10], R18 ;  /* 0x0000101201007387 */ /* 0x0005e20000100800 */
[----:B-1----:R-:W-:-:S11]  /*11a10*/  IMAD.MOV.U32 R0, RZ, RZ, RZ ;  /* 0x000000ffff007224 */ /* 0x002fd600078e00ff */
[----:B--2---:R-:W-:Y:S05]  /*11a20*/  @!P0 BRA `(.L_x_1034) ;  /* 0x0000003000608947 */ /* 0x004fea0003800000 */
[----:B------:R-:W1:Y:S01]  /*11a30*/  S2UR UR4, SR_CgaCtaId ;  /* 0x00000000000479c3 */ /* 0x000e620000008800 */
[----:B------:R-:W-:Y:S02]  /*11a40*/  UMOV UR38, 0x400 ;  /* 0x0000040000267882 */ /* 0x000fe40000000000 */
[----:B-1----:R-:W-:-:S04]  /*11a50*/  ULEA UR38, UR4, UR38, 0x18 ;  /* 0x0000002604267291 */ /* 0x002fc8000f8ec03f */
        /* <DEDUP_REMOVED lines=8> */
[----:B------:R-:W-:Y:S02]  /*11ae0*/  IMAD.U32 R4, RZ, RZ, UR6 ;  /* 0x00000006ff047e24 */ /* 0x000fe4000f8e00ff */
[----:B------:R-:W1:Y:S01]  /*11af0*/  LDC.64 R2, c[0x4][R2] ;  /* 0x0100000002027b82 */ /* 0x000e620000000a00 */
[----:B0-----:R-:W-:Y:S02]  /*11b00*/  IMAD.U32 R5, RZ, RZ, UR7 ;  /* 0x00000007ff057e24 */ /* 0x001fe4000f8e00ff */
        /* <DEDUP_REMOVED lines=8> */
[----:B-1----:R-:W-:Y:S05]  /*11b90*/  CALL.ABS.NOINC R2 ;  /* 0x0000000002007343 */ /* 0x002fea0003c00000 */
.L_x_1042:
        /* <DEDUP_REMOVED lines=8> */
[----:B------:R1:W2:Y:S01]  /*11c20*/  LDC.64 R2, c[0x4][R16] ;  /* 0x0100000010027b82 */ /* 0x0002a20000000a00 */
[----:B------:R-:W-:Y:S02]  /*11c30*/  IMAD.U32 R4, RZ, RZ, UR6 ;  /* 0x00000006ff047e24 */ /* 0x000fe4000f8e00ff */
[----:B0-----:R-:W-:Y:S02]  /*11c40*/  IMAD.U32 R5, RZ, RZ, UR7 ;  /* 0x00000007ff057e24 */ /* 0x001fe4000f8e00ff */
[----:B------:R-:W-:Y:S02]  /*11c50*/  IMAD.U32 R6, RZ, RZ, UR8 ;  /* 0x00000008ff067e24 */ /* 0x000fe4000f8e00ff */
[----:B------:R-:W-:-:S02]  /*11c60*/  IMAD.U32 R7, RZ, RZ, UR9 ;  /* 0x00000009ff077e24 */ /* 0x000fc4000f8e00ff */
[----:B------:R-:W-:Y:S02]  /*11c70*/  IMAD.U32 R10, RZ, RZ, UR4 ;  /* 0x00000004ff0a7e24 */ /* 0x000fe4000f8e00ff */
[----:B------:R-:W-:Y:S02]  /*11c80*/  IMAD.U32 R11, RZ, RZ, UR5 ;  /* 0x00000005ff0b7e24 */ /* 0x000fe4000f8e00ff */
[----:B------:R-:W-:Y:S02]  /*11c90*/  IMAD.MOV.U32 R8, RZ, RZ, 0x70 ;  /* 0x00000070ff087424 */ /* 0x000fe400078e00ff */
[----:B------:R-:W-:Y:S02]  /*11ca0*/  IMAD.MOV.U32 R12, RZ, RZ, 0x1 ;  /* 0x00000001ff0c7424 */ /* 0x000fe400078e00ff */
[----:B-1----:R-:W-:-:S07]  /*11cb0*/  IMAD.MOV.U32 R13, RZ, RZ, RZ ;  /* 0x000000ffff0d7224 */ /* 0x002fce00078e00ff */
[----:B------:R-:W-:-:S07]  /*11cc0*/  LEPC R20, `(.L_x_1044) ;  /* 0x000000001014794e */ /* 0x000fce0000000000 */
[----:B--2---:R-:W-:Y:S05]  /*11cd0*/  CALL.ABS.NOINC R2 ;  /* 0x0000000002007343 */ /* 0x004fea0003c00000 */
.L_x_1044:
[----:B------:R0:W1:Y:S01]  /*11ce0*/  LDC.64 R2, c[0x4][R16] ;  /* 0x0100000010027b82 */ /* 0x0000620000000a00 */
[----:B------:R-:W-:Y:S01]  /*11cf0*/  ULDC.64 UR6, c[0x4][0xa0] ;  /* 0x0100280000067ab9 */ /* 0x000fe20000000a00 */
[----:B------:R-:W-:Y:S01]  /*11d00*/  ULDC.64 UR8, c[0x4][0xa8] ;  /* 0x01002a0000087ab9 */ /* 0x000fe20000000a00 */
[----:B------:R-:W-:Y:S01]  /*11d10*/  ULDC.64 UR4, c[0x4][0x18] ;  /* 0x0100060000047ab9 */ /* 0x000fe20000000a00 */
[----:B------:R-:W-:Y:S02]  /*11d20*/  IMAD.U32 R4, RZ, RZ, UR6 ;  /* 0x00000006ff047e24 */ /* 0x000fe4000f8e00ff */
[----:B------:R-:W-:Y:S02]  /*11d30*/  IMAD.U32 R5, RZ, RZ, UR7 ;  /* 0x00000007ff057e24 */ /* 0x000fe4000f8e00ff */
[----:B------:R-:W-:Y:S02]  /*11d40*/  IMAD.U32 R6, RZ, RZ, UR8 ;  /* 0x00000008ff067e24 */ /* 0x000fe4000f8e00ff */
[----:B------:R-:W-:-:S02]  /*11d50*/  IMAD.U32 R7, RZ, RZ, UR9 ;  /* 0x00000009ff077e24 */ /* 0x000fc4000f8e00ff */
[----:B------:R-:W-:Y:S02]  /*11d60*/  IMAD.U32 R10, RZ, RZ, UR4 ;  /* 0x00000004ff0a7e24 */ /* 0x000fe4000f8e00ff */
[----:B------:R-:W-:Y:S02]  /*11d70*/  IMAD.U32 R11, RZ, RZ, UR5 ;  /* 0x00000005ff0b7e24 */ /* 0x000fe4000f8e00ff */
[----:B------:R-:W-:Y:S02]  /*11d80*/  IMAD.MOV.U32 R8, RZ, RZ, 0x70 ;  /* 0x00000070ff087424 */ /* 0x000fe400078e00ff */
[----:B------:R-:W-:Y:S02]  /*11d90*/  IMAD.MOV.U32 R12, RZ, RZ, 0x1 ;  /* 0x00000001ff0c7424 */ /* 0x000fe400078e00ff */
[----:B0-----:R-:W-:-:S07]  /*11da0*/  IMAD.MOV.U32 R13, RZ, RZ, RZ ;  /* 0x000000ffff0d7224 */ /* 0x001fce00078e00ff */
[----:B------:R-:W-:-:S07]  /*11db0*/  LEPC R20, `(.L_x_1043) ;  /* 0x000000001014794e */ /* 0x000fce0000000000 */
[----:B-1----:R-:W-:Y:S05]  /*11dc0*/  CALL.ABS.NOINC R2 ;  /* 0x0000000002007343 */ /* 0x002fea0003c00000 */
.L_x_1043:
[----:B------:R-:W1:Y:S02]  /*11dd0*/  LDC.64 R2, c[0x0][0x9f8] ;  /* 0x00027e00ff027b82 */ /* 0x000e640000000a00 */
[----:B-1----:R-:W-:-:S04]  /*11de0*/  ISETP.NE.U32.AND P0, PT, R2, RZ, PT ;  /* 0x000000ff0200720c */ /* 0x002fc80003f05070 */
[----:B------:R-:W-:-:S13]  /*11df0*/  ISETP.NE.AND.EX P0, PT, R3, RZ, PT, P0 ;  /* 0x000000ff0300720c */ /* 0x000fda0003f05300 */
[----:B------:R-:W1:Y:S02]  /*11e00*/  @P0 LDC.64 R2, c[0x0][0x9f8] ;  /* 0x00027e00ff020b82 */ /* 0x000e640000000a00 */
[----:B-1----:R-:W-:-:S05]  /*11e10*/  @P0 IMAD.WIDE R2, R19, 0x4, R2 ;  /* 0x0000000413020825 */ /* 0x002fca00078e0202 */
[----:B------:R1:W2:Y:S01]  /*11e20*/  @P0 LDG.E R19, desc[UR44][R2.64] ;  /* 0x0000002c02130981 */ /* 0x0002a2000c1e1900 */
[----:B------:R-:W-:Y:S01]  /*11e30*/  UMOV UR4, 0xffffffff ;  /* 0xffffffff00047882 */ /* 0x000fe20000000000 */
[----:B------:R-:W-:Y:S01]  /*11e40*/  LOP3.LUT R17, R17, 0xfffffffe, RZ, 0xc0, !PT ;  /* 0xfffffffe11117812 */ /* 0x000fe200078ec0ff */
[----:B------:R-:W-:Y:S01]  /*11e50*/  VIADD R18, R18, 0xffffffff ;  /* 0xffffffff12127836 */ /* 0x000fe20000000000 */
[----:B------:R-:W3:Y:S01]  /*11e60*/  S2R R0, SR_TID.X ;  /* 0x0000000000007919 */ /* 0x000ee20000002100 */
[----:B-1----:R-:W1:Y:S02]  /*11e70*/  LDC.64 R2, c[0x0][0x418] ;  /* 0x00010600ff027b82 */ /* 0x002e640000000a00 */
[----:B-1----:R-:W-:Y:S02]  /*11e80*/  ISETP.NE.U32.AND P0, PT, R2, RZ, PT ;  /* 0x000000ff0200720c */ /* 0x002fe40003f05070 */
[----:B---3--:R-:W-:Y:S02]  /*11e90*/  SHF.R.U32.HI R0, RZ, 0x5, R0 ;  /* 0x00000005ff007819 */ /* 0x008fe40000011600 */
[----:B------:R-:W-:-:S02]  /*11ea0*/  ISETP.NE.AND.EX P1, PT, R3, RZ, PT, P0 ;  /* 0x000000ff0300720c */ /* 0x000fc40003f25300 */
[----:B------:R-:W-:-:S11]  /*11eb0*/  LOP3.LUT R0, R0, 0x3, RZ, 0xc0, !PT ;  /* 0x0000000300007812 */ /* 0x000fd600078ec0ff */
[----:B------:R-:W-:Y:S02]  /*11ec0*/  @P1 LOP3.LUT R17, R17, 0x1, RZ, 0xfc, !PT ;  /* 0x0000000111111812 */ /* 0x000fe400078efcff */
[----:B--2---:R-:W-:Y:S02]  /*11ed0*/  SHF.R.S32.HI R6, RZ, 0x1f, R19 ;  /* 0x0000001fff067819 */ /* 0x004fe40000011413 */
[----:B------:R-:W-:-:S03]  /*11ee0*/  SEL R16, R19, RZ, !P1 ;  /* 0x000000ff13107207 */ /* 0x000fc60004800000 */
[----:B------:R1:W-:Y:S01]  /*11ef0*/  STL [R1], R6 ;  /* 0x0000000601007387 */ /* 0x0003e20000100800 */
[----:B------:R-:W-:Y:S05]  /*11f00*/  BRA.DIV UR4, `(.L_x_1045) ;  /* 0x0000003204c87947 */ /* 0x000fea000b800000 */
[----:B------:R2:W3:Y:S02]  /*11f10*/  SHFL.IDX PT, R14, R0, RZ, 0x1f ;  /* 0x00001fff000e7589 */ /* 0x0004e400000e0000 */
.L_x_1122:
[----:B---3--:R-:W-:Y:S02]  /*11f20*/  ISETP.NE.AND P0, PT, R14, RZ, PT ;  /* 0x000000ff0e00720c */ /* 0x008fe40003f05270 */
[----:B------:R-:W-:Y:S02]  /*11f30*/  PLOP3.LUT P2, PT, PT, PT, PT, 0x8, 0x0 ;  /* 0x000000000000781c */ /* 0x000fe40003f4e170 */
[----:B------:R-:W-:-:S11]  /*11f40*/  LOP3.LUT R17, R17, 0xfffffffd, RZ, 0xc0, !PT ;  /* 0xfffffffd11117812 */ /* 0x000fd600078ec0ff */
[----:B------:R-:W-:Y:S01]  /*11f50*/  @P2 LOP3.LUT R17, R17, 0x2, RZ, 0xfc, !PT ;  /* 0x0000000211112812 */ /* 0x000fe200078efcff */
[----:B------:R-:W-:Y:S06]  /*11f60*/  @P0 BRA `(.L_x_1046) ;  /* 0x0000000000f00947 */ /* 0x000fec0003800000 */
[----:B------:R-:W-:-:S03]  /*11f70*/  UMOV UR4, 0xffffffff ;  /* 0xffffffff00047882 */ /* 0x000fc60000000000 */
[----:B------:R-:W-:Y:S05]  /*11f80*/  BRA.DIV UR4, `(.L_x_1047) ;  /* 0x0000003204c87947 */ /* 0x000fea000b800000 */
[----:B------:R-:W-:-:S13]  /*11f90*/  ELECT P6, URZ, PT ;  /* 0x00000000003f782f */ /* 0x000fda00038c0000 */
.L_x_1125:
[----:B------:R-:W-:Y:S05]  /*11fa0*/  @!P6 BRA `(.L_x_1046) ;  /* 0x0000000000e0e947 */ /* 0x000fea0003800000 */
[----:B------:R-:W-:Y:S01]  /*11fb0*/  IMAD.MOV.U32 R16, RZ, RZ, R19 ;  /* 0x000000ffff107224 */ /* 0x000fe200078e0013 */
[----:B------:R-:W-:Y:S06]  /*11fc0*/  @!P1 BRA `(.L_x_1048) ;  /* 0x0000000000449947 */ /* 0x000fec0003800000 */
[----:B------:R-:W3:Y:S01]  /*11fd0*/  LDC R7, c[0x0][0x43c] ;  /* 0x00010f00ff077b82 */ /* 0x000ee20000000800 */
[----:B------:R-:W-:Y:S01]  /*11fe0*/  ULDC.64 UR4, c[0x0][0x428] ;  /* 0x00010a0000047ab9 */ /* 0x000fe20000000a00 */
[----:B---3--:R-:W-:-:S13]  /*11ff0*/  ISETP.NE.AND P0, PT, R7, 0x1, PT ;  /* 0x000000010700780c */ /* 0x008fda0003f05270 */
[----:B0-----:R-:W2:Y:S02]  /*12000*/  @P0 LDC.64 R4, c[0x0][0x440] ;  /* 0x00011000ff040b82 */ /* 0x001ea40000000a00 */
[----:B--2---:R-:W-:-:S04]  /*12010*/  @P0 IMAD.HI.U32 R0, R18, R4, RZ ;  /* 0x0000000412000227 */ /* 0x004fc800078e00ff */
[----:B------:R-:W-:Y:S01]  /*12020*/  IMAD.MOV.U32 R4, RZ, RZ, R18 ;  /* 0x000000ffff047224 */ /* 0x000fe200078e0012 */
[----:B------:R-:W-:-:S04]  /*12030*/  @P0 SHF.R.U32.HI R4, RZ, R5, R0 ;  /* 0x00000005ff040219 */ /* 0x000fc80000011600 */
[--C-:B------:R-:W-:Y:S01]  /*12040*/  SHF.R.S32.HI R5, RZ, 0x1f, R4.reuse ;  /* 0x0000001fff057819 */ /* 0x100fe20000011404 */
[----:B------:R-:W-:-:S04]  /*12050*/  IMAD.MOV R0, RZ, RZ, -R4 ;  /* 0x000000ffff007224 */ /* 0x000fc800078e0a04 */
[----:B------:R-:W-:Y:S02]  /*12060*/  IMAD R18, R7, R0, R18 ;  /* 0x0000000007127224 */ /* 0x000fe400078e0212 */
[----:B------:R-:W-:Y:S02]  /*12070*/  IMAD R0, R6, UR4, RZ ;  /* 0x0000000406007c24 */ /* 0x000fe4000f8e02ff */
[----:B------:R-:W-:-:S04]  /*12080*/  IMAD.WIDE.U32 R4, R19, UR4, R4 ;  /* 0x0000000413047c25 */ /* 0x000fc8000f8e0004 */
[----:B------:R-:W-:Y:S01]  /*12090*/  IMAD R7, R19, UR5, R0 ;  /* 0x0000000513077c24 */ /* 0x000fe2000f8e0200 */
[----:B------:R-:W-:-:S03]  /*120a0*/  LEA R2, P0, R4, R2, 0x2 ;  /* 0x0000000204027211 */ /* 0x000fc600078010ff */
[----:B------:R-:W-:-:S05]  /*120b0*/  IMAD.IADD R0, R5, 0x1, R7 ;  /* 0x0000000105007824 */ /* 0x000fca00078e0207 */
[----:B------:R-:W-:-:S05]  /*120c0*/  LEA.HI.X R3, R4, R3, R0, 0x2, P0 ;  /* 0x0000000304037211 */ /* 0x000fca00000f1400 */
[----:B------:R3:W5:Y:S02]  /*120d0*/  LDG.E R16, desc[UR44][R2.64] ;  /* 0x0000002c02107981 */ /* 0x000764000c1e1900 */
.L_x_1048:
[----:B--2---:R-:W-:Y:S01]  /*120e0*/  IMAD.MOV.U32 R0, RZ, RZ, 0x1 ;  /* 0x00000001ff007424 */ /* 0x004fe200078e00ff */
[----:B-1----:R-:W3:Y:S04]  /*120f0*/  S2R R6, SR_TID.X ;  /* 0x0000000000067919 */ /* 0x002ee80000002100 */
[----:B------:R-:W-:-:S04]  /*12100*/  SHF.L.U32 R0, R0, 0x1f, RZ ;  /* 0x0000001f00007819 */ /* 0x000fc800000006ff */
[----:B------:R-:W1:Y:S01]  /*12110*/  SYNCS.PHASECHK.TRANS64.TRYWAIT P0, [UR38+0x28840], R0 ;  /* 0x02884000ff0075a7 */ /* 0x000e620008000166 */
[----:B---3--:R-:W-:-:S04]  /*12120*/  LOP3.LUT R2, R6, 0x7f, RZ, 0xc0, !PT ;  /* 0x0000007f06027812 */ /* 0x008fc800078ec0ff */
[----:B------:R-:W-:Y:S01]  /*12130*/  ISETP.NE.AND P1, PT, R2, RZ, PT ;  /* 0x000000ff0200720c */ /* 0x000fe20003f25270 */
[----:B-1----:R-:W-:-:S12]  /*12140*/  @!P0 BRA `(.L_x_1049) ;  /* 0x0000003000788947 */ /* 0x002fd80003800000 */
.L_x_1126:
[----:B------:R-:W-:Y:S05]  /*12150*/  @P1 BRA `(.L_x_1050) ;  /* 0x0000000000181947 */ /* 0x000fea0003800000 */
[----:B------:R-:W2:Y:S01]  /*12160*/  S2R R2, SR_TID.X ;  /* 0x0000000000027919 */ /* 0x000ea20000002100 */
[----:B-1----:R-:W-:-:S04]  /*12170*/  IMAD.MOV.U32 R0, RZ, RZ, 0x8000 ;  /* 0x00008000ff007424 */ /* 0x002fc800078e00ff */
[----:B------:R3:W-:Y:S01]  /*12180*/  SYNCS.ARRIVE.TRANS64 RZ, [UR38+0x28830], R0 ;  /* 0x02883000ffff79a7 */ /* 0x0007e20008000026 */
[----:B--2---:R-:W-:-:S13]  /*12190*/  LOP3.LUT P0, RZ, R2, 0x1f, RZ, 0xc0, !PT ;  /* 0x0000001f02ff7812 */ /* 0x004fda000780c0ff */
[----:B---3--:R-:W-:Y:S05]  /*121a0*/  @!P0 BRA `(.L_x_1050) ;  /* 0x0000000000048947 */ /* 0x008fea0003800000 */
[----:B------:R-:W-:Y:S01]  /*121b0*/  BPT.TRAP 0x1 ;  /* 0x000000040000795c */ /* 0x000fe20000300000 */
.L_x_1050:
[----:B------:R-:W-:Y:S01]  /*121c0*/  R2UR UR11, R18 ;  /* 0x00000000120b72ca */ /* 0x000fe200000e0000 */
[----:B------:R-:W-:Y:S01]  /*121d0*/  ULDC.64 UR4, c[0x0][0x198] ;  /* 0x0000660000047ab9 */ /* 0x000fe20000000a00 */
[----:B-----5:R-:W-:Y:S01]  /*121e0*/  R2UR UR13, R16 ;  /* 0x00000000100d72ca */ /* 0x020fe200000e0000 */
[----:B------:R-:W-:Y:S01]  /*121f0*/  UIADD3 UR4, UP0, UR4, 0x370, URZ ;  /* 0x0000037004047890 */ /* 0x000fe2000ff1e03f */
[----:B------:R-:W-:Y:S01]  /*12200*/  PLOP3.LUT P0, PT, PT, PT, PT, 0x80, 0x0 ;  /* 0x000000000000781c */ /* 0x000fe20003f0f070 */
[----:B------:R-:W-:Y:S01]  /*12210*/  UIADD3 UR8, UR38, 0x18400, URZ ;  /* 0x0001840026087890 */ /* 0x000fe2000fffe03f */
[----:B------:R-:W-:Y:S01]  /*12220*/  LOP3.LUT R17, R17, 0xfffffffd, RZ, 0xc0, !PT ;  /* 0xfffffffd11117812 */ /* 0x000fe200078ec0ff */
[----:B------:R-:W-:Y:S02]  /*12230*/  UIADD3 UR9, UR38, 0x28830, URZ ;  /* 0x0002883026097890 */ /* 0x000fe4000fffe03f */
[----:B------:R-:W-:Y:S02]  /*12240*/  UIADD3.X UR5, URZ, UR5, URZ, UP0, !UPT ;  /* 0x000000053f057290 */ /* 0x000fe400087fe43f */
[----:B------:R-:W-:-:S02]  /*12250*/  UIADD3 UR32, UR38, 0x1c400, URZ ;  /* 0x0001c40026207890 */ /* 0x000fc4000fffe03f */
[----:B------:R-:W-:Y:S01]  /*12260*/  USHF.L.U32 UR11, UR11, 0x7, URZ ;  /* 0x000000070b0b7899 */ /* 0x000fe2000800063f */
        /* <DEDUP_REMOVED lines=8> */
[----:B------:R3:W-:Y:S01]  /*122f0*/  UTMALDG.4D [UR8], [UR4], desc[UR6] ;  /* 0x00000608040075b4 */ /* 0x0007e20008019000 */
[----:B------:R-:W-:Y:S01]  /*12300*/  @P0 LOP3.LUT R17, R17, 0x2, RZ, 0xfc, !PT ;  /* 0x0000000211110812 */ /* 0x000fe200078efcff */
[----:B------:R3:W-:Y:S02]  /*12310*/  UTMALDG.4D [UR32], [UR4], desc[UR6] ;  /* 0x00000620040075b4 */ /* 0x0007e40008019000 */
[----:B---3--:R-:W-:-:S04]  /*12320*/  NOP ;  /* 0x0000000000007918 */ /* 0x008fc80000000000 */
.L_x_1046:
        /* <DEDUP_REMOVED lines=11> */
[----:B-1----:R-:W1:Y:S01]  /*123e0*/  LDC.64 R2, c[0x4][R2] ;  /* 0x0100000002027b82 */ /* 0x002e620000000a00 */
        /* <DEDUP_REMOVED lines=9> */
[----:B-12---:R-:W-:Y:S05]  /*12480*/  CALL.ABS.NOINC R2 ;  /* 0x0000000002007343 */ /* 0x006fea0003c00000 */
.L_x_1051:
[----:B------:R-:W0:Y:S01]  /*12490*/  S2R R4, SR_CTAID.Z ;  /* 0x0000000000047919 */ /* 0x000e220000002700 */
[----:B------:R-:W3:Y:S01]  /*124a0*/  LDC R8, c[0x0][0x448] ;  /* 0x00011200ff087b82 */ /* 0x000ee20000000800 */
[----:B------:R-:W-:Y:S01]  /*124b0*/  USHF.R.S32.HI UR4, URZ, 0x1f, UR36 ;  /* 0x0000001f3f047899 */ /* 0x000fe20008011424 */
[----:B------:R-:W4:Y:S01]  /*124c0*/  S2R R11, SR_TID.X ;  /* 0x00000000000b7919 */ /* 0x000f220000002100 */
[----:B------:R-:W-:Y:S02]  /*124d0*/  ULDC.64 UR8, c[0x0][0x2d8] ;  /* 0x0000b60000087ab9 */ /* 0x000fe40000000a00 */
[----:B------:R-:W-:-:S03]  /*124e0*/  UIMAD UR6, UR4, UR8, URZ ;  /* 0x00000008040672a4 */ /* 0x000fc6000f8e023f */
[----:B-1----:R-:W2:Y:S01]  /*124f0*/  LDC.64 R2, c[0x0][0x2e0] ;  /* 0x0000b800ff027b82 */ /* 0x002ea20000000a00 */
[----:B------:R-:W-:Y:S02]  /*12500*/  UIMAD.WIDE.U32 UR4, UR36, UR8, URZ ;  /* 0x00000008240472a5 */ /* 0x000fe4000f8e003f */
[----:B------:R-:W-:-:S04]  /*12510*/  UIMAD UR6, UR36, UR9, UR6 ;  /* 0x00000009240672a4 */ /* 0x000fc8000f8e0206 */
[----:B------:R-:W-:Y:S01]  /*12520*/  UIADD3 UR5, UR5, UR6, URZ ;  /* 0x0000000605057290 */ /* 0x000fe2000fffe03f */
[----:B---3--:R-:W-:Y:S02]  /*12530*/  ISETP.NE.AND P0, PT, R8, 0x1, PT ;  /* 0x000000010800780c */ /* 0x008fe40003f05270 */
[----:B0-----:R-:W-:Y:S02]  /*12540*/  SHF.R.S32.HI R5, RZ, 0x1f, R4 ;  /* 0x0000001fff057819 */ /* 0x001fe40000011404 */
[----:B----4-:R-:W-:-:S03]  /*12550*/  LOP3.LUT R9, R11, 0x7f, RZ, 0xc0, !PT ;  /* 0x0000007f0b097812 */ /* 0x010fc600078ec0ff */
[-C--:B--2---:R-:W-:Y:S02]  /*12560*/  IMAD R0, R5, R2.reuse, RZ ;  /* 0x0000000205007224 */ /* 0x084fe400078e02ff */
[----:B------:R-:W-:Y:S02]  /*12570*/  IMAD.SHL.U32 R7, R11, 0x10, RZ ;  /* 0x000000100b077824 */ /* 0x000fe400078e00ff */
[C---:B------:R-:W-:Y:S02]  /*12580*/  IMAD R5, R4.reuse, R3, R0 ;  /* 0x0000000304057224 */ /* 0x040fe400078e0200 */
[----:B------:R-:W-:Y:S01]  /*12590*/  IMAD.WIDE.U32 R2, R4, R2, UR4 ;  /* 0x0000000404027e25 */ /* 0x000fe2000f8e0002 */
[----:B------:R-:W0:Y:S01]  /*125a0*/  @P0 LDC R0, c[0x0][0x450] ;  /* 0x00011400ff000b82 */ /* 0x000e220000000800 */
[----:B------:R-:W-:Y:S01]  /*125b0*/  SHF.R.U32.HI R4, RZ, 0x3, R9 ;  /* 0x00000003ff047819 */ /* 0x000fe20000011609 */
[----:B------:R-:W-:Y:S01]  /*125c0*/  ULDC.64 UR4, c[0x0][0x2d0] ;  /* 0x0000b40000047ab9 */ /* 0x000fe20000000a00 */
[----:B------:R-:W-:-:S02]  /*125d0*/  IMAD.IADD R3, R3, 0x1, R5 ;  /* 0x0000000103037824 */ /* 0x000fc400078e0205 */
[----:B------:R-:W-:-:S03]  /*125e0*/  LOP3.LUT R6, R4, 0x70, R7, 0xf8, !PT ;  /* 0x0000007004067812 */ /* 0x000fc600078ef807 */
[----:B------:R-:W1:Y:S02]  /*125f0*/  @P0 LDC R5, c[0x0][0x44c] ;  /* 0x00011300ff050b82 */ /* 0x000e640000000800 */
[----:B------:R-:W-:-:S04]  /*12600*/  VIADD R6, R6, UR40 ;  /* 0x0000002806067c36 */ /* 0x000fc80008000000 */
[----:B-1----:R-:W-:-:S04]  /*12610*/  @P0 IMAD.HI.U32 R7, R6, R5, RZ ;  /* 0x0000000506070227 */ /* 0x002fc800078e00ff */
[----:B------:R-:W-:Y:S01]  /*12620*/  IMAD.MOV.U32 R5, RZ, RZ, R6 ;  /* 0x000000ffff057224 */ /* 0x000fe200078e0006 */
        /* <DEDUP_REMOVED lines=11> */
[----:B------:R-:W-:-:S04]  /*126e0*/  IMAD R5, R5, UR4, RZ ;  /* 0x0000000405057c24 */ /* 0x000fc8000f8e02ff */
[----:B------:R-:W-:Y:S01]  /*126f0*/  IMAD R5, R0, UR5, R5 ;  /* 0x0000000500057c24 */ /* 0x000fe2000f8e0205 */
[----:B------:R-:W-:Y:S02]  /*12700*/  ULDC.64 UR4, c[0x0][0x280] ;  /* 0x0000a00000047ab9 */ /* 0x000fe40000000a00 */
[----:B------:R-:W-:Y:S01]  /*12710*/  LEA R0, P0, R2, UR4, 0x1 ;  /* 0x0000000402007c11 */ /* 0x000fe2000f8008ff */
[----:B------:R-:W-:Y:S01]  /*12720*/  IMAD.IADD R3, R3, 0x1, R5 ;  /* 0x0000000103037824 */ /* 0x000fe200078e0205 */
[----:B------:R-:W-:-:S04]  /*12730*/  ULDC UR4, c[0x0][0x2b8] ;  /* 0x0000ae0000047ab9 */ /* 0x000fc80000000800 */
[----:B------:R-:W-:Y:S01]  /*12740*/  LEA.HI.X R6, R2, UR5, R3, 0x1, P0 ;  /* 0x0000000502067c11 */ /* 0x000fe200080f0c03 */
[----:B------:R-:W-:-:S05]  /*12750*/  IMAD.SHL.U32 R2, R11, 0x8, RZ ;  /* 0x000000080b027824 */ /* 0x000fca00078e00ff */
[----:B------:R-:W-:-:S04]  /*12760*/  LOP3.LUT R10, R2, 0x38, RZ, 0xc0, !PT ;  /* 0x00000038020a7812 */ /* 0x000fc800078ec0ff */
[C---:B------:R-:W-:Y:S02]  /*12770*/  LOP3.LUT R3, R10.reuse, 0x40, RZ, 0xfc, !PT ;  /* 0x000000400a037812 */ /* 0x040fe400078efcff */
[----:B------:R-:W-:Y:S02]  /*12780*/  ISETP.GE.AND P1, PT, R10, UR4, PT ;  /* 0x000000040a007c0c */ /* 0x000fe4000bf26270 */
[----:B------:R-:W-:Y:S01]  /*12790*/  ISETP.GE.AND P0, PT, R3, UR4, PT ;  /* 0x0000000403007c0c */ /* 0x000fe2000bf06270 */
[----:B------:R-:W-:Y:S01]  /*127a0*/  UMOV UR4, 0xffffffff ;  /* 0xffffffff00047882 */ /* 0x000fe20000000000 */
[----:B------:R-:W-:-:S04]  /*127b0*/  LOP3.LUT R3, R2, 0x1c0, RZ, 0xc0, !PT ;  /* 0x000001c002037812 */ /* 0x000fc800078ec0ff */
[----:B------:R-:W-:Y:S01]  /*127c0*/  LOP3.LUT R3, R3, 0x38, R2, 0xf8, !PT ;  /* 0x0000003803037812 */ /* 0x000fe200078ef802 */
[----:B------:R-:W-:-:S03]  /*127d0*/  IMAD.SHL.U32 R2, R9, 0x8, RZ ;  /* 0x0000000809027824 */ /* 0x000fc600078e00ff */
[----:B------:R-:W-:-:S04]  /*127e0*/  LOP3.LUT R3, R3, 0x38, R11, 0x78, !PT ;  /* 0x0000003803037812 */ /* 0x000fc800078e780b */
[----:B------:R-:W-:Y:S01]  /*127f0*/  LOP3.LUT R7, R3, 0x200, R2, 0xf8, !PT ;  /* 0x0000020003077812 */ /* 0x000fe200078ef802 */
[----:B------:R-:W-:Y:S06]  /*12800*/  BRA.DIV UR4, `(.L_x_1052) ;  /* 0x0000002a04e07947 */ /* 0x000fec000b800000 */
[----:B------:R-:W-:Y:S01]  /*12810*/  SHFL.IDX PT, R2, R6, RZ, 0x181f ;  /* 0x00181fff06027589 */ /* 0x000fe200000e0000 */
[----:B------:R-:W-:Y:S01]  /*12820*/  ULDC UR4, c[0x0][0x288] ;  /* 0x0000a20000047ab9 */ /* 0x000fe20000000800 */
[----:B------:R-:W-:Y:S02]  /*12830*/  VIADD R4, R4, UR40 ;  /* 0x0000002804047c36 */ /* 0x000fe40008000000 */
[----:B------:R-:W0:Y:S01]  /*12840*/  SHFL.IDX PT, R3, R0, RZ, 0x181f ;  /* 0x00181fff00037589 */ /* 0x000e2200000e0000 */
[----:B------:R-:W-:Y:S02]  /*12850*/  IMAD R5, R8, UR4, RZ ;  /* 0x0000000408057c24 */ /* 0x000fe4000f8e02ff */
[C---:B------:R-:W-:Y:S01]  /*12860*/  VIADD R12, R4.reuse, 0x10 ;  /* 0x00000010040c7836 */ /* 0x040fe20000000000 */
[----:B------:R-:W-:Y:S02]  /*12870*/  SHFL.IDX PT, R14, R0, 0x1, 0x181f ;  /* 0x00381f00000e7f89 */ /* 0x000fe400000e0000 */
[----:B------:R-:W-:-:S13]  /*12880*/  ISETP.GE.AND P2, PT, R4, R5, PT ;  /* 0x000000050400720c */ /* 0x000fda0003f46270 */
[----:B------:R-:W-:Y:S02]  /*12890*/  @!P2 LEA R8, R7, UR38, 0x1 ;  /* 0x000000260708ac11 */ /* 0x000fe4000f8e08ff */
[----:B0-----:R-:W-:-:S04]  /*128a0*/  LOP3.LUT R3, R3, R2, RZ, 0x3c, !PT ;  /* 0x0000000203037212 */ /* 0x001fc800078e3cff */
[----:B------:R-:W-:-:S04]  /*128b0*/  LOP3.LUT R2, R3, R2, RZ, 0x3c, !PT ;  /* 0x0000000203027212 */ /* 0x000fc800078e3cff */
[----:B------:R-:W-:-:S03]  /*128c0*/  LOP3.LUT R3, R3, R2, RZ, 0x3c, !PT ;  /* 0x0000000203037212 */ /* 0x000fc600078e3cff */
[----:B------:R-:W-:-:S05]  /*128d0*/  @!P2 IMAD.WIDE.U32 R2, R10, 0x2, R2 ;  /* 0x000000020a02a825 */ /* 0x000fca00078e0002 */
[----:B------:R-:W-:Y:S04]  /*128e0*/  @!P2 LDGSTS.E.BYPASS.LTC128B.128 [R8+0x10400], desc[UR44][R2.64], !P1 ;  /* 0x104000000208afae */ /* 0x000fe8000c901d6c */
[----:B------:R0:W-:Y:S01]  /*128f0*/  @!P2 LDGSTS.E.BYPASS.LTC128B.128 [R8+0x14400], desc[UR44][R2.64+0x80], !P0 ;  /* 0x144000800208afae */ /* 0x0001e2000c101d6c */
[----:B------:R-:W-:Y:S01]  /*12900*/  ISETP.GE.AND P2, PT, R12, R5, PT ;  /* 0x000000050c00720c */ /* 0x000fe20003f46270 */
[----:B------:R-:W-:Y:S02]  /*12910*/  VIADD R12, R4, 0x20 ;  /* 0x00000020040c7836 */ /* 0x000fe40000000000 */
[----:B0-----:R-:W0:Y:S10]  /*12920*/  SHFL.IDX PT, R8, R6, 0x1, 0x181f ;  /* 0x00381f0006087f89 */ /* 0x001e3400000e0000 */
[----:B------:R-:W-:Y:S01]  /*12930*/  @!P2 LEA R21, R7, UR38, 0x1 ;  /* 0x000000260715ac11 */ /* 0x000fe2000f8e08ff */
[----:B------:R-:W1:Y:S01]  /*12940*/  SHFL.IDX PT, R2, R6, 0x2, 0x181f ;  /* 0x00581f0006027f89 */ /* 0x000e6200000e0000 */
[----:B0-----:R-:W-:-:S02]  /*12950*/  IMAD.MOV.U32 R9, RZ, RZ, R8 ;  /* 0x000000ffff097224 */ /* 0x001fc400078e0008 */
[----:B------:R-:W-:Y:S02]  /*12960*/  IMAD.MOV.U32 R8, RZ, RZ, R14 ;  /* 0x000000ffff087224 */ /* 0x000fe400078e000e */
[----:B------:R-:W0:Y:S01]  /*12970*/  SHFL.IDX PT, R14, R0, 0x2, 0x181f ;  /* 0x00581f00000e7f89 */ /* 0x000e2200000e0000 */
[----:B-1----:R-:W-:Y:S02]  /*12980*/  IMAD.MOV.U32 R3, RZ, RZ, R2 ;  /* 0x000000ffff037224 */ /* 0x002fe400078e0002 */
[----:B------:R-:W-:-:S05]  /*12990*/  @!P2 IMAD.WIDE.U32 R8, R10, 0x2, R8 ;  /* 0x000000020a08a825 */ /* 0x000fca00078e0008 */
[----:B------:R-:W-:Y:S04]  /*129a0*/  @!P2 LDGSTS.E.BYPASS.LTC128B.128 [R21+0x10c00], desc[UR44][R8.64], !P1 ;  /* 0x10c000000815afae */ /* 0x000fe8000c901d6c */
[----:B------:R1:W-:Y:S01]  /*129b0*/  @!P2 LDGSTS.E.BYPASS.LTC128B.128 [R21+0x14c00], desc[UR44][R8.64+0x80], !P0 ;  /* 0x14c000800815afae */ /* 0x0003e2000c101d6c */
[-C--:B------:R-:W-:Y:S01]  /*129c0*/  ISETP.GE.AND P2, PT, R12, R5.reuse, PT ;  /* 0x000000050c00720c */ /* 0x080fe20003f46270 */
[----:B------:R-:W-:Y:S02]  /*129d0*/  VIADD R12, R4, 0x30 ;  /* 0x00000030040c7836 */ /* 0x000fe40000000000 */
[----:B0-----:R-:W-:Y:S01]  /*129e0*/  IMAD.MOV.U32 R2, RZ, RZ, R14 ;  /* 0x000000ffff027224 */ /* 0x001fe200078e000e */
[----:B-1----:R-:W0:Y:S09]  /*129f0*/  SHFL.IDX PT, R8, R6, 0x3, 0x181f ;  /* 0x00781f0006087f89 */ /* 0x002e3200000e0000 */
[----:B------:R-:W-:Y:S01]  /*12a00*/  @!P2 LEA R20, R7, UR38, 0x1 ;  /* 0x000000260714ac11 */ /* 0x000fe2000f8e08ff */
[----:B------:R-:W-:Y:S01]  /*12a10*/  @!P2 IMAD.WIDE.U32 R2, R10, 0x2, R2 ;  /* 0x000000020a02a825 */ /* 0x000fe200078e0002 */
[----:B------:R-:W1:Y:S04]  /*12a20*/  SHFL.IDX PT, R14, R0, 0x3, 0x181f ;  /* 0x00781f00000e7f89 */ /* 0x000e6800000e0000 */
[----:B------:R-:W-:Y:S04]  /*12a30*/  @!P2 LDGSTS.E.BYPASS.LTC128B.128 [R20+0x11400], desc[UR44][R2.64], !P1 ;  /* 0x114000000214afae */ /* 0x000fe8000c901d6c */
[----:B------:R2:W-:Y:S01]  /*12a40*/  @!P2 LDGSTS.E.BYPASS.LTC128B.128 [R20+0x15400], desc[UR44][R2.64+0x80], !P0 ;  /* 0x154000800214afae */ /* 0x0005e2000c101d6c */
[----:B------:R-:W-:Y:S01]  /*12a50*/  ISETP.GE.AND P2, PT, R12, R5, PT ;  /* 0x000000050c00720c */ /* 0x000fe20003f46270 */
[----:B------:R-:W-:-:S02]  /*12a60*/  VIADD R12, R4, 0x40 ;  /* 0x00000040040c7836 */ /* 0x000fc40000000000 */
[----:B0-----:R-:W-:Y:S01]  /*12a70*/  IMAD.MOV.U32 R9, RZ, RZ, R8 ;  /* 0x000000ffff097224 */ /* 0x001fe200078e0008 */
[----:B--2---:R-:W0:Y:S09]  /*12a80*/  SHFL.IDX PT, R2, R6, 0x4, 0x181f ;  /* 0x00981f0006027f89 */ /* 0x004e3200000e0000 */
[----:B------:R-:W-:Y:S01]  /*12a90*/  @!P2 LEA R21, R7, UR38, 0x1 ;  /* 0x000000260715ac11 */ /* 0x000fe2000f8e08ff */
[----:B-1----:R-:W-:-:S02]  /*12aa0*/  IMAD.MOV.U32 R8, RZ, RZ, R14 ;  /* 0x000000ffff087224 */ /* 0x002fc400078e000e */
[----:B------:R-:W1:Y:S02]  /*12ab0*/  SHFL.IDX PT, R14, R0, 0x4, 0x181f ;  /* 0x00981f00000e7f89 */ /* 0x000e6400000e0000 */
[----:B------:R-:W-:-:S05]  /*12ac0*/  @!P2 IMAD.WIDE.U32 R8, R10, 0x2, R8 ;  /* 0x000000020a08a825 */ /* 0x000fca00078e0008 */
[----:B------:R-:W-:Y:S04]  /*12ad0*/  @!P2 LDGSTS.E.BYPASS.LTC128B.128 [R21+0x11c00], desc[UR44][R8.64], !P1 ;  /* 0x11c000000815afae */ /* 0x000fe8000c901d6c */
[----:B------:R2:W-:Y:S01]  /*12ae0*/  @!P2 LDGSTS.E.BYPASS.LTC128B.128 [R21+0x15c00], desc[UR44][R8.64+0x80], !P0 ;  /* 0x15c000800815afae */ /* 0x0005e2000c101d6c */
[----:B------:R-:W-:Y:S01]  /*12af0*/  ISETP.GE.AND P2, PT, R12, R5, PT ;  /* 0x000000050c00720c */ /* 0x000fe20003f46270 */
[----:B------:R-:W-:Y:S02]  /*12b00*/  VIADD R12, R4, 0x50 ;  /* 0x00000050040c7836 */ /* 0x000fe40000000000 */
[----:B0-----:R-:W-:Y:S01]  /*12b10*/  IMAD.MOV.U32 R3, RZ, RZ, R2 ;  /* 0x000000ffff037224 */ /* 0x001fe200078e0002 */
[----:B--2---:R-:W0:Y:S01]  /*12b20*/  SHFL.IDX PT, R8, R6, 0x5, 0x181f ;  /* 0x00b81f0006087f89 */ /* 0x004e2200000e0000 */
[----:B-1----:R-:W-:-:S08]  /*12b30*/  IMAD.MOV.U32 R2, RZ, RZ, R14 ;  /* 0x000000ffff027224 */ /* 0x002fd000078e000e */
[----:B------:R-:W-:Y:S01]  /*12b40*/  @!P2 LEA R20, R7, UR38, 0x1 ;  /* 0x000000260714ac11 */ /* 0x000fe2000f8e08ff */
[----:B------:R-:W1:Y:S01]  /*12b50*/  SHFL.IDX PT, R14, R0, 0x5, 0x181f ;  /* 0x00b81f00000e7f89 */ /* 0x000e6200000e0000 */
        /* <DEDUP_REMOVED lines=14> */
[----:B0-----:R-:W-:Y:S02]  /*12c40*/  IMAD.MOV.U32 R3, RZ, RZ, R2 ;  /* 0x000000ffff037224 */ /* 0x001fe400078e0002 */
[----:B-1----:R-:W-:-:S10]  /*12c50*/  IMAD.MOV.U32 R2, RZ, RZ, R14 ;  /* 0x000000ffff027224 */ /* 0x002fd400078e000e */
[----:B--2---:R-:W-:Y:S01]  /*12c60*/  @!P2 LEA R8, R7, UR38, 0x1 ;  /* 0x000000260708ac11 */ /* 0x004fe2000f8e08ff */
[----:B------:R0:W1:Y:S01]  /*12c70*/  SHFL.IDX PT, R14, R0, 0x7, 0x181f ;  /* 0x00f81f00000e7f89 */ /* 0x00006200000e0000 */
[----:B------:R-:W-:-:S05]  /*12c80*/  @!P2 IMAD.WIDE.U32 R2, R10, 0x2, R2 ;  /* 0x000000020a02a825 */ /* 0x000fca00078e0002 */
[----:B------:R-:W-:Y:S04]  /*12c90*/  @!P2 LDGSTS.E.BYPASS.LTC128B.128 [R8+0x13400], desc[UR44][R2.64], !P1 ;  /* 0x134000000208afae */ /* 0x000fe8000c901d6c */
[----:B------:R2:W-:Y:S04]  /*12ca0*/  @!P2 LDGSTS.E.BYPASS.LTC128B.128 [R8+0x17400], desc[UR44][R2.64+0x80], !P0 ;  /* 0x174000800208afae */ /* 0x0005e8000c101d6c */
[----:B--2---:R0:W2:Y:S02]  /*12cb0*/  SHFL.IDX PT, R2, R6, 0x7, 0x181f ;  /* 0x00f81f0006027f89 */ /* 0x0040a400000e0000 */
.L_x_1143:
[----:B------:R-:W-:Y:S01]  /*12cc0*/  VIADD R4, R4, 0x70 ;  /* 0x0000007004047836 */ /* 0x000fe20000000000 */
[----:B------:R-:W-:Y:S01]  /*12cd0*/  BSSY B0, `(.L_x_1053) ;  /* 0x000000c000007945 */ /* 0x000fe20003800000 */
[----:B--2---:R-:W-:Y:S02]  /*12ce0*/  IMAD.MOV.U32 R3, RZ, RZ, R2 ;  /* 0x000000ffff037224 */ /* 0x004fe400078e0002 */
[----:B-1----:R-:W-:Y:S01]  /*12cf0*/  IMAD.MOV.U32 R2, RZ, RZ, R14 ;  /* 0x000000ffff027224 */ /* 0x002fe200078e000e */
[----:B------:R-:W-:-:S13]  /*12d00*/  ISETP.GE.AND P2, PT, R4, R5, PT ;  /* 0x000000050400720c */ /* 0x000fda0003f46270 */
[----:B------:R-:W-:Y:S05]  /*12d10*/  @P2 BRA `(.L_x_1054) ;  /* 0x00000000001c2947 */ /* 0x000fea0003800000 */
[----:B------:R-:W-:Y:S01]  /*12d20*/  IMAD.WIDE.U32 R2, R10, 0x2, R2 ;  /* 0x000000020a027825 */ /* 0x000fe200078e0002 */
[----:B------:R-:W-:-:S05]  /*12d30*/  LEA R7, R7, UR38, 0x1 ;  /* 0x0000002607077c11 */ /* 0x000fca000f8e08ff */
[----:B------:R-:W-:Y:S01]  /*12d40*/  @!PT LDS RZ, [RZ] ;  /* 0x00000000fffff984 */ /* 0x000fe20000000800 */
[----:B------:R-:W-:Y:S01]  /*12d50*/  @!PT LDS RZ, [RZ] ;  /* 0x00000000fffff984 */ /* 0x000fe20000000800 */
[----:B------:R-:W-:Y:S01]  /*12d60*/  @!PT LDS RZ, [RZ] ;  /* 0x00000000fffff984 */ /* 0x000fe20000000800 */
[----:B------:R1:W-:Y:S04]  /*12d70*/  LDGSTS.E.BYPASS.LTC128B.128 [R7+0x13c00], desc[UR44][R2.64], !P1 ;  /* 0x13c0000002077fae */ /* 0x0003e8000c901d6c */
[----:B------:R1:W-:Y:S02]  /*12d80*/  LDGSTS.E.BYPASS.LTC128B.128 [R7+0x17c00], desc[UR44][R2.64+0x80], !P0 ;  /* 0x17c0008002077fae */ /* 0x0003e4000c101d6c */
.L_x_1054:
[----:B------:R-:W-:Y:S05]  /*12d90*/  BSYNC B0 ;  /* 0x0000000000007941 */ /* 0x000fea0003800000 */
.L_x_1053:
[----:B------:R-:W-:Y:S01]  /*12da0*/  NOP ;  /* 0x0000000000007918 */ /* 0x000fe20000000000 */
[----:B------:R-:W-:Y:S01]  /*12db0*/  SYNCS.ARRIVE.TRANS64.RED.A0T1 RZ, [UR38+0x28800], RZ ;  /* 0x028800ffffff79a7 */ /* 0x000fe20008200426 */
[----:B0-----:R-:W-:Y:S01]  /*12dc0*/  IMAD.MOV.U32 R0, RZ, RZ, 0x1 ;  /* 0x00000001ff007424 */ /* 0x001fe200078e00ff */
[----:B------:R-:W-:Y:S04]  /*12dd0*/  ARRIVES.LDGSTSBAR.64.TRANSCNT [UR38+0x28800] ;  /* 0x02880000ff0079b0 */ /* 0x000fe80008000aa6 */
[----:B------:R-:W-:Y:S01]  /*12de0*/  SHF.L.U32 R0, R0, 0x1f, RZ ;  /* 0x0000001f00007819 */ /* 0x000fe200000006ff */
[----:B------:R-:W-:Y:S01]  /*12df0*/  NOP ;  /* 0x0000000000007918 */ /* 0x000fe20000000000 */
[----:B------:R-:W2:Y:S01]  /*12e00*/  LDL.LU R4, [R1+0x10] ;  /* 0x0000100001047983 */ /* 0x000ea20000300800 */
[----:B------:R-:W-:Y:S03]  /*12e10*/  SYNCS.ARRIVE.TRANS64.A1T0 RZ, [UR38+0x28800], RZ ;  /* 0x028800ffffff79a7 */ /* 0x000fe60008100026 */
[----:B-1----:R-:W3:Y:S01]  /*12e20*/  LDL R3, [R1+0x4] ;  /* 0x0000040001037983 */ /* 0x002ee20000100800 */
[----:B------:R-:W0:Y:S01]  /*12e30*/  SYNCS.PHASECHK.TRANS64.TRYWAIT P0, [UR38+0x28820], R0 ;  /* 0x02882000ff0075a7 */ /* 0x000e220008000166 */
[----:B--2---:R-:W-:-:S05]  /*12e40*/  VIADD R6, R4, 0xfffffffe ;  /* 0xfffffffe04067836 */ /* 0x004fca0000000000 */
[----:B---3--:R-:W-:Y:S01]  /*12e50*/  ISETP.GE.AND P1, PT, R6, R3, PT ;  /* 0x000000030600720c */ /* 0x008fe20003f26270 */
[----:B0-----:R-:W-:-:S12]  /*12e60*/  @!P0 BRA `(.L_x_1055) ;  /* 0x0000002c00d88947 */ /* 0x001fd80003800000 */
.L_x_1144:
[----:B------:R-:W-:Y:S02]  /*12e70*/  IMAD.MOV.U32 R9, RZ, RZ, 0x1 ;  /* 0x00000001ff097424 */ /* 0x000fe400078e00ff */
[----:B0-----:R-:W-:Y:S01]  /*12e80*/  IMAD.MOV.U32 R0, RZ, RZ, RZ ;  /* 0x000000ffff007224 */ /* 0x001fe200078e00ff */
[----:B------:R-:W-:Y:S06]  /*12e90*/  @!P1 BRA `(.L_x_1056) ;  /* 0x00000018004c9947 */ /* 0x000fec0003800000 */
[----:B------:R-:W2:Y:S04]  /*12ea0*/  LDL.LU R2, [R1+0xc] ;  /* 0x00000c0001027983 */ /* 0x000ea80000300800 */
[----:B------:R-:W3:Y:S04]  /*12eb0*/  LDL.LU R4, [R1+0x8] ;  /* 0x0000080001047983 */ /* 0x000ee80000300800 */
[----:B------:R-:W4:Y:S01]  /*12ec0*/  LDL.LU R3, [R1+0x4] ;  /* 0x0000040001037983 */ /* 0x000f220000300800 */
[----:B------:R-:W-:Y:S01]  /*12ed0*/  UIADD3 UR4, UR41, 0x1, URZ ;  /* 0x0000000129047890 */ /* 0x000fe2000fffe03f */
[----:B------:R-:W-:-:S05]  /*12ee0*/  IMAD.MOV.U32 R9, RZ, RZ, 0x1 ;  /* 0x00000001ff097424 */ /* 0x000fca00078e00ff */
[----:B--2---:R-:W-:Y:S01]  /*12ef0*/  IMAD R2, R2, UR4, RZ ;  /* 0x0000000402027c24 */ /* 0x004fe2000f8e02ff */
[----:B------:R-:W-:-:S04]  /*12f00*/  ULOP3.LUT UR4, URZ, UR42, URZ, 0x33, !UPT ;  /* 0x0000002a3f047292 */ /* 0x000fc8000f8e333f */
[----:B------:R-:W-:Y:S02]  /*12f10*/  LOP3.LUT R2, RZ, R2, RZ, 0x33, !PT ;  /* 0x00000002ff027212 */ /* 0x000fe400078e33ff */
[----:B----4-:R-:W-:Y:S02]  /*12f20*/  LOP3.LUT R3, RZ, R3, RZ, 0x33, !PT ;  /* 0x00000003ff037212 */ /* 0x010fe400078e33ff */
[----:B---3--:R-:W-:Y:S01]  /*12f30*/  VIADDMNMX R2, R2, -R4, UR4, !PT ;  /* 0x0000000402027e46 */ /* 0x008fe2000f800904 */
[----:B------:R-:W-:Y:S01]  /*12f40*/  ULOP3.LUT UR4, URZ, UR39, URZ, 0x33, !UPT ;  /* 0x000000273f047292 */ /* 0x000fe2000f8e333f */
[----:B------:R-:W0:Y:S05]  /*12f50*/  S2R R4, SR_TID.X ;  /* 0x0000000000047919 */ /* 0x000e2a0000002100 */
[----:B------:R-:W-:-:S04]  /*12f60*/  VIMNMX R2, R2, UR4, !PT ;  /* 0x0000000402027c48 */ /* 0x000fc8000ffe0100 */
[----:B------:R-:W-:-:S05]  /*12f70*/  VIADDMNMX R3, R2, 0x2, R3, !PT ;  /* 0x0000000202037846 */ /* 0x000fca0007800103 */
[----:B------:R-:W-:-:S05]  /*12f80*/  VIADD R5, R3, 0xfffffffe ;  /* 0xfffffffe03057836 */ /* 0x000fca0000000000 */
[-C--:B------:R-:W-:Y:S02]  /*12f90*/  ISETP.NE.AND P0, PT, R5, R2.reuse, PT ;  /* 0x000000020500720c */ /* 0x080fe40003f05270 */
[----:B------:R-:W-:-:S05]  /*12fa0*/  LOP3.LUT R2, RZ, R2, RZ, 0x33, !PT ;  /* 0x00000002ff027212 */ /* 0x000fca00078e33ff */
[----:B------:R-:W-:-:S05]  /*12fb0*/  IMAD.IADD R2, R3, 0x1, R2 ;  /* 0x0000000103027824 */ /* 0x000fca00078e0202 */
[----:B------:R-:W-:Y:S02]  /*12fc0*/  LOP3.LUT R11, R2, 0x1, RZ, 0xc0, !PT ;  /* 0x00000001020b7812 */ /* 0x000fe400078ec0ff */
[----:B0-----:R-:W-:Y:S01]  /*12fd0*/  LOP3.LUT R10, R4, 0x1f, RZ, 0xc0, !PT ;  /* 0x0000001f040a7812 */ /* 0x001fe200078ec0ff */
[----:B------:R-:W-:Y:S01]  /*12fe0*/  IMAD.MOV.U32 R4, RZ, RZ, R16 ;  /* 0x000000ffff047224 */ /* 0x000fe200078e0010 */
[----:B------:R-:W-:Y:S06]  /*12ff0*/  @!P0 BRA `(.L_x_1057) ;  /* 0x0000001000008947 */ /* 0x000fec0003800000 */
[----:B------:R-:W-:Y:S01]  /*13000*/  BSSY B0, `(.L_x_1057) ;  /* 0x00000ff000007945 */ /* 0x000fe20003800000 */
[----:B------:R-:W-:Y:S02]  /*13010*/  IMAD.IADD R7, R2, 0x1, -R11 ;  /* 0x0000000102077824 */ /* 0x000fe400078e0a0b */
[----:B------:R-:W-:Y:S02]  /*13020*/  IMAD.MOV.U32 R8, RZ, RZ, 0x1 ;  /* 0x00000001ff087424 */ /* 0x000fe400078e00ff */
[----:B------:R-:W-:-:S07]  /*13030*/  IMAD.MOV.U32 R4, RZ, RZ, R16 ;  /* 0x000000ffff047224 */ /* 0x000fce00078e0010 */
.L_x_1088:
[----:B------:R-:W-:Y:S01]  /*13040*/  LOP3.LUT P0, RZ, R17, 0x2, RZ, 0xc0, !PT ;  /* 0x0000000211ff7812 */ /* 0x000fe2000780c0ff */
[----:B------:R-:W-:Y:S01]  /*13050*/  VIADD R7, R7, 0xfffffffe ;  /* 0xfffffffe07077836 */ /* 0x000fe20000000000 */
[----:B------:R-:W-:Y:S04]  /*13060*/  BSSY B1, `(.L_x_1058) ;  /* 0x0000079000017945 */ /* 0x000fe80003800000 */
[----:B------:R-:W-:-:S07]  /*13070*/  ISETP.NE.AND P1, PT, R7, RZ, PT ;  /* 0x000000ff0700720c */ /* 0x000fce0003f25270 */
[----:B------:R-:W-:Y:S06]  /*13080*/  @!P0 BRA `(.L_x_1059) ;  /* 0x0000000400d88947 */ /* 0x000fec0003800000 */
[----:B------:R-:W-:Y:S01]  /*13090*/  LOP3.LUT P0, RZ, R17, 0x1, RZ, 0xc0, !PT ;  /* 0x0000000111ff7812 */ /* 0x000fe2000780c0ff */
[----:B------:R-:W-:-:S12]  /*130a0*/  IMAD.MOV.U32 R9, RZ, RZ, R6 ;  /* 0x000000ffff097224 */ /* 0x000fd800078e0006 */
[----:B------:R-:W-:Y:S05]  /*130b0*/  @!P0 BRA `(.L_x_1060) ;  /* 0x00000000004c8947 */ /* 0x000fea0003800000 */
[----:B------:R-:W2:Y:S01]  /*130c0*/  LDL R12, [R1] ;  /* 0x00000000010c7983 */ /* 0x000ea20000100800 */
[----:B------:R-:W0:Y:S01]  /*130d0*/  LDC R5, c[0x0][0x43c] ;  /* 0x00010f00ff057b82 */ /* 0x000e220000000800 */
        /* <DEDUP_REMOVED lines=9> */
[----:B------:R-:W-:-:S04]  /*13170*/  IMAD.WIDE.U32 R2, R19, UR4, R2 ;  /* 0x0000000413027c25 */ /* 0x000fc8000f8e0002 */
[----:B--2---:R-:W-:-:S04]  /*13180*/  IMAD R4, R12, UR4, RZ ;  /* 0x000000040c047c24 */ /* 0x004fc8000f8e02ff */
[----:B------:R-:W-:Y:S01]  /*13190*/  IMAD R5, R19, UR5, R4 ;  /* 0x0000000513057c24 */ /* 0x000fe2000f8e0204 */
[----:B------:R-:W-:Y:S02]  /*131a0*/  ULDC.64 UR4, c[0x0][0x418] ;  /* 0x0001060000047ab9 */ /* 0x000fe40000000a00 */
[----:B------:R-:W-:Y:S01]  /*131b0*/  LEA R4, P0, R2, UR4, 0x2 ;  /* 0x0000000402047c11 */ /* 0x000fe2000f8010ff */
[----:B------:R-:W-:-:S05]  /*131c0*/  IMAD.IADD R5, R5, 0x1, R3 ;  /* 0x0000000105057824 */ /* 0x000fca00078e0203 */
[----:B------:R-:W-:-:S05]  /*131d0*/  LEA.HI.X R5, R2, UR5, R5, 0x2, P0 ;  /* 0x0000000502057c11 */ /* 0x000fca00080f1405 */
[----:B------:R0:W5:Y:S02]  /*131e0*/  LDG.E R4, desc[UR44][R4.64] ;  /* 0x0000002c04047981 */ /* 0x000164000c1e1900 */
.L_x_1060:
[----:B------:R-:W1:Y:S01]  /*131f0*/  S2R R2, SR_TID.X ;  /* 0x0000000000027919 */ /* 0x000e620000002100 */
[----:B------:R-:W-:Y:S01]  /*13200*/  BSSY B2, `(.L_x_1061) ;  /* 0x0000006000027945 */ /* 0x000fe20003800000 */
[----:B-1----:R-:W-:Y:S02]  /*13210*/  LOP3.LUT R3, R2, 0x7f, RZ, 0xc0, !PT ;  /* 0x0000007f02037812 */ /* 0x002fe400078ec0ff */
[----:B------:R-:W-:Y:S02]  /*13220*/  SHF.L.U32 R2, R8, 0x1f, RZ ;  /* 0x0000001f08027819 */ /* 0x000fe400000006ff */
[----:B------:R-:W-:Y:S02]  /*13230*/  ISETP.NE.AND P2, PT, R3, RZ, PT ;  /* 0x000000ff0300720c */ /* 0x000fe40003f45270 */
[----:B------:R-:W1:Y:S02]  /*13240*/  SYNCS.PHASECHK.TRANS64.TRYWAIT P0, [UR38+0x28848], R2 ;  /* 0x02884802ff0075a7 */ /* 0x000e640008000166 */
[----:B-1----:R-:W-:Y:S09]  /*13250*/  @!P0 BRA `(.L_x_1062) ;  /* 0x0000002800f48947 */ /* 0x002ff20003800000 */
.L_x_1145:
[----:B------:R-:W-:Y:S05]  /*13260*/  BSYNC B2 ;  /* 0x0000000000027941 */ /* 0x000fea0003800000 */
.L_x_1061:
[----:B------:R-:W-:Y:S04]  /*13270*/  BSSY B2, `(.L_x_1063) ;  /* 0x0000007000027945 */ /* 0x000fe80003800000 */
[----:B------:R-:W-:Y:S05]  /*13280*/  @P2 BRA `(.L_x_1064) ;  /* 0x0000000000142947 */ /* 0x000fea0003800000 */
[----:B------:R-:W-:Y:S01]  /*13290*/  ISETP.NE.AND P0, PT, R10, RZ, PT ;  /* 0x000000ff0a00720c */ /* 0x000fe20003f05270 */
[----:B-1----:R-:W-:-:S04]  /*132a0*/  IMAD.MOV.U32 R3, RZ, RZ, 0x8000 ;  /* 0x00008000ff037424 */ /* 0x002fc800078e00ff */
[----:B------:R2:W-:Y:S08]  /*132b0*/  SYNCS.ARRIVE.TRANS64 RZ, [UR38+0x28838], R3 ;  /* 0x02883803ffff79a7 */ /* 0x0005f00008000026 */
[----:B--2---:R-:W-:Y:S05]  /*132c0*/  @!P0 BRA `(.L_x_1064) ;  /* 0x0000000000048947 */ /* 0x004fea0003800000 */
[----:B------:R-:W-:Y:S01]  /*132d0*/  BPT.TRAP 0x1 ;  /* 0x000000040000795c */ /* 0x000fe20000300000 */
.L_x_1064:
[----:B------:R-:W-:Y:S05]  /*132e0*/  BSYNC B2 ;  /* 0x0000000000027941 */ /* 0x000fea0003800000 */
.L_x_1063:
[----:B0-----:R-:W-:Y:S01]  /*132f0*/  IMAD.MOV.U32 R5, RZ, RZ, RZ ;  /* 0x000000ffff057224 */ /* 0x001fe200078e00ff */
[----:B------:R-:W-:Y:S01]  /*13300*/  ULDC.64 UR4, c[0x0][0x198] ;  /* 0x0000660000047ab9 */ /* 0x000fe20000000a00 */
[----:B------:R-:W-:Y:S01]  /*13310*/  PLOP3.LUT P0, PT, PT, PT, PT, 0x80, 0x0 ;  /* 0x000000000000781c */ /* 0x000fe20003f0f070 */
[----:B------:R-:W-:Y:S01]  /*13320*/  UIADD3 UR4, UP0, UR4, 0x370, URZ ;  /* 0x0000037004047890 */ /* 0x000fe2000ff1e03f */
[----:B-1----:R-:W-:Y:S01]  /*13330*/  IMAD.SHL.U32 R3, R9, 0x80, RZ ;  /* 0x0000008009037824 */ /* 0x002fe200078e00ff */
[----:B------:R-:W-:Y:S01]  /*13340*/  R2UR UR34, R5 ;  /* 0x00000000052272ca */ /* 0x000fe200000e0000 */
[----:B------:R-:W-:Y:S02]  /*13350*/  UIADD3 UR32, UR38, 0x20400, URZ ;  /* 0x0002040026207890 */ /* 0x000fe4000fffe03f */
[----:B------:R-:W-:Y:S02]  /*13360*/  UIADD3 UR33, UR38, 0x28838, URZ ;  /* 0x0002883826217890 */ /* 0x000fe4000fffe03f */
[----:B------:R-:W-:Y:S01]  /*13370*/  UIADD3.X UR5, URZ, UR5, URZ, UP0, !UPT ;  /* 0x000000053f057290 */ /* 0x000fe200087fe43f */
[----:B------:R-:W-:Y:S01]  /*13380*/  UMOV UR6, 0x0 ;  /* 0x0000000000067882 */ /* 0x000fe20000000000 */
[----:B------:R-:W-:-:S10]  /*13390*/  UMOV UR7, 0x14f00000 ;  /* 0x14f0000000077882 */ /* 0x000fd40000000000 */
.L_x_1065:
        /* <DEDUP_REMOVED lines=13> */
.L_x_1066:
        /* <DEDUP_REMOVED lines=12> */
.L_x_1146:
[----:B------:R-:W-:Y:S05]  /*13530*/  BSYNC B2 ;  /* 0x0000000000027941 */ /* 0x000fea0003800000 */
.L_x_1067:
[----:B------:R-:W-:Y:S01]  /*13540*/  BSSY B2, `(.L_x_1069) ;  /* 0x0000009000027945 */ /* 0x000fe20003800000 */
[----:B0-----:R-:W-:Y:S02]  /*13550*/  IMAD.MOV.U32 R2, RZ, RZ, 0x0 ;  /* 0x00000000ff027424 */ /* 0x001fe400078e00ff */
[----:B------:R-:W-:Y:S01]  /*13560*/  IMAD.MOV.U32 R3, RZ, RZ, 0x14f00000 ;  /* 0x14f00000ff037424 */ /* 0x000fe200078e00ff */
[----:B------:R-:W-:Y:S06]  /*13570*/  @P2 BRA `(.L_x_1070) ;  /* 0x0000000000142947 */ /* 0x000fec0003800000 */
[----:B------:R-:W-:Y:S01]  /*13580*/  ISETP.NE.AND P0, PT, R10, RZ, PT ;  /* 0x000000ff0a00720c */ /* 0x000fe20003f05270 */
[----:B------:R-:W-:-:S04]  /*13590*/  IMAD.MOV.U32 R13, RZ, RZ, 0x8000 ;  /* 0x00008000ff0d7424 */ /* 0x000fc800078e00ff */
[----:B------:R0:W-:Y:S08]  /*135a0*/  SYNCS.ARRIVE.TRANS64 RZ, [UR38+0x28850], R13 ;  /* 0x0288500dffff79a7 */ /* 0x0001f00008000026 */
[----:B0-----:R-:W-:Y:S05]  /*135b0*/  @!P0 BRA `(.L_x_1070) ;  /* 0x0000000000048947 */ /* 0x001fea0003800000 */
[----:B------:R-:W-:Y:S01]  /*135c0*/  BPT.TRAP 0x1 ;  /* 0x000000040000795c */ /* 0x000fe20000300000 */
.L_x_1070:
[----:B------:R-:W-:Y:S05]  /*135d0*/  BSYNC B2 ;  /* 0x0000000000027941 */ /* 0x000fea0003800000 */
.L_x_1069:
[----:B------:R-:W-:Y:S01]  /*135e0*/  R2UR UR6, R2 ;  /* 0x00000000020672ca */ /* 0x000fe200000e0000 */
[----:B------:R-:W-:Y:S01]  /*135f0*/  ULDC.64 UR4, c[0x0][0x198] ;  /* 0x0000660000047ab9 */ /* 0x000fe20000000a00 */
[----:B------:R-:W-:Y:S01]  /*13600*/  R2UR UR7, R3 ;  /* 0x00000000030772ca */ /* 0x000fe200000e0000 */
[----:B------:R-:W-:Y:S01]  /*13610*/  UIADD3 UR4, UP0, UR4, 0x470, URZ ;  /* 0x0000047004047890 */ /* 0x000fe2000ff1e03f */
[----:B------:R-:W-:Y:S01]  /*13620*/  R2UR UR10, R5 ;  /* 0x00000000050a72ca */ /* 0x000fe200000e0000 */
[----:B------:R-:W-:Y:S01]  /*13630*/  IMAD.SHL.U32 R5, R18, 0x80, RZ ;  /* 0x0000008012057824 */ /* 0x000fe200078e00ff */
[----:B------:R-:W-:Y:S01]  /*13640*/  PLOP3.LUT P0, PT, PT, PT, PT, 0x80, 0x0 ;  /* 0x000000000000781c */ /* 0x000fe20003f0f070 */
[----:B------:R-:W-:Y:S02]  /*13650*/  UIADD3 UR8, UR38, 0x400, URZ ;  /* 0x0000040026087890 */ /* 0x000fe4000fffe03f */
[----:B------:R-:W-:Y:S02]  /*13660*/  UIADD3 UR9, UR38, 0x28850, URZ ;  /* 0x0002885026097890 */ /* 0x000fe4000fffe03f */
[----:B------:R-:W-:-:S12]  /*13670*/  UIADD3.X UR5, URZ, UR5, URZ, UP0, !UPT ;  /* 0x000000053f057290 */ /* 0x000fd800087fe43f */
.L_x_1071:
        /* <DEDUP_REMOVED lines=13> */
.L_x_1072:
        /* <DEDUP_REMOVED lines=10> */
.L_x_1059:
[----:B------:R-:W-:Y:S05]  /*137f0*/  BSYNC B1 ;  /* 0x0000000000017941 */ /* 0x000fea0003800000 */
.L_x_1058:
[----:B------:R-:W-:Y:S01]  /*13800*/  LOP3.LUT P0, RZ, R17, 0x2, RZ, 0xc0, !PT ;  /* 0x0000000211ff7812 */ /* 0x000fe2000780c0ff */
[----:B------:R-:W-:Y:S01]  /*13810*/  BSSY B1, `(.L_x_1073) ;  /* 0x000007a000017945 */ /* 0x000fe20003800000 */
[----:B------:R-:W-:-:S11]  /*13820*/  LOP3.LUT R9, R8, 0x1, RZ, 0x3c, !PT ;  /* 0x0000000108097812 */ /* 0x000fd600078e3cff */
[----:B------:R-:W-:Y:S05]  /*13830*/  @!P0 BRA `(.L_x_1074) ;  /* 0x0000000400dc8947 */ /* 0x000fea0003800000 */
[----:B------:R-:W-:Y:S01]  /*13840*/  LOP3.LUT P0, RZ, R17, 0x1, RZ, 0xc0, !PT ;  /* 0x0000000111ff7812 */ /* 0x000fe2000780c0ff */
[----:B------:R-:W-:-:S12]  /*13850*/  VIADD R12, R6, 0xffffffff ;  /* 0xffffffff060c7836 */ /* 0x000fd80000000000 */
        /* <DEDUP_REMOVED lines=11> */
[----:B------:R-:W-:-:S03]  /*13910*/  SHF.R.S32.HI R3, RZ, 0x1f, R2 ;  /* 0x0000001fff037819 */ /* 0x000fc60000011402 */
[----:B------:R-:W-:-:S04]  /*13920*/  IMAD.WIDE.U32 R2, R19, UR4, R2 ;  /* 0x0000000413027c25 */ /* 0x000fc8000f8e0002 */
[----:B--2---:R-:W-:-:S04]  /*13930*/  IMAD R4, R13, UR4, RZ ;  /* 0x000000040d047c24 */ /* 0x004fc8000f8e02ff */
[----:B------:R-:W-:Y:S01]  /*13940*/  IMAD R4, R19, UR5, R4 ;  /* 0x0000000513047c24 */ /* 0x000fe2000f8e0204 */
[----:B------:R-:W-:-:S03]  /*13950*/  ULDC.64 UR4, c[0x0][0x418] ;  /* 0x0001060000047ab9 */ /* 0x000fc60000000a00 */
[----:B------:R-:W-:Y:S01]  /*13960*/  IMAD.IADD R3, R4, 0x1, R3 ;  /* 0x0000000104037824 */ /* 0x000fe200078e0203 */
[----:B------:R-:W-:-:S04]  /*13970*/  LEA R4, P0, R2, UR4, 0x2 ;  /* 0x0000000402047c11 */ /* 0x000fc8000f8010ff */
[----:B------:R-:W-:-:S05]  /*13980*/  LEA.HI.X R5, R2, UR5, R3, 0x2, P0 ;  /* 0x0000000502057c11 */ /* 0x000fca00080f1403 */
[----:B------:R0:W5:Y:S04]  /*13990*/  LDG.E R4, desc[UR44][R4.64] ;  /* 0x0000002c04047981 */ /* 0x000168000c1e1900 */
.L_x_1075:
[----:B------:R-:W1:Y:S01]  /*139a0*/  S2R R2, SR_TID.X ;  /* 0x0000000000027919 */ /* 0x000e620000002100 */
[----:B------:R-:W-:Y:S01]  /*139b0*/  BSSY B2, `(.L_x_1076) ;  /* 0x0000006000027945 */ /* 0x000fe20003800000 */
[----:B-1----:R-:W-:Y:S02]  /*139c0*/  LOP3.LUT R3, R2, 0x7f, RZ, 0xc0, !PT ;  /* 0x0000007f02037812 */ /* 0x002fe400078ec0ff */
[----:B------:R-:W-:Y:S02]  /*139d0*/  SHF.L.U32 R2, R9, 0x1f, RZ ;  /* 0x0000001f09027819 */ /* 0x000fe400000006ff */
[----:B------:R-:W-:Y:S02]  /*139e0*/  ISETP.NE.AND P2, PT, R3, RZ, PT ;  /* 0x000000ff0300720c */ /* 0x000fe40003f45270 */
[----:B------:R-:W1:Y:S02]  /*139f0*/  SYNCS.PHASECHK.TRANS64.TRYWAIT P0, [UR38+0x28840], R2 ;  /* 0x02884002ff0075a7 */ /* 0x000e640008000166 */
[----:B-1----:R-:W-:Y:S09]  /*13a00*/  @!P0 BRA `(.L_x_1077) ;  /* 0x0000002400388947 */ /* 0x002ff20003800000 */
.L_x_1147:
[----:B------:R-:W-:Y:S05]  /*13a10*/  BSYNC B2 ;  /* 0x0000000000027941 */ /* 0x000fea0003800000 */
.L_x_1076:
[----:B------:R-:W-:Y:S04]  /*13a20*/  BSSY B2, `(.L_x_1078) ;  /* 0x0000007000027945 */ /* 0x000fe80003800000 */
[----:B------:R-:W-:Y:S05]  /*13a30*/  @P2 BRA `(.L_x_1079) ;  /* 0x0000000000142947 */ /* 0x000fea0003800000 */
[----:B------:R-:W-:Y:S01]  /*13a40*/  ISETP.NE.AND P0, PT, R10, RZ, PT ;  /* 0x000000ff0a00720c */ /* 0x000fe20003f05270 */
[----:B-1----:R-:W-:-:S04]  /*13a50*/  IMAD.MOV.U32 R2, RZ, RZ, 0x8000 ;  /* 0x00008000ff027424 */ /* 0x002fc800078e00ff */
[----:B------:R2:W-:Y:S08]  /*13a60*/  SYNCS.ARRIVE.TRANS64 RZ, [UR38+0x28830], R2 ;  /* 0x02883002ffff79a7 */ /* 0x0005f00008000026 */
[----:B--2---:R-:W-:Y:S05]  /*13a70*/  @!P0 BRA `(.L_x_1079) ;  /* 0x0000000000048947 */ /* 0x004fea0003800000 */
[----:B------:R-:W-:Y:S01]  /*13a80*/  BPT.TRAP 0x1 ;  /* 0x000000040000795c */ /* 0x000fe20000300000 */
.L_x_1079:
[----:B------:R-:W-:Y:S05]  /*13a90*/  BSYNC B2 ;  /* 0x0000000000027941 */ /* 0x000fea0003800000 */
.L_x_1078:
        /* <DEDUP_REMOVED lines=11> */
.L_x_1080:
        /* <DEDUP_REMOVED lines=14> */
.L_x_1081:
        /* <DEDUP_REMOVED lines=12> */
.L_x_1148:
[----:B------:R-:W-:Y:S05]  /*13cf0*/  BSYNC B2 ;  /* 0x0000000000027941 */ /* 0x000fea0003800000 */
.L_x_1082:
        /* <DEDUP_REMOVED lines=9> */
.L_x_1085:
[----:B------:R-:W-:Y:S05]  /*13d90*/  BSYNC B2 ;  /* 0x0000000000027941 */ /* 0x000fea0003800000 */
.L_x_1084:
        /* <DEDUP_REMOVED lines=10> */
.L_x_1086:
        /* <DEDUP_REMOVED lines=13> */
.L_x_1087:
        /* <DEDUP_REMOVED lines=10> */
.L_x_1074:
[----:B------:R-:W-:Y:S05]  /*13fb0*/  BSYNC B1 ;  /* 0x0000000000017941 */ /* 0x000fea0003800000 */
.L_x_1073:
[----:B------:R-:W-:Y:S02]  /*13fc0*/  VIADD R6, R6, 0xfffffffe ;  /* 0xfffffffe06067836 */ /* 0x000fe40000000000 */
[----:B------:R-:W-:Y:S01]  /*13fd0*/  IMAD.MOV.U32 R8, RZ, RZ, R9 ;  /* 0x000000ffff087224 */ /* 0x000fe200078e0009 */
[----:B------:R-:W-:Y:S06]  /*13fe0*/  @P1 BRA `(.L_x_1088) ;  /* 0xfffffff000141947 */ /* 0x000fec000383ffff */
[----:B------:R-:W-:Y:S05]  /*13ff0*/  BSYNC B0 ;  /* 0x0000000000007941 */ /* 0x000fea0003800000 */
.L_x_1057:
[----:B------:R-:W-:Y:S01]  /*14000*/  ISETP.NE.AND P0, PT, R11, RZ, PT ;  /* 0x000000ff0b00720c */ /* 0x000fe20003f05270 */
[----:B------:R-:W-:-:S12]  /*14010*/  BSSY B0, `(.L_x_1056) ;  /* 0x000007b000007945 */ /* 0x000fd80003800000 */
[----:B------:R-:W-:Y:S05]  /*14020*/  @!P0 BRA `(.L_x_1089) ;  /* 0x0000000400e48947 */ /* 0x000fea0003800000 */
[----:B------:R-:W-:Y:S01]  /*14030*/  LOP3.LUT P1, RZ, R17, 0x2, RZ, 0xc0, !PT ;  /* 0x0000000211ff7812 */ /* 0x000fe2000782c0ff */
[----:B------:R-:W-:-:S12]  /*14040*/  IMAD.MOV.U32 R0, RZ, RZ, 0x1 ;  /* 0x00000001ff007424 */ /* 0x000fd800078e00ff */
[----:B------:R-:W-:Y:S05]  /*14050*/  @!P1 BRA `(.L_x_1089) ;  /* 0x0000000400d89947 */ /* 0x000fea0003800000 */
[----:B------:R-:W-:-:S13]  /*14060*/  LOP3.LUT P1, RZ, R17, 0x1, RZ, 0xc0, !PT ;  /* 0x0000000111ff7812 */ /* 0x000fda000782c0ff */
[----:B------:R-:W-:Y:S05]  /*14070*/  @!P1 BRA `(.L_x_1090) ;  /* 0x0000000000509947 */ /* 0x000fea0003800000 */
[----:B------:R-:W2:Y:S01]  /*14080*/  LDL.LU R5, [R1] ;  /* 0x0000000001057983 */ /* 0x000ea20000300800 */
[----:B------:R-:W0:Y:S01]  /*14090*/  LDC R8, c[0x0][0x43c] ;  /* 0x00010f00ff087b82 */ /* 0x000e220000000800 */
[----:B------:R-:W-:Y:S01]  /*140a0*/  IMAD.MOV.U32 R7, RZ, RZ, R6 ;  /* 0x000000ffff077224 */ /* 0x000fe200078e0006 */
[----:B------:R-:W-:Y:S01]  /*140b0*/  ULDC.64 UR4, c[0x0][0x428] ;  /* 0x00010a0000047ab9 */ /* 0x000fe20000000a00 */
[----:B0-----:R-:W-:-:S13]  /*140c0*/  ISETP.NE.AND P0, PT, R8, 0x1, PT ;  /* 0x000000010800780c */ /* 0x001fda0003f05270 */
[----:B------:R-:W0:Y:S02]  /*140d0*/  @P0 LDC.64 R2, c[0x0][0x440] ;  /* 0x00011000ff020b82 */ /* 0x000e240000000a00 */
[----:B0-----:R-:W-:-:S05]  /*140e0*/  @P0 IMAD.HI.U32 R2, R6, R2, RZ ;  /* 0x0000000206020227 */ /* 0x001fca00078e00ff */
[----:B------:R-:W-:-:S04]  /*140f0*/  @P0 SHF.R.U32.HI R7, RZ, R3, R2 ;  /* 0x00000003ff070219 */ /* 0x000fc80000011602 */
[----:B------:R-:W-:Y:S01]  /*14100*/  SHF.R.S32.HI R3, RZ, 0x1f, R7 ;  /* 0x0000001fff037819 */ /* 0x000fe20000011407 */
[----:B--2---:R-:W-:-:S04]  /*14110*/  IMAD R2, R5, UR4, RZ ;  /* 0x0000000405027c24 */ /* 0x004fc8000f8e02ff */
[----:B------:R-:W-:Y:S02]  /*14120*/  IMAD R5, R19, UR5, R2 ;  /* 0x0000000513057c24 */ /* 0x000fe4000f8e0202 */
        /* <DEDUP_REMOVED lines=9> */
.L_x_1090:
[----:B------:R-:W1:Y:S01]  /*141c0*/  S2R R2, SR_TID.X ;  /* 0x0000000000027919 */ /* 0x000e620000002100 */
[----:B------:R-:W-:Y:S01]  /*141d0*/  BSSY B1, `(.L_x_1091) ;  /* 0x0000006000017945 */ /* 0x000fe20003800000 */
[----:B-1----:R-:W-:Y:S02]  /*141e0*/  LOP3.LUT R3, R2, 0x7f, RZ, 0xc0, !PT ;  /* 0x0000007f02037812 */ /* 0x002fe400078ec0ff */
[----:B------:R-:W-:Y:S02]  /*141f0*/  SHF.L.U32 R2, R9, 0x1f, RZ ;  /* 0x0000001f09027819 */ /* 0x000fe400000006ff */
[----:B------:R-:W-:Y:S02]  /*14200*/  ISETP.NE.AND P1, PT, R3, RZ, PT ;  /* 0x000000ff0300720c */ /* 0x000fe40003f25270 */
[----:B------:R-:W1:Y:S02]  /*14210*/  SYNCS.PHASECHK.TRANS64.TRYWAIT P0, [UR38+0x28848], R2 ;  /* 0x02884802ff0075a7 */ /* 0x000e640008000166 */
[----:B-1----:R-:W-:Y:S09]  /*14220*/  @!P0 BRA `(.L_x_1092) ;  /* 0x0000001c00608947 */ /* 0x002ff20003800000 */
.L_x_1149:
[----:B------:R-:W-:Y:S05]  /*14230*/  BSYNC B1 ;  /* 0x0000000000017941 */ /* 0x000fea0003800000 */
.L_x_1091:
[----:B------:R-:W-:Y:S04]  /*14240*/  BSSY B1, `(.L_x_1093) ;  /* 0x0000007000017945 */ /* 0x000fe80003800000 */
[----:B------:R-:W-:Y:S05]  /*14250*/  @P1 BRA `(.L_x_1094) ;  /* 0x0000000000141947 */ /* 0x000fea0003800000 */
[----:B------:R-:W-:Y:S01]  /*14260*/  ISETP.NE.AND P0, PT, R10, RZ, PT ;  /* 0x000000ff0a00720c */ /* 0x000fe20003f05270 */
[----:B-1----:R-:W-:-:S04]  /*14270*/  IMAD.MOV.U32 R3, RZ, RZ, 0x8000 ;  /* 0x00008000ff037424 */ /* 0x002fc800078e00ff */
[----:B------:R2:W-:Y:S08]  /*14280*/  SYNCS.ARRIVE.TRANS64 RZ, [UR38+0x28838], R3 ;  /* 0x02883803ffff79a7 */ /* 0x0005f00008000026 */
[----:B--2---:R-:W-:Y:S05]  /*14290*/  @!P0 BRA `(.L_x_1094) ;  /* 0x0000000000048947 */ /* 0x004fea0003800000 */
[----:B------:R-:W-:Y:S01]  /*142a0*/  BPT.TRAP 0x1 ;  /* 0x000000040000795c */ /* 0x000fe20000300000 */
.L_x_1094:
[----:B------:R-:W-:Y:S05]  /*142b0*/  BSYNC B1 ;  /* 0x0000000000017941 */ /* 0x000fea0003800000 */
.L_x_1093:
        /* <DEDUP_REMOVED lines=11> */
.L_x_1095:
        /* <DEDUP_REMOVED lines=14> */
.L_x_1096:
        /* <DEDUP_REMOVED lines=11> */
.L_x_1150:
[----:B------:R-:W-:Y:S05]  /*14500*/  BSYNC B1 ;  /* 0x0000000000017941 */ /* 0x000fea0003800000 */
.L_x_1097:
        /* <DEDUP_REMOVED lines=9> */
.L_x_1100:
[----:B------:R-:W-:Y:S05]  /*145a0*/  BSYNC B1 ;  /* 0x0000000000017941 */ /* 0x000fea0003800000 */
.L_x_1099:
        /* <DEDUP_REMOVED lines=10> */
.L_x_1101:
        /* <DEDUP_REMOVED lines=13> */
.L_x_1102:
        /* <DEDUP_REMOVED lines=10> */
.L_x_1089:
[----:B------:R-:W-:Y:S05]  /*147c0*/  BSYNC B0 ;  /* 0x0000000000007941 */ /* 0x000fea0003800000 */
.L_x_1056:
[----:B------:R-:W-:Y:S01]  /*147d0*/  LOP3.LUT P0, RZ, R17, 0x2, RZ, 0xc0, !PT ;  /* 0x0000000211ff7812 */ /* 0x000fe2000780c0ff */
[----:B------:R-:W-:-:S12]  /*147e0*/  BSSY B0, `(.L_x_1103) ;  /* 0x0000036000007945 */ /* 0x000fd80003800000 */
[----:B------:R-:W-:Y:S05]  /*147f0*/  @!P0 BRA `(.L_x_1104) ;  /* 0x0000000000d08947 */ /* 0x000fea0003800000 */
[----:B------:R-:W0:Y:S01]  /*14800*/  S2R R2, SR_TID.X ;  /* 0x0000000000027919 */ /* 0x000e220000002100 */
[----:B------:R-:W-:Y:S01]  /*14810*/  LEA R3, R0, UR38, 0x3 ;  /* 0x0000002600037c11 */ /* 0x000fe2000f8e18ff */
[----:B------:R-:W-:Y:S01]  /*14820*/  BSSY B1, `(.L_x_1105) ;  /* 0x0000006000017945 */ /* 0x000fe20003800000 */
[----:B0-----:R-:W-:Y:S02]  /*14830*/  LOP3.LUT R4, R2, 0x7f, RZ, 0xc0, !PT ;  /* 0x0000007f02047812 */ /* 0x001fe400078ec0ff */
[----:B------:R-:W-:Y:S02]  /*14840*/  SHF.L.U32 R2, R9, 0x1f, RZ ;  /* 0x0000001f09027819 */ /* 0x000fe400000006ff */
[----:B------:R-:W-:Y:S02]  /*14850*/  ISETP.NE.AND P1, PT, R4, RZ, PT ;  /* 0x000000ff0400720c */ /* 0x000fe40003f25270 */
[----:B------:R-:W0:Y:S02]  /*14860*/  SYNCS.PHASECHK.TRANS64.TRYWAIT P0, [R3+URZ+0x28860], R2 ;  /* 0x02886002030075a7 */ /* 0x000e24000800017f */
[----:B0-----:R-:W-:Y:S09]  /*14870*/  @!P0 BRA `(.L_x_1106) ;  /* 0x0000001400fc8947 */ /* 0x001ff20003800000 */
.L_x_1151:
[----:B------:R-:W-:Y:S05]  /*14880*/  BSYNC B1 ;  /* 0x0000000000017941 */ /* 0x000fea0003800000 */
.L_x_1105:
[----:B------:R-:W-:Y:S04]  /*14890*/  BSSY B1, `(.L_x_1107) ;  /* 0x0000008000017945 */ /* 0x000fe80003800000 */
[----:B------:R-:W-:Y:S05]  /*148a0*/  @P1 BRA `(.L_x_1108) ;  /* 0x0000000000181947 */ /* 0x000fea0003800000 */
[----:B------:R-:W1:Y:S01]  /*148b0*/  S2R R4, SR_TID.X ;  /* 0x0000000000047919 */ /* 0x000e620000002100 */
[----:B0-----:R-:W-:-:S04]  /*148c0*/  IMAD.MOV.U32 R2, RZ, RZ, 0x8000 ;  /* 0x00008000ff027424 */ /* 0x001fc800078e00ff */
[----:B------:R2:W-:Y:S01]  /*148d0*/  SYNCS.ARRIVE.TRANS64 RZ, [R3+URZ+0x28850], R2 ;  /* 0x0288500203ff79a7 */ /* 0x0005e2000800003f */
[----:B-1----:R-:W-:-:S13]  /*148e0*/  LOP3.LUT P0, RZ, R4, 0x1f, RZ, 0xc0, !PT ;  /* 0x0000001f04ff7812 */ /* 0x002fda000780c0ff */
[----:B--2---:R-:W-:Y:S05]  /*148f0*/  @!P0 BRA `(.L_x_1108) ;  /* 0x0000000000048947 */ /* 0x004fea0003800000 */
[----:B------:R-:W-:Y:S01]  /*14900*/  BPT.TRAP 0x1 ;  /* 0x000000040000795c */ /* 0x000fe20000300000 */
.L_x_1108:
[----:B------:R-:W-:Y:S05]  /*14910*/  BSYNC B1 ;  /* 0x0000000000017941 */ /* 0x000fea0003800000 */
.L_x_1107:
[----:B------:R-:W-:Y:S01]  /*14920*/  R2UR UR4, R0 ;  /* 0x00000000000472ca */ /* 0x000fe200000e0000 */
[----:B------:R-:W-:Y:S01]  /*14930*/  ULDC.64 UR6, c[0x0][0x198] ;  /* 0x0000660000067ab9 */ /* 0x000fe20000000a00 */
[----:B------:R-:W-:Y:S01]  /*14940*/  R2UR UR9, R3 ;  /* 0x00000000030972ca */ /* 0x000fe200000e0000 */
[----:B------:R-:W-:Y:S01]  /*14950*/  UIADD3 UR6, UP0, UR6, 0x470, URZ ;  /* 0x0000047006067890 */ /* 0x000fe2000ff1e03f */
[----:B------:R-:W-:Y:S01]  /*14960*/  PLOP3.LUT P0, PT, PT, PT, PT, 0x80, 0x0 ;  /* 0x000000000000781c */ /* 0x000fe20003f0f070 */
[----:B------:R-:W-:Y:S01]  /*14970*/  IMAD.SHL.U32 R18, R18, 0x80, RZ ;  /* 0x0000008012127824 */ /* 0x000fe200078e00ff */
[----:B------:R-:W-:Y:S01]  /*14980*/  UMOV UR14, 0x0 ;  /* 0x00000000000e7882 */ /* 0x000fe20000000000 */
[----:B------:R-:W-:Y:S01]  /*14990*/  UIADD3.X UR7, URZ, UR7, URZ, UP0, !UPT ;  /* 0x000000073f077290 */ /* 0x000fe200087fe43f */
[----:B------:R-:W-:Y:S01]  /*149a0*/  UMOV UR15, 0x14f00000 ;  /* 0x14f00000000f7882 */ /* 0x000fe20000000000 */
[----:B------:R-:W-:-:S04]  /*149b0*/  UMOV UR10, URZ ;  /* 0x0000003f000a7c82 */ /* 0x000fc80008000000 */
[----:B------:R-:W-:Y:S02]  /*149c0*/  ULEA UR4, UR4, UR38, 0xf ;  /* 0x0000002604047291 */ /* 0x000fe4000f8e783f */
[----:B------:R-:W-:Y:S02]  /*149d0*/  UIADD3 UR9, UR9, 0x28850, URZ ;  /* 0x0002885009097890 */ /* 0x000fe4000fffe03f */
[----:B------:R-:W-:-:S12]  /*149e0*/  UIADD3 UR8, UR4, 0x400, URZ ;  /* 0x0000040004087890 */ /* 0x000fd8000fffe03f */
.L_x_1109:
        /* <DEDUP_REMOVED lines=13> */
.L_x_1110:
        /* <DEDUP_REMOVED lines=8> */
.L_x_1104:
[----:B------:R-:W-:Y:S05]  /*14b40*/  BSYNC B0 ;  /* 0x0000000000007941 */ /* 0x000fea0003800000 */
.L_x_1103:
[----:B------:R-:W-:Y:S02]  /*14b50*/  VIADD R0, R0, 0x1 ;  /* 0x0000000100007836 */ /* 0x000fe40000000000 */
[----:B0-----:R-:W-:-:S03]  /*14b60*/  IMAD.MOV.U32 R3, RZ, RZ, RZ ;  /* 0x000000ffff037224 */ /* 0x001fc600078e00ff */
[----:B------:R-:W-:-:S04]  /*14b70*/  ISETP.NE.AND P0, PT, R0, 0x2, PT ;  /* 0x000000020000780c */ /* 0x000fc80003f05270 */
[----:B------:R-:W-:Y:S02]  /*14b80*/  SEL R2, RZ, 0x1, P0 ;  /* 0x00000001ff027807 */ /* 0x000fe40000000000 */
[----:B------:R-:W-:Y:S02]  /*14b90*/  SEL R0, R0, RZ, P0 ;  /* 0x000000ff00007207 */ /* 0x000fe40000000000 */
[----:B------:R-:W-:-:S07]  /*14ba0*/  LOP3.LUT R9, R9, R2, RZ, 0x3c, !PT ;  /* 0x0000000209097212 */ /* 0x000fce00078e3cff */
.L_x_1034:
[----:B0-----:R-:W0:Y:S01]  /*14bb0*/  S2R R5, SR_CgaCtaId ;  /* 0x0000000000057919 */ /* 0x001e220000008800 */
[----:B------:R-:W-:Y:S02]  /*14bc0*/  MOV R2, 0x400 ;  /* 0x0000040000027802 */ /* 0x000fe40000000f00 */
[----:B------:R-:W-:Y:S02]  /*14bd0*/  SHF.L.U32 R3, R3, 0x1f, RZ ;  /* 0x0000001f03037819 */ /* 0x000fe400000006ff */
[----:B0-----:R-:W-:-:S04]  /*14be0*/  LEA R2, R5, R2, 0x18 ;  /* 0x0000000205027211 */ /* 0x001fc800078ec0ff */
[----:B------:R-:W0:Y:S02]  /*14bf0*/  SYNCS.PHASECHK.TRANS64.TRYWAIT P0, [R2+URZ+0x28820], R3 ;  /* 0x02882003020075a7 */ /* 0x000e24000800017f */
[----:B0-----:R-:W-:Y:S05]  /*14c00*/  @!P0 BRA `(.L_x_1111) ;  /* 0x00000014002c8947 */ /* 0x001fea0003800000 */
.L_x_1152:
[----:B------:R-:W-:-:S03]  /*14c10*/  UMOV UR4, 0xffffffff ;  /* 0xffffffff00047882 */ /* 0x000fc60000000000 */
[----:B------:R-:W-:Y:S05]  /*14c20*/  BRA.DIV UR4, `(.L_x_1112) ;  /* 0x0000001604387947 */ /* 0x000fea000b800000 */
[----:B0-----:R-:W0:Y:S02]  /*14c30*/  S2R R3, SR_TID.X ;  /* 0x0000000000037919 */ /* 0x001e240000002100 */
[----:B0-----:R-:W-:-:S04]  /*14c40*/  SHF.R.U32.HI R3, RZ, 0x5, R3 ;  /* 0x00000005ff037819 */ /* 0x001fc80000011603 */
[----:B------:R-:W-:-:S05]  /*14c50*/  LOP3.LUT R3, R3, 0x3, RZ, 0xc0, !PT ;  /* 0x0000000303037812 */ /* 0x000fca00078ec0ff */
[----:B------:R0:W1:Y:S02]  /*14c60*/  SHFL.IDX PT, R14, R3, RZ, 0x1f ;  /* 0x00001fff030e7589 */ /* 0x00006400000e0000 */
.L_x_1155:
[----:B-1----:R-:W-:-:S13]  /*14c70*/  ISETP.NE.AND P0, PT, R14, RZ, PT ;  /* 0x000000ff0e00720c */ /* 0x002fda0003f05270 */
[----:B------:R-:W-:Y:S05]  /*14c80*/  @P0 BRA `(.L_x_950) ;  /* 0x0000000000880947 */ /* 0x000fea0003800000 */
[----:B------:R-:W-:-:S03]  /*14c90*/  UMOV UR4, 0xffffffff ;  /* 0xffffffff00047882 */ /* 0x000fc60000000000 */
[----:B------:R-:W-:Y:S05]  /*14ca0*/  BRA.DIV UR4, `(.L_x_1113) ;  /* 0x00000016044c7947 */ /* 0x000fea000b800000 */
[----:B------:R-:W-:-:S13]  /*14cb0*/  ELECT P6, URZ, PT ;  /* 0x00000000003f782f */ /* 0x000fda00038c0000 */
.L_x_1158:
[----:B------:R-:W-:Y:S05]  /*14cc0*/  @!P6 BRA `(.L_x_950) ;  /* 0x000000000078e947 */ /* 0x000fea0003800000 */
[----:B0-----:R-:W2:Y:S02]  /*14cd0*/  LDL.LU R3, [R1+0x14] ;  /* 0x0000140001037983 */ /* 0x001ea40000300800 */
[----:B--2---:R-:W-:-:S04]  /*14ce0*/  LOP3.LUT R3, R3, 0x2, RZ, 0xfc, !PT ;  /* 0x0000000203037812 */ /* 0x004fc800078efcff */
[----:B------:R-:W-:-:S13]  /*14cf0*/  ISETP.NE.AND P2, PT, R3, 0x3, PT ;  /* 0x000000030300780c */ /* 0x000fda0003f45270 */
[----:B------:R-:W-:Y:S05]  /*14d00*/  @!P2 BRA `(.L_x_1114) ;  /* 0x000000000004a947 */ /* 0x000fea0003800000 */
[----:B------:R-:W-:Y:S01]  /*14d10*/  BPT.TRAP 0x1 ;  /* 0x000000040000795c */ /* 0x000fe20000300000 */
.L_x_1114:
[----:B------:R-:W-:Y:S01]  /*14d20*/  VIADD R7, R2, 0x28840 ;  /* 0x0002884002077836 */ /* 0x000fe20000000000 */
[----:B------:R-:W-:Y:S01]  /*14d30*/  SHF.L.U32 R5, R9, 0x1f, RZ ;  /* 0x0000001f09057819 */ /* 0x000fe200000006ff */
[C---:B------:R-:W-:Y:S02]  /*14d40*/  VIADD R3, R0.reuse, 0x1 ;  /* 0x0000000100037836 */ /* 0x040fe40000000000 */
[----:B------:R-:W-:-:S03]  /*14d50*/  IMAD R6, R0, 0x8, R7 ;  /* 0x0000000800067824 */ /* 0x000fc600078e0207 */
[C---:B------:R-:W-:Y:S01]  /*14d60*/  ISETP.NE.AND P1, PT, R3.reuse, 0x2, PT ;  /* 0x000000020300780c */ /* 0x040fe20003f25270 */
[----:B------:R-:W0:Y:S03]  /*14d70*/  SYNCS.PHASECHK.TRANS64.TRYWAIT P0, [R6+URZ], R5 ;  /* 0x00000005060075a7 */ /* 0x000e26000800017f */
[----:B------:R-:W-:Y:S02]  /*14d80*/  SEL R4, RZ, 0x1, P1 ;  /* 0x00000001ff047807 */ /* 0x000fe40000800000 */
[----:B------:R-:W-:Y:S02]  /*14d90*/  SEL R8, R3, RZ, P1 ;  /* 0x000000ff03087207 */ /* 0x000fe40000800000 */
[----:B------:R-:W-:-:S03]  /*14da0*/  LOP3.LUT R4, R9, R4, RZ, 0x3c, !PT ;  /* 0x0000000409047212 */ /* 0x000fc600078e3cff */
[----:B------:R-:W-:Y:S01]  /*14db0*/  IMAD R3, R8, 0x8, R7 ;  /* 0x0000000808037824 */ /* 0x000fe200078e0207 */
[----:B------:R-:W-:Y:S01]  /*14dc0*/  SHF.L.U32 R4, R4, 0x1f, RZ ;  /* 0x0000001f04047819 */ /* 0x000fe200000006ff */
[----:B0-----:R-:W-:Y:S06]  /*14dd0*/  @!P0 BRA `(.L_x_1115) ;  /* 0x0000001400208947 */ /* 0x001fec0003800000 */
.L_x_1159:
[----:B------:R-:W1:Y:S02]  /*14de0*/  SYNCS.PHASECHK.TRANS64.TRYWAIT P0, [R3+URZ], R4 ;  /* 0x00000004030075a7 */ /* 0x000e64000800017f */
[----:B-1----:R-:W-:Y:S05]  /*14df0*/  @!P0 BRA `(.L_x_1116) ;  /* 0x00000014002c8947 */ /* 0x002fea0003800000 */
.L_x_1160:
[----:B------:R-:W-:Y:S05]  /*14e00*/  @!P2 BRA `(.L_x_1117) ;  /* 0x000000000004a947 */ /* 0x000fea0003800000 */
[----:B------:R-:W-:Y:S01]  /*14e10*/  BPT.TRAP 0x1 ;  /* 0x000000040000795c */ /* 0x000fe20000300000 */
.L_x_1117:
[----:B-1----:R-:W-:-:S04]  /*14e20*/  VIADD R3, R2, 0x28860 ;  /* 0x0002886002037836 */ /* 0x002fc80000000000 */
[----:B------:R-:W-:-:S04]  /*14e30*/  IMAD R0, R0, 0x8, R3 ;  /* 0x0000000800007824 */ /* 0x000fc800078e0203 */
[----:B------:R-:W1:Y:S02]  /*14e40*/  SYNCS.PHASECHK.TRANS64.TRYWAIT P0, [R0+URZ], R5 ;  /* 0x00000005000075a7 */ /* 0x000e64000800017f */
[----:B-1----:R-:W-:Y:S05]  /*14e50*/  @!P0 BRA `(.L_x_1118) ;  /* 0x0000001400288947 */ /* 0x002fea0003800000 */
.L_x_1161:
[----:B------:R-:W-:-:S07]  /*14e60*/  IMAD R3, R8, 0x8, R3 ;  /* 0x0000000808037824 */ /* 0x000fce00078e0203 */
.L_x_1119:
[----:B--2---:R2:W3:Y:S02]  /*14e70*/  SYNCS.PHASECHK.TRANS64.TRYWAIT P0, [R3+URZ], R4 ;  /* 0x00000004030075a7 */ /* 0x0044e4000800017f */
[----:B---3--:R-:W-:Y:S05]  /*14e80*/  @!P0 NANOSLEEP.SYNCS 0x989680 ;  /* 0x009896800000895d */ /* 0x008fea0003900000 */
[----:B------:R-:W3:Y:S02]  /*14e90*/  @!P0 SYNCS.PHASECHK.TRANS64 P0, [R3+URZ], R4 ;  /* 0x00000004030085a7 */ /* 0x000ee4000800007f */
[----:B---3--:R-:W-:Y:S05]  /*14ea0*/  @!P0 BRA `(.L_x_1119) ;  /* 0xfffffffc00f08947 */ /* 0x008fea000383ffff */
.L_x_950:
[----:B------:R-:W-:Y:S05]  /*14eb0*/  BSYNC B6 ;  /* 0x0000000000067941 */ /* 0x000fea0003800000 */
.L_x_947:
[----:B------:R-:W-:Y:S05]  /*14ec0*/  EXIT ;  /* 0x000000000000794d */ /* 0x000fea0003800000 */
.L_x_960:
[----:B0-----:R-:W-:-:S04]  /*14ed0*/  IMAD.U32 R3, RZ, RZ, UR36 ;  /* 0x00000024ff037e24 */ /* 0x001fc8000f8e00ff */
[----:B------:R0:W1:Y:S03]  /*14ee0*/  SYNCS.PHASECHK.TRANS64.TRYWAIT P1, [R3+URZ+0x28800], R2 ;  /* 0x02880002030075a7 */ /* 0x000066000802017f */
[----:B-1----:R-:W-:Y:S05]  /*14ef0*/  @!P1 NANOSLEEP.SYNCS 0x989680 ;  /* 0x009896800000995d */ /* 0x002fea0003900000 */
[----:B------:R-:W1:Y:S02]  /*14f00*/  @!P1 SYNCS.PHASECHK.TRANS64 P1, [R3+URZ+0x28800], R2 ;  /* 0x02880002030095a7 */ /* 0x000e64000802007f */
[----:B-1----:R-:W-:Y:S05]  /*14f10*/  @!P1 BRA `(.L_x_960) ;  /* 0xfffffffc00ec9947 */ /* 0x002fea000383ffff */
[----:B------:R-:W-:Y:S05]  /*14f20*/  BRA `(.L_x_1120) ;  /* 0xfffffec400ec7947 */ /* 0x000fea000383ffff */
.L_x_964:
[----:B0-----:R-:W-:-:S04]  /*14f30*/  IMAD.U32 R3, RZ, RZ, UR36 ;  /* 0x00000024ff037e24 */ /* 0x001fc8000f8e00ff */
[----:B------:R0:W2:Y:S03]  /*14f40*/  SYNCS.PHASECHK.TRANS64.TRYWAIT P2, [R3+URZ+0x28830], R2 ;  /* 0x02883002030075a7 */ /* 0x0000a6000804017f */
[----:B--2---:R-:W-:Y:S05]  /*14f50*/  @!P2 NANOSLEEP.SYNCS 0x989680 ;  /* 0x009896800000a95d */ /* 0x004fea0003900000 */
[----:B------:R-:W2:Y:S02]  /*14f60*/  @!P2 SYNCS.PHASECHK.TRANS64 P2, [R3+URZ+0x28830], R2 ;  /* 0x028830020300a5a7 */ /* 0x000ea4000804007f */
[----:B--2---:R-:W-:Y:S05]  /*14f70*/  @!P2 BRA `(.L_x_964) ;  /* 0xfffffffc00eca947 */ /* 0x004fea000383ffff */
[----:B------:R-:W-:Y:S05]  /*14f80*/  BRA `(.L_x_963) ;  /* 0xfffffec800087947 */ /* 0x000fea000383ffff */
.L_x_980:
[----:B-1----:R-:W-:-:S04]  /*14f90*/  IMAD.U32 R12, RZ, RZ, UR10 ;  /* 0x0000000aff0c7e24 */ /* 0x002fc8000f8e00ff */
[----:B------:R1:W2:Y:S03]  /*14fa0*/  SYNCS.PHASECHK.TRANS64.TRYWAIT P5, [R12+URZ+0x28830], R11 ;  /* 0x0288300b0c0075a7 */ /* 0x0002a600080a017f */
[----:B--2---:R-:W-:Y:S05]  /*14fb0*/  @!P5 NANOSLEEP.SYNCS 0x989680 ;  /* 0x009896800000d95d */ /* 0x004fea0003900000 */
[----:B------:R-:W2:Y:S02]  /*14fc0*/  @!P5 SYNCS.PHASECHK.TRANS64 P5, [R12+URZ+0x28830], R11 ;  /* 0x0288300b0c00d5a7 */ /* 0x000ea400080a007f */
[----:B--2---:R-:W-:Y:S05]  /*14fd0*/  @!P5 BRA `(.L_x_980) ;  /* 0xfffffffc00ecd947 */ /* 0x004fea000383ffff */
[----:B------:R-:W-:Y:S05]  /*14fe0*/  BRA `(.L_x_977) ;  /* 0xffffff0400107947 */ /* 0x000fea000383ffff */
.L_x_984:
[----:B-1----:R-:W-:-:S04]  /*14ff0*/  IMAD.U32 R12, RZ, RZ, UR10 ;  /* 0x0000000aff0c7e24 */ /* 0x002fc8000f8e00ff */
[----:B------:R1:W2:Y:S03]  /*15000*/  SYNCS.PHASECHK.TRANS64.TRYWAIT P4, [R12+URZ+0x28850], R11 ;  /* 0x0288500b0c0075a7 */ /* 0x0002a6000808017f */
[----:B--2---:R-:W-:Y:S05]  /*15010*/  @!P4 NANOSLEEP.SYNCS 0x989680 ;  /* 0x009896800000c95d */ /* 0x004fea0003900000 */
[----:B------:R-:W2:Y:S02]  /*15020*/  @!P4 SYNCS.PHASECHK.TRANS64 P4, [R12+URZ+0x28850], R11 ;  /* 0x0288500b0c00c5a7 */ /* 0x000ea4000808007f */
[----:B--2---:R-:W-:Y:S05]  /*15030*/  @!P4 BRA `(.L_x_984) ;  /* 0xfffffffc00ecc947 */ /* 0x004fea000383ffff */
[----:B------:R-:W-:Y:S05]  /*15040*/  BRA `(.L_x_981) ;  /* 0xffffff0400d47947 */ /* 0x000fea000383ffff */
.L_x_1001:
[----:B-1----:R-:W-:-:S04]  /*15050*/  IMAD.U32 R10, RZ, RZ, UR10 ;  /* 0x0000000aff0a7e24 */ /* 0x002fc8000f8e00ff */
[----:B------:R1:W2:Y:S03]  /*15060*/  SYNCS.PHASECHK.TRANS64.TRYWAIT P3, [R10+URZ+0x28830], R9 ;  /* 0x028830090a0075a7 */ /* 0x0002a6000806017f */
[----:B--2---:R-:W-:Y:S05]  /*15070*/  @!P3 NANOSLEEP.SYNCS 0x989680 ;  /* 0x009896800000b95d */ /* 0x004fea0003900000 */
[----:B------:R-:W2:Y:S02]  /*15080*/  @!P3 SYNCS.PHASECHK.TRANS64 P3, [R10+URZ+0x28830], R9 ;  /* 0x028830090a00b5a7 */ /* 0x000ea4000806007f */
[----:B--2---:R-:W-:Y:S05]  /*15090*/  @!P3 BRA `(.L_x_1001) ;  /* 0xfffffffc00ecb947 */ /* 0x004fea000383ffff */
[----:B------:R-:W-:Y:S05]  /*150a0*/  BRA `(.L_x_998) ;  /* 0xffffff3c00a07947 */ /* 0x000fea000383ffff */
.L_x_1005:
[----:B-1----:R-:W-:-:S04]  /*150b0*/  IMAD.U32 R10, RZ, RZ, UR10 ;  /* 0x0000000aff0a7e24 */ /* 0x002fc8000f8e00ff */
[----:B------:R1:W2:Y:S03]  /*150c0*/  SYNCS.PHASECHK.TRANS64.TRYWAIT P2, [R10+URZ+0x28850], R9 ;  /* 0x028850090a0075a7 */ /* 0x0002a6000804017f */
[----:B--2---:R-:W-:Y:S05]  /*150d0*/  @!P2 NANOSLEEP.SYNCS 0x989680 ;  /* 0x009896800000a95d */ /* 0x004fea0003900000 */
[----:B------:R-:W2:Y:S02]  /*150e0*/  @!P2 SYNCS.PHASECHK.TRANS64 P2, [R10+URZ+0x28850], R9 ;  /* 0x028850090a00a5a7 */ /* 0x000ea4000804007f */
[----:B--2---:R-:W-:Y:S05]  /*150f0*/  @!P2 BRA `(.L_x_1005) ;  /* 0xfffffffc00eca947 */ /* 0x004fea000383ffff */
[----:B------:R-:W-:Y:S05]  /*15100*/  BRA `(.L_x_1002) ;  /* 0xffffff4000647947 */ /* 0x000fea000383ffff */
.L_x_1011:
[----:B-1----:R-:W-:-:S04]  /*15110*/  IMAD.U32 R10, RZ, RZ, UR10 ;  /* 0x0000000aff0a7e24 */ /* 0x002fc8000f8e00ff */
[----:B------:R1:W2:Y:S03]  /*15120*/  SYNCS.PHASECHK.TRANS64.TRYWAIT P3, [R10+URZ+0x28830], R9 ;  /* 0x028830090a0075a7 */ /* 0x0002a6000806017f */
[----:B--2---:R-:W-:Y:S05]  /*15130*/  @!P3 NANOSLEEP.SYNCS 0x989680 ;  /* 0x009896800000b95d */ /* 0x004fea0003900000 */
[----:B------:R-:W2:Y:S02]  /*15140*/  @!P3 SYNCS.PHASECHK.TRANS64 P3, [R10+URZ+0x28830], R9 ;  /* 0x028830090a00b5a7 */ /* 0x000ea4000806007f */
[----:B--2---:R-:W-:Y:S05]  /*15150*/  @!P3 BRA `(.L_x_1011) ;  /* 0xfffffffc00ecb947 */ /* 0x004fea000383ffff */
[----:B------:R-:W-:Y:S05]  /*15160*/  BRA `(.L_x_1008) ;  /* 0xffffff6400847947 */ /* 0x000fea000383ffff */
.L_x_1015:
[----:B-1----:R-:W-:-:S04]  /*15170*/  IMAD.U32 R10, RZ, RZ, UR10 ;  /* 0x0000000aff0a7e24 */ /* 0x002fc8000f8e00ff */
[----:B------:R1:W2:Y:S03]  /*15180*/  SYNCS.PHASECHK.TRANS64.TRYWAIT P2, [R10+URZ+0x28850], R9 ;  /* 0x028850090a0075a7 */ /* 0x0002a6000804017f */
[----:B--2---:R-:W-:Y:S05]  /*15190*/  @!P2 NANOSLEEP.SYNCS 0x989680 ;  /* 0x009896800000a95d */ /* 0x004fea0003900000 */
[----:B------:R-:W2:Y:S02]  /*151a0*/  @!P2 SYNCS.PHASECHK.TRANS64 P2, [R10+URZ+0x28850], R9 ;  /* 0x028850090a00a5a7 */ /* 0x000ea4000804007f */
[----:B--2---:R-:W-:Y:S05]  /*151b0*/  @!P2 BRA `(.L_x_1015) ;  /* 0xfffffffc00eca947 */ /* 0x004fea000383ffff */
[----:B------:R-:W-:Y:S05]  /*151c0*/  BRA `(.L_x_1012) ;  /* 0xffffff6800447947 */ /* 0x000fea000383ffff */
.L_x_1028:
[----:B-1----:R-:W-:-:S04]  /*151d0*/  IMAD.U32 R5, RZ, RZ, UR5 ;  /* 0x00000005ff057e24 */ /* 0x002fc8000f8e00ff */
[----:B------:R1:W2:Y:S03]  /*151e0*/  SYNCS.PHASECHK.TRANS64.TRYWAIT P0, [R5+URZ+0x28850], R0 ;  /* 0x02885000050075a7 */ /* 0x0002a6000800017f */
[----:B--2---:R-:W-:Y:S05]  /*151f0*/  @!P0 NANOSLEEP.SYNCS 0x989680 ;  /* 0x009896800000895d */ /* 0x004fea0003900000 */
[----:B------:R-:W2:Y:S02]  /*15200*/  @!P0 SYNCS.PHASECHK.TRANS64 P0, [R5+URZ+0x28850], R0 ;  /* 0x02885000050085a7 */ /* 0x000ea4000800007f */
[----:B--2---:R-:W-:Y:S05]  /*15210*/  @!P0 BRA `(.L_x_1028) ;  /* 0xfffffffc00ec8947 */ /* 0x004fea000383ffff */
[----:B------:R-:W-:Y:S05]  /*15220*/  BRA `(.L_x_1027) ;  /* 0xffffff9c00387947 */ /* 0x000fea000383ffff */
.L_x_1045:
[----:B------:R-:W-:Y:S02]  /*15230*/  IMAD.MOV.U32 R13, RZ, RZ, R0 ;  /* 0x000000ffff0d7224 */ /* 0x000fe400078e0000 */
[----:B------:R-:W-:Y:S02]  /*15240*/  IMAD.MOV.U32 R12, RZ, RZ, RZ ;  /* 0x000000ffff0c7224 */ /* 0x000fe400078e00ff */
[----:B------:R-:W-:Y:S02]  /*15250*/  IMAD.MOV.U32 R11, RZ, RZ, 0x1f ;  /* 0x0000001fff0b7424 */ /* 0x000fe400078e00ff */
[----:B------:R-:W-:-:S07]  /*15260*/  IMAD.MOV.U32 R15, RZ, RZ, -0x1 ;  /* 0xffffffffff0f7424 */ /* 0x000fce00078e00ff */
[----:B01----:R-:W-:Y:S05]  /*15270*/  WARPSYNC.COLLECTIVE R15, `(.L_x_1121) ;  /* 0x000000000f087348 */ /* 0x003fea0003c00000 */
[----:B------:R2:W3:Y:S02]  /*15280*/  SHFL.IDX P6, R14, R13, R12, R11 ;  /* 0x0000000c0d0e7389 */ /* 0x0004e400000c000b */
[----:B0123--:R-:W-:Y:S01]  /*15290*/  ENDCOLLECTIVE ;  /* 0x000000000000791b */ /* 0x00ffe20003800000 */
.L_x_1121:
[----:B------:R-:W-:Y:S05]  /*152a0*/  BRA `(.L_x_1122) ;  /* 0xffffffcc001c7947 */ /* 0x000fea000383ffff */
.L_x_1047:
[----:B------:R-:W-:Y:S01]  /*152b0*/  BSSY B0, `(.L_x_1123) ;  /* 0x0000006000007945 */ /* 0x000fe20003800000 */
[----:B------:R-:W-:-:S07]  /*152c0*/  IMAD.MOV.U32 R15, RZ, RZ, -0x1 ;  /* 0xffffffffff0f7424 */ /* 0x000fce00078e00ff */
[----:B012---:R-:W-:Y:S05]  /*152d0*/  WARPSYNC.COLLECTIVE R15, `(.L_x_1124) ;  /* 0x000000000f0c7348 */ /* 0x007fea0003c00000 */
[----:B------:R-:W-:Y:S02]  /*152e0*/  ELECT P6, UR62, PT ;  /* 0x00000000003e782f */ /* 0x000fe400038c0000 */
[----:B------:R-:W-:Y:S01]  /*152f0*/  MOV R14, UR62 ;  /* 0x0000003e000e7c02 */ /* 0x000fe20008000f00 */
[----:B012---:R-:W-:Y:S10]  /*15300*/  ENDCOLLECTIVE ;  /* 0x000000000000791b */ /* 0x007ff40003800000 */
.L_x_1124:
[----:B------:R-:W-:Y:S05]  /*15310*/  BSYNC B0 ;  /* 0x0000000000007941 */ /* 0x000fea0003800000 */
.L_x_1123:
[----:B------:R-:W-:Y:S05]  /*15320*/  BRA `(.L_x_1125) ;  /* 0xffffffcc001c7947 */ /* 0x000fea000383ffff */
.L_x_1049:
[----:B-1----:R-:W-:-:S04]  /*15330*/  IMAD.U32 R3, RZ, RZ, UR38 ;  /* 0x00000026ff037e24 */ /* 0x002fc8000f8e00ff */
[----:B------:R1:W2:Y:S03]  /*15340*/  SYNCS.PHASECHK.TRANS64.TRYWAIT P0, [R3+URZ+0x28840], R0 ;  /* 0x02884000030075a7 */ /* 0x0002a6000800017f */
[----:B--2---:R-:W-:Y:S05]  /*15350*/  @!P0 NANOSLEEP.SYNCS 0x989680 ;  /* 0x009896800000895d */ /* 0x004fea0003900000 */
[----:B------:R-:W2:Y:S02]  /*15360*/  @!P0 SYNCS.PHASECHK.TRANS64 P0, [R3+URZ+0x28840], R0 ;  /* 0x02884000030085a7 */ /* 0x000ea4000800007f */
[----:B--2---:R-:W-:Y:S05]  /*15370*/  @!P0 BRA `(.L_x_1049) ;  /* 0xfffffffc00ec8947 */ /* 0x004fea000383ffff */
[----:B------:R-:W-:Y:S05]  /*15380*/  BRA `(.L_x_1126) ;  /* 0xffffffcc00707947 */ /* 0x000fea000383ffff */
.L_x_1052:
[----:B------:R-:W-:Y:S02]  /*15390*/  IMAD.MOV.U32 R13, RZ, RZ, R6 ;  /* 0x000000ffff0d7224 */ /* 0x000fe400078e0006 */
[----:B------:R-:W-:Y:S02]  /*153a0*/  IMAD.MOV.U32 R12, RZ, RZ, RZ ;  /* 0x000000ffff0c7224 */ /* 0x000fe400078e00ff */
[----:B------:R-:W-:Y:S02]  /*153b0*/  IMAD.MOV.U32 R11, RZ, RZ, 0x181f ;  /* 0x0000181fff0b7424 */ /* 0x000fe400078e00ff */
[----:B------:R-:W-:Y:S02]  /*153c0*/  IMAD.MOV.U32 R15, RZ, RZ, -0x1 ;  /* 0xffffffffff0f7424 */ /* 0x000fe400078e00ff */
[----:B------:R-:W-:-:S07]  /*153d0*/  VIADD R4, R4, UR40 ;  /* 0x0000002804047c36 */ /* 0x000fce0008000000 */
[----:B------:R-:W-:Y:S05]  /*153e0*/  WARPSYNC.COLLECTIVE R15, `(.L_x_1127) ;  /* 0x000000000f087348 */ /* 0x000fea0003c00000 */
[----:B------:R0:W1:Y:S02]  /*153f0*/  SHFL.IDX P6, R14, R13, R12, R11 ;  /* 0x0000000c0d0e7389 */ /* 0x00006400000c000b */
[----:B01----:R-:W-:Y:S01]  /*15400*/  ENDCOLLECTIVE ;  /* 0x000000000000791b */ /* 0x003fe20003800000 */
.L_x_1127:
[----:B------:R-:W-:Y:S02]  /*15410*/  IMAD.MOV.U32 R13, RZ, RZ, R0 ;  /* 0x000000ffff0d7224 */ /* 0x000fe400078e0000 */
[----:B------:R-:W-:-:S07]  /*15420*/  IMAD.MOV.U32 R2, RZ, RZ, R14 ;  /* 0x000000ffff027224 */ /* 0x000fce00078e000e */
[----:B------:R-:W-:Y:S05]  /*15430*/  WARPSYNC.COLLECTIVE R15, `(.L_x_1128) ;  /* 0x000000000f087348 */ /* 0x000fea0003c00000 */
[----:B------:R0:W1:Y:S02]  /*15440*/  SHFL.IDX P6, R14, R13, R12, R11 ;  /* 0x0000000c0d0e7389 */ /* 0x00006400000c000b */
[----:B01----:R-:W-:Y:S01]  /*15450*/  ENDCOLLECTIVE ;  /* 0x000000000000791b */ /* 0x003fe20003800000 */
.L_x_1128:
[----:B------:R-:W-:Y:S02]  /*15460*/  ULDC UR4, c[0x0][0x288] ;  /* 0x0000a20000047ab9 */ /* 0x000fe40000000800 */
[----:B------:R-:W-:-:S05]  /*15470*/  IMAD R5, R8, UR4, RZ ;  /* 0x0000000408057c24 */ /* 0x000fca000f8e02ff */
[C---:B------:R-:W-:Y:S01]  /*15480*/  ISETP.GE.AND P2, PT, R4.reuse, R5, PT ;  /* 0x000000050400720c */ /* 0x040fe20003f46270 */
[----:B------:R-:W-:Y:S02]  /*15490*/  VIADD R12, R4, 0x10 ;  /* 0x00000010040c7836 */ /* 0x000fe40000000000 */
[----:B------:R-:W-:-:S10]  /*154a0*/  IMAD.MOV.U32 R13, RZ, RZ, R6 ;  /* 0x000000ffff0d7224 */ /* 0x000fd400078e0006 */
[----:B------:R-:W-:Y:S01]  /*154b0*/  @!P2 LEA R8, R7, UR38, 0x1 ;  /* 0x000000260708ac11 */ /* 0x000fe2000f8e08ff */
[----:B------:R-:W-:-:S05]  /*154c0*/  IMAD.MOV.U32 R3, RZ, RZ, R14 ;  /* 0x000000ffff037224 */ /* 0x000fca00078e000e */
[----:B------:R-:W-:-:S04]  /*154d0*/  LOP3.LUT R3, R3, R2, RZ, 0x3c, !PT ;  /* 0x0000000203037212 */ /* 0x000fc800078e3cff */
[----:B------:R-:W-:-:S04]  /*154e0*/  LOP3.LUT R2, R3, R2, RZ, 0x3c, !PT ;  /* 0x0000000203027212 */ /* 0x000fc800078e3cff */
[----:B------:R-:W-:-:S03]  /*154f0*/  LOP3.LUT R3, R3, R2, RZ, 0x3c, !PT ;  /* 0x0000000203037212 */ /* 0x000fc600078e3cff */
[----:B------:R-:W-:-:S05]  /*15500*/  @!P2 IMAD.WIDE.U32 R2, R10, 0x2, R2 ;  /* 0x000000020a02a825 */ /* 0x000fca00078e0002 */
[----:B------:R-:W-:Y:S01]  /*15510*/  @!PT LDS RZ, [RZ] ;  /* 0x00000000fffff984 */ /* 0x000fe20000000800 */
[----:B------:R-:W-:Y:S01]  /*15520*/  @!PT LDS RZ, [RZ] ;  /* 0x00000000fffff984 */ /* 0x000fe20000000800 */
[----:B------:R-:W-:Y:S01]  /*15530*/  @!PT LDS RZ, [RZ] ;  /* 0x00000000fffff984 */ /* 0x000fe20000000800 */
[----:B------:R0:W-:Y:S04]  /*15540*/  @!P2 LDGSTS.E.BYPASS.LTC128B.128 [R8+0x10400], desc[UR44][R2.64], !P1 ;  /* 0x104000000208afae */ /* 0x0001e8000c901d6c */
[----:B------:R0:W-:Y:S01]  /*15550*/  @!P2 LDGSTS.E.BYPASS.LTC128B.128 [R8+0x14400], desc[UR44][R2.64+0x80], !P0 ;  /* 0x144000800208afae */ /* 0x0001e2000c101d6c */
[----:B------:R-:W-:Y:S01]  /*15560*/  ISETP.GE.AND P2, PT, R12, R5, PT ;  /* 0x000000050c00720c */ /* 0x000fe20003f46270 */
[----:B------:R-:W-:-:S12]  /*15570*/  IMAD.MOV.U32 R12, RZ, RZ, 0x1 ;  /* 0x00000001ff0c7424 */ /* 0x000fd800078e00ff */
[----:B0-----:R-:W-:Y:S05]  /*15580*/  WARPSYNC.COLLECTIVE R15, `(.L_x_1129) ;  /* 0x000000000f087348 */ /* 0x001fea0003c00000 */
[----:B------:R1:W2:Y:S02]  /*15590*/  SHFL.IDX P6, R14, R13, R12, R11 ;  /* 0x0000000c0d0e7389 */ /* 0x0002a400000c000b */
[----:B012---:R-:W-:Y:S01]  /*155a0*/  ENDCOLLECTIVE ;  /* 0x000000000000791b */ /* 0x007fe20003800000 */
.L_x_1129:
[----:B------:R-:W-:Y:S01]  /*155b0*/  VIADD R2, R4, 0x20 ;  /* 0x0000002004027836 */ /* 0x000fe20000000000 */
[----:B------:R-:W-:Y:S01]  /*155c0*/  @!P2 LEA R21, R7, UR38, 0x1 ;  /* 0x000000260715ac11 */ /* 0x000fe2000f8e08ff */
[----:B------:R-:W-:Y:S02]  /*155d0*/  IMAD.MOV.U32 R13, RZ, RZ, R0 ;  /* 0x000000ffff0d7224 */ /* 0x000fe400078e0000 */
[----:B------:R-:W-:-:S07]  /*155e0*/  IMAD.MOV.U32 R8, RZ, RZ, R14 ;  /* 0x000000ffff087224 */ /* 0x000fce00078e000e */
[----:B------:R-:W-:Y:S05]  /*155f0*/  WARPSYNC.COLLECTIVE R15, `(.L_x_1130) ;  /* 0x000000000f087348 */ /* 0x000fea0003c00000 */
[----:B------:R0:W1:Y:S02]  /*15600*/  SHFL.IDX P6, R14, R13, R12, R11 ;  /* 0x0000000c0d0e7389 */ /* 0x00006400000c000b */
[----:B01----:R-:W-:Y:S01]  /*15610*/  ENDCOLLECTIVE ;  /* 0x000000000000791b */ /* 0x003fe20003800000 */
.L_x_1130:
[----:B------:R-:W-:Y:S02]  /*15620*/  IMAD.MOV.U32 R9, RZ, RZ, R8 ;  /* 0x000000ffff097224 */ /* 0x000fe400078e0008 */
[----:B------:R-:W-:Y:S02]  /*15630*/  IMAD.MOV.U32 R13, RZ, RZ, R6 ;  /* 0x000000ffff0d7224 */ /* 0x000fe400078e0006 */
[----:B------:R-:W-:Y:S02]  /*15640*/  IMAD.MOV.U32 R12, RZ, RZ, 0x2 ;  /* 0x00000002ff0c7424 */ /* 0x000fe400078e00ff */
[----:B------:R-:W-:-:S07]  /*15650*/  IMAD.MOV.U32 R8, RZ, RZ, R14 ;  /* 0x000000ffff087224 */ /* 0x000fce00078e000e */
[----:B------:R-:W-:Y:S05]  /*15660*/  WARPSYNC.COLLECTIVE R15, `(.L_x_1131) ;  /* 0x000000000f087348 */ /* 0x000fea0003c00000 */
[----:B------:R0:W1:Y:S02]  /*15670*/  SHFL.IDX P6, R14, R13, R12, R11 ;  /* 0x0000000c0d0e7389 */ /* 0x00006400000c000b */
[----:B01----:R-:W-:Y:S01]  /*15680*/  ENDCOLLECTIVE ;  /* 0x000000000000791b */ /* 0x003fe20003800000 */
.L_x_1131:
[----:B------:R-:W-:-:S05]  /*15690*/  @!P2 IMAD.WIDE.U32 R8, R10, 0x2, R8 ;  /* 0x000000020a08a825 */ /* 0x000fca00078e0008 */
[----:B------:R-:W-:Y:S01]  /*156a0*/  @!PT LDS RZ, [RZ] ;  /* 0x00000000fffff984 */ /* 0x000fe20000000800 */
[----:B------:R-:W-:Y:S01]  /*156b0*/  @!PT LDS RZ, [RZ] ;  /* 0x00000000fffff984 */ /* 0x000fe20000000800 */
[----:B------:R-:W-:Y:S01]  /*156c0*/  @!PT LDS RZ, [RZ] ;  /* 0x00000000fffff984 */ /* 0x000fe20000000800 */
[----:B------:R-:W-:Y:S04]  /*156d0*/  @!P2 LDGSTS.E.BYPASS.LTC128B.128 [R21+0x10c00], desc[UR44][R8.64], !P1 ;  /* 0x10c000000815afae */ /* 0x000fe8000c901d6c */
[----:B------:R0:W-:Y:S01]  /*156e0*/  @!P2 LDGSTS.E.BYPASS.LTC128B.128 [R21+0x14c00], desc[UR44][R8.64+0x80], !P0 ;  /* 0x14c000800815afae */ /* 0x0001e2000c101d6c */
[----:B------:R-:W-:Y:S01]  /*156f0*/  ISETP.GE.AND P2, PT, R2, R5, PT ;  /* 0x000000050200720c */ /* 0x000fe20003f46270 */
[----:B------:R-:W-:Y:S02]  /*15700*/  IMAD.MOV.U32 R13, RZ, RZ, R0 ;  /* 0x000000ffff0d7224 */ /* 0x000fe400078e0000 */
[----:B0-----:R-:W-:Y:S02]  /*15710*/  VIADD R8, R4, 0x30 ;  /* 0x0000003004087836 */ /* 0x001fe40000000000 */
[----:B------:R-:W-:-:S08]  /*15720*/  IMAD.MOV.U32 R2, RZ, RZ, R14 ;  /* 0x000000ffff027224 */ /* 0x000fd000078e000e */
[----:B------:R-:W-:-:S07]  /*15730*/  @!P2 LEA R20, R7, UR38, 0x1 ;  /* 0x000000260714ac11 */ /* 0x000fce000f8e08ff */
[----:B------:R-:W-:Y:S05]  /*15740*/  WARPSYNC.COLLECTIVE R15, `(.L_x_1132) ;  /* 0x000000000f087348 */ /* 0x000fea0003c00000 */
[----:B------:R0:W1:Y:S02]  /*15750*/  SHFL.IDX P6, R14, R13, R12, R11 ;  /* 0x0000000c0d0e7389 */ /* 0x00006400000c000b */
[----:B01----:R-:W-:Y:S01]  /*15760*/  ENDCOLLECTIVE ;  /* 0x000000000000791b */ /* 0x003fe20003800000 */
.L_x_1132:
[----:B------:R-:W-:Y:S02]  /*15770*/  IMAD.MOV.U32 R3, RZ, RZ, R2 ;  /* 0x000000ffff037224 */ /* 0x000fe400078e0002 */
[----:B------:R-:W-:Y:S02]  /*15780*/  IMAD.MOV.U32 R13, RZ, RZ, R6 ;  /* 0x000000ffff0d7224 */ /* 0x000fe400078e0006 */
[----:B------:R-:W-:Y:S02]  /*15790*/  IMAD.MOV.U32 R12, RZ, RZ, 0x3 ;  /* 0x00000003ff0c7424 */ /* 0x000fe400078e00ff */
[----:B------:R-:W-:-:S07]  /*157a0*/  IMAD.MOV.U32 R2, RZ, RZ, R14 ;  /* 0x000000ffff027224 */ /* 0x000fce00078e000e */
[----:B------:R-:W-:Y:S05]  /*157b0*/  WARPSYNC.COLLECTIVE R15, `(.L_x_1133) ;  /* 0x000000000f087348 */ /* 0x000fea0003c00000 */
[----:B------:R0:W1:Y:S02]  /*157c0*/  SHFL.IDX P6, R14, R13, R12, R11 ;  /* 0x0000000c0d0e7389 */ /* 0x00006400000c000b */
[----:B01----:R-:W-:Y:S01]  /*157d0*/  ENDCOLLECTIVE ;  /* 0x000000000000791b */ /* 0x003fe20003800000 */
.L_x_1133:
        /* <DEDUP_REMOVED lines=14> */
.L_x_1134:
[----:B------:R-:W-:Y:S02]  /*158c0*/  IMAD.MOV.U32 R9, RZ, RZ, R8 ;  /* 0x000000ffff097224 */ /* 0x000fe400078e0008 */
[----:B------:R-:W-:Y:S02]  /*158d0*/  IMAD.MOV.U32 R13, RZ, RZ, R6 ;  /* 0x000000ffff0d7224 */ /* 0x000fe400078e0006 */
[----:B------:R-:W-:Y:S02]  /*158e0*/  IMAD.MOV.U32 R12, RZ, RZ, 0x4 ;  /* 0x00000004ff0c7424 */ /* 0x000fe400078e00ff */
[----:B------:R-:W-:-:S07]  /*158f0*/  IMAD.MOV.U32 R8, RZ, RZ, R14 ;  /* 0x000000ffff087224 */ /* 0x000fce00078e000e */
[----:B------:R-:W-:Y:S05]  /*15900*/  WARPSYNC.COLLECTIVE R15, `(.L_x_1135) ;  /* 0x000000000f087348 */ /* 0x000fea0003c00000 */
[----:B------:R0:W1:Y:S02]  /*15910*/  SHFL.IDX P6, R14, R13, R12, R11 ;  /* 0x0000000c0d0e7389 */ /* 0x00006400000c000b */
[----:B01----:R-:W-:Y:S01]  /*15920*/  ENDCOLLECTIVE ;  /* 0x000000000000791b */ /* 0x003fe20003800000 */
.L_x_1135:
        /* <DEDUP_REMOVED lines=14> */
.L_x_1136:
[----:B------:R-:W-:Y:S02]  /*15a10*/  IMAD.MOV.U32 R3, RZ, RZ, R2 ;  /* 0x000000ffff037224 */ /* 0x000fe400078e0002 */
[----:B------:R-:W-:Y:S02]  /*15a20*/  IMAD.MOV.U32 R13, RZ, RZ, R6 ;  /* 0x000000ffff0d7224 */ /* 0x000fe400078e0006 */
[----:B------:R-:W-:Y:S02]  /*15a30*/  IMAD.MOV.U32 R12, RZ, RZ, 0x5 ;  /* 0x00000005ff0c7424 */ /* 0x000fe400078e00ff */
[----:B------:R-:W-:-:S07]  /*15a40*/  IMAD.MOV.U32 R2, RZ, RZ, R14 ;  /* 0x000000ffff027224 */ /* 0x000fce00078e000e */
[----:B------:R-:W-:Y:S05]  /*15a50*/  WARPSYNC.COLLECTIVE R15, `(.L_x_1137) ;  /* 0x000000000f087348 */ /* 0x000fea0003c00000 */
[----:B------:R0:W1:Y:S02]  /*15a60*/  SHFL.IDX P6, R14, R13, R12, R11 ;  /* 0x0000000c0d0e7389 */ /* 0x00006400000c000b */
[----:B01----:R-:W-:Y:S01]  /*15a70*/  ENDCOLLECTIVE ;  /* 0x000000000000791b */ /* 0x003fe20003800000 */
.L_x_1137:
        /* <DEDUP_REMOVED lines=14> */
.L_x_1138:
[----:B------:R-:W-:Y:S02]  /*15b60*/  IMAD.MOV.U32 R9, RZ, RZ, R8 ;  /* 0x000000ffff097224 */ /* 0x000fe400078e0008 */
[----:B------:R-:W-:Y:S02]  /*15b70*/  IMAD.MOV.U32 R13, RZ, RZ, R6 ;  /* 0x000000ffff0d7224 */ /* 0x000fe400078e0006 */
[----:B------:R-:W-:Y:S02]  /*15b80*/  IMAD.MOV.U32 R12, RZ, RZ, 0x6 ;  /* 0x00000006ff0c7424 */ /* 0x000fe400078e00ff */
[----:B------:R-:W-:-:S07]  /*15b90*/  IMAD.MOV.U32 R8, RZ, RZ, R14 ;  /* 0x000000ffff087224 */ /* 0x000fce00078e000e */
[----:B------:R-:W-:Y:S05]  /*15ba0*/  WARPSYNC.COLLECTIVE R15, `(.L_x_1139) ;  /* 0x000000000f087348 */ /* 0x000fea0003c00000 */
[----:B------:R0:W1:Y:S02]  /*15bb0*/  SHFL.IDX P6, R14, R13, R12, R11 ;  /* 0x0000000c0d0e7389 */ /* 0x00006400000c000b */
[----:B01----:R-:W-:Y:S01]  /*15bc0*/  ENDCOLLECTIVE ;  /* 0x000000000000791b */ /* 0x003fe20003800000 */
.L_x_1139:
        /* <DEDUP_REMOVED lines=8> */
[----:B------:R-:W-:-:S10]  /*15c50*/  IMAD.MOV.U32 R2, RZ, RZ, R14 ;  /* 0x000000ffff027224 */ /* 0x000fd400078e000e */
[----:B0-----:R-:W-:-:S07]  /*15c60*/  @!P2 LEA R8, R7, UR38, 0x1 ;  /* 0x000000260708ac11 */ /* 0x001fce000f8e08ff */
[----:B------:R-:W-:Y:S05]  /*15c70*/  WARPSYNC.COLLECTIVE R15, `(.L_x_1140) ;  /* 0x000000000f087348 */ /* 0x000fea0003c00000 */
[----:B------:R0:W1:Y:S02]  /*15c80*/  SHFL.IDX P6, R14, R13, R12, R11 ;  /* 0x0000000c0d0e7389 */ /* 0x00006400000c000b */
[----:B01----:R-:W-:Y:S01]  /*15c90*/  ENDCOLLECTIVE ;  /* 0x000000000000791b */ /* 0x003fe20003800000 */
.L_x_1140:
[----:B------:R-:W-:Y:S02]  /*15ca0*/  IMAD.MOV.U32 R3, RZ, RZ, R2 ;  /* 0x000000ffff037224 */ /* 0x000fe400078e0002 */
[----:B------:R-:W-:Y:S02]  /*15cb0*/  IMAD.MOV.U32 R13, RZ, RZ, R6 ;  /* 0x000000ffff0d7224 */ /* 0x000fe400078e0006 */
[----:B------:R-:W-:Y:S02]  /*15cc0*/  IMAD.MOV.U32 R12, RZ, RZ, 0x7 ;  /* 0x00000007ff0c7424 */ /* 0x000fe400078e00ff */
[----:B------:R-:W-:-:S07]  /*15cd0*/  IMAD.MOV.U32 R2, RZ, RZ, R14 ;  /* 0x000000ffff027224 */ /* 0x000fce00078e000e */
[----:B------:R-:W-:Y:S05]  /*15ce0*/  WARPSYNC.COLLECTIVE R15, `(.L_x_1141) ;  /* 0x000000000f087348 */ /* 0x000fea0003c00000 */
[----:B------:R0:W1:Y:S02]  /*15cf0*/  SHFL.IDX P6, R14, R13, R12, R11 ;  /* 0x0000000c0d0e7389 */ /* 0x00006400000c000b */
[----:B01----:R-:W-:Y:S01]  /*15d00*/  ENDCOLLECTIVE ;  /* 0x000000000000791b */ /* 0x003fe20003800000 */
.L_x_1141:
[----:B------:R-:W-:-:S05]  /*15d10*/  @!P2 IMAD.WIDE.U32 R2, R10, 0x2, R2 ;  /* 0x000000020a02a825 */ /* 0x000fca00078e0002 */
[----:B------:R-:W-:Y:S01]  /*15d20*/  @!PT LDS RZ, [RZ] ;  /* 0x00000000fffff984 */ /* 0x000fe20000000800 */
[----:B------:R-:W-:Y:S01]  /*15d30*/  @!PT LDS RZ, [RZ] ;  /* 0x00000000fffff984 */ /* 0x000fe20000000800 */
[----:B------:R-:W-:Y:S01]  /*15d40*/  @!PT LDS RZ, [RZ] ;  /* 0x00000000fffff984 */ /* 0x000fe20000000800 */
[----:B------:R-:W-:Y:S04]  /*15d50*/  @!P2 LDGSTS.E.BYPASS.LTC128B.128 [R8+0x13400], desc[UR44][R2.64], !P1 ;  /* 0x134000000208afae */ /* 0x000fe8000c901d6c */
[----:B------:R0:W-:Y:S01]  /*15d60*/  @!P2 LDGSTS.E.BYPASS.LTC128B.128 [R8+0x17400], desc[UR44][R2.64+0x80], !P0 ;  /* 0x174000800208afae */ /* 0x0001e2000c101d6c */
[----:B------:R-:W-:Y:S02]  /*15d70*/  IMAD.MOV.U32 R13, RZ, RZ, R0 ;  /* 0x000000ffff0d7224 */ /* 0x000fe400078e0000 */
[----:B0-----:R-:W-:-:S07]  /*15d80*/  IMAD.MOV.U32 R2, RZ, RZ, R14 ;  /* 0x000000ffff027224 */ /* 0x001fce00078e000e */
[----:B------:R-:W-:Y:S05]  /*15d90*/  WARPSYNC.COLLECTIVE R15, `(.L_x_1142) ;  /* 0x000000000f087348 */ /* 0x000fea0003c00000 */
[----:B------:R0:W1:Y:S02]  /*15da0*/  SHFL.IDX P6, R14, R13, R12, R11 ;  /* 0x0000000c0d0e7389 */ /* 0x00006400000c000b */
[----:B01----:R-:W-:Y:S01]  /*15db0*/  ENDCOLLECTIVE ;  /* 0x000000000000791b */ /* 0x003fe20003800000 */
.L_x_1142:
[----:B------:R-:W-:Y:S05]  /*15dc0*/  BRA `(.L_x_1143) ;  /* 0xffffffcc00bc7947 */ /* 0x000fea000383ffff */
.L_x_1055:
[----:B0-----:R-:W-:-:S04]  /*15dd0*/  IMAD.U32 R3, RZ, RZ, UR38 ;  /* 0x00000026ff037e24 */ /* 0x001fc8000f8e00ff */
[----:B------:R0:W1:Y:S03]  /*15de0*/  SYNCS.PHASECHK.TRANS64.TRYWAIT P0, [R3+URZ+0x28820], R0 ;  /* 0x02882000030075a7 */ /* 0x000066000800017f */
[----:B-1----:R-:W-:Y:S05]  /*15df0*/  @!P0 NANOSLEEP.SYNCS 0x989680 ;  /* 0x009896800000895d */ /* 0x002fea0003900000 */
[----:B------:R-:W1:Y:S02]  /*15e00*/  @!P0 SYNCS.PHASECHK.TRANS64 P0, [R3+URZ+0x28820], R0 ;  /* 0x02882000030085a7 */ /* 0x000e64000800007f */
[----:B-1----:R-:W-:Y:S05]  /*15e10*/  @!P0 BRA `(.L_x_1055) ;  /* 0xfffffffc00ec8947 */ /* 0x002fea000383ffff */
[----:B------:R-:W-:Y:S05]  /*15e20*/  BRA `(.L_x_1144) ;  /* 0xffffffd000107947 */ /* 0x000fea000383ffff */
.L_x_1062:
[----:B-1----:R-:W-:-:S04]  /*15e30*/  IMAD.U32 R3, RZ, RZ, UR38 ;  /* 0x00000026ff037e24 */ /* 0x002fc8000f8e00ff */
[----:B------:R1:W2:Y:S03]  /*15e40*/  SYNCS.PHASECHK.TRANS64.TRYWAIT P0, [R3+URZ+0x28848], R2 ;  /* 0x02884802030075a7 */ /* 0x0002a6000800017f */
[----:B--2---:R-:W-:Y:S05]  /*15e50*/  @!P0 NANOSLEEP.SYNCS 0x989680 ;  /* 0x009896800000895d */ /* 0x004fea0003900000 */
[----:B------:R-:W2:Y:S02]  /*15e60*/  @!P0 SYNCS.PHASECHK.TRANS64 P0, [R3+URZ+0x28848], R2 ;  /* 0x02884802030085a7 */ /* 0x000ea4000800007f */
[----:B--2---:R-:W-:Y:S05]  /*15e70*/  @!P0 BRA `(.L_x_1062) ;  /* 0xfffffffc00ec8947 */ /* 0x004fea000383ffff */
[----:B------:R-:W-:Y:S05]  /*15e80*/  BRA `(.L_x_1145) ;  /* 0xffffffd000f47947 */ /* 0x000fea000383ffff */
.L_x_1068:
[----:B0-----:R-:W-:-:S04]  /*15e90*/  IMAD.U32 R3, RZ, RZ, UR38 ;  /* 0x00000026ff037e24 */ /* 0x001fc8000f8e00ff */
[----:B------:R0:W1:Y:S03]  /*15ea0*/  SYNCS.PHASECHK.TRANS64.TRYWAIT P0, [R3+URZ+0x28860], R2 ;  /* 0x02886002030075a7 */ /* 0x000066000800017f */
[----:B-1----:R-:W-:Y:S05]  /*15eb0*/  @!P0 NANOSLEEP.SYNCS 0x989680 ;  /* 0x009896800000895d */ /* 0x002fea0003900000 */
[----:B------:R-:W1:Y:S02]  /*15ec0*/  @!P0 SYNCS.PHASECHK.TRANS64 P0, [R3+URZ+0x28860], R2 ;  /* 0x02886002030085a7 */ /* 0x000e64000800007f */
[----:B-1----:R-:W-:Y:S05]  /*15ed0*/  @!P0 BRA `(.L_x_1068) ;  /* 0xfffffffc00ec8947 */ /* 0x002fea000383ffff */
[----:B------:R-:W-:Y:S05]  /*15ee0*/  BRA `(.L_x_1146) ;  /* 0xffffffd400907947 */ /* 0x000fea000383ffff */
.L_x_1077:
[----:B-1----:R-:W-:-:S04]  /*15ef0*/  IMAD.U32 R3, RZ, RZ, UR38 ;  /* 0x00000026ff037e24 */ /* 0x002fc8000f8e00ff */
[----:B------:R1:W2:Y:S03]  /*15f00*/  SYNCS.PHASECHK.TRANS64.TRYWAIT P0, [R3+URZ+0x28840], R2 ;  /* 0x02884002030075a7 */ /* 0x0002a6000800017f */
[----:B--2---:R-:W-:Y:S05]  /*15f10*/  @!P0 NANOSLEEP.SYNCS 0x989680 ;  /* 0x009896800000895d */ /* 0x004fea0003900000 */
[----:B------:R-:W2:Y:S02]  /*15f20*/  @!P0 SYNCS.PHASECHK.TRANS64 P0, [R3+URZ+0x28840], R2 ;  /* 0x02884002030085a7 */ /* 0x000ea4000800007f */
[----:B--2---:R-:W-:Y:S05]  /*15f30*/  @!P0 BRA `(.L_x_1077) ;  /* 0xfffffffc00ec8947 */ /* 0x004fea000383ffff */
[----:B------:R-:W-:Y:S05]  /*15f40*/  BRA `(.L_x_1147) ;  /* 0xffffffd800b07947 */ /* 0x000fea000383ffff */
.L_x_1083:
[----:B0-----:R-:W-:-:S04]  /*15f50*/  IMAD.U32 R3, RZ, RZ, UR38 ;  /* 0x00000026ff037e24 */ /* 0x001fc8000f8e00ff */
[----:B------:R0:W1:Y:S03]  /*15f60*/  SYNCS.PHASECHK.TRANS64.TRYWAIT P0, [R3+URZ+0x28868], R2 ;  /* 0x02886802030075a7 */ /* 0x000066000800017f */
[----:B-1----:R-:W-:Y:S05]  /*15f70*/  @!P0 NANOSLEEP.SYNCS 0x989680 ;  /* 0x009896800000895d */ /* 0x002fea0003900000 */
[----:B------:R-:W1:Y:S02]  /*15f80*/  @!P0 SYNCS.PHASECHK.TRANS64 P0, [R3+URZ+0x28868], R2 ;  /* 0x02886802030085a7 */ /* 0x000e64000800007f */
[----:B-1----:R-:W-:Y:S05]  /*15f90*/  @!P0 BRA `(.L_x_1083) ;  /* 0xfffffffc00ec8947 */ /* 0x002fea000383ffff */
[----:B------:R-:W-:Y:S05]  /*15fa0*/  BRA `(.L_x_1148) ;  /* 0xffffffdc00507947 */ /* 0x000fea000383ffff */
.L_x_1092:
[----:B-1----:R-:W-:-:S04]  /*15fb0*/  IMAD.U32 R3, RZ, RZ, UR38 ;  /* 0x00000026ff037e24 */ /* 0x002fc8000f8e00ff */
[----:B------:R1:W2:Y:S03]  /*15fc0*/  SYNCS.PHASECHK.TRANS64.TRYWAIT P0, [R3+URZ+0x28848], R2 ;  /* 0x02884802030075a7 */ /* 0x0002a6000800017f */
[----:B--2---:R-:W-:Y:S05]  /*15fd0*/  @!P0 NANOSLEEP.SYNCS 0x989680 ;  /* 0x009896800000895d */ /* 0x004fea0003900000 */
[----:B------:R-:W2:Y:S02]  /*15fe0*/  @!P0 SYNCS.PHASECHK.TRANS64 P0, [R3+URZ+0x28848], R2 ;  /* 0x02884802030085a7 */ /* 0x000ea4000800007f */
[----:B--2---:R-:W-:Y:S05]  /*15ff0*/  @!P0 BRA `(.L_x_1092) ;  /* 0xfffffffc00ec8947 */ /* 0x004fea000383ffff */
[----:B------:R-:W-:Y:S05]  /*16000*/  BRA `(.L_x_1149) ;  /* 0xffffffe000887947 */ /* 0x000fea000383ffff */
.L_x_1098:
[----:B0-----:R-:W-:-:S04]  /*16010*/  IMAD.U32 R3, RZ, RZ, UR38 ;  /* 0x00000026ff037e24 */ /* 0x001fc8000f8e00ff */
[----:B------:R0:W1:Y:S03]  /*16020*/  SYNCS.PHASECHK.TRANS64.TRYWAIT P0, [R3+URZ+0x28860], R2 ;  /* 0x02886002030075a7 */ /* 0x000066000800017f */
[----:B-1----:R-:W-:Y:S05]  /*16030*/  @!P0 NANOSLEEP.SYNCS 0x989680 ;  /* 0x009896800000895d */ /* 0x002fea0003900000 */
[----:B------:R-:W1:Y:S02]  /*16040*/  @!P0 SYNCS.PHASECHK.TRANS64 P0, [R3+URZ+0x28860], R2 ;  /* 0x02886002030085a7 */ /* 0x000e64000800007f */
[----:B-1----:R-:W-:Y:S05]  /*16050*/  @!P0 BRA `(.L_x_1098) ;  /* 0xfffffffc00ec8947 */ /* 0x002fea000383ffff */
[----:B------:R-:W-:Y:S05]  /*16060*/  BRA `(.L_x_1150) ;  /* 0xffffffe400247947 */ /* 0x000fea000383ffff */
.L_x_1106:
[----:B0-----:R0:W1:Y:S02]  /*16070*/  SYNCS.PHASECHK.TRANS64.TRYWAIT P0, [R3+URZ+0x28860], R2 ;  /* 0x02886002030075a7 */ /* 0x001064000800017f */
[----:B-1----:R-:W-:Y:S05]  /*16080*/  @!P0 NANOSLEEP.SYNCS 0x989680 ;  /* 0x009896800000895d */ /* 0x002fea0003900000 */
[----:B------:R-:W1:Y:S02]  /*16090*/  @!P0 SYNCS.PHASECHK.TRANS64 P0, [R3+URZ+0x28860], R2 ;  /* 0x02886002030085a7 */ /* 0x000e64000800007f */
[----:B-1----:R-:W-:Y:S05]  /*160a0*/  @!P0 BRA `(.L_x_1106) ;  /* 0xfffffffc00f08947 */ /* 0x002fea000383ffff */
[----:B------:R-:W-:Y:S05]  /*160b0*/  BRA `(.L_x_1151) ;  /* 0xffffffe400f07947 */ /* 0x000fea000383ffff */
.L_x_1111:
[----:B0-----:R0:W1:Y:S02]  /*160c0*/  SYNCS.PHASECHK.TRANS64.TRYWAIT P0, [R2+URZ+0x28820], R3 ;  /* 0x02882003020075a7 */ /* 0x001064000800017f */
[----:B-1----:R-:W-:Y:S05]  /*160d0*/  @!P0 NANOSLEEP.SYNCS 0x989680 ;  /* 0x009896800000895d */ /* 0x002fea0003900000 */
[----:B------:R-:W1:Y:S02]  /*160e0*/  @!P0 SYNCS.PHASECHK.TRANS64 P0, [R2+URZ+0x28820], R3 ;  /* 0x02882003020085a7 */ /* 0x000e64000800007f */
[----:B-1----:R-:W-:Y:S05]  /*160f0*/  @!P0 BRA `(.L_x_1111) ;  /* 0xfffffffc00f08947 */ /* 0x002fea000383ffff */
[----:B------:R-:W-:Y:S05]  /*16100*/  BRA `(.L_x_1152) ;  /* 0xffffffe800c07947 */ /* 0x000fea000383ffff */
.L_x_1112:
        /* <DEDUP_REMOVED lines=11> */
.L_x_1154:
[----:B------:R-:W-:Y:S05]  /*161c0*/  BSYNC B0 ;  /* 0x0000000000007941 */ /* 0x000fea0003800000 */
.L_x_1153:
[----:B------:R-:W-:Y:S05]  /*161d0*/  BRA `(.L_x_1155) ;  /* 0xffffffe800a47947 */ /* 0x000fea000383ffff */
.L_x_1113:
[----:B------:R-:W-:Y:S01]  /*161e0*/  BSSY B0, `(.L_x_1156) ;  /* 0x0000006000007945 */ /* 0x000fe20003800000 */
[----:B------:R-:W-:-:S07]  /*161f0*/  IMAD.MOV.U32 R15, RZ, RZ, -0x1 ;  /* 0xffffffffff0f7424 */ /* 0x000fce00078e00ff */
[----:B0-----:R-:W-:Y:S05]  /*16200*/  WARPSYNC.COLLECTIVE R15, `(.L_x_1157) ;  /* 0x000000000f0c7348 */ /* 0x001fea0003c00000 */
[----:B------:R-:W-:Y:S02]  /*16210*/  ELECT P6, UR62, PT ;  /* 0x00000000003e782f */ /* 0x000fe400038c0000 */
[----:B------:R-:W-:Y:S01]  /*16220*/  MOV R14, UR62 ;  /* 0x0000003e000e7c02 */ /* 0x000fe20008000f00 */
[----:B0-----:R-:W-:Y:S10]  /*16230*/  ENDCOLLECTIVE ;  /* 0x000000000000791b */ /* 0x001ff40003800000 */
.L_x_1157:
[----:B------:R-:W-:Y:S05]  /*16240*/  BSYNC B0 ;  /* 0x0000000000007941 */ /* 0x000fea0003800000 */
.L_x_1156:
[----:B------:R-:W-:Y:S05]  /*16250*/  BRA `(.L_x_1158) ;  /* 0xffffffe800987947 */ /* 0x000fea000383ffff */
.L_x_1115:
[----:B0-----:R0:W1:Y:S02]  /*16260*/  SYNCS.PHASECHK.TRANS64.TRYWAIT P0, [R6+URZ], R5 ;  /* 0x00000005060075a7 */ /* 0x001064000800017f */
[----:B-1----:R-:W-:Y:S05]  /*16270*/  @!P0 NANOSLEEP.SYNCS 0x989680 ;  /* 0x009896800000895d */ /* 0x002fea0003900000 */
[----:B------:R-:W1:Y:S02]  /*16280*/  @!P0 SYNCS.PHASECHK.TRANS64 P0, [R6+URZ], R5 ;  /* 0x00000005060085a7 */ /* 0x000e64000800007f */
[----:B-1----:R-:W-:Y:S05]  /*16290*/  @!P0 BRA `(.L_x_1115) ;  /* 0xfffffffc00f08947 */ /* 0x002fea000383ffff */
[----:B------:R-:W-:Y:S05]  /*162a0*/  BRA `(.L_x_1159) ;  /* 0xffffffe800cc7947 */ /* 0x000fea000383ffff */
.L_x_1116:
[----:B-1----:R1:W2:Y:S02]  /*162b0*/  SYNCS.PHASECHK.TRANS64.TRYWAIT P0, [R3+URZ], R4 ;  /* 0x00000004030075a7 */ /* 0x0022a4000800017f */
[----:B--2---:R-:W-:Y:S05]  /*162c0*/  @!P0 NANOSLEEP.SYNCS 0x989680 ;  /* 0x009896800000895d */ /* 0x004fea0003900000 */
[----:B------:R-:W2:Y:S02]  /*162d0*/  @!P0 SYNCS.PHASECHK.TRANS64 P0, [R3+URZ], R4 ;  /* 0x00000004030085a7 */ /* 0x000ea4000800007f */
[----:B--2---:R-:W-:Y:S05]  /*162e0*/  @!P0 BRA `(.L_x_1116) ;  /* 0xfffffffc00f08947 */ /* 0x004fea000383ffff */
[----:B------:R-:W-:Y:S05]  /*162f0*/  BRA `(.L_x_1160) ;  /* 0xffffffe800c07947 */ /* 0x000fea000383ffff */
.L_x_1118:
[----:B-1----:R1:W2:Y:S02]  /*16300*/  SYNCS.PHASECHK.TRANS64.TRYWAIT P0, [R0+URZ], R5 ;  /* 0x00000005000075a7 */ /* 0x0022a4000800017f */
[----:B--2---:R-:W-:Y:S05]  /*16310*/  @!P0 NANOSLEEP.SYNCS 0x989680 ;  /* 0x009896800000895d */ /* 0x004fea0003900000 */
[----:B------:R-:W2:Y:S02]  /*16320*/  @!P0 SYNCS.PHASECHK.TRANS64 P0, [R0+URZ], R5 ;  /* 0x00000005000085a7 */ /* 0x000ea4000800007f */
[----:B--2---:R-:W-:Y:S05]  /*16330*/  @!P0 BRA `(.L_x_1118) ;  /* 0xfffffffc00f08947 */ /* 0x004fea000383ffff */
[----:B------:R-:W-:Y:S05]  /*16340*/  BRA `(.L_x_1161) ;  /* 0xffffffe800c47947 */ /* 0x000fea000383ffff */
.L_x_1162:
        /* <DEDUP_REMOVED lines=11> */
.L_x_3094:


//--------------------- .text._ZN7cutlass13device_kernelIN5flash11enable_sm90INS1_16FlashAttnFwdSm90INS1_25CollectiveMainloopFwdSm90ILi2EN4cute5tupleIJNS5_1CILi1EEES8_S8_EEENS6_IJNS7_ILi128EEESA_SA_EEELi128ENS_6half_tEfNS_4arch4Sm90ELb0ELb1ELb1ELb1ELb0ELb0ELb0ELb1ELb1ELb1ELb1ELb0EEENS1_21CollectiveEpilogueFwdISB_S9_SC_SE_Li256ELb1ELb1ELb1ELb0EEENS1_36VarlenDynamicPersistentTileSchedulerILi128ELi128ELi256ELi128ELb1ELb1ELb1ELb1ELb0ELb1EEEEEEEEEvNT_6ParamsE --------------------------
	.section	.text._ZN7cutlass13device_kernelIN5flash11enable_sm90INS1_16FlashAttnFwdSm90INS1_25CollectiveMainloopFwdSm90ILi2EN4cute5tupleIJNS5_1CILi1EEES8_S8_EEENS6_IJNS7_ILi128EEESA_SA_EEELi128ENS_6half_tEfNS_4arch4Sm90ELb0ELb1ELb1ELb1ELb0ELb0ELb0ELb1ELb1ELb1ELb1ELb0EEENS1_21CollectiveEpilogueFwdISB_S9_SC_SE_Li256ELb1ELb1ELb1ELb0EEENS1_36VarlenDynamicPersistentTileSchedulerILi128ELi128ELi256ELi128ELb1ELb1ELb1ELb1ELb0ELb1EEEEEEEEEvNT_6ParamsE,"ax",@progbits
	.align	128
.text._ZN7cutlass13device_kernelIN5flash11enable_sm90INS1_16FlashAttnFwdSm90INS1_25CollectiveMainloopFwdSm90ILi2EN4cute5tupleIJNS5_1CILi1EEES8_S8_EEENS6_IJNS7_ILi128EEESA_SA_EEELi128ENS_6half_tEfNS_4arch4Sm90ELb0ELb1ELb1ELb1ELb0ELb0ELb0ELb1ELb1ELb1ELb1ELb0EEENS1_21CollectiveEpilogueFwdISB_S9_SC_SE_Li256ELb1ELb1ELb1ELb0EEENS1_36VarlenDynamicPersistentTileSchedulerILi128ELi128ELi256ELi128ELb1ELb1ELb1ELb1ELb0ELb1EEEEEEEEEvNT_6ParamsE:
        .type           _ZN7cutlass13device_kernelIN5flash11enable_sm90INS1_16FlashAttnFwdSm90INS1_25CollectiveMainloopFwdSm90ILi2EN4cute5tupleIJNS5_1CILi1EEES8_S8_EEENS6_IJNS7_ILi128EEESA_SA_EEELi128ENS_6half_tEfNS_4arch4Sm90ELb0ELb1ELb1ELb1ELb0ELb0ELb0ELb1ELb1ELb1ELb1ELb0EEENS1_21CollectiveEpilogueFwdISB_S9_SC_SE_Li256ELb1ELb1ELb1ELb0EEENS1_36VarlenDynamicPersistentTileSchedulerILi128ELi128ELi256ELi128ELb1ELb1ELb1ELb1ELb0ELb1EEEEEEEEEvNT_6ParamsE,@function
        .size           _ZN7cutlass13device_kernelIN5flash11enable_sm90INS1_16FlashAttnFwdSm90INS1_25CollectiveMainloopFwdSm90ILi2EN4cute5tupleIJNS5_1CILi1EEES8_S8_EEENS6_IJNS7_ILi128EEESA_SA_EEELi128ENS_6half_tEfNS_4arch4Sm90ELb0ELb1ELb1ELb1ELb0ELb0ELb0ELb1ELb1ELb1ELb1ELb0EEENS1_21CollectiveEpilogueFwdISB_S9_SC_SE_Li256ELb1ELb1ELb1ELb0EEENS1_36VarlenDynamicPersistentTileSchedulerILi128ELi128ELi256ELi128ELb1ELb1ELb1ELb1ELb0ELb1EEEEEEEEEvNT_6ParamsE,(.L_x_3095 - _ZN7cutlass13device_kernelIN5flash11enable_sm90INS1_16FlashAttnFwdSm90INS1_25CollectiveMainloopFwdSm90ILi2EN4cute5tupleIJNS5_1CILi1EEES8_S8_EEENS6_IJNS7_ILi128EEESA_SA_EEELi128ENS_6half_tEfNS_4arch4Sm90ELb0ELb1ELb1ELb1ELb0ELb0ELb0ELb1ELb1ELb1ELb1ELb0EEENS1_21CollectiveEpilogueFwdISB_S9_SC_SE_Li256ELb1ELb1ELb1ELb0EEENS1_36VarlenDynamicPersistentTileSchedulerILi128ELi128ELi256ELi128ELb1ELb1ELb1ELb1ELb0ELb1EEEEEEEEEvNT_6ParamsE)
        .other          _ZN7cutlass13device_kernelIN5flash11enable_sm90INS1_16FlashAttnFwdSm90INS1_25CollectiveMainloopFwdSm90ILi2EN4cute5tupleIJNS5_1CILi1EEES8_S8_EEENS6_IJNS7_ILi128EEESA_SA_EEELi128ENS_6half_tEfNS_4arch4Sm90ELb0ELb1ELb1ELb1ELb0ELb0ELb0ELb1ELb1ELb1ELb1ELb0EEENS1_21CollectiveEpilogueFwdISB_S9_SC_SE_Li256ELb1ELb1ELb1ELb0EEENS1_36VarlenDynamicPersistentTileSchedulerILi128ELi128ELi256ELi128ELb1ELb1ELb1ELb1ELb0ELb1EEEEEEEEEvNT_6ParamsE,@"STO_CUDA_ENTRY STV_DEFAULT"
_ZN7cutlass13device_kernelIN5flash11enable_sm90INS1_16FlashAttnFwdSm90INS1_25CollectiveMainloopFwdSm90ILi2EN4cute5tupleIJNS5_1CILi1EEES8_S8_EEENS6_IJNS7_ILi128EEESA_SA_EEELi128ENS_6half_tEfNS_4arch4Sm90ELb0ELb1ELb1ELb1ELb0ELb0ELb0ELb1ELb1ELb1ELb1ELb0EEENS1_21CollectiveEpilogueFwdISB_S9_SC_SE_Li256ELb1ELb1ELb1ELb0EEENS1_36VarlenDynamicPersistentTileSchedulerILi128ELi128ELi256ELi128ELb1ELb1ELb1ELb1ELb0ELb1EEEEEEEEEvNT_6ParamsE:
        /* <DEDUP_REMOVED lines=18> */
.L_x_1164:
[----:B------:R-:W-:Y:S05]  /*0120*/  BSYNC B0 ;  /* 0x0000000000007941 */ /* 0x000fea0003800000 */
.L_x_1163:
        /* <DEDUP_REMOVED lines=41> */
.L_x_1165:
        /* <DEDUP_REMOVED lines=22> */
.L_x_1166:
        /* <DEDUP_REMOVED lines=18> */
.L_x_1167:
        /* <DEDUP_REMOVED lines=22> */
.L_x_1168:
        /* <DEDUP_REMOVED lines=22> */
.L_x_1169:
[----:B------:R-:W-:Y:S01]  /*0900*/  PLOP3.LUT P0, PT, PT, PT, UP0, 0x80, 0x0 ;  /* 0x000000000000781c */ /* 0x000fe20003f0f008 */
[----:B------:R-:W-:Y:S01]  /*0910*/  UMOV UR36, 0x1 ;  /* 0x0000000100247882 */ /* 0x000fe20000000000 */
[----:B------:R-:W-:Y:S01]  /*0920*/  NOP ;  /* 0x0000000000007918 */ /* 0x000fe20000000000 */
[----:B------:R-:W-:Y:S01]  /*0930*/  USEL UR36, UR36, 0x2, !UP0 ;  /* 0x0000000224247887 */ /* 0x000fe2000c000000 */
[----:B------:R-:W-:Y:S01]  /*0940*/  ULDC.64 UR52, c[0x0][0x208] ;  /* 0x0000820000347ab9 */ /* 0x000fe20000000a00 */
[----:B012-4-:R-:W-:Y:S08]  /*0950*/  BAR.SYNC.DEFER_BLOCKING 0x0 ;  /* 0x0000000000007b1d */ /* 0x017ff00000010000 */
[----:B------:R-:W-:Y:S05]  /*0960*/  @!P0 BRA `(.L_x_1170) ;  /* 0x0000012400f08947 */ /* 0x000fea0003800000 */
.L_x_1171:
[----:B------:R-:W-:-:S08]  /*0970*/  NOP ;  /* 0x0000000000007918 */ /* 0x000fd00000000000 */
[----:B------:R-:W0:Y:S02]  /*0980*/  USETMAXREG.TRY_ALLOC.CTAPOOL UP0, 0xf0 ;  /* 0x000000f0000079c8 */ /* 0x000e240008000600 */
[----:B0-----:R-:W-:-:S13]  /*0990*/  PLOP3.LUT P0, PT, PT, PT, UP0, 0x80, 0x0 ;  /* 0x000000000000781c */ /* 0x001fda0003f0f008 */
[----:B------:R-:W-:Y:S05]  /*09a0*/  @!P0 BRA `(.L_x_1171) ;  /* 0xfffffffc00f08947 */ /* 0x000fea000383ffff */
[----:B------:R-:W-:Y:S01]  /*09b0*/  LOP3.LUT R0, R6, 0xffffff80, RZ, 0xc0, !PT ;  /* 0xffffff8006007812 */ /* 0x000fe200078ec0ff */
[----:B------:R-:W0:Y:S08]  /*09c0*/  S2UR UR5, SR_CgaCtaId ;  /* 0x00000000000579c3 */ /* 0x000e300000008800 */
[----:B------:R-:W-:Y:S06]  /*09d0*/  BAR.ARV 0x8, 0x180 ;  /* 0x0206000000007b1d */ /* 0x000fec0000002000 */
[----:B------:R-:W-:Y:S01]  /*09e0*/  ISETP.NE.AND P0, PT, R0, 0x80, PT ;  /* 0x000000800000780c */ /* 0x000fe20003f05270 */
[----:B------:R-:W-:-:S12]  /*09f0*/  UMOV UR4, 0x400 ;  /* 0x0000040000047882 */ /* 0x000fd80000000000 */
[----:B------:R-:W-:Y:S06]  /*0a00*/  @!P0 BAR.ARV 0x9, 0x100 ;  /* 0x0244000000008b1d */ /* 0x000fec0000002000 */
[----:B0-----:R-:W-:Y:S02]  /*0a10*/  ULEA UR4, UR5, UR4, 0x18 ;  /* 0x0000000405047291 */ /* 0x001fe4000f8ec03f */
[----:B------:R-:W-:Y:S07]  /*0a20*/  BAR.SYNC.DEFER_BLOCKING 0x5, 0x180 ;  /* 0x0146000000007b1d */ /* 0x000fee0000010000 */
[----:B------:R-:W0:Y:S01]  /*0a30*/  LDS.128 R12, [UR4+0x288d0] ;  /* 0x0288d004ff0c7984 */ /* 0x000e220008000c00 */
[----:B------:R-:W-:Y:S01]  /*0a40*/  ULDC UR4, c[0x0][0xc3c] ;  /* 0x00030f0000047ab9 */ /* 0x000fe20000000800 */
[----:B------:R-:W-:Y:S06]  /*0a50*/  BAR.ARV 0x4, 0x180 ;  /* 0x0106000000007b1d */ /* 0x000fec0000002000 */
[----:B0-----:R-:W-:-:S13]  /*0a60*/  ISETP.GE.AND P0, PT, R15, UR4, PT ;  /* 0x000000040f007c0c */ /* 0x001fda000bf06270 */
[----:B------:R-:W-:Y:S05]  /*0a70*/  @P0 EXIT ;  /* 0x000000000000094d */ /* 0x000fea0003800000 */
[----:B------:R-:W-:Y:S01]  /*0a80*/  VIADD R221, R6, 0xffffff80 ;  /* 0xffffff8006dd7836 */ /* 0x000fe20000000000 */
[----:B------:R-:W-:Y:S01]  /*0a90*/  R2UR UR5, R13 ;  /* 0x000000000d0572ca */ /* 0x000fe200000e0000 */
[----:B------:R-:W-:Y:S01]  /*0aa0*/  ULOP3.LUT UR49, UR36, 0x1, URZ, 0xfc, !UPT ;  /* 0x0000000124317892 */ /* 0x000fe2000f8efc3f */
[----:B------:R-:W-:Y:S01]  /*0ab0*/  R2UR UR7, R14 ;  /* 0x000000000e0772ca */ /* 0x000fe200000e0000 */
[----:B------:R-:W-:Y:S01]  /*0ac0*/  UMOV UR48, URZ ;  /* 0x0000003f00307c82 */ /* 0x000fe20008000000 */
[----:B------:R-:W-:Y:S01]  /*0ad0*/  SHF.R.S32.HI R0, RZ, 0x1f, R221 ;  /* 0x0000001fff007819 */ /* 0x000fe200000114dd */
[----:B------:R-:W-:Y:S01]  /*0ae0*/  UMOV UR50, URZ ;  /* 0x0000003f00327c82 */ /* 0x000fe20008000000 */
[----:B------:R-:W-:Y:S01]  /*0af0*/  R2UR UR6, R15 ;  /* 0x000000000f0672ca */ /* 0x000fe200000e0000 */
[----:B------:R-:W-:Y:S01]  /*0b00*/  UMOV UR47, URZ ;  /* 0x0000003f002f7c82 */ /* 0x000fe20008000000 */
[CC--:B------:R-:W-:Y:S02]  /*0b10*/  LEA.HI R3, R0.reuse, R221.reuse, RZ, 0x7 ;  /* 0x000000dd00037211 */ /* 0x0c0fe400078f38ff */
[----:B------:R-:W-:-:S02]  /*0b20*/  LEA.HI R4, R0, R221, RZ, 0x5 ;  /* 0x000000dd00047211 */ /* 0x000fc400078f28ff */
[----:B------:R-:W-:Y:S02]  /*0b30*/  LOP3.LUT R2, R3, 0xffffff80, RZ, 0xc0, !PT ;  /* 0xffffff8003027812 */ /* 0x000fe400078ec0ff */
[----:B------:R-:W-:Y:S01]  /*0b40*/  SHF.R.S32.HI R216, RZ, 0x7, R3 ;  /* 0x00000007ffd87819 */ /* 0x000fe20000011403 */
[----:B------:R-:W-:Y:S02]  /*0b50*/  IMAD.SHL.U32 R6, R4, 0x20, RZ ;  /* 0x0000002004067824 */ /* 0x000fe400078e00ff */
[----:B------:R-:W-:Y:S01]  /*0b60*/  IMAD.IADD R199, R221, 0x1, -R2 ;  /* 0x00000001ddc77824 */ /* 0x000fe200078e0a02 */
[----:B------:R-:W-:Y:S02]  /*0b70*/  LEA.HI R2, R0, R221, RZ, 0x4 ;  /* 0x000000dd00027211 */ /* 0x000fe400078f20ff */
[----:B------:R-:W-:Y:S02]  /*0b80*/  LOP3.LUT R7, R6, 0xfffffc00, RZ, 0xc0, !PT ;  /* 0xfffffc0006077812 */ /* 0x000fe400078ec0ff */
[----:B------:R-:W-:-:S02]  /*0b90*/  LOP3.LUT R4, R2, 0x3fffff0, RZ, 0xc0, !PT ;  /* 0x03fffff002047812 */ /* 0x000fc400078ec0ff */
[----:B------:R-:W-:Y:S02]  /*0ba0*/  SHF.R.S32.HI R5, RZ, 0x4, R2 ;  /* 0x00000004ff057819 */ /* 0x000fe40000011402 */
[----:B------:R-:W-:Y:S01]  /*0bb0*/  SHF.R.S32.HI R8, RZ, 0x1f, R199 ;  /* 0x0000001fff087819 */ /* 0x000fe200000114c7 */
[----:B------:R-:W-:Y:S01]  /*0bc0*/  IMAD.IADD R4, R221, 0x1, -R4 ;  /* 0x00000001dd047824 */ /* 0x000fe200078e0a04 */
[----:B------:R-:W-:Y:S02]  /*0bd0*/  LEA.HI R2, R2, R5, RZ, 0x1 ;  /* 0x0000000502027211 */ /* 0x000fe400078f08ff */
[----:B------:R-:W-:Y:S01]  /*0be0*/  LEA.HI R9, R8, R199, RZ, 0x2 ;  /* 0x000000c708097211 */ /* 0x000fe200078f10ff */
[----:B------:R-:W-:Y:S01]  /*0bf0*/  IMAD R7, R4, 0x40, R7 ;  /* 0x0000004004077824 */ /* 0x000fe200078e0207 */
[----:B------:R-:W-:Y:S02]  /*0c00*/  LEA.HI R4, R0, R221, RZ, 0x2 ;  /* 0x000000dd00047211 */ /* 0x000fe400078f10ff */
[----:B------:R-:W-:-:S02]  /*0c10*/  LOP3.LUT R2, R2, 0x1ffffffe, RZ, 0xc0, !PT ;  /* 0x1ffffffe02027812 */ /* 0x000fc400078ec0ff */
[----:B------:R-:W-:Y:S02]  /*0c20*/  LOP3.LUT R4, R4, 0xfffffffc, RZ, 0xc0, !PT ;  /* 0xfffffffc04047812 */ /* 0x000fe400078ec0ff */
[--C-:B------:R-:W-:Y:S01]  /*0c30*/  SHF.R.S32.HI R6, RZ, 0x2, R9.reuse ;  /* 0x00000002ff067819 */ /* 0x100fe20000011409 */
[----:B------:R-:W-:Y:S01]  /*0c40*/  IMAD.IADD R2, R5, 0x1, -R2 ;  /* 0x0000000105027824 */ /* 0x000fe200078e0a02 */
[----:B------:R-:W-:Y:S01]  /*0c50*/  SHF.R.S32.HI R11, RZ, 0x1f, R9 ;  /* 0x0000001fff0b7819 */ /* 0x000fe20000011409 */
[----:B------:R-:W-:Y:S01]  /*0c60*/  IMAD.IADD R4, R221, 0x1, -R4 ;  /* 0x00000001dd047824 */ /* 0x000fe200078e0a04 */
[----:B------:R-:W-:Y:S01]  /*0c70*/  LEA.HI R0, R0, R221, RZ, 0x3 ;  /* 0x000000dd00007211 */ /* 0x000fe200078f18ff */
[----:B------:R-:W-:Y:S01]  /*0c80*/  IMAD R218, R2, 0x8, R7 ;  /* 0x0000000802da7824 */ /* 0x000fe200078e0207 */
[----:B------:R-:W-:Y:S02]  /*0c90*/  LEA.HI R11, R11, R6, RZ, 0x3 ;  /* 0x000000060b0b7211 */ /* 0x000fe400078f18ff */
[----:B------:R-:W-:-:S02]  /*0ca0*/  LEA.HI R2, R4, R4, RZ, 0x1 ;  /* 0x0000000404027211 */ /* 0x000fc400078f08ff */
[----:B------:R-:W-:Y:S02]  /*0cb0*/  LOP3.LUT R22, R0, 0xfffffff8, RZ, 0xc0, !PT ;  /* 0xfffffff800167812 */ /* 0x000fe400078ec0ff */
[----:B------:R-:W-:Y:S02]  /*0cc0*/  LOP3.LUT R5, R2, 0x1ffffffe, RZ, 0xc0, !PT ;  /* 0x1ffffffe02057812 */ /* 0x000fe400078ec0ff */
[----:B------:R-:W-:Y:S01]  /*0cd0*/  LOP3.LUT R2, R9, 0x7ffffffc, RZ, 0xc0, !PT ;  /* 0x7ffffffc09027812 */ /* 0x000fe200078ec0ff */
[----:B------:R-:W-:Y:S01]  /*0ce0*/  IMAD.IADD R22, R221, 0x1, -R22 ;  /* 0x00000001dd167824 */ /* 0x000fe200078e0a16 */
[----:B------:R-:W-:Y:S01]  /*0cf0*/  LOP3.LUT R11, R11, 0xfffffff8, RZ, 0xc0, !PT ;  /* 0xfffffff80b0b7812 */ /* 0x000fe200078ec0ff */
[----:B------:R-:W-:Y:S01]  /*0d00*/  IMAD.IADD R4, R4, 0x1, -R5 ;  /* 0x0000000104047824 */ /* 0x000fe200078e0a05 */
[----:B------:R-:W-:Y:S01]  /*0d10*/  LEA.HI R8, R8, R199, RZ, 0x5 ;  /* 0x000000c708087211 */ /* 0x000fe200078f28ff */
[----:B------:R-:W-:Y:S01]  /*0d20*/  IMAD.IADD R2, R199, 0x1, -R2 ;  /* 0x00000001c7027824 */ /* 0x000fe200078e0a02 */
[----:B------:R-:W-:Y:S01]  /*0d30*/  LEA.HI R3, R3, R216, RZ, 0x1 ;  /* 0x000000d803037211 */ /* 0x000fe200078f08ff */
[----:B------:R-:W-:Y:S01]  /*0d40*/  IMAD.IADD R11, R6, 0x1, -R11 ;  /* 0x00000001060b7824 */ /* 0x000fe200078e0a0b */
[----:B------:R-:W-:Y:S01]  /*0d50*/  SHF.R.S32.HI R8, RZ, 0x5, R8 ;  /* 0x00000005ff087819 */ /* 0x000fe20000011408 */
[----:B------:R-:W-:Y:S01]  /*0d60*/  IMAD.SHL.U32 R18, R22, 0x8, RZ ;  /* 0x0000000816127824 */ /* 0x000fe200078e00ff */
[----:B------:R-:W-:Y:S01]  /*0d70*/  LOP3.LUT R3, R3, 0x3fffffe, RZ, 0xc0, !PT ;  /* 0x03fffffe03037812 */ /* 0x000fe200078ec0ff */
[----:B------:R-:W-:Y:S01]  /*0d80*/  IMAD.SHL.U32 R16, R2, 0x2, RZ ;  /* 0x0000000202107824 */ /* 0x000fe200078e00ff */
[----:B------:R-:W-:Y:S01]  /*0d90*/  SHF.R.S32.HI R198, RZ, 0x3, R0 ;  /* 0x00000003ffc67819 */ /* 0x000fe20000011400 */
[----:B------:R-:W-:Y:S01]  /*0da0*/  IMAD R8, R8, 0x10, R11 ;  /* 0x0000001008087824 */ /* 0x000fe200078e020b */
[----:B------:R-:W-:Y:S01]  /*0db0*/  SHF.R.S32.HI R220, RZ, 0x1f, R18 ;  /* 0x0000001fffdc7819 */ /* 0x000fe20000011412 */
[----:B------:R-:W-:Y:S01]  /*0dc0*/  IMAD.IADD R3, R216, 0x1, -R3 ;  /* 0x00000001d8037824 */ /* 0x000fe200078e0a03 */
[----:B------:R-:W-:Y:S01]  /*0dd0*/  SHF.R.S32.HI R215, RZ, 0x1f, R16 ;  /* 0x0000001fffd77819 */ /* 0x000fe20000011410 */
[----:B------:R-:W-:-:S02]  /*0de0*/  VIADD R19, R18, 0x40 ;  /* 0x0000004012137836 */ /* 0x000fc40000000000 */
[C---:B------:R-:W-:Y:S02]  /*0df0*/  VIADD R197, R16.reuse, 0x8 ;  /* 0x0000000810c57836 */ /* 0x040fe40000000000 */
        /* <DEDUP_REMOVED lines=26> */
[----:B------:R-:W-:Y:S01]  /*0fa0*/  VIADD R23, R16, 0x78 ;  /* 0x0000007810177836 */ /* 0x000fe20000000000 */
[----:B------:R-:W-:Y:S01]  /*0fb0*/  SHF.R.S32.HI R202, RZ, 0x1f, R185 ;  /* 0x0000001fffca7819 */ /* 0x000fe200000114b9 */
[----:B------:R-:W-:Y:S01]  /*0fc0*/  IMAD R217, R3, 0x40, R8 ;  /* 0x0000004003d97824 */ /* 0x000fe200078e0208 */
[----:B------:R-:W-:-:S02]  /*0fd0*/  SHF.R.S32.HI R201, RZ, 0x1f, R184 ;  /* 0x0000001fffc97819 */ /* 0x000fc400000114b8 */
[----:B------:R-:W-:Y:S01]  /*0fe0*/  SHF.R.S32.HI R200, RZ, 0x1f, R23 ;  /* 0x0000001fffc87819 */ /* 0x000fe20000011417 */
[----:B------:R-:W-:-:S07]  /*0ff0*/  IMAD R17, R4, 0x8, R217 ;  /* 0x0000000804117824 */ /* 0x000fce00078e02d9 */
.L_x_1275:
[----:B------:R-:W-:Y:S02]  /*1000*/  ULDC.64 UR8, c[0x0][0xa28] ;  /* 0x00028a0000087ab9 */ /* 0x000fe40000000a00 */
[----:B------:R-:W-:-:S04]  /*1010*/  UISETP.NE.U32.AND UP0, UPT, UR8, URZ, UPT ;  /* 0x0000003f0800728c */ /* 0x000fc8000bf05070 */
[----:B------:R-:W-:-:S03]  /*1020*/  UISETP.NE.AND.EX UP0, UPT, UR9, URZ, UPT, UP0 ;  /* 0x0000003f0900728c */ /* 0x000fc6000bf05300 */
[----:B------:R-:W-:Y:S02]  /*1030*/  ULDC.64 UR8, c[0x0][0xa18] ;  /* 0x0002860000087ab9 */ /* 0x000fe40000000a00 */
[----:B------:R-:W-:Y:S01]  /*1040*/  UISETP.NE.U32.AND UP1, UPT, UR8, URZ, UPT ;  /* 0x0000003f0800728c */ /* 0x000fe2000bf25070 */
[----:B------:R-:W-:-:S03]  /*1050*/  PLOP3.LUT P0, PT, PT, PT, UP0, 0x80, 0x0 ;  /* 0x000000000000781c */ /* 0x000fc60003f0f008 */
[----:B------:R-:W-:-:S03]  /*1060*/  UISETP.NE.AND.EX UP1, UPT, UR9, URZ, UPT, UP1 ;  /* 0x0000003f0900728c */ /* 0x000fc6000bf25310 */
[----:B------:R-:W-:Y:S02]  /*1070*/  @UP0 ULDC.64 UR8, c[0x0][0xa28] ;  /* 0x00028a0000080ab9 */ /* 0x000fe40000000a00 */
[----:B------:R-:W-:Y:S01]  /*1080*/  @UP0 UIMAD.WIDE UR8, UR6, 0x4, UR8 ;  /* 0x00000004060808a5 */ /* 0x000fe2000f8e0208 */
[----:B------:R-:W-:-:S05]  /*1090*/  PLOP3.LUT P2, PT, PT, PT, UP1, 0x80, 0x0 ;  /* 0x000000000000781c */ /* 0x000fca0003f4f018 */
[----:B------:R-:W-:Y:S01]  /*10a0*/  @UP1 ULDC.64 UR10, c[0x0][0xa18] ;  /* 0x00028600000a1ab9 */ /* 0x000fe20000000a00 */
[----:B0-2---:R-:W-:Y:S02]  /*10b0*/  IMAD.U32 R2, RZ, RZ, UR8 ;  /* 0x00000008ff027e24 */ /* 0x005fe4000f8e00ff */
[----:B------:R-:W-:Y:S01]  /*10c0*/  IMAD.U32 R3, RZ, RZ, UR9 ;  /* 0x00000009ff037e24 */ /* 0x000fe2000f8e00ff */
[----:B------:R-:W-:Y:S02]  /*10d0*/  @UP1 UIMAD.WIDE UR8, UR6, 0x4, UR10 ;  /* 0x00000004060818a5 */ /* 0x000fe4000f8e020a */
[----:B------:R-:W-:Y:S02]  /*10e0*/  ULOP3.LUT UR4, UR7, 0xff000000, URZ, 0xc0, !UPT ;  /* 0xff00000007047892 */ /* 0x000fe4000f8ec03f */
[----:B------:R-:W2:Y:S01]  /*10f0*/  @P0 LDG.E R2, desc[UR52][R2.64] ;  /* 0x0000003402020981 */ /* 0x000ea2000c1e1900 */
[----:B------:R-:W-:Y:S01]  /*1100*/  ULDC.64 UR10, c[0x0][0xa20] ;  /* 0x00028800000a7ab9 */ /* 0x000fe20000000a00 */
[----:B----4-:R-:W-:-:S02]  /*1110*/  IMAD.U32 R4, RZ, RZ, UR8 ;  /* 0x00000008ff047e24 */ /* 0x010fc4000f8e00ff */
[----:B------:R-:W-:Y:S01]  /*1120*/  IMAD.U32 R5, RZ, RZ, UR9 ;  /* 0x00000009ff057e24 */ /* 0x000fe2000f8e00ff */
[----:B------:R-:W-:-:S04]  /*1130*/  ULDC.64 UR8, c[0x0][0x418] ;  /* 0x0001060000087ab9 */ /* 0x000fc80000000a00 */
[----:B---3--:R-:W3:Y:S01]  /*1140*/  @P2 LDG.E R4, desc[UR52][R4.64] ;  /* 0x0000003404042981 */ /* 0x008ee2000c1e1900 */
[----:B------:R-:W-:Y:S01]  /*1150*/  UISETP.NE.U32.AND UP0, UPT, UR8, URZ, UPT ;  /* 0x0000003f0800728c */ /* 0x000fe2000bf05070 */
[----:B------:R-:W-:Y:S01]  /*1160*/  ISETP.NE.U32.AND P1, PT, RZ, UR10, PT ;  /* 0x0000000aff007c0c */ /* 0x000fe2000bf25070 */
[----:B------:R-:W-:Y:S02]  /*1170*/  ULOP3.LUT UR45, UR7, 0xff0000, URZ, 0xc0, !UPT ;  /* 0x00ff0000072d7892 */ /* 0x000fe4000f8ec03f */
[----:B------:R-:W-:Y:S01]  /*1180*/  UISETP.NE.AND.EX UP0, UPT, UR9, URZ, UPT, UP0 ;  /* 0x0000003f0900728c */ /* 0x000fe2000bf05300 */
[----:B------:R-:W-:Y:S01]  /*1190*/  ISETP.NE.AND.EX P1, PT, RZ, UR11, PT, P1 ;  /* 0x0000000bff007c0c */ /* 0x000fe2000bf25310 */
[----:B------:R-:W-:Y:S01]  /*11a0*/  ULDC UR8, c[0x0][0x424] ;  /* 0x0001090000087ab9 */ /* 0x000fe20000000800 */
[----:B------:R-:W-:Y:S02]  /*11b0*/  USHF.R.U32.HI UR4, URZ, 0x8, UR4 ;  /* 0x000000083f047899 */ /* 0x000fe40008011604 */
[----:B------:R-:W-:Y:S01]  /*11c0*/  USEL UR8, UR8, 0x1, UP0 ;  /* 0x0000000108087887 */ /* 0x000fe20008000000 */
[----:B------:R-:W-:Y:S01]  /*11d0*/  ULDC UR9, c[0x0][0x2f0] ;  /* 0x0000bc0000097ab9 */ /* 0x000fe20000000800 */
[----:B------:R-:W-:Y:S01]  /*11e0*/  UMOV UR38, URZ ;  /* 0x0000003f00267c82 */ /* 0x000fe20008000000 */
[----:B------:R-:W-:Y:S01]  /*11f0*/  ULEA.HI UR45, UR45, UR4, URZ, 0x10 ;  /* 0x000000042d2d7291 */ /* 0x000fe2000f8f803f */
[----:B------:R-:W-:Y:S01]  /*1200*/  ULDC UR46, c[0x0][0x288] ;  /* 0x0000a200002e7ab9 */ /* 0x000fe20000000800 */
[----:B------:R-:W-:-:S02]  /*1210*/  UIMAD UR4, UR8, UR9, URZ ;  /* 0x00000009080472a4 */ /* 0x000fc4000f8e023f */
[----:B------:R-:W-:Y:S01]  /*1220*/  ULOP3.LUT UR42, UR7, 0xffff, URZ, 0xc0, !UPT ;  /* 0x0000ffff072a7892 */ /* 0x000fe2000f8ec03f */
[----:B--2---:R-:W-:Y:S02]  /*1230*/  @P0 R2UR UR38, R2 ;  /* 0x00000000022602ca */ /* 0x004fe400000e0000 */
[----:B---3--:R-:W-:Y:S01]  /*1240*/  @P2 R2UR UR46, R4 ;  /* 0x00000000042e22ca */ /* 0x008fe200000e0000 */
[----:B-1---5:R-:W-:-:S14]  /*1250*/  @P2 BRA `(.L_x_1172) ;  /* 0x0000000000342947 */ /* 0x022fdc0003800000 */
[----:B------:R-:W-:Y:S02]  /*1260*/  ULDC.64 UR8, c[0x0][0xa00] ;  /* 0x0002800000087ab9 */ /* 0x000fe40000000a00 */
[----:B------:R-:W-:-:S04]  /*1270*/  ISETP.NE.U32.AND P0, PT, RZ, UR8, PT ;  /* 0x00000008ff007c0c */ /* 0x000fc8000bf05070 */
[----:B------:R-:W-:-:S13]  /*1280*/  ISETP.NE.AND.EX P0, PT, RZ, UR9, PT, P0 ;  /* 0x00000009ff007c0c */ /* 0x000fda000bf05300 */
[----:B------:R-:W-:Y:S05]  /*1290*/  @!P0 BRA `(.L_x_1172) ;  /* 0x0000000000248947 */ /* 0x000fea0003800000 */
[----:B------:R-:W-:Y:S02]  /*12a0*/  ULDC.64 UR8, c[0x0][0xa00] ;  /* 0x0002800000087ab9 */ /* 0x000fe40000000a00 */
        /* <DEDUP_REMOVED lines=8> */
.L_x_1172:
[----:B------:R-:W-:Y:S01]  /*1330*/  UMOV UR43, UR6 ;  /* 0x00000006002b7c82 */ /* 0x000fe20008000000 */
[----:B------:R-:W-:Y:S05]  /*1340*/  @!P1 BRA `(.L_x_1173) ;  /* 0x00000000001c9947 */ /* 0x000fea0003800000 */
[----:B------:R-:W-:Y:S02]  /*1350*/  ULDC.64 UR8, c[0x0][0xa20] ;  /* 0x0002880000087ab9 */ /* 0x000fe40000000a00 */
[----:B------:R-:W-:-:S06]  /*1360*/  UIMAD.WIDE UR6, UR6, 0x4, UR8 ;  /* 0x00000004060678a5 */ /* 0x000fcc000f8e0208 */
[----:B------:R-:W-:Y:S02]  /*1370*/  IMAD.U32 R2, RZ, RZ, UR6 ;  /* 0x00000006ff027e24 */ /* 0x000fe4000f8e00ff */
[----:B------:R-:W-:-:S05]  /*1380*/  IMAD.U32 R3, RZ, RZ, UR7 ;  /* 0x00000007ff037e24 */ /* 0x000fca000f8e00ff */
[----:B------:R-:W2:Y:S02]  /*1390*/  LDG.E R2, desc[UR52][R2.64] ;  /* 0x0000003402027981 */ /* 0x000ea4000c1e1900 */
[----:B--2---:R-:W-:Y:S01]  /*13a0*/  R2UR UR4, R2 ;  /* 0x00000000020472ca */ /* 0x004fe200000e0000 */
[----:B------:R-:W-:-:S14]  /*13b0*/  BRA `(.L_x_1174) ;  /* 0x0000000000347947 */ /* 0x000fdc0003800000 */
.L_x_1173:
        /* <DEDUP_REMOVED lines=13> */
.L_x_1174:
[----:B------:R-:W-:Y:S01]  /*1490*/  ULDC UR6, c[0x0][0x448] ;  /* 0x0001120000067ab9 */ /* 0x000fe20000000800 */
[----:B------:R-:W-:Y:S02]  /*14a0*/  USHF.L.U32 UR37, UR5, 0x7, URZ ;  /* 0x0000000705257899 */ /* 0x000fe4000800063f */
[----:B------:R-:W-:Y:S02]  /*14b0*/  UISETP.NE.AND UP0, UPT, UR6, 0x1, UPT ;  /* 0x000000010600788c */ /* 0x000fe4000bf05270 */
[----:B------:R-:W-:Y:S02]  /*14c0*/  UIADD3 UR38, -UR38, UR4, URZ ;  /* 0x0000000426267290 */ /* 0x000fe4000fffe13f */
[----:B------:R-:W-:Y:S01]  /*14d0*/  UIADD3 UR8, UR37, 0x7f, URZ ;  /* 0x0000007f25087890 */ /* 0x000fe2000fffe03f */
[----:B------:R-:W-:Y:S01]  /*14e0*/  ULDC.64 UR4, c[0x0][0x9e0] ;  /* 0x0002780000047ab9 */ /* 0x000fe20000000a00 */
[----:B------:R-:W-:Y:S02]  /*14f0*/  UIADD3 UR9, UR38, 0x1, -UR46 ;  /* 0x0000000126097890 */ /* 0x000fe4000fffe82e */
[----:B------:R-:W-:-:S03]  /*1500*/  UISETP.GE.AND UP1, UPT, UR5, 0x1, UPT ;  /* 0x000000010500788c */ /* 0x000fc6000bf26270 */
[----:B------:R-:W-:Y:S01]  /*1510*/  @UP0 ULDC UR6, c[0x0][0x44c] ;  /* 0x0001130000060ab9 */ /* 0x000fe20000000800 */
[----:B------:R-:W-:Y:S01]  /*1520*/  @UP0 ULDC UR10, c[0x0][0x450] ;  /* 0x00011400000a0ab9 */ /* 0x000fe20000000800 */
[----:B------:R-:W-:Y:S01]  /*1530*/  UIMAD.WIDE.U32 UR6, UR8, UR6, URZ ;  /* 0x00000006080672a5 */ /* 0x000fe2000f8e003f */
[----:B------:R-:W-:-:S03]  /*1540*/  PLOP3.LUT P1, PT, PT, PT, UP1, 0x80, 0x0 ;  /* 0x000000000000781c */ /* 0x000fc60003f2f018 */
[----:B------:R-:W-:-:S04]  /*1550*/  @UP0 USHF.R.U32.HI UR8, URZ, UR10, UR7 ;  /* 0x0000000a3f080299 */ /* 0x000fc80008011607 */
[----:B------:R-:W-:-:S04]  /*1560*/  UIADD3 UR9, UR9, UR8, URZ ;  /* 0x0000000809097290 */ /* 0x000fc8000fffe03f */
[----:B------:R-:W-:Y:S02]  /*1570*/  UIADD3 UR4, UR9, UR4, URZ ;  /* 0x0000000409047290 */ /* 0x000fe4000fffe03f */
[----:B------:R-:W-:Y:S10]  /*1580*/  @!P1 BRA `(.L_x_1175) ;  /* 0x0000000000449947 */ /* 0x000ff40003800000 */
        /* <DEDUP_REMOVED lines=10> */
.L_x_1176:
[----:B------:R-:W-:-:S11]  /*1630*/  UISETP.NE.AND UP1, UPT, UR5, 0x1, UPT ;  /* 0x000000010500788c */ /* 0x000fd6000bf25270 */
[----:B------:R-:W-:Y:S02]  /*1640*/  @UP1 ULDC.64 UR10, c[0x0][0x9e8] ;  /* 0x00027a00000a1ab9 */ /* 0x000fe40000000a00 */
[----:B------:R-:W-:-:S04]  /*1650*/  UIMAD.WIDE.U32 UR6, UR8, UR10, URZ ;  /* 0x0000000a080672a5 */ /* 0x000fc8000f8e003f */
[----:B------:R-:W-:-:S12]  /*1660*/  @UP1 USHF.R.U32.HI UR8, URZ, UR11, UR7 ;  /* 0x0000000b3f081299 */ /* 0x000fd80008011607 */
.L_x_1177:
[----:B------:R-:W-:-:S04]  /*1670*/  UIMAD UR8, UR8, UR5, UR5 ;  /* 0x00000005080872a4 */ /* 0x000fc8000f8e0205 */
[----:B------:R-:W-:-:S04]  /*1680*/  UISETP.LT.AND UP1, UPT, UR4, UR8, UPT ;  /* 0x000000080400728c */ /* 0x000fc8000bf21270 */
[----:B------:R-:W-:-:S12]  /*1690*/  USEL UR4, UR4, UR8, UP1 ;  /* 0x0000000804047287 */ /* 0x000fd80008800000 */
.L_x_1175:
[----:B------:R-:W-:Y:S02]  /*16a0*/  UIADD3 UR8, UR38, 0x7f, URZ ;  /* 0x0000007f26087890 */ /* 0x000fe4000fffe03f */
[----:B------:R-:W-:Y:S02]  /*16b0*/  UIADD3 UR9, UR4, 0x7f, URZ ;  /* 0x0000007f04097890 */ /* 0x000fe4000fffe03f */
[----:B------:R-:W-:Y:S02]  /*16c0*/  USHF.R.S32.HI UR4, URZ, 0x1f, UR8 ;  /* 0x0000001f3f047899 */ /* 0x000fe40008011408 */
[----:B------:R-:W-:Y:S01]  /*16d0*/  USHF.R.S32.HI UR10, URZ, 0x1f, UR9 ;  /* 0x0000001f3f0a7899 */ /* 0x000fe20008011409 */
[----:B------:R-:W-:Y:S01]  /*16e0*/  @UP0 ULDC UR6, c[0x0][0x44c] ;  /* 0x0001130000060ab9 */ /* 0x000fe20000000800 */
[----:B------:R-:W-:Y:S02]  /*16f0*/  ULEA.HI UR4, UR4, UR8, URZ, 0x7 ;  /* 0x0000000804047291 */ /* 0x000fe4000f8f383f */
[----:B------:R-:W-:-:S02]  /*1700*/  ULEA.HI UR10, UR10, UR9, URZ, 0x7 ;  /* 0x000000090a0a7291 */ /* 0x000fc4000f8f383f */
[----:B------:R-:W-:Y:S01]  /*1710*/  UIMAD.WIDE.U32 UR6, UR37, UR6, URZ ;  /* 0x00000006250672a5 */ /* 0x000fe2000f8e003f */
[----:B------:R-:W-:Y:S01]  /*1720*/  @UP0 ULDC UR12, c[0x0][0x450] ;  /* 0x00011400000c0ab9 */ /* 0x000fe20000000800 */
[----:B------:R-:W-:Y:S01]  /*1730*/  UMOV UR11, UR37 ;  /* 0x00000025000b7c82 */ /* 0x000fe20008000000 */
[----:B------:R-:W-:Y:S02]  /*1740*/  USHF.R.S32.HI UR4, URZ, 0x7, UR4 ;  /* 0x000000073f047899 */ /* 0x000fe40008011404 */
[----:B------:R-:W-:Y:S02]  /*1750*/  USHF.R.S32.HI UR10, URZ, 0x7, UR10 ;  /* 0x000000073f0a7899 */ /* 0x000fe4000801140a */
[----:B------:R-:W-:Y:S02]  /*1760*/  UIADD3 UR55, UR38, -UR46, URZ ;  /* 0x8000002e26377290 */ /* 0x000fe4000fffe03f */
[----:B------:R-:W-:Y:S02]  /*1770*/  @UP0 USHF.R.U32.HI UR11, URZ, UR12, UR7 ;  /* 0x0000000c3f0b0299 */ /* 0x000fe40008011607 */
[----:B------:R-:W-:-:S02]  /*1780*/  UISETP.LT.AND UP0, UPT, UR4, UR10, UPT ;  /* 0x0000000a0400728c */ /* 0x000fc4000bf01270 */
        /* <DEDUP_REMOVED lines=15> */
.L_x_1179:
[----:B------:R-:W-:-:S11]  /*1880*/  UISETP.NE.AND UP0, UPT, UR5, 0x1, UPT ;  /* 0x000000010500788c */ /* 0x000fd6000bf05270 */
[----:B------:R-:W-:Y:S02]  /*1890*/  @UP0 ULDC.64 UR10, c[0x0][0x9e8] ;  /* 0x00027a00000a0ab9 */ /* 0x000fe40000000a00 */
[----:B------:R-:W-:-:S04]  /*18a0*/  UIMAD.WIDE.U32 UR8, UR7, UR10, URZ ;  /* 0x0000000a070872a5 */ /* 0x000fc8000f8e003f */
[----:B------:R-:W-:-:S12]  /*18b0*/  @UP0 USHF.R.U32.HI UR7, URZ, UR11, UR9 ;  /* 0x0000000b3f070299 */ /* 0x000fd80008011609 */
.L_x_1180:
[----:B------:R-:W-:-:S04]  /*18c0*/  UIMAD UR5, UR7, UR5, URZ ;  /* 0x00000005070572a4 */ /* 0x000fc8000f8e023f */
[----:B------:R-:W-:-:S04]  /*18d0*/  UISETP.LT.AND UP0, UPT, UR4, UR5, UPT ;  /* 0x000000050400728c */ /* 0x000fc8000bf01270 */
[----:B------:R-:W-:-:S12]  /*18e0*/  USEL UR4, UR4, UR5, !UP0 ;  /* 0x0000000504047287 */ /* 0x000fd8000c000000 */
.L_x_1178:
[----:B------:R-:W-:Y:S02]  /*18f0*/  USHF.R.S32.HI UR5, URZ, 0x1f, UR4 ;  /* 0x0000001f3f057899 */ /* 0x000fe40008011404 */
[----:B------:R-:W-:Y:S02]  /*1900*/  ULOP3.LUT UR39, UR45, 0xff, URZ, 0xc0, !UPT ;  /* 0x000000ff2d277892 */ /* 0x000fe4000f8ec03f */
[----:B------:R-:W-:Y:S02]  /*1910*/  ULEA.HI UR5, UR5, UR4, URZ, 0x7 ;  /* 0x0000000405057291 */ /* 0x000fe4000f8f383f */
[----:B------:R-:W-:Y:S02]  /*1920*/  USHF.R.U32.HI UR45, URZ, 0x10, UR45 ;  /* 0x000000103f2d7899 */ /* 0x000fe4000801162d */
[----:B------:R-:W-:Y:S01]  /*1930*/  USHF.R.S32.HI UR5, URZ, 0x7, UR5 ;  /* 0x000000073f057899 */ /* 0x000fe20008011405 */
[----:B------:R-:W-:-:S03]  /*1940*/  UMOV UR4, URZ ;  /* 0x0000003f00047c82 */ /* 0x000fc60008000000 */
[----:B------:R-:W-:-:S04]  /*1950*/  UISETP.LT.AND UP0, UPT, URZ, UR5, UPT ;  /* 0x000000053f00728c */ /* 0x000fc8000bf01270 */
[----:B------:R-:W-:-:S04]  /*1960*/  USEL UR40, URZ, UR5, !UP0 ;  /* 0x000000053f287287 */ /* 0x000fc8000c000000 */
[----:B------:R-:W-:-:S06]  /*1970*/  UISETP.GT.AND UP0, UPT, UR6, UR40, UPT ;  /* 0x000000280600728c */ /* 0x000fcc000bf04270 */
[----:B------:R-:W-:-:S13]  /*1980*/  PLOP3.LUT P0, PT, PT, PT, UP0, 0x80, 0x0 ;  /* 0x000000000000781c */ /* 0x000fda0003f0f008 */
[----:B------:R-:W-:Y:S05]  /*1990*/  @!P0 BRA `(.L_x_1181) ;  /* 0x0000000000948947 */ /* 0x000fea0003800000 */
[----:B------:R-:W-:Y:S01]  /*19a0*/  UISETP.NE.AND UP0, UPT, UR45, URZ, UPT ;  /* 0x0000003f2d00728c */ /* 0x000fe2000bf05270 */
[----:B------:R-:W-:-:S03]  /*19b0*/  ULDC UR4, c[0x0][0x9f0] ;  /* 0x00027c0000047ab9 */ /* 0x000fc60000000800 */
[----:B------:R-:W-:-:S04]  /*19c0*/  USEL UR10, UR45, UR4, UP0 ;  /* 0x000000042d0a7287 */ /* 0x000fc80008000000 */
[----:B------:R-:W-:Y:S02]  /*19d0*/  UIADD3 UR4, UR10, -0x1, UR6 ;  /* 0xffffffff0a047890 */ /* 0x000fe4000fffe006 */
[----:B------:R-:W-:Y:S02]  /*19e0*/  IMAD.U32 R3, RZ, RZ, UR10 ;  /* 0x0000000aff037e24 */ /* 0x000fe4000f8e00ff */
[----:B------:R-:W-:-:S03]  /*19f0*/  UIADD3 UR7, -UR40, UR4, URZ ;  /* 0x0000000428077290 */ /* 0x000fc6000fffe13f */
[-C--:B------:R-:W-:Y:S01]  /*1a00*/  IABS R0, R3.reuse ;  /* 0x0000000300007213 */ /* 0x080fe20000000000 */
[----:B------:R-:W-:Y:S01]  /*1a10*/  UMOV UR4, URZ ;  /* 0x0000003f00047c82 */ /* 0x000fe20008000000 */
[----:B------:R-:W-:Y:S01]  /*1a20*/  IABS R5, R3 ;  /* 0x0000000300057213 */ /* 0x000fe20000000000 */
[----:B------:R-:W-:Y:S01]  /*1a30*/  IMAD.U32 R4, RZ, RZ, UR7 ;  /* 0x00000007ff047e24 */ /* 0x000fe2000f8e00ff */
[----:B------:R-:W-:Y:S01]  /*1a40*/  R2UR UR11, R0 ;  /* 0x00000000000b72ca */ /* 0x000fe200000e0000 */
[----:B------:R-:W-:-:S03]  /*1a50*/  ULOP3.LUT UR7, UR7, UR10, URZ, 0x3c, !UPT ;  /* 0x0000000a07077292 */ /* 0x000fc6000f8e3c3f */
[----:B------:R-:W-:-:S05]  /*1a60*/  IABS R4, R4 ;  /* 0x0000000400047213 */ /* 0x000fca0000000000 */
[----:B------:R-:W-:-:S04]  /*1a70*/  IMAD.MOV.U32 R3, RZ, RZ, R4 ;  /* 0x000000ffff037224 */ /* 0x000fc800078e0004 */
[----:B------:R-:W0:Y:S01]  /*1a80*/  I2F.RP R0, UR11 ;  /* 0x0000000b00007d06 */ /* 0x000e220008209400 */
[----:B------:R-:W-:-:S07]  /*1a90*/  R2UR UR9, R3 ;  /* 0x00000000030972ca */ /* 0x000fce00000e0000 */
[----:B0-----:R-:W0:Y:S02]  /*1aa0*/  MUFU.RCP R0, R0 ;  /* 0x0000000000007308 */ /* 0x001e240000001000 */
[----:B0-----:R-:W-:Y:S02]  /*1ab0*/  VIADD R2, R0, 0xffffffe ;  /* 0x0ffffffe00027836 */ /* 0x001fe40000000000 */
        /* <DEDUP_REMOVED lines=19> */
.L_x_1181:
[----:B------:R-:W-:Y:S01]  /*1bf0*/  UIMAD UR40, UR39, UR4, UR40 ;  /* 0x00000004272872a4 */ /* 0x000fe2000f8e0228 */
[----:B------:R-:W-:Y:S01]  /*1c00*/  IMAD.U32 R90, RZ, RZ, UR6 ;  /* 0x00000006ff5a7e24 */ /* 0x000fe2000f8e00ff */
[----:B------:R-:W-:Y:S01]  /*1c10*/  PLOP3.LUT P0, PT, PT, PT, PT, 0x80, 0x0 ;  /* 0x000000000000781c */ /* 0x000fe20003f0f070 */
[----:B------:R-:W-:Y:S01]  /*1c20*/  IMAD.U32 R3, RZ, RZ, UR4 ;  /* 0x00000004ff037e24 */ /* 0x000fe2000f8e00ff */
[----:B------:R-:W-:Y:S01]  /*1c30*/  CS2R R150, SRZ ;  /* 0x0000000000967805 */ /* 0x000fe2000001ff00 */
[----:B------:R-:W-:Y:S01]  /*1c40*/  IMAD.MOV.U32 R0, RZ, RZ, RZ ;  /* 0x000000ffff007224 */ /* 0x000fe200078e00ff */
[----:B------:R-:W-:Y:S01]  /*1c50*/  CS2R R148, SRZ ;  /* 0x0000000000947805 */ /* 0x000fe2000001ff00 */
[----:B------:R-:W-:Y:S01]  /*1c60*/  IMAD.MOV.U32 R20, RZ, RZ, RZ ;  /* 0x000000ffff147224 */ /* 0x000fe200078e00ff */
[----:B------:R-:W-:Y:S02]  /*1c70*/  VIADDMNMX R90, R3, UR40, R90, PT ;  /* 0x00000028035a7c46 */ /* 0x000fe4000b80015a */
[----:B------:R-:W-:-:S02]  /*1c80*/  CS2R R146, SRZ ;  /* 0x0000000000927805 */ /* 0x000fc4000001ff00 */
[----:B------:R-:W-:Y:S02]  /*1c90*/  CS2R R144, SRZ ;  /* 0x0000000000907805 */ /* 0x000fe4000001ff00 */
[----:B------:R-:W-:Y:S02]  /*1ca0*/  CS2R R142, SRZ ;  /* 0x00000000008e7805 */ /* 0x000fe4000001ff00 */
[----:B------:R-:W-:Y:S02]  /*1cb0*/  ISETP.GT.AND P1, PT, R90, UR40, PT ;  /* 0x000000285a007c0c */ /* 0x000fe4000bf24270 */
        /* <DEDUP_REMOVED lines=27> */
[----:B------:R-:W-:Y:S06]  /*1e70*/  @!P1 BRA `(.L_x_1182) ;  /* 0x000000e000ec9947 */ /* 0x000fec0003800000 */
[----:B------:R-:W0:Y:S01]  /*1e80*/  SHFL.IDX PT, R0, R216, RZ, 0x1f ;  /* 0x00001fffd8007589 */ /* 0x000e2200000e0000 */
[----:B------:R-:W1:Y:S01]  /*1e90*/  S2UR UR5, SR_CgaCtaId ;  /* 0x00000000000579c3 */ /* 0x000e620000008800 */
[----:B------:R-:W-:Y:S01]  /*1ea0*/  UMOV UR41, 0x400 ;  /* 0x0000040000297882 */ /* 0x000fe20000000000 */
[----:B0-----:R-:W-:Y:S01]  /*1eb0*/  R2UR UR44, R0 ;  /* 0x00000000002c72ca */ /* 0x001fe200000e0000 */
[----:B-1----:R-:W-:-:S04]  /*1ec0*/  ULEA UR41, UR5, UR41, 0x18 ;  /* 0x0000002905297291 */ /* 0x002fc8000f8ec03f */
[----:B------:R-:W-:-:S04]  /*1ed0*/  UIADD3 UR5, UR41, 0x10400, URZ ;  /* 0x0001040029057890 */ /* 0x000fc8000fffe03f */
[----:B------:R-:W-:-:S04]  /*1ee0*/  ULOP3.LUT UP0, URZ, UR5, 0x3ff, URZ, 0xc0, !UPT ;  /* 0x000003ff053f7892 */ /* 0x000fc8000f80c03f */
[----:B------:R-:W-:Y:S02]  /*1ef0*/  ULEA.HI UR4, UR44, UR44, URZ, 0x1 ;  /* 0x0000002c2c047291 */ /* 0x000fe4000f8f083f */
[----:B------:R-:W-:Y:S02]  /*1f00*/  PLOP3.LUT P0, PT, PT, PT, UP0, 0x80, 0x0 ;  /* 0x000000000000781c */ /* 0x000fe40003f0f008 */
        /* <DEDUP_REMOVED lines=22> */
.L_x_1183:
[----:B------:R-:W-:Y:S01]  /*2070*/  ULEA.HI UR4, UR48, UR48, URZ, 0x1 ;  /* 0x0000003030047291 */ /* 0x000fe2000f8f083f */
[----:B------:R-:W-:-:S03]  /*2080*/  IMAD.U32 R2, RZ, RZ, UR49 ;  /* 0x00000031ff027e24 */ /* 0x000fc6000f8e00ff */
[----:B------:R-:W-:Y:S02]  /*2090*/  ULOP3.LUT UR4, UR4, 0xfffffffe, URZ, 0xc0, !UPT ;  /* 0xfffffffe04047892 */ /* 0x000fe4000f8ec03f */
[----:B------:R-:W-:Y:S02]  /*20a0*/  ISETP.NE.AND P0, PT, R2, 0x3, PT ;  /* 0x000000030200780c */ /* 0x000fe40003f05270 */
[----:B------:R-:W-:-:S06]  /*20b0*/  UIADD3 UR4, UR48, -UR4, URZ ;  /* 0x8000000430047290 */ /* 0x000fcc000fffe03f */
[----:B------:R-:W-:-:S05]  /*20c0*/  IMAD.U32 R0, RZ, RZ, UR4 ;  /* 0x00000004ff007e24 */ /* 0x000fca000f8e00ff */
[----:B------:R-:W-:-:S04]  /*20d0*/  SHF.L.U32 R0, R0, 0x1f, RZ ;  /* 0x0000001f00007819 */ /* 0x000fc800000006ff */
[----:B------:R-:W0:Y:S02]  /*20e0*/  SYNCS.PHASECHK.TRANS64.TRYWAIT P1, [UR41+0x28800], R0 ;  /* 0x02880000ff0075a7 */ /* 0x000e240008020169 */
[----:B0-----:R-:W-:Y:S05]  /*20f0*/  @!P1 BRA `(.L_x_1184) ;  /* 0x0000018000189947 */ /* 0x001fea0003800000 */
.L_x_1407:
[----:B------:R-:W-:Y:S05]  /*2100*/  @!P0 BRA `(.L_x_1185) ;  /* 0x0000000000048947 */ /* 0x000fea0003800000 */
[----:B------:R-:W-:Y:S01]  /*2110*/  BPT.TRAP 0x1 ;  /* 0x000000040000795c */ /* 0x000fe20000300000 */
.L_x_1185:
[----:B------:R-:W-:Y:S02]  /*2120*/  IMAD.U32 R15, RZ, RZ, UR47 ;  /* 0x0000002fff0f7e24 */ /* 0x000fe4000f8e00ff */
[----:B0-----:R-:W-:-:S03]  /*2130*/  IMAD.U32 R0, RZ, RZ, UR50 ;  /* 0x00000032ff007e24 */ /* 0x001fc6000f8e00ff */
[----:B------:R-:W-:Y:S02]  /*2140*/  LEA R15, R15, UR41, 0x3 ;  /* 0x000000290f0f7c11 */ /* 0x000fe4000f8e18ff */
[----:B------:R-:W-:-:S04]  /*2150*/  SHF.L.U32 R0, R0, 0x1f, RZ ;  /* 0x0000001f00007819 */ /* 0x000fc800000006ff */
[----:B------:R0:W1:Y:S01]  /*2160*/  SYNCS.PHASECHK.TRANS64.TRYWAIT P2, [R15+URZ+0x28830], R0 ;  /* 0x028830000f0075a7 */ /* 0x000062000804017f */
[----:B------:R-:W-:Y:S05]  /*2170*/  @!P0 BRA `(.L_x_1186) ;  /* 0x0000000000048947 */ /* 0x000fea0003800000 */
[----:B------:R-:W-:Y:S01]  /*2180*/  BPT.TRAP 0x1 ;  /* 0x000000040000795c */ /* 0x000fe20000300000 */
.L_x_1186:
[----:B------:R-:W2:Y:S02]  /*2190*/  S2R R2, SR_TID.X ;  /* 0x0000000000027919 */ /* 0x000ea40000002100 */
[----:B--2---:R-:W-:-:S04]  /*21a0*/  LOP3.LUT R2, R2, 0x7f, RZ, 0xc0, !PT ;  /* 0x0000007f02027812 */ /* 0x004fc800078ec0ff */
[----:B------:R-:W-:Y:S01]  /*21b0*/  ISETP.NE.AND P1, PT, R2, RZ, PT ;  /* 0x000000ff0200720c */ /* 0x000fe20003f25270 */
[----:B-1----:R-:W-:-:S12]  /*21c0*/  @P2 BRA `(.L_x_1187) ;  /* 0x0000000000082947 */ /* 0x002fd80003800000 */
[----:B------:R-:W1:Y:S02]  /*21d0*/  SYNCS.PHASECHK.TRANS64.TRYWAIT P2, [R15+URZ+0x28830], R0 ;  /* 0x028830000f0075a7 */ /* 0x000e64000804017f */
[----:B-1----:R-:W-:Y:S05]  /*21e0*/  @!P2 BRA `(.L_x_1188) ;  /* 0x0000017c00f4a947 */ /* 0x002fea0003800000 */
.L_x_1187:
[----:B------:R-:W-:Y:S05]  /*21f0*/  WARPSYNC.ALL ;  /* 0x0000000000007948 */ /* 0x000fea0003800000 */
[----:B------:R-:W-:Y:S01]  /*2200*/  UIADD3 UR4, UR41, 0x18400, URZ ;  /* 0x0001840029047890 */ /* 0x000fe2000fffe03f */
[----:B------:R-:W-:Y:S01]  /*2210*/  WARPGROUP.ARRIVE ;  /* 0x00000000000079c5 */ /* 0x000fe20000000000 */
[----:B------:R-:W-:Y:S01]  /*2220*/  ULOP3.LUT UR32, UR54, 0x10000, URZ, 0xfc, !UPT ;  /* 0x0001000036207892 */ /* 0x000fe2000f8efc3f */
[----:B------:R-:W-:Y:S01]  /*2230*/  VIADD R20, R17, UR37 ;  /* 0x0000002511147c36 */ /* 0x000fe20008000000 */
[----:B------:R-:W-:Y:S01]  /*2240*/  USHF.R.U32.HI UR4, URZ, 0x4, UR4 ;  /* 0x000000043f047899 */ /* 0x000fe20008011604 */
[----:B01----:R-:W-:Y:S01]  /*2250*/  @!P1 VIADD R15, R15, 0x28840 ;  /* 0x000288400f0f9836 */ /* 0x003fe20000000000 */
[----:B------:R-:W-:Y:S01]  /*2260*/  UMOV UR33, 0x40000040 ;  /* 0x4000004000217882 */ /* 0x000fe20000000000 */
[----:B------:R-:W-:Y:S01]  /*2270*/  UMOV UR35, 0x40000040 ;  /* 0x4000004000237882 */ /* 0x000fe20000000000 */
[----:B------:R-:W-:Y:S01]  /*2280*/  ULOP3.LUT UR4, UR4, 0x3fff, URZ, 0xc0, !UPT ;  /* 0x00003fff04047892 */ /* 0x000fe2000f8ec03f */
[----:B------:R-:W-:Y:S01]  /*2290*/  UMOV UR5, 0x40000040 ;  /* 0x4000004000057882 */ /* 0x000fe20000000000 */
[----:B------:R-:W-:-:S02]  /*22a0*/  UMOV UR7, 0x40000040 ;  /* 0x4000004000077882 */ /* 0x000fc40000000000 */
[----:B------:R-:W-:Y:S01]  /*22b0*/  ULOP3.LUT UR51, UR4, 0x10000, URZ, 0xfc, !UPT ;  /* 0x0001000004337892 */ /* 0x000fe2000f8efc3f */
[----:B------:R-:W-:Y:S01]  /*22c0*/  @!P1 PRMT R15, RZ, 0x654, R15 ;  /* 0x00000654ff0f9816 */ /* 0x000fe2000000000f */
[----:B------:R-:W-:Y:S02]  /*22d0*/  UIADD3 UR4, UR32, 0x2, URZ ;  /* 0x0000000220047890 */ /* 0x000fe4000fffe03f */
[----:B------:R-:W-:Y:S02]  /*22e0*/  ULEA UR34, UR47, UR51, 0xb ;  /* 0x000000332f227291 */ /* 0x000fe4000f8e583f */
[----:B------:R-:W-:Y:S02]  /*22f0*/  UIADD3 UR8, UR32, 0x4, URZ ;  /* 0x0000000420087890 */ /* 0x000fe4000fffe03f */
[----:B------:R-:W-:Y:S02]  /*2300*/  UIADD3 UR6, UR34, 0x2, URZ ;  /* 0x0000000222067890 */ /* 0x000fe4000fffe03f */
[----:B------:R-:W-:Y:S01]  /*2310*/  UIADD3 UR10, UR34, 0x4, URZ ;  /* 0x00000004220a7890 */ /* 0x000fe2000fffe03f */
[----:B------:R-:W-:-:S02]  /*2320*/  UMOV UR9, 0x40000040 ;  /* 0x4000004000097882 */ /* 0x000fc40000000000 */
[----:B------:R-:W-:Y:S01]  /*2330*/  HGMMA.64x128x16.F32 R24, gdesc[UR32], RZ, !UPT, gsb0 ;  /* 0x01e00000201879f0 */ /* 0x000fe2000c0008ff */
[----:B------:R-:W-:Y:S01]  /*2340*/  UMOV UR11, 0x40000040 ;  /* 0x40000040000b7882 */ /* 0x000fe20000000000 */
[----:B------:R-:W-:Y:S02]  /*2350*/  UIADD3 UR12, UR32, 0x6, URZ ;  /* 0x00000006200c7890 */ /* 0x000fe4000fffe03f */
[----:B------:R-:W-:Y:S01]  /*2360*/  UIADD3 UR14, UR34, 0x6, URZ ;  /* 0x00000006220e7890 */ /* 0x000fe2000fffe03f */
[----:B------:R-:W-:Y:S01]  /*2370*/  UMOV UR13, 0x40000040 ;  /* 0x40000040000d7882 */ /* 0x000fe20000000000 */
[----:B------:R-:W-:Y:S01]  /*2380*/  UMOV UR15, 0x40000040 ;  /* 0x40000040000f7882 */ /* 0x000fe20000000000 */
[----:B------:R-:W-:Y:S02]  /*2390*/  UIADD3 UR16, UR32, 0x400, URZ ;  /* 0x0000040020107890 */ /* 0x000fe4000fffe03f */
[----:B------:R-:W-:Y:S01]  /*23a0*/  UIADD3 UR18, UR34, 0x400, URZ ;  /* 0x0000040022127890 */ /* 0x000fe2000fffe03f */
[----:B------:R-:W-:Y:S01]  /*23b0*/  UMOV UR17, 0x40000040 ;  /* 0x4000004000117882 */ /* 0x000fe20000000000 */
[----:B------:R-:W-:Y:S01]  /*23c0*/  UMOV UR19, 0x40000040 ;  /* 0x4000004000137882 */ /* 0x000fe20000000000 */
[----:B------:R-:W-:-:S02]  /*23d0*/  UIADD3 UR20, UR32, 0x402, URZ ;  /* 0x0000040220147890 */ /* 0x000fc4000fffe03f */
[----:B------:R-:W-:Y:S01]  /*23e0*/  UIADD3 UR22, UR34, 0x402, URZ ;  /* 0x0000040222167890 */ /* 0x000fe2000fffe03f */
[----:B------:R-:W-:Y:S01]  /*23f0*/  UMOV UR21, 0x40000040 ;  /* 0x4000004000157882 */ /* 0x000fe20000000000 */
        /* <DEDUP_REMOVED lines=9> */
[----:B------:R-:W-:-:S02]  /*2490*/  ULDC UR54, c[0x0][0x9dc] ;  /* 0x0002770000367ab9 */ /* 0x000fc40000000800 */
[----:B------:R-:W-:Y:S01]  /*24a0*/  ULOP3.LUT UR54, URZ, UR54, URZ, 0x33, !UPT ;  /* 0x000000363f367292 */ /* 0x000fe2000f8e333f */
[----:B------:R-:W-:Y:S02]  /*24b0*/  WARPGROUP.DEPBAR.LE gsb0, 0x0 ;  /* 0x00008000000079c5 */ /* 0x000fe40000010000 */
[----:B------:R-:W-:-:S06]  /*24c0*/  WARPGROUP.ARRIVE ;  /* 0x00000000000079c5 */ /* 0x000fcc0000000000 */
[----:B------:R-:W-:Y:S01]  /*24d0*/  HGMMA.64x128x16.F32 R24, gdesc[UR4], R24, gsb0 ;  /* 0x01e00000041879f0 */ /* 0x000fe20008000818 */
[----:B------:R-:W-:Y:S01]  /*24e0*/  ULDC UR7, c[0x0][0x448] ;  /* 0x0001120000077ab9 */ /* 0x000fe20000000800 */
[----:B------:R-:W-:Y:S01]  /*24f0*/  ULDC UR6, c[0x0][0x9d8] ;  /* 0x0002760000067ab9 */ /* 0x000fe20000000800 */
[----:B------:R-:W-:-:S06]  /*2500*/  UISETP.NE.AND UP0, UPT, UR7, 0x1, UPT ;  /* 0x000000010700788c */ /* 0x000fcc000bf05270 */
[----:B------:R-:W-:Y:S02]  /*2510*/  PLOP3.LUT P2, PT, PT, PT, UP0, 0x80, 0x0 ;  /* 0x000000000000781c */ /* 0x000fe40003f4f008 */
[----:B------:R-:W-:-:S03]  /*2520*/  PLOP3.LUT P3, PT, PT, PT, UP0, 0x80, 0x0 ;  /* 0x000000000000781c */ /* 0x000fc60003f6f008 */
[----:B------:R-:W-:Y:S01]  /*2530*/  @UP0 ULDC UR7, c[0x0][0x44c] ;  /* 0x0001130000070ab9 */ /* 0x000fe20000000800 */
        /* <DEDUP_REMOVED lines=21> */
[----:B------:R-:W-:-:S04]  /*2690*/  @P2 IMAD.HI.U32 R34, R20, UR7, RZ ;  /* 0x0000000714222c27 */ /* 0x000fc8000f8e00ff */
[----:B------:R-:W-:Y:S01]  /*26a0*/  FMUL.FTZ R31, R41, UR6 ;  /* 0x00000006291f7c20 */ /* 0x000fe20008410000 */
[----:B------:R-:W-:Y:S01]  /*26b0*/  FMUL.FTZ R41, R54, UR6 ;  /* 0x0000000636297c20 */ /* 0x000fe20008410000 */
[----:B------:R-:W-:Y:S01]  /*26c0*/  FMUL.FTZ R54, R74, UR6 ;  /* 0x000000064a367c20 */ /* 0x000fe20008410000 */
[----:B------:R-:W-:Y:S01]  /*26d0*/  @UP0 ULDC UR7, c[0x0][0x450] ;  /* 0x0001140000070ab9 */ /* 0x000fe20000000800 */
[----:B------:R-:W-:Y:S01]  /*26e0*/  FMUL.FTZ R57, R57, UR6 ;  /* 0x0000000639397c20 */ /* 0x000fe20008410000 */
[----:B------:R-:W-:Y:S02]  /*26f0*/  IMAD.MOV.U32 R74, RZ, RZ, R20 ;  /* 0x000000ffff4a7224 */ /* 0x000fe400078e0014 */
[----:B------:R-:W-:Y:S01]  /*2700*/  FMUL.FTZ R48, R48, UR6 ;  /* 0x0000000630307c20 */ /* 0x000fe20008410000 */
[----:B------:R-:W-:Y:S01]  /*2710*/  FMUL.FTZ R52, R52, UR6 ;  /* 0x0000000634347c20 */ /* 0x000fe20008410000 */
[----:B------:R-:W-:Y:S01]  /*2720*/  FMUL.FTZ R56, R56, UR6 ;  /* 0x0000000638387c20 */ /* 0x000fe20008410000 */
[----:B------:R-:W-:Y:S01]  /*2730*/  @P3 SHF.R.U32.HI R74, RZ, UR7, R34 ;  /* 0x00000007ff4a3c19 */ /* 0x000fe20008011622 */
        /* <DEDUP_REMOVED lines=20> */
[----:B------:R0:W1:Y:S01]  /*2880*/  MUFU.TANH R39, R48 ;  /* 0x0000003000277308 */ /* 0x0000620000002400 */
[----:B------:R-:W-:Y:S01]  /*2890*/  FMUL.FTZ R38, R50, UR6 ;  /* 0x0000000632267c20 */ /* 0x000fe20008410000 */
[----:B------:R-:W-:Y:S01]  /*28a0*/  FMUL.FTZ R40, R51, UR6 ;  /* 0x0000000633287c20 */ /* 0x000fe20008410000 */
[----:B------:R-:W-:Y:S01]  /*28b0*/  FMUL.FTZ R42, R55, UR6 ;  /* 0x00000006372a7c20 */ /* 0x000fe20008410000 */
[----:B------:R2:W-:Y:S01]  /*28c0*/  @!P1 SYNCS.ARRIVE.TRANS64.RED.A1T0 RZ, [R15+URZ], RZ ;  /* 0x000000ff0fff99a7 */ /* 0x0005e2000810043f */
[----:B------:R-:W-:Y:S01]  /*28d0*/  FMUL.FTZ R7, R35, UR6 ;  /* 0x0000000623077c20 */ /* 0x000fe20008410000 */
[----:B------:R-:W-:Y:S01]  /*28e0*/  FMUL.FTZ R49, R49, UR6 ;  /* 0x0000000631317c20 */ /* 0x000fe20008410000 */
[----:B------:R-:W-:Y:S01]  /*28f0*/  FMUL.FTZ R53, R53, UR6 ;  /* 0x0000000635357c20 */ /* 0x000fe20008410000 */
[----:B------:R3:W4:Y:S01]  /*2900*/  MUFU.TANH R43, R52 ;  /* 0x00000034002b7308 */ /* 0x0007220000002400 */
        /* <DEDUP_REMOVED lines=9> */
[----:B0-----:R-:W-:Y:S01]  /*29a0*/  FMUL.FTZ R48, R66, UR6 ;  /* 0x0000000642307c20 */ /* 0x001fe20008410000 */
[----:B------:R-:W-:Y:S01]  /*29b0*/  FMUL.FTZ R50, R67, UR6 ;  /* 0x0000000643327c20 */ /* 0x000fe20008410000 */
[----:B------:R-:W-:Y:S01]  /*29c0*/  FMUL.FTZ R68, R68, UR6 ;  /* 0x0000000644447c20 */ /* 0x000fe20008410000 */
[----:B------:R-:W-:Y:S01]  /*29d0*/  FMUL.FTZ R69, R69, UR6 ;  /* 0x0000000645457c20 */ /* 0x000fe20008410000 */
[----:B------:R-:W-:Y:S01]  /*29e0*/  FMUL.FTZ R51, R70, UR6 ;  /* 0x0000000646337c20 */ /* 0x000fe20008410000 */
[----:B---3--:R-:W-:Y:S01]  /*29f0*/  FMUL.FTZ R52, R71, UR6 ;  /* 0x0000000647347c20 */ /* 0x008fe20008410000 */
[----:B------:R0:W3:Y:S01]  /*2a00*/  MUFU.TANH R91, R57 ;  /* 0x00000039005b7308 */ /* 0x0000e20000002400 */
[----:B------:R-:W-:Y:S01]  /*2a10*/  FMUL.FTZ R72, R72, UR6 ;  /* 0x0000000648487c20 */ /* 0x000fe20008410000 */
[----:B------:R-:W-:Y:S01]  /*2a20*/  FMUL.FTZ R73, R73, UR6 ;  /* 0x0000000649497c20 */ /* 0x000fe20008410000 */
[----:B------:R-:W-:Y:S01]  /*2a30*/  FMUL.FTZ R55, R75, UR6 ;  /* 0x000000064b377c20 */ /* 0x000fe20008410000 */
[----:B------:R-:W-:Y:S01]  /*2a40*/  FMUL.FTZ R76, R76, UR6 ;  /* 0x000000064c4c7c20 */ /* 0x000fe20008410000 */
[----:B------:R-:W-:Y:S01]  /*2a50*/  FMUL.FTZ R77, R77, UR6 ;  /* 0x000000064d4d7c20 */ /* 0x000fe20008410000 */
        /* <DEDUP_REMOVED lines=8> */
[----:B0-----:R-:W0:Y:S01]  /*2ae0*/  SHFL.IDX PT, R57, R74, RZ, 0x1c1f ;  /* 0x001c1fff4a397589 */ /* 0x001e2200000e0000 */
[----:B------:R-:W-:Y:S01]  /*2af0*/  FMUL.FTZ R20, R86, UR6 ;  /* 0x0000000656147c20 */ /* 0x000fe20008410000 */
[----:B--2---:R-:W-:Y:S01]  /*2b00*/  FMUL.FTZ R15, R87, UR6 ;  /* 0x00000006570f7c20 */ /* 0x004fe20008410000 */
[----:B------:R-:W-:Y:S01]  /*2b10*/  IMAD.MOV.U32 R35, RZ, RZ, -0x80 ;  /* 0xffffff80ff237424 */ /* 0x000fe200078e00ff */
[----:B------:R-:W-:Y:S01]  /*2b20*/  ULDC.64 UR6, c[0x0][0x9e0] ;  /* 0x0002780000067ab9 */ /* 0x000fe20000000a00 */
[----:B------:R-:W2:Y:S01]  /*2b30*/  MUFU.TANH R2, R2 ;  /* 0x0000000200027308 */ /* 0x000ea20000002400 */
[----:B------:R-:W-:Y:S01]  /*2b40*/  UISETP.GE.AND UP1, UPT, UR7, 0x1, UPT ;  /* 0x000000010700788c */ /* 0x000fe2000bf26270 */
[C---:B------:R-:W-:Y:S01]  /*2b50*/  IMAD R79, R90.reuse, R35, 0x80 ;  /* 0x000000805a4f7424 */ /* 0x040fe200078e0223 */
[----:B------:R-:W-:Y:S01]  /*2b60*/  LEA R75, R90, 0xffffff80, 0x7 ;  /* 0xffffff805a4b7811 */ /* 0x000fe200078e38ff */
[----:B------:R-:W-:-:S03]  /*2b70*/  IMAD.U32 R35, RZ, RZ, UR46 ;  /* 0x0000002eff237e24 */ /* 0x000fc6000f8e00ff */
[----:B------:R-:W-:Y:S01]  /*2b80*/  PLOP3.LUT P2, PT, PT, PT, UP1, 0x40, 0x0 ;  /* 0x000000000000781c */ /* 0x000fe20003f4e818 */
[----:B------:R-:W0:Y:S01]  /*2b90*/  MUFU.TANH R21, R21 ;  /* 0x0000001500157308 */ /* 0x000e220000002400 */
[C-C-:B------:R-:W-:Y:S02]  /*2ba0*/  IADD3 R34, -R16.reuse, 0x1, R79.reuse ;  /* 0x0000000110227810 */ /* 0x140fe40007ffe14f */
[----:B------:R-:W-:Y:S02]  /*2bb0*/  IADD3 R78, -R16, UR38, R79 ;  /* 0x00000026104e7c10 */ /* 0x000fe4000fffe14f */
[----:B------:R-:W-:-:S03]  /*2bc0*/  IADD3 R34, -R35, UR38, R34 ;  /* 0x0000002623227c10 */ /* 0x000fc6000fffe122 */
[----:B------:R-:W1:Y:S02]  /*2bd0*/  MUFU.TANH R0, R0 ;  /* 0x0000000000007308 */ /* 0x000e640000002400 */
[C---:B------:R-:W-:Y:S02]  /*2be0*/  VIADD R83, R34.reuse, UR6 ;  /* 0x0000000622537c36 */ /* 0x040fe40008000000 */
[----:B------:R-:W-:-:S04]  /*2bf0*/  VIADD R82, R34, UR54 ;  /* 0x0000003622527c36 */ /* 0x000fc80008000000 */
[----:B------:R-:W1:Y:S01]  /*2c00*/  MUFU.TANH R3, R3 ;  /* 0x0000000300037308 */ /* 0x000e620000002400 */
[----:B0-----:R-:W-:-:S07]  /*2c10*/  IMAD.IADD R70, R82, 0x1, R57 ;  /* 0x0000000152467824 */ /* 0x001fce00078e0239 */
        /* <DEDUP_REMOVED lines=55> */
[----:B------:R5:W0:Y:S02]  /*2f90*/  MUFU.TANH R88, R53 ;  /* 0x0000003500587308 */ /* 0x000a240000002400 */
[----:B-----5:R-:W-:Y:S01]  /*2fa0*/  VIADDMNMX R53, R57, R83, R78, PT ;  /* 0x0000005339357246 */ /* 0x020fe2000380014e */
[----:B-1234-:R-:W-:Y:S06]  /*2fb0*/  @P2 BRA `(.L_x_1189) ;  /* 0x00000000005c2947 */ /* 0x01efec0003800000 */
[----:B------:R-:W-:Y:S01]  /*2fc0*/  IMAD.U32 R34, RZ, RZ, UR46 ;  /* 0x0000002eff227e24 */ /* 0x000fe2000f8e00ff */
[----:B------:R-:W-:Y:S04]  /*2fd0*/  BSSY B0, `(.L_x_1190) ;  /* 0x0000011000007945 */ /* 0x000fe80003800000 */
[----:B------:R-:W-:-:S04]  /*2fe0*/  IADD3 R34, -R34, UR38, R57 ;  /* 0x0000002622227c10 */ /* 0x000fc8000fffe139 */
[----:B------:R-:W-:-:S13]  /*2ff0*/  ISETP.GT.AND P2, PT, R34, -0x1, PT ;  /* 0xffffffff2200780c */ /* 0x000fda0003f44270 */
[----:B------:R-:W-:Y:S05]  /*3000*/  @P2 BRA `(.L_x_1191) ;  /* 0x0000000000202947 */ /* 0x000fea0003800000 */
[----:B------:R-:W-:Y:S01]  /*3010*/  UISETP.NE.AND UP2, UPT, UR7, 0x1, UPT ;  /* 0x000000010700788c */ /* 0x000fe2000bf45270 */
[----:B------:R-:W-:-:S05]  /*3020*/  LOP3.LUT R34, RZ, R34, RZ, 0x33, !PT ;  /* 0x00000022ff227212 */ /* 0x000fca00078e33ff */
[----:B------:R-:W-:-:S05]  /*3030*/  PLOP3.LUT P2, PT, PT, PT, UP2, 0x80, 0x0 ;  /* 0x000000000000781c */ /* 0x000fca0003f4f028 */
[----:B------:R-:W-:-:S08]  /*3040*/  @UP2 ULDC.64 UR10, c[0x0][0x9e8] ;  /* 0x00027a00000a2ab9 */ /* 0x000fd00000000a00 */
[----:B------:R-:W-:-:S05]  /*3050*/  @P2 IMAD.HI.U32 R35, R34, UR10, RZ ;  /* 0x0000000a22232c27 */ /* 0x000fca000f8e00ff */
[----:B------:R-:W-:-:S04]  /*3060*/  @P2 SHF.R.U32.HI R34, RZ, UR11, R35 ;  /* 0x0000000bff222c19 */ /* 0x000fc80008011623 */
[----:B------:R-:W-:Y:S01]  /*3070*/  LOP3.LUT R34, RZ, R34, RZ, 0x33, !PT ;  /* 0x00000022ff227212 */ /* 0x000fe200078e33ff */
[----:B------:R-:W-:Y:S06]  /*3080*/  BRA `(.L_x_1192) ;  /* 0x0000000000147947 */ /* 0x000fec0003800000 */
.L_x_1191:
[----:B------:R-:W-:-:S06]  /*3090*/  UISETP.NE.AND UP2, UPT, UR7, 0x1, UPT ;  /* 0x000000010700788c */ /* 0x000fcc000bf45270 */
[----:B------:R-:W-:-:S05]  /*30a0*/  PLOP3.LUT P2, PT, PT, PT, UP2, 0x80, 0x0 ;  /* 0x000000000000781c */ /* 0x000fca0003f4f028 */
[----:B------:R-:W-:-:S08]  /*30b0*/  @UP2 ULDC.64 UR10, c[0x0][0x9e8] ;  /* 0x00027a00000a2ab9 */ /* 0x000fd00000000a00 */
[----:B------:R-:W-:-:S05]  /*30c0*/  @P2 IMAD.HI.U32 R35, R34, UR10, RZ ;  /* 0x0000000a22232c27 */ /* 0x000fca000f8e00ff */
[----:B------:R-:W-:-:S07]  /*30d0*/  @P2 SHF.R.U32.HI R34, RZ, UR11, R35 ;  /* 0x0000000bff222c19 */ /* 0x000fce0008011623 */
.L_x_1192:
[----:B------:R-:W-:Y:S05]  /*30e0*/  BSYNC B0 ;  /* 0x0000000000007941 */ /* 0x000fea0003800000 */
.L_x_1190:
[----:B------:R-:W-:-:S04]  /*30f0*/  IMAD R35, R34, UR7, -R75 ;  /* 0x0000000722237c24 */ /* 0x000fc8000f8e0a4b */
[----:B------:R-:W-:-:S05]  /*3100*/  IMAD.IADD R35, R35, 0x1, -R16 ;  /* 0x0000000123237824 */ /* 0x000fca00078e0a10 */
[----:B------:R-:W-:Y:S02]  /*3110*/  VIMNMX R70, R70, R35, !PT ;  /* 0x0000002346467248 */ /* 0x000fe40007fe0100 */
[----:B------:R-:W-:-:S07]  /*3120*/  VIADDMNMX R53, R35, UR7, R53, PT ;  /* 0x0000000723357c46 */ /* 0x000fce000b800135 */
.L_x_1189:
[C---:B------:R-:W-:Y:S02]  /*3130*/  ISETP.GE.AND P2, PT, R79.reuse, 0x2, PT ;  /* 0x000000024f00780c */ /* 0x040fe40003f46270 */
[C---:B------:R-:W-:Y:S02]  /*3140*/  ISETP.GE.AND P5, PT, R79.reuse, 0xa, PT ;  /* 0x0000000a4f00780c */ /* 0x040fe40003fa6270 */
[----:B------:R-:W-:Y:S02]  /*3150*/  ISETP.GT.AND P3, PT, R70, 0x1, !P2 ;  /* 0x000000014600780c */ /* 0x000fe40005764270 */
[----:B------:R-:W-:Y:S02]  /*3160*/  ISETP.GE.AND P4, PT, R79, 0x9, PT ;  /* 0x000000094f00780c */ /* 0x000fe40003f86270 */
[----:B------:R-:W-:Y:S02]  /*3170*/  ISETP.LT.OR P3, PT, R53, 0x2, P3 ;  /* 0x000000023500780c */ /* 0x000fe40001f61670 */
[----:B------:R-:W-:-:S02]  /*3180*/  P2R R86, PR, RZ, 0x10 ;  /* 0x00000010ff567803 */ /* 0x000fc40000000000 */
[----:B------:R-:W-:Y:S02]  /*3190*/  FSEL R59, R21, -INF , !P3 ;  /* 0xff800000153b7808 */ /* 0x000fe40005800000 */
[C---:B------:R-:W-:Y:S02]  /*31a0*/  ISETP.GT.AND P3, PT, R70.reuse, 0x9, !P5 ;  /* 0x000000094600780c */ /* 0x040fe40006f64270 */
[----:B------:R-:W-:Y:S02]  /*31b0*/  P2R R87, PR, RZ, 0x20 ;  /* 0x00000020ff577803 */ /* 0x000fe40000000000 */
[----:B------:R-:W-:Y:S02]  /*31c0*/  ISETP.LT.OR P3, PT, R53, 0xa, P3 ;  /* 0x0000000a3500780c */ /* 0x000fe40001f61670 */
[----:B------:R-:W-:Y:S02]  /*31d0*/  ISETP.GT.AND P4, PT, R70, 0x8, !P4 ;  /* 0x000000084600780c */ /* 0x000fe40006784270 */
[----:B------:R-:W-:-:S02]  /*31e0*/  ISETP.GE.AND P5, PT, R79, 0x11, PT ;  /* 0x000000114f00780c */ /* 0x000fc40003fa6270 */
[----:B0-----:R-:W-:Y:S02]  /*31f0*/  FSEL R61, R25, -INF , !P3 ;  /* 0xff800000193d7808 */ /* 0x001fe40005800000 */
[C---:B------:R-:W-:Y:S02]  /*3200*/  ISETP.LT.OR P4, PT, R53.reuse, 0x9, P4 ;  /* 0x000000093500780c */ /* 0x040fe40002781670 */
[----:B------:R-:W-:Y:S02]  /*3210*/  ISETP.GT.AND P3, PT, R70, 0x10, !P5 ;  /* 0x000000104600780c */ /* 0x000fe40006f64270 */
[----:B------:R-:W-:Y:S02]  /*3220*/  FSEL R73, R24, -INF , !P4 ;  /* 0xff80000018497808 */ /* 0x000fe40006000000 */
[----:B------:R-:W-:Y:S02]  /*3230*/  ISETP.LT.OR P3, PT, R53, 0x11, P3 ;  /* 0x000000113500780c */ /* 0x000fe40001f61670 */
[----:B------:R-:W-:-:S02]  /*3240*/  ISETP.GE.AND P4, PT, R79, 0x12, PT ;  /* 0x000000124f00780c */ /* 0x000fc40003f86270 */
        /* <DEDUP_REMOVED lines=13> */
[----:B------:R-:W-:Y:S02]  /*3320*/  ISETP.LT.OR P3, PT, R53, 0x1a, P3 ;  /* 0x0000001a3500780c */ /* 0x000fe40001f61670 */
[----:B------:R-:W-:Y:S02]  /*3330*/  ISETP.GE.AND P4, PT, R79, 0x21, PT ;  /* 0x000000214f00780c */ /* 0x000fe40003f86270 */
[----:B------:R-:W-:Y:S02]  /*3340*/  FSEL R65, R29, -INF , !P3 ;  /* 0xff8000001d417808 */ /* 0x000fe40005800000 */
[----:B------:R-:W-:Y:S02]  /*3350*/  ISETP.GT.AND P3, PT, R70, 0x20, !P4 ;  /* 0x000000204600780c */ /* 0x000fe40006764270 */
[----:B------:R-:W-:-:S02]  /*3360*/  P2R R104, PR, RZ, 0x10 ;  /* 0x00000010ff687803 */ /* 0x000fc40000000000 */
[----:B------:R-:W-:Y:S02]  /*3370*/  ISETP.LT.OR P3, PT, R53, 0x21, P3 ;  /* 0x000000213500780c */ /* 0x000fe40001f61670 */
[----:B------:R-:W-:Y:S02]  /*3380*/  ISETP.GE.AND P4, PT, R79, 0x22, PT ;  /* 0x000000224f00780c */ /* 0x000fe40003f86270 */
[----:B------:R-:W-:Y:S02]  /*3390*/  FSEL R69, R30, -INF , !P3 ;  /* 0xff8000001e457808 */ /* 0x000fe40005800000 */
[----:B------:R-:W-:Y:S02]  /*33a0*/  ISETP.GT.AND P3, PT, R70, 0x21, !P4 ;  /* 0x000000214600780c */ /* 0x000fe40006764270 */
[----:B------:R-:W-:Y:S02]  /*33b0*/  P2R R105, PR, RZ, 0x10 ;  /* 0x00000010ff697803 */ /* 0x000fe40000000000 */
[----:B------:R-:W-:-:S02]  /*33c0*/  ISETP.LT.OR P3, PT, R53, 0x22, P3 ;  /* 0x000000223500780c */ /* 0x000fc40001f61670 */
[----:B------:R-:W-:Y:S02]  /*33d0*/  ISETP.GE.AND P4, PT, R79, 0x29, PT ;  /* 0x000000294f00780c */ /* 0x000fe40003f86270 */
[----:B------:R-:W-:Y:S02]  /*33e0*/  FSEL R67, R31, -INF , !P3 ;  /* 0xff8000001f437808 */ /* 0x000fe40005800000 */
[----:B------:R-:W-:Y:S01]  /*33f0*/  ISETP.GT.AND P3, PT, R70, 0x28, !P4 ;  /* 0x000000284600780c */ /* 0x000fe20006764270 */
[----:B------:R-:W0:Y:S01]  /*3400*/  SHFL.IDX PT, R31, R74, 0x1, 0x1c1f ;  /* 0x003c1f004a1f7f89 */ /* 0x000e2200000e0000 */
[----:B------:R-:W-:Y:S02]  /*3410*/  P2R R106, PR, RZ, 0x10 ;  /* 0x00000010ff6a7803 */ /* 0x000fe40000000000 */
        /* <DEDUP_REMOVED lines=8> */
[C---:B------:R-:W-:Y:S02]  /*34a0*/  ISETP.GT.AND P3, PT, R70.reuse, 0x30, !P4 ;  /* 0x000000304600780c */ /* 0x040fe40006764270 */
        /* <DEDUP_REMOVED lines=19> */
[----:B------:R-:W-:Y:S02]  /*35e0*/  ISETP.GT.AND P3, PT, R70, 0x40, !P4 ;  /* 0x000000404600780c */ /* 0x000fe40006764270 */
        /* <DEDUP_REMOVED lines=57> */
[----:B------:R-:W-:Y:S02]  /*3980*/  P2R R100, PR, RZ, 0x20 ;  /* 0x00000020ff647803 */ /* 0x000fe40000000000 */
[----:B------:R-:W-:Y:S02]  /*3990*/  FSEL R26, R77, -INF , !P3 ;  /* 0xff8000004d1a7808 */ /* 0x000fe40005800000 */
[----:B------:R-:W-:-:S04]  /*39a0*/  ISETP.GE.AND P3, PT, R79, 0x71, PT ;  /* 0x000000714f00780c */ /* 0x000fc80003f66270 */
[----:B------:R-:W-:-:S04]  /*39b0*/  ISETP.GT.AND P4, PT, R70, 0x70, !P3 ;  /* 0x000000704600780c */ /* 0x000fc80005f84270 */
[----:B------:R-:W-:-:S04]  /*39c0*/  ISETP.LT.OR P4, PT, R53, 0x71, P4 ;  /* 0x000000713500780c */ /* 0x000fc80002781670 */
        /* <DEDUP_REMOVED lines=16> */
[----:B------:R-:W-:Y:S01]  /*3ad0*/  ISETP.GT.AND P6, PT, R70, 0x79, !P6 ;  /* 0x000000794600780c */ /* 0x000fe200077c4270 */
[----:B0-----:R-:W-:-:S03]  /*3ae0*/  IMAD.IADD R70, R82, 0x1, R31 ;  /* 0x0000000152467824 */ /* 0x001fc600078e021f */
[----:B------:R-:W-:Y:S02]  /*3af0*/  ISETP.LT.OR P6, PT, R53, 0x7a, P6 ;  /* 0x0000007a3500780c */ /* 0x000fe400037c1670 */
[----:B------:R-:W-:Y:S02]  /*3b00*/  VIADDMNMX R53, R31, R83, R78, PT ;  /* 0x000000531f357246 */ /* 0x000fe4000380014e */
[----:B------:R-:W-:Y:S02]  /*3b10*/  FSEL R2, R85, -INF , !P6 ;  /* 0xff80000055027808 */ /* 0x000fe40007000000 */
[----:B------:R-:W-:-:S13]  /*3b20*/  PLOP3.LUT P6, PT, PT, PT, UP1, 0x40, 0x0 ;  /* 0x000000000000781c */ /* 0x000fda0003fce818 */
[----:B------:R-:W-:Y:S05]  /*3b30*/  @P6 BRA `(.L_x_1193) ;  /* 0x0000000000646947 */ /* 0x000fea0003800000 */
        /* <DEDUP_REMOVED lines=9> */
[----:B------:R-:W-:Y:S01]  /*3bd0*/  @P6 IMAD.HI.U32 R31, R28, UR10, RZ ;  /* 0x0000000a1c1f6c27 */ /* 0x000fe2000f8e00ff */
[----:B------:R-:W-:-:S13]  /*3be0*/  PLOP3.LUT P6, PT, PT, PT, UP2, 0x80, 0x0 ;  /* 0x000000000000781c */ /* 0x000fda0003fcf028 */
[----:B------:R-:W-:-:S04]  /*3bf0*/  @P6 SHF.R.U32.HI R28, RZ, UR11, R31 ;  /* 0x0000000bff1c6c19 */ /* 0x000fc8000801161f */
[----:B------:R-:W-:Y:S01]  /*3c00*/  LOP3.LUT R28, RZ, R28, RZ, 0x33, !PT ;  /* 0x0000001cff1c7212 */ /* 0x000fe200078e33ff */
[----:B------:R-:W-:Y:S06]  /*3c10*/  BRA `(.L_x_1196) ;  /* 0x0000000000187947 */ /* 0x000fec0003800000 */
.L_x_1195:
[----:B------:R-:W-:-:S06]  /*3c20*/  UISETP.NE.AND UP2, UPT, UR7, 0x1, UPT ;  /* 0x000000010700788c */ /* 0x000fcc000bf45270 */
[----:B------:R-:W-:-:S05]  /*3c30*/  PLOP3.LUT P6, PT, PT, PT, UP2, 0x80, 0x0 ;  /* 0x000000000000781c */ /* 0x000fca0003fcf028 */
[----:B------:R-:W-:-:S08]  /*3c40*/  @UP2 ULDC.64 UR10, c[0x0][0x9e8] ;  /* 0x00027a00000a2ab9 */ /* 0x000fd00000000a00 */
[----:B------:R-:W-:Y:S01]  /*3c50*/  @P6 IMAD.HI.U32 R31, R28, UR10, RZ ;  /* 0x0000000a1c1f6c27 */ /* 0x000fe2000f8e00ff */
[----:B------:R-:W-:-:S13]  /*3c60*/  PLOP3.LUT P6, PT, PT, PT, UP2, 0x80, 0x0 ;  /* 0x000000000000781c */ /* 0x000fda0003fcf028 */
[----:B------:R-:W-:-:S07]  /*3c70*/  @P6 SHF.R.U32.HI R28, RZ, UR11, R31 ;  /* 0x0000000bff1c6c19 */ /* 0x000fce000801161f */
.L_x_1196:
[----:B------:R-:W-:Y:S05]  /*3c80*/  BSYNC B0 ;  /* 0x0000000000007941 */ /* 0x000fea0003800000 */
.L_x_1194:
[----:B------:R-:W-:-:S04]  /*3c90*/  IMAD R31, R28, UR7, -R75 ;  /* 0x000000071c1f7c24 */ /* 0x000fc8000f8e0a4b */
[----:B------:R-:W-:-:S05]  /*3ca0*/  IMAD.IADD R31, R31, 0x1, -R16 ;  /* 0x000000011f1f7824 */ /* 0x000fca00078e0a10 */
[----:B------:R-:W-:Y:S02]  /*3cb0*/  VIMNMX R70, R70, R31, !PT ;  /* 0x0000001f46467248 */ /* 0x000fe40007fe0100 */
[----:B------:R-:W-:-:S07]  /*3cc0*/  VIADDMNMX R53, R31, UR7, R53, PT ;  /* 0x000000071f357c46 */ /* 0x000fce000b800135 */
.L_x_1193:
[----:B------:R-:W-:Y:S01]  /*3cd0*/  ISETP.GT.AND P2, PT, R70, 0x1, !P2 ;  /* 0x000000014600780c */ /* 0x000fe20005744270 */
[----:B------:R-:W-:Y:S01]  /*3ce0*/  ULDC UR10, c[0x0][0x988] ;  /* 0x00026200000a7ab9 */ /* 0x000fe20000000800 */
[----:B------:R-:W-:Y:S01]  /*3cf0*/  ISETP.NE.AND P6, PT, R100, RZ, PT ;  /* 0x000000ff6400720c */ /* 0x000fe20003fc5270 */
[----:B------:R-:W-:Y:S01]  /*3d00*/  @UP0 ULDC UR14, c[0x0][0x44c] ;  /* 0x00011300000e0ab9 */ /* 0x000fe20000000800 */
[----:B------:R-:W-:Y:S01]  /*3d10*/  ISETP.LT.OR P2, PT, R53, 0x2, P2 ;  /* 0x000000023500780c */ /* 0x000fe20001741670 */
[----:B------:R-:W-:Y:S01]  /*3d20*/  UIMAD.WIDE.U32 UR14, UR37, UR14, URZ ;  /* 0x0000000e250e72a5 */ /* 0x000fe2000f8e003f */
[----:B------:R-:W-:Y:S01]  /*3d30*/  ISETP.GT.AND P3, PT, R70, 0x70, !P3 ;  /* 0x000000704600780c */ /* 0x000fe20005f64270 */
[----:B------:R-:W-:Y:S01]  /*3d40*/  @UP0 ULDC UR18, c[0x0][0x450] ;  /* 0x0001140000120ab9 */ /* 0x000fe20000000800 */
[----:B------:R-:W-:Y:S01]  /*3d50*/  FSEL R28, R3, -INF , !P2 ;  /* 0xff800000031c7808 */ /* 0x000fe20005000000 */
[----:B------:R-:W-:Y:S01]  /*3d60*/  UMOV UR11, UR37 ;  /* 0x00000025000b7c82 */ /* 0x000fe20008000000 */
[----:B------:R-:W-:Y:S01]  /*3d70*/  ISETP.NE.AND P2, PT, R86, RZ, PT ;  /* 0x000000ff5600720c */ /* 0x000fe20003f45270 */
[----:B------:R-:W-:Y:S01]  /*3d80*/  @UP0 USHF.R.U32.HI UR11, URZ, UR18, UR15 ;  /* 0x000000123f0b0299 */ /* 0x000fe2000801160f */
[----:B------:R-:W-:-:S02]  /*3d90*/  ISETP.GT.AND P4, PT, R70, 0x71, !P4 ;  /* 0x000000714600780c */ /* 0x000fc40006784270 */
[C---:B------:R-:W-:Y:S01]  /*3da0*/  ISETP.GT.AND P2, PT, R70.reuse, 0x8, !P2 ;  /* 0x000000084600780c */ /* 0x040fe20005744270 */
[----:B------:R-:W-:Y:S01]  /*3db0*/  UIADD3 UR55, UR55, UR11, URZ ;  /* 0x0000000b37377290 */ /* 0x000fe2000fffe03f */
[C---:B------:R-:W-:Y:S02]  /*3dc0*/  ISETP.LT.OR P3, PT, R53.reuse, 0x71, P3 ;  /* 0x000000713500780c */ /* 0x040fe40001f61670 */
[----:B------:R-:W-:Y:S01]  /*3dd0*/  ISETP.LT.OR P2, PT, R53, 0x9, P2 ;  /* 0x000000093500780c */ /* 0x000fe20001741670 */
[----:B------:R-:W-:Y:S01]  /*3de0*/  UIADD3 UR6, UR55, UR6, URZ ;  /* 0x0000000637067290 */ /* 0x000fe2000fffe03f */
        /* <DEDUP_REMOVED lines=22> */
[----:B------:R-:W-:Y:S02]  /*3f50*/  ISETP.NE.AND P6, PT, R111, RZ, PT ;  /* 0x000000ff6f00720c */ /* 0x000fe40003fc5270 */
        /* <DEDUP_REMOVED lines=59> */
[C---:B------:R-:W-:Y:S02]  /*4310*/  ISETP.LT.OR P2, PT, R53.reuse, 0x39, P2 ;  /* 0x000000393500780c */ /* 0x040fe40001741670 */
[----:B------:R-:W-:Y:S02]  /*4320*/  ISETP.LT.OR P5, PT, R53, 0x79, P5 ;  /* 0x000000793500780c */ /* 0x000fe40002fa1670 */
[----:B------:R-:W-:Y:S02]  /*4330*/  FSEL R41, R41, -INF , !P2 ;  /* 0xff80000029297808 */ /* 0x000fe40005000000 */
[----:B------:R-:W-:Y:S02]  /*4340*/  ISETP.GT.AND P2, PT, R70, 0x39, !P6 ;  /* 0x000000394600780c */ /* 0x000fe40007744270 */
[----:B------:R-:W-:Y:S02]  /*4350*/  ISETP.NE.AND P6, PT, R99, RZ, PT ;  /* 0x000000ff6300720c */ /* 0x000fe40003fc5270 */
[----:B------:R-:W-:-:S02]  /*4360*/  ISETP.LT.OR P2, PT, R53, 0x3a, P2 ;  /* 0x0000003a3500780c */ /* 0x000fc40001741670 */
[----:B------:R-:W-:Y:S02]  /*4370*/  FSEL R20, R20, -INF , !P5 ;  /* 0xff80000014147808 */ /* 0x000fe40006800000 */
[----:B------:R-:W-:Y:S02]  /*4380*/  FSEL R42, R42, -INF , !P2 ;  /* 0xff8000002a2a7808 */ /* 0x000fe40005000000 */
[----:B------:R-:W-:Y:S02]  /*4390*/  ISETP.NE.AND P2, PT, R88, RZ, PT ;  /* 0x000000ff5800720c */ /* 0x000fe40003f45270 */
[----:B0-----:R-:W-:Y:S02]  /*43a0*/  FMNMX.FTZ R74, R6, R75, !PT ;  /* 0x0000004b064a7209 */ /* 0x001fe40007810000 */
[----:B------:R-:W-:-:S03]  /*43b0*/  ISETP.GT.AND P2, PT, R70, 0x40, !P2 ;  /* 0x000000404600780c */ /* 0x000fc60005744270 */
[----:B------:R-:W0:Y:S01]  /*43c0*/  SHFL.BFLY PT, R75, R74, 0x1, 0x1f ;  /* 0x0c201f004a4b7f89 */ /* 0x000e2200000e0000 */
[----:B------:R-:W-:-:S04]  /*43d0*/  ISETP.LT.OR P2, PT, R53, 0x41, P2 ;  /* 0x000000413500780c */ /* 0x000fc80001741670 */
[----:B------:R-:W-:Y:S02]  /*43e0*/  FSEL R44, R44, -INF , !P2 ;  /* 0xff8000002c2c7808 */ /* 0x000fe40005000000 */
[----:B------:R-:W-:-:S04]  /*43f0*/  ISETP.NE.AND P2, PT, R89, RZ, PT ;  /* 0x000000ff5900720c */ /* 0x000fc80003f45270 */
[----:B------:R-:W-:-:S04]  /*4400*/  ISETP.GT.AND P2, PT, R70, 0x41, !P2 ;  /* 0x000000414600780c */ /* 0x000fc80005744270 */
[----:B------:R-:W-:-:S04]  /*4410*/  ISETP.LT.OR P2, PT, R53, 0x42, P2 ;  /* 0x000000423500780c */ /* 0x000fc80001741670 */
[----:B------:R-:W-:Y:S02]  /*4420*/  FSEL R45, R45, -INF , !P2 ;  /* 0xff8000002d2d7808 */ /* 0x000fe40005000000 */
[----:B------:R-:W-:Y:S02]  /*4430*/  ISETP.NE.AND P2, PT, R91, RZ, PT ;  /* 0x000000ff5b00720c */ /* 0x000fe40003f45270 */
[----:B0-----:R-:W-:Y:S02]  /*4440*/  FMNMX.FTZ R4, R74, R75, !PT ;  /* 0x0000004b4a047209 */ /* 0x001fe40007810000 */
[----:B------:R-:W-:-:S03]  /*4450*/  ISETP.GT.AND P2, PT, R70, 0x48, !P2 ;  /* 0x000000484600780c */ /* 0x000fc60005744270 */
[----:B------:R-:W-:Y:S01]  /*4460*/  FMUL.FTZ R75, R4, UR10 ;  /* 0x0000000a044b7c20 */ /* 0x000fe20008410000 */
        /* <DEDUP_REMOVED lines=38> */
[--C-:B------:R-:W-:Y:S01]  /*46d0*/  FFMA.FTZ R182, R73, UR10, -R76.reuse ;  /* 0x0000000a49b67c23 */ /* 0x100fe2000801084c */
[----:B------:R-:W-:Y:S01]  /*46e0*/  ISETP.LT.OR P2, PT, R53, 0x1, P2 ;  /* 0x000000013500780c */ /* 0x000fe20001741670 */
[--C-:B------:R-:W-:Y:S01]  /*46f0*/  FFMA.FTZ R178, R71, UR10, -R76.reuse ;  /* 0x0000000a47b27c23 */ /* 0x100fe2000801084c */
[--C-:B------:R-:W-:Y:S01]  /*4700*/  FFMA.FTZ R172, R69, UR10, -R76.reuse ;  /* 0x0000000a45ac7c23 */ /* 0x100fe2000801084c */
[--C-:B------:R-:W-:Y:S01]  /*4710*/  FFMA.FTZ R180, R77, UR10, -R76.reuse ;  /* 0x0000000a4db47c23 */ /* 0x100fe2000801084c */
[----:B------:R-:W-:Y:S01]  /*4720*/  FSEL R75, R0, -INF , !P2 ;  /* 0xff800000004b7808 */ /* 0x000fe20005000000 */
[--C-:B------:R-:W-:Y:S01]  /*4730*/  FFMA.FTZ R164, R57, UR10, -R76.reuse ;  /* 0x0000000a39a47c23 */ /* 0x100fe2000801084c */
[----:B------:R-:W-:Y:S01]  /*4740*/  ISETP.NE.AND P2, PT, R112, RZ, PT ;  /* 0x000000ff7000720c */ /* 0x000fe20003f45270 */
[--C-:B------:R-:W-:Y:S01]  /*4750*/  FFMA.FTZ R59, R59, UR10, -R76.reuse ;  /* 0x0000000a3b3b7c23 */ /* 0x100fe2000801084c */
[----:B------:R-:W-:Y:S01]  /*4760*/  FMNMX.FTZ R0, R75, R28, !PT ;  /* 0x0000001c4b007209 */ /* 0x000fe20007810000 */
[----:B------:R-:W-:Y:S01]  /*4770*/  MUFU.EX2 R180, R180 ;  /* 0x000000b400b47308 */ /* 0x000fe20000000800 */
[----:B------:R-:W-:Y:S01]  /*4780*/  ISETP.GT.AND P2, PT, R70, 0x69, !P2 ;  /* 0x000000694600780c */ /* 0x000fe20005744270 */
[--C-:B------:R-:W-:Y:S01]  /*4790*/  FFMA.FTZ R61, R61, UR10, -R76.reuse ;  /* 0x0000000a3d3d7c23 */ /* 0x100fe2000801084c */
[----:B------:R-:W-:Y:S01]  /*47a0*/  FMNMX.FTZ R0, R3, R0, !PT ;  /* 0x0000000003007209 */ /* 0x000fe20007810000 */
[--C-:B------:R-:W-:Y:S01]  /*47b0*/  FFMA.FTZ R176, R72, UR10, -R76.reuse ;  /* 0x0000000a48b07c23 */ /* 0x100fe2000801084c */
[----:B------:R-:W-:Y:S01]  /*47c0*/  ISETP.LT.OR P2, PT, R53, 0x6a, P2 ;  /* 0x0000006a3500780c */ /* 0x000fe20001741670 */
[--C-:B------:R-:W-:Y:S01]  /*47d0*/  FFMA.FTZ R63, R63, UR10, -R76.reuse ;  /* 0x0000000a3f3f7c23 */ /* 0x100fe2000801084c */
[----:B------:R-:W-:Y:S01]  /*47e0*/  FMNMX.FTZ R0, R5, R0, !PT ;  /* 0x0000000005007209 */ /* 0x000fe20007810000 */
[----:B------:R-:W0:Y:S01]  /*47f0*/  MUFU.EX2 R59, R59 ;  /* 0x0000003b003b7308 */ /* 0x000e220000000800 */
[----:B------:R-:W-:Y:S01]  /*4800*/  FSEL R12, R12, -INF , !P2 ;  /* 0xff8000000c0c7808 */ /* 0x000fe20005000000 */
[--C-:B------:R-:W-:Y:S01]  /*4810*/  FFMA.FTZ R65, R65, UR10, -R76.reuse ;  /* 0x0000000a41417c23 */ /* 0x100fe2000801084c */
[----:B------:R-:W-:Y:S01]  /*4820*/  FMNMX.FTZ R0, R31, R0, !PT ;  /* 0x000000001f007209 */ /* 0x000fe20007810000 */
[--C-:B------:R-:W-:Y:S01]  /*4830*/  FFMA.FTZ R154, R21, UR10, -R76.reuse ;  /* 0x0000000a159a7c23 */ /* 0x100fe2000801084c */
[----:B------:R-:W-:Y:S01]  /*4840*/  ISETP.GT.AND P6, PT, R70, 0x79, !P6 ;  /* 0x000000794600780c */ /* 0x000fe200077c4270 */
[--C-:B------:R-:W-:Y:S01]  /*4850*/  FFMA.FTZ R21, R2, UR10, -R76.reuse ;  /* 0x0000000a02157c23 */ /* 0x100fe2000801084c */
[----:B------:R-:W-:Y:S01]  /*4860*/  FMNMX.FTZ R73, R7, R0, !PT ;  /* 0x0000000007497209 */ /* 0x000fe20007810000 */
[----:B------:R-:W1:Y:S01]  /*4870*/  MUFU.EX2 R182, R182 ;  /* 0x000000b600b67308 */ /* 0x000e620000000800 */
[----:B------:R-:W-:Y:S01]  /*4880*/  FSEL R57, R13, -INF , !P4 ;  /* 0xff8000000d397808 */ /* 0x000fe20006000000 */
[--C-:B------:R-:W-:Y:S01]  /*4890*/  FFMA.FTZ R13, R49, UR10, -R76.reuse ;  /* 0x0000000a310d7c23 */ /* 0x100fe2000801084c */
[----:B------:R-:W-:Y:S01]  /*48a0*/  FMNMX.FTZ R0, R8, R73, !PT ;  /* 0x0000004908007209 */ /* 0x000fe20007810000 */
[--C-:B------:R-:W-:Y:S01]  /*48b0*/  FFMA.FTZ R67, R67, UR10, -R76.reuse ;  /* 0x0000000a43437c23 */ /* 0x100fe2000801084c */
[----:B------:R-:W-:Y:S01]  /*48c0*/  ISETP.LT.OR P6, PT, R53, 0x7a, P6 ;  /* 0x0000007a3500780c */ /* 0x000fe200037c1670 */
[--C-:B------:R-:W-:Y:S01]  /*48d0*/  FFMA.FTZ R174, R68, UR10, -R76.reuse ;  /* 0x0000000a44ae7c23 */ /* 0x100fe2000801084c */
[----:B------:R-:W-:Y:S01]  /*48e0*/  FMNMX.FTZ R71, R9, R0, !PT ;  /* 0x0000000009477209 */ /* 0x000fe20007810000 */
[----:B------:R-:W2:Y:S01]  /*48f0*/  MUFU.EX2 R61, R61 ;  /* 0x0000003d003d7308 */ /* 0x000ea20000000800 */
[----:B------:R-:W-:Y:S01]  /*4900*/  FSEL R49, R15, -INF , !P6 ;  /* 0xff8000000f317808 */ /* 0x000fe20007000000 */
[--C-:B------:R-:W-:Y:S01]  /*4910*/  FFMA.FTZ R15, R39, UR10, -R76.reuse ;  /* 0x0000000a270f7c23 */ /* 0x100fe2000801084c */
[----:B------:R-:W-:Y:S01]  /*4920*/  FMNMX.FTZ R0, R10, R71, !PT ;  /* 0x000000470a007209 */ /* 0x000fe20007810000 */
[--C-:B------:R-:W-:Y:S01]  /*4930*/  FFMA.FTZ R66, R66, UR10, -R76.reuse ;  /* 0x0000000a42427c23 */ /* 0x100fe2000801084c */
[--C-:B------:R-:W-:Y:S01]  /*4940*/  FFMA.FTZ R168, R64, UR10, -R76.reuse ;  /* 0x0000000a40a87c23 */ /* 0x100fe2000801084c */
[--C-:B------:R-:W-:Y:S01]  /*4950*/  FFMA.FTZ R152, R25, UR10, -R76.reuse ;  /* 0x0000000a19987c23 */ /* 0x100fe2000801084c */
[----:B------:R-:W-:Y:S01]  /*4960*/  FMNMX.FTZ R71, R11, R0, !PT ;  /* 0x000000000b477209 */ /* 0x000fe20007810000 */
[----:B------:R-:W3:Y:S01]  /*4970*/  MUFU.EX2 R176, R176 ;  /* 0x000000b000b07308 */ /* 0x000ee20000000800 */
[--C-:B------:R-:W-:Y:S01]  /*4980*/  FFMA.FTZ R62, R62, UR10, -R76.reuse ;  /* 0x0000000a3e3e7c23 */ /* 0x100fe2000801084c */
[--C-:B------:R-:W-:Y:S01]  /*4990*/  FFMA.FTZ R25, R24, UR10, -R76.reuse ;  /* 0x0000000a18197c23 */ /* 0x100fe2000801084c */
[----:B------:R-:W-:Y:S01]  /*49a0*/  FMNMX.FTZ R0, R36, R71, !PT ;  /* 0x0000004724007209 */ /* 0x000fe20007810000 */
[--C-:B------:R-:W-:Y:S01]  /*49b0*/  FFMA.FTZ R170, R60, UR10, -R76.reuse ;  /* 0x0000000a3caa7c23 */ /* 0x100fe2000801084c */
[--C-:B------:R-:W-:Y:S01]  /*49c0*/  FFMA.FTZ R158, R27, UR10, -R76.reuse ;  /* 0x0000000a1b9e7c23 */ /* 0x100fe2000801084c */
[--C-:B------:R-:W-:Y:S01]  /*49d0*/  FFMA.FTZ R58, R58, UR10, -R76.reuse ;  /* 0x0000000a3a3a7c23 */ /* 0x100fe2000801084c */
[----:B------:R-:W-:Y:S01]  /*49e0*/  FMNMX.FTZ R69, R37, R0, !PT ;  /* 0x0000000025457209 */ /* 0x000fe20007810000 */
[----:B------:R-:W4:Y:S01]  /*49f0*/  MUFU.EX2 R63, R63 ;  /* 0x0000003f003f7308 */ /* 0x000f220000000800 */
[--C-:B------:R-:W-:Y:S01]  /*4a00*/  FFMA.FTZ R27, R26, UR10, -R76.reuse ;  /* 0x0000000a1a1b7c23 */ /* 0x100fe2000801084c */
[--C-:B------:R-:W-:Y:S01]  /*4a10*/  FFMA.FTZ R166, R43, UR10, -R76.reuse ;  /* 0x0000000a2ba67c23 */ /* 0x100fe2000801084c */
[----:B------:R-:W-:Y:S01]  /*4a20*/  FMNMX.FTZ R69, R38, R69, !PT ;  /* 0x0000004526457209 */ /* 0x000fe20007810000 */
[--C-:B------:R-:W-:Y:S01]  /*4a30*/  FFMA.FTZ R160, R35, UR10, -R76.reuse ;  /* 0x0000000a23a07c23 */ /* 0x100fe2000801084c */
[--C-:B------:R-:W-:Y:S01]  /*4a40*/  FFMA.FTZ R35, R34, UR10, -R76.reuse ;  /* 0x0000000a22237c23 */ /* 0x100fe2000801084c */
[--C-:B------:R-:W-:Y:S01]  /*4a50*/  FFMA.FTZ R162, R33, UR10, -R76.reuse ;  /* 0x0000000a21a27c23 */ /* 0x100fe2000801084c */
[----:B------:R-:W-:Y:S01]  /*4a60*/  FMNMX.FTZ R0, R40, R69, !PT ;  /* 0x0000004528007209 */ /* 0x000fe20007810000 */
[----:B------:R-:W5:Y:S01]  /*4a70*/  MUFU.EX2 R178, R178 ;  /* 0x000000b200b27308 */ /* 0x000f620000000800 */
[--C-:B------:R-:W-:Y:S01]  /*4a80*/  FFMA.FTZ R33, R32, UR10, -R76.reuse ;  /* 0x0000000a20217c23 */ /* 0x100fe2000801084c */
[--C-:B------:R-:W-:Y:S01]  /*4a90*/  FFMA.FTZ R156, R30, UR10, -R76.reuse ;  /* 0x0000000a1e9c7c23 */ /* 0x100fe2000801084c */
[----:B------:R-:W-:Y:S01]  /*4aa0*/  FMNMX.FTZ R69, R41, R0, !PT ;  /* 0x0000000029457209 */ /* 0x000fe20007810000 */
[----:B------:R-:W-:-:S03]  /*4ab0*/  FFMA.FTZ R29, R29, UR10, -R76 ;  /* 0x0000000a1d1d7c23 */ /* 0x000fc6000801084c */
[----:B------:R-:W-:Y:S01]  /*4ac0*/  FMNMX.FTZ R69, R42, R69, !PT ;  /* 0x000000452a457209 */ /* 0x000fe20007810000 */
[----:B------:R-:W5:Y:S03]  /*4ad0*/  MUFU.EX2 R65, R65 ;  /* 0x0000004100417308 */ /* 0x000f660000000800 */
[----:B------:R-:W-:-:S04]  /*4ae0*/  FMNMX.FTZ R0, R44, R69, !PT ;  /* 0x000000452c007209 */ /* 0x000fc80007810000 */
        /* <DEDUP_REMOVED lines=22> */
[----:B------:R-:W-:Y:S04]  /*4c50*/  MUFU.EX2 R73, R58 ;  /* 0x0000003a00497308 */ /* 0x000fe80000000800 */
        /* <DEDUP_REMOVED lines=16> */
[----:B------:R-:W-:Y:S01]  /*4d60*/  FFMA.FTZ R183, R3, UR10, -R39 ;  /* 0x0000000a03b77c23 */ /* 0x000fe20008010827 */
[----:B------:R-:W-:Y:S01]  /*4d70*/  FADD.FTZ R3, R180, R59 ;  /* 0x0000003bb4037221 */ /* 0x000fe20000010000 */
[--C-:B------:R-:W-:Y:S01]  /*4d80*/  FFMA.FTZ R181, R75, UR10, -R39.reuse ;  /* 0x0000000a4bb57c23 */ /* 0x100fe20008010827 */
[--C-:B------:R-:W-:Y:S01]  /*4d90*/  FFMA.FTZ R0, R28, UR10, -R39.reuse ;  /* 0x0000000a1c007c23 */ /* 0x100fe20008010827 */
[----:B------:R-:W-:Y:S01]  /*4da0*/  FFMA.FTZ R5, R5, UR10, -R39 ;  /* 0x0000000a05057c23 */ /* 0x000fe20008010827 */
[----:B-1----:R-:W-:Y:S01]  /*4db0*/  FADD.FTZ R2, R182, R3 ;  /* 0x00000003b6027221 */ /* 0x002fe20000010000 */
[----:B------:R-:W-:Y:S01]  /*4dc0*/  MUFU.EX2 R183, R183 ;  /* 0x000000b700b77308 */ /* 0x000fe20000000800 */
[--C-:B------:R-:W-:Y:S01]  /*4dd0*/  FFMA.FTZ R177, R31, UR10, -R39.reuse ;  /* 0x0000000a1fb17c23 */ /* 0x100fe20008010827 */
[--C-:B------:R-:W-:Y:S01]  /*4de0*/  FFMA.FTZ R7, R7, UR10, -R39.reuse ;  /* 0x0000000a07077c23 */ /* 0x100fe20008010827 */
[----:B--2---:R-:W-:Y:S01]  /*4df0*/  FADD.FTZ R3, R61, R2 ;  /* 0x000000023d037221 */ /* 0x004fe20000010000 */
[--C-:B------:R-:W-:Y:S01]  /*4e00*/  FFMA.FTZ R8, R8, UR10, -R39.reuse ;  /* 0x0000000a08087c23 */ /* 0x100fe20008010827 */
[--C-:B------:R-:W-:Y:S01]  /*4e10*/  FFMA.FTZ R9, R9, UR10, -R39.reuse ;  /* 0x0000000a09097c23 */ /* 0x100fe20008010827 */
[----:B------:R-:W-:Y:S01]  /*4e20*/  FFMA.FTZ R10, R10, UR10, -R39 ;  /* 0x0000000a0a0a7c23 */ /* 0x000fe20008010827 */
[----:B---3--:R-:W-:Y:S01]  /*4e30*/  FADD.FTZ R2, R176, R3 ;  /* 0x00000003b0027221 */ /* 0x008fe20000010000 */
[----:B------:R-:W-:Y:S01]  /*4e40*/  MUFU.EX2 R181, R181 ;  /* 0x000000b500b57308 */ /* 0x000fe20000000800 */
[--C-:B------:R-:W-:Y:S01]  /*4e50*/  FFMA.FTZ R11, R11, UR10, -R39.reuse ;  /* 0x0000000a0b0b7c23 */ /* 0x100fe20008010827 */
[--C-:B------:R-:W-:Y:S01]  /*4e60*/  FFMA.FTZ R36, R36, UR10, -R39.reuse ;  /* 0x0000000a24247c23 */ /* 0x100fe20008010827 */
[----:B----4-:R-:W-:Y:S01]  /*4e70*/  FADD.FTZ R3, R63, R2 ;  /* 0x000000023f037221 */ /* 0x010fe20000010000 */
[--C-:B------:R-:W-:Y:S01]  /*4e80*/  FFMA.FTZ R37, R37, UR10, -R39.reuse ;  /* 0x0000000a25257c23 */ /* 0x100fe20008010827 */
[--C-:B------:R-:W-:Y:S01]  /*4e90*/  FFMA.FTZ R38, R38, UR10, -R39.reuse ;  /* 0x0000000a26267c23 */ /* 0x100fe20008010827 */
[----:B------:R-:W-:Y:S01]  /*4ea0*/  FFMA.FTZ R40, R40, UR10, -R39 ;  /* 0x0000000a28287c23 */ /* 0x000fe20008010827 */
[----:B-----5:R-:W-:Y:S01]  /*4eb0*/  FADD.FTZ R2, R178, R3 ;  /* 0x00000003b2027221 */ /* 0x020fe20000010000 */
[----:B------:R-:W0:Y:S01]  /*4ec0*/  MUFU.EX2 R0, R0 ;  /* 0x0000000000007308 */ /* 0x000e220000000800 */
[--C-:B------:R-:W-:Y:S01]  /*4ed0*/  FFMA.FTZ R41, R41, UR10, -R39.reuse ;  /* 0x0000000a29297c23 */ /* 0x100fe20008010827 */
[--C-:B------:R-:W-:Y:S01]  /*4ee0*/  FFMA.FTZ R42, R42, UR10, -R39.reuse ;  /* 0x0000000a2a2a7c23 */ /* 0x100fe20008010827 */
[----:B------:R-:W-:Y:S01]  /*4ef0*/  FADD.FTZ R3, R65, R2 ;  /* 0x0000000241037221 */ /* 0x000fe20000010000 */
[--C-:B------:R-:W-:Y:S01]  /*4f00*/  FFMA.FTZ R44, R44, UR10, -R39.reuse ;  /* 0x0000000a2c2c7c23 */ /* 0x100fe20008010827 */
[--C-:B------:R-:W-:Y:S01]  /*4f10*/  FFMA.FTZ R45, R45, UR10, -R39.reuse ;  /* 0x0000000a2d2d7c23 */ /* 0x100fe20008010827 */
[----:B------:R-:W-:Y:S01]  /*4f20*/  FFMA.FTZ R46, R46, UR10, -R39 ;  /* 0x0000000a2e2e7c23 */ /* 0x000fe20008010827 */
[----:B------:R-:W-:Y:S01]  /*4f30*/  FADD.FTZ R2, R172, R3 ;  /* 0x00000003ac027221 */ /* 0x000fe20000010000 */
[----:B------:R1:W2:Y:S01]  /*4f40*/  MUFU.EX2 R24, R5 ;  /* 0x0000000500187308 */ /* 0x0002a20000000800 */
[--C-:B------:R-:W-:Y:S01]  /*4f50*/  FFMA.FTZ R47, R47, UR10, -R39.reuse ;  /* 0x0000000a2f2f7c23 */ /* 0x100fe20008010827 */
[--C-:B------:R-:W-:Y:S01]  /*4f60*/  FFMA.FTZ R48, R48, UR10, -R39.reuse ;  /* 0x0000000a30307c23 */ /* 0x100fe20008010827 */
[----:B------:R-:W-:Y:S01]  /*4f70*/  FADD.FTZ R3, R67, R2 ;  /* 0x0000000243037221 */ /* 0x000fe20000010000 */
[--C-:B------:R-:W-:Y:S01]  /*4f80*/  FFMA.FTZ R50, R50, UR10, -R39.reuse ;  /* 0x0000000a32327c23 */ /* 0x100fe20008010827 */
[--C-:B------:R-:W-:Y:S01]  /*4f90*/  FFMA.FTZ R51, R51, UR10, -R39.reuse ;  /* 0x0000000a33337c23 */ /* 0x100fe20008010827 */
[----:B------:R-:W-:Y:S01]  /*4fa0*/  FFMA.FTZ R52, R52, UR10, -R39 ;  /* 0x0000000a34347c23 */ /* 0x000fe20008010827 */
[----:B------:R-:W-:Y:S01]  /*4fb0*/  FADD.FTZ R28, R174, R3 ;  /* 0x00000003ae1c7221 */ /* 0x000fe20000010000 */
[----:B------:R-:W3:Y:S01]  /*4fc0*/  MUFU.EX2 R177, R177 ;  /* 0x000000b100b17308 */ /* 0x000ee20000000800 */
[----:B0-----:R-:W-:Y:S01]  /*4fd0*/  FADD.FTZ R2, R181, R0 ;  /* 0x00000000b5027221 */ /* 0x001fe20000010000 */
[--C-:B------:R-:W-:Y:S01]  /*4fe0*/  FFMA.FTZ R54, R54, UR10, -R39.reuse ;  /* 0x0000000a36367c23 */ /* 0x100fe20008010827 */
[----:B-1----:R-:W-:Y:S01]  /*4ff0*/  FADD.FTZ R5, R69, R28 ;  /* 0x0000001c45057221 */ /* 0x002fe20000010000 */
[--C-:B------:R-:W-:Y:S01]  /*5000*/  FFMA.FTZ R55, R55, UR10, -R39.reuse ;  /* 0x0000000a37377c23 */ /* 0x100fe20008010827 */
[----:B------:R-:W-:Y:S01]  /*5010*/  FADD.FTZ R3, R183, R2 ;  /* 0x00000002b7037221 */ /* 0x000fe20000010000 */
[----:B------:R-:W-:Y:S01]  /*5020*/  FFMA.FTZ R56, R56, UR10, -R39 ;  /* 0x0000000a38387c23 */ /* 0x000fe20008010827 */
[----:B------:R-:W-:Y:S01]  /*5030*/  FADD.FTZ R28, R168, R5 ;  /* 0x00000005a81c7221 */ /* 0x000fe20000010000 */
[----:B------:R-:W0:Y:S01]  /*5040*/  MUFU.EX2 R26, R7 ;  /* 0x00000007001a7308 */ /* 0x000e220000000800 */
[----:B--2---:R-:W-:Y:S01]  /*5050*/  FADD.FTZ R2, R24, R3 ;  /* 0x0000000318027221 */ /* 0x004fe20000010000 */
[--C-:B------:R-:W-:Y:S01]  /*5060*/  FFMA.FTZ R12, R12, UR10, -R39.reuse ;  /* 0x0000000a0c0c7c23 */ /* 0x100fe20008010827 */
[----:B------:R-:W-:Y:S01]  /*5070*/  FADD.FTZ R5, R71, R28 ;  /* 0x0000001c47057221 */ /* 0x000fe20000010000 */
[--C-:B------:R-:W-:Y:S01]  /*5080*/  FFMA.FTZ R14, R14, UR10, -R39.reuse ;  /* 0x0000000a0e0e7c23 */ /* 0x100fe20008010827 */
[--C-:B------:R-:W-:Y:S01]  /*5090*/  FFMA.FTZ R57, R57, UR10, -R39.reuse ;  /* 0x0000000a39397c23 */ /* 0x100fe20008010827 */
[----:B------:R-:W-:Y:S01]  /*50a0*/  F2FP.F16.F32.PACK_AB R181, R0, R181 ;  /* 0x000000b500b5723e */ /* 0x000fe200000000ff */
[----:B------:R-:W-:Y:S01]  /*50b0*/  FFMA.FTZ R20, R20, UR10, -R39 ;  /* 0x0000000a14147c23 */ /* 0x000fe20008010827 */
[----:B------:R-:W1:Y:S01]  /*50c0*/  MUFU.EX2 R8, R8 ;  /* 0x0000000800087308 */ /* 0x000e620000000800 */
[----:B---3--:R-:W-:Y:S01]  /*50d0*/  FADD.FTZ R3, R177, R2 ;  /* 0x00000002b1037221 */ /* 0x008fe20000010000 */
[----:B------:R-:W-:Y:S01]  /*50e0*/  FADD.FTZ R2, R170, R5 ;  /* 0x00000005aa027221 */ /* 0x000fe20000010000 */
[----:B------:R-:W-:Y:S01]  /*50f0*/  FFMA.FTZ R39, R49, UR10, -R39 ;  /* 0x0000000a31277c23 */ /* 0x000fe20008010827 */
[----:B------:R-:W-:-:S02]  /*5100*/  F2FP.F16.F32.PACK_AB R180, R59, R180 ;  /* 0x000000b43bb4723e */ /* 0x000fc400000000ff */
[----:B------:R-:W-:Y:S01]  /*5110*/  FADD.FTZ R5, R73, R2 ;  /* 0x0000000249057221 */ /* 0x000fe20000010000 */
[----:B------:R-:W-:Y:S01]  /*5120*/  F2FP.F16.F32.PACK_AB R182, R61, R182 ;  /* 0x000000b63db6723e */ /* 0x000fe200000000ff */
[----:B------:R-:W2:Y:S01]  /*5130*/  MUFU.EX2 R9, R9 ;  /* 0x0000000900097308 */ /* 0x000ea20000000800 */
[----:B0-----:R-:W-:Y:S01]  /*5140*/  FADD.FTZ R3, R26, R3 ;  /* 0x000000031a037221 */ /* 0x001fe20000010000 */
[----:B------:R-:W-:Y:S01]  /*5150*/  FADD.FTZ R28, R164, R5 ;  /* 0x00000005a41c7221 */ /* 0x000fe20000010000 */
[----:B------:R-:W-:Y:S02]  /*5160*/  F2FP.F16.F32.PACK_AB R176, R63, R176 ;  /* 0x000000b03fb0723e */ /* 0x000fe400000000ff */
[----:B------:R-:W-:Y:S01]  /*5170*/  F2FP.F16.F32.PACK_AB R178, R65, R178 ;  /* 0x000000b241b2723e */ /* 0x000fe200000000ff */
[----:B------:R-:W-:Y:S01]  /*5180*/  FADD.FTZ R5, R13, R28 ;  /* 0x0000001c0d057221 */ /* 0x000fe20000010000 */
[----:B------:R-:W-:Y:S01]  /*5190*/  F2FP.F16.F32.PACK_AB R172, R67, R172 ;  /* 0x000000ac43ac723e */ /* 0x000fe200000000ff */
[----:B------:R-:W0:Y:S01]  /*51a0*/  MUFU.EX2 R10, R10 ;  /* 0x0000000a000a7308 */ /* 0x000e220000000800 */
[----:B-1----:R-:W-:Y:S01]  /*51b0*/  FADD.FTZ R2, R8, R3 ;  /* 0x0000000308027221 */ /* 0x002fe20000010000 */
[----:B------:R-:W-:Y:S01]  /*51c0*/  FADD.FTZ R28, R166, R5 ;  /* 0x00000005a61c7221 */ /* 0x000fe20000010000 */
[----:B------:R-:W-:-:S02]  /*51d0*/  F2FP.F16.F32.PACK_AB R174, R69, R174 ;  /* 0x000000ae45ae723e */ /* 0x000fc400000000ff */
[----:B------:R-:W-:Y:S01]  /*51e0*/  F2FP.F16.F32.PACK_AB R168, R71, R168 ;  /* 0x000000a847a8723e */ /* 0x000fe200000000ff */
[----:B------:R-:W-:Y:S01]  /*51f0*/  FADD.FTZ R5, R15, R28 ;  /* 0x0000001c0f057221 */ /* 0x000fe20000010000 */
[----:B------:R-:W-:Y:S01]  /*5200*/  F2FP.F16.F32.PACK_AB R170, R73, R170 ;  /* 0x000000aa49aa723e */ /* 0x000fe200000000ff */
[----:B------:R-:W1:Y:S01]  /*5210*/  MUFU.EX2 R11, R11 ;  /* 0x0000000b000b7308 */ /* 0x000e620000000800 */
[----:B--2---:R-:W-:Y:S01]  /*5220*/  FADD.FTZ R3, R9, R2 ;  /* 0x0000000209037221 */ /* 0x004fe20000010000 */
[----:B------:R-:W-:Y:S01]  /*5230*/  FADD.FTZ R28, R160, R5 ;  /* 0x00000005a01c7221 */ /* 0x000fe20000010000 */
[----:B------:R-:W-:Y:S02]  /*5240*/  F2FP.F16.F32.PACK_AB R164, R13, R164 ;  /* 0x000000a40da4723e */ /* 0x000fe400000000ff */
[----:B------:R-:W-:Y:S01]  /*5250*/  F2FP.F16.F32.PACK_AB R166, R15, R166 ;  /* 0x000000a60fa6723e */ /* 0x000fe200000000ff */
[C---:B------:R-:W-:Y:S01]  /*5260*/  FADD.FTZ R5, R35.reuse, R28 ;  /* 0x0000001c23057221 */ /* 0x040fe20000010000 */
[----:B------:R-:W-:Y:S01]  /*5270*/  F2FP.F16.F32.PACK_AB R160, R35, R160 ;  /* 0x000000a023a0723e */ /* 0x000fe200000000ff */
[----:B------:R-:W2:Y:S01]  /*5280*/  MUFU.EX2 R36, R36 ;  /* 0x0000002400247308 */ /* 0x000ea20000000800 */
[----:B0-----:R-:W-:Y:S01]  /*5290*/  FADD.FTZ R2, R10, R3 ;  /* 0x000000030a027221 */ /* 0x001fe20000010000 */
[----:B------:R-:W-:Y:S01]  /*52a0*/  FADD.FTZ R28, R162, R5 ;  /* 0x00000005a21c7221 */ /* 0x000fe20000010000 */
[----:B------:R-:W-:-:S02]  /*52b0*/  F2FP.F16.F32.PACK_AB R162, R33, R162 ;  /* 0x000000a221a2723e */ /* 0x000fc400000000ff */
[----:B------:R-:W-:Y:S01]  /*52c0*/  F2FP.F16.F32.PACK_AB R183, R24, R183 ;  /* 0x000000b718b7723e */ /* 0x000fe200000000ff */
[----:B------:R-:W-:Y:S01]  /*52d0*/  FADD.FTZ R5, R33, R28 ;  /* 0x0000001c21057221 */ /* 0x000fe20000010000 */
[----:B------:R-:W-:Y:S01]  /*52e0*/  F2FP.F16.F32.PACK_AB R177, R26, R177 ;  /* 0x000000b11ab1723e */ /* 0x000fe200000000ff */
[----:B------:R-:W0:Y:S01]  /*52f0*/  MUFU.EX2 R37, R37 ;  /* 0x0000002500257308 */ /* 0x000e220000000800 */
[----:B-1----:R-:W-:Y:S01]  /*5300*/  FADD.FTZ R3, R11, R2 ;  /* 0x000000020b037221 */ /* 0x002fe20000010000 */
[----:B------:R-:W-:Y:S02]  /*5310*/  F2FP.F16.F32.PACK_AB R179, R9, R8 ;  /* 0x0000000809b3723e */ /* 0x000fe400000000ff */
[----:B------:R-:W-:-:S04]  /*5320*/  F2FP.F16.F32.PACK_AB R173, R11, R10 ;  /* 0x0000000a0bad723e */ /* 0x000fc800000000ff */
        /* <DEDUP_REMOVED lines=9> */
[----:B------:R-:W-:-:S06]  /*53c0*/  F2FP.F16.F32.PACK_AB R169, R169, R38 ;  /* 0x00000026a9a9723e */ /* 0x000fcc00000000ff */
        /* <DEDUP_REMOVED lines=34> */
[----:B------:R-:W-:-:S06]  /*55f0*/  F2FP.F16.F32.PACK_AB R161, R161, R48 ;  /* 0x00000030a1a1723e */ /* 0x000fcc00000000ff */
        /* <DEDUP_REMOVED lines=23> */
[----:B--2---:R-:W-:Y:S01]  /*5770*/  FADD.FTZ R0, R20, R3 ;  /* 0x0000000314007221 */ /* 0x004fe20000010000 */
[----:B------:R-:W-:Y:S02]  /*5780*/  VIADD R3, R90, 0xfffffffe ;  /* 0xfffffffe5a037836 */ /* 0x000fe40000000000 */
[C---:B0-----:R-:W-:Y:S01]  /*5790*/  FADD.FTZ R2, R21.reuse, R30 ;  /* 0x0000001e15027221 */ /* 0x041fe20000010000 */
[----:B------:R-:W-:Y:S01]  /*57a0*/  F2FP.F16.F32.PACK_AB R154, R21, R154 ;  /* 0x0000009a159a723e */ /* 0x000fe200000000ff */
[C---:B-1----:R-:W-:Y:S01]  /*57b0*/  FADD.FTZ R0, R39.reuse, R0 ;  /* 0x0000000027007221 */ /* 0x042fe20000010000 */
[----:B------:R-:W-:Y:S01]  /*57c0*/  F2FP.F16.F32.PACK_AB R155, R39, R20 ;  /* 0x00000014279b723e */ /* 0x000fe200000000ff */
[----:B------:R-:W-:Y:S06]  /*57d0*/  @P2 BRA `(.L_x_1197) ;  /* 0x0000000000442947 */ /* 0x000fec0003800000 */
        /* <DEDUP_REMOVED lines=10> */
.L_x_1198:
[----:B------:R-:W-:-:S11]  /*5880*/  UISETP.NE.AND UP2, UPT, UR7, 0x1, UPT ;  /* 0x000000010700788c */ /* 0x000fd6000bf45270 */
[----:B------:R-:W-:Y:S02]  /*5890*/  @UP2 ULDC.64 UR14, c[0x0][0x9e8] ;  /* 0x00027a00000e2ab9 */ /* 0x000fe40000000a00 */
[----:B------:R-:W-:-:S04]  /*58a0*/  UIMAD.WIDE.U32 UR18, UR11, UR14, URZ ;  /* 0x0000000e0b1272a5 */ /* 0x000fc8000f8e003f */
[----:B------:R-:W-:-:S12]  /*58b0*/  @UP2 USHF.R.U32.HI UR11, URZ, UR15, UR19 ;  /* 0x0000000f3f0b2299 */ /* 0x000fd80008011613 */
.L_x_1199:
[----:B------:R-:W-:-:S04]  /*58c0*/  UIMAD UR7, UR11, UR7, UR7 ;  /* 0x000000070b0772a4 */ /* 0x000fc8000f8e0207 */
[----:B------:R-:W-:-:S04]  /*58d0*/  UISETP.LT.AND UP2, UPT, UR6, UR7, UPT ;  /* 0x000000070600728c */ /* 0x000fc8000bf41270 */
[----:B------:R-:W-:-:S12]  /*58e0*/  USEL UR6, UR6, UR7, UP2 ;  /* 0x0000000706067287 */ /* 0x000fd80009000000 */
.L_x_1197:
[----:B------:R-:W-:Y:S01]  /*58f0*/  USHF.R.S32.HI UR7, URZ, 0x1f, UR6 ;  /* 0x0000001f3f077899 */ /* 0x000fe20008011406 */
[----:B------:R-:W-:Y:S02]  /*5900*/  CS2R R150, SRZ ;  /* 0x0000000000967805 */ /* 0x000fe4000001ff00 */
[----:B------:R-:W-:Y:S02]  /*5910*/  CS2R R148, SRZ ;  /* 0x0000000000947805 */ /* 0x000fe4000001ff00 */
[----:B------:R-:W-:Y:S01]  /*5920*/  CS2R R146, SRZ ;  /* 0x0000000000927805 */ /* 0x000fe2000001ff00 */
[----:B------:R-:W-:Y:S01]  /*5930*/  ULEA.HI UR7, UR7, UR6, URZ, 0x7 ;  /* 0x0000000607077291 */ /* 0x000fe2000f8f383f */
[----:B------:R-:W-:Y:S02]  /*5940*/  CS2R R144, SRZ ;  /* 0x0000000000907805 */ /* 0x000fe4000001ff00 */
[----:B------:R-:W-:Y:S02]  /*5950*/  CS2R R142, SRZ ;  /* 0x00000000008e7805 */ /* 0x000fe4000001ff00 */
[----:B------:R-:W-:Y:S01]  /*5960*/  CS2R R140, SRZ ;  /* 0x00000000008c7805 */ /* 0x000fe2000001ff00 */
[----:B------:R-:W-:Y:S01]  /*5970*/  USHF.R.S32.HI UR7, URZ, 0x7, UR7 ;  /* 0x000000073f077899 */ /* 0x000fe20008011407 */
[----:B------:R-:W-:-:S02]  /*5980*/  CS2R R138, SRZ ;  /* 0x00000000008a7805 */ /* 0x000fc4000001ff00 */
[----:B------:R-:W-:Y:S02]  /*5990*/  CS2R R136, SRZ ;  /* 0x0000000000887805 */ /* 0x000fe4000001ff00 */
[----:B------:R-:W-:Y:S01]  /*59a0*/  CS2R R134, SRZ ;  /* 0x0000000000867805 */ /* 0x000fe2000001ff00 */
[----:B------:R-:W-:Y:S01]  /*59b0*/  UISETP.LT.AND UP2, UPT, UR40, UR7, UPT ;  /* 0x000000072800728c */ /* 0x000fe2000bf41270 */
[----:B------:R-:W-:Y:S02]  /*59c0*/  CS2R R132, SRZ ;  /* 0x0000000000847805 */ /* 0x000fe4000001ff00 */
[----:B------:R-:W-:Y:S02]  /*59d0*/  CS2R R130, SRZ ;  /* 0x0000000000827805 */ /* 0x000fe4000001ff00 */
[----:B------:R-:W-:Y:S01]  /*59e0*/  CS2R R128, SRZ ;  /* 0x0000000000807805 */ /* 0x000fe2000001ff00 */
[----:B------:R-:W-:Y:S01]  /*59f0*/  USEL UR61, UR40, UR7, !UP2 ;  /* 0x00000007283d7287 */ /* 0x000fe2000d000000 */
[----:B------:R-:W-:-:S02]  /*5a00*/  CS2R R126, SRZ ;  /* 0x00000000007e7805 */ /* 0x000fc4000001ff00 */
[----:B------:R-:W-:Y:S02]  /*5a10*/  CS2R R124, SRZ ;  /* 0x00000000007c7805 */ /* 0x000fe4000001ff00 */
[----:B------:R-:W-:Y:S02]  /*5a20*/  CS2R R122, SRZ ;  /* 0x00000000007a7805 */ /* 0x000fe4000001ff00 */
[----:B------:R-:W-:Y:S02]  /*5a30*/  CS2R R120, SRZ ;  /* 0x0000000000787805 */ /* 0x000fe4000001ff00 */
[----:B------:R-:W-:Y:S02]  /*5a40*/  CS2R R118, SRZ ;  /* 0x0000000000767805 */ /* 0x000fe4000001ff00 */
[----:B------:R-:W-:Y:S02]  /*5a50*/  ISETP.GE.AND P2, PT, R3, UR61, PT ;  /* 0x0000003d03007c0c */ /* 0x000fe4000bf46270 */
        /* <DEDUP_REMOVED lines=14> */
[----:B------:R-:W-:Y:S01]  /*5b40*/  CS2R R88, SRZ ;  /* 0x0000000000587805 */ /* 0x000fe2000001ff00 */
[----:B------:R-:W-:Y:S06]  /*5b50*/  @!P2 BRA `(.L_x_1200) ;  /* 0x000000380048a947 */ /* 0x000fec0003800000 */
[----:B------:R-:W-:Y:S01]  /*5b60*/  IMAD.MOV.U32 R151, RZ, RZ, RZ ;  /* 0x000000ffff977224 */ /* 0x000fe200078e00ff */
[----:B------:R-:W-:Y:S01]  /*5b70*/  ULDC UR56, c[0x0][0x9e4] ;  /* 0x0002790000387ab9 */ /* 0x000fe20000000800 */
[----:B------:R-:W-:Y:S01]  /*5b80*/  ULDC UR58, c[0x0][0x9d8] ;  /* 0x00027600003a7ab9 */ /* 0x000fe20000000800 */
[----:B------:R-:W-:Y:S01]  /*5b90*/  ULDC UR55, c[0x0][0x988] ;  /* 0x0002620000377ab9 */ /* 0x000fe20000000800 */
[----:B------:R-:W-:-:S05]  /*5ba0*/  ULDC UR57, c[0x0][0x9e0] ;  /* 0x0002780000397ab9 */ /* 0x000fca0000000800 */
.L_x_1217:
[----:B------:R-:W-:Y:S01]  /*5bb0*/  UIADD3 UR60, UR47, 0x1, URZ ;  /* 0x000000012f3c7890 */ /* 0x000fe2000fffe03f */
[----:B------:R-:W-:-:S03]  /*5bc0*/  ISETP.NE.AND P3, PT, RZ, UR44, PT ;  /* 0x0000002cff007c0c */ /* 0x000fc6000bf65270 */
[----:B------:R-:W-:-:S04]  /*5bd0*/  UISETP.NE.AND UP2, UPT, UR60, 0x2, UPT ;  /* 0x000000023c00788c */ /* 0x000fc8000bf45270 */
[----:B------:R-:W-:Y:S02]  /*5be0*/  USEL UR59, URZ, 0x1, UP2 ;  /* 0x000000013f3b7887 */ /* 0x000fe40009000000 */
[----:B------:R-:W-:Y:S02]  /*5bf0*/  USEL UR60, UR60, URZ, UP2 ;  /* 0x0000003f3c3c7287 */ /* 0x000fe40009000000 */
[----:B------:R-:W-:Y:S02]  /*5c00*/  ULOP3.LUT UR59, UR50, UR59, URZ, 0x3c, !UPT ;  /* 0x0000003b323b7292 */ /* 0x000fe4000f8e3c3f */
[----:B------:R-:W-:Y:S10]  /*5c10*/  @P3 BRA `(.L_x_1201) ;  /* 0x00000000002c3947 */ /* 0x000ff40003800000 */
[----:B------:R-:W-:Y:S05]  /*5c20*/  @!P0 BRA `(.L_x_1202) ;  /* 0x0000000000048947 */ /* 0x000fea0003800000 */
[----:B------:R-:W-:Y:S01]  /*5c30*/  BPT.TRAP 0x1 ;  /* 0x000000040000795c */ /* 0x000fe20000300000 */
.L_x_1202:
[----:B------:R-:W-:Y:S01]  /*5c40*/  ULEA UR6, UR60, UR41, 0x3 ;  /* 0x000000293c067291 */ /* 0x000fe2000f8e183f */
[----:B------:R-:W-:-:S05]  /*5c50*/  IMAD.U32 R5, RZ, RZ, UR59 ;  /* 0x0000003bff057e24 */ /* 0x000fca000f8e00ff */
[----:B------:R-:W-:-:S04]  /*5c60*/  SHF.L.U32 R5, R5, 0x1f, RZ ;  /* 0x0000001f05057819 */ /* 0x000fc800000006ff */
[----:B------:R0:W1:Y:S01]  /*5c70*/  SYNCS.PHASECHK.TRANS64.TRYWAIT P2, [UR6+0x28830], R5 ;  /* 0x02883005ff0075a7 */ /* 0x0000620008040146 */
[----:B------:R-:W-:Y:S05]  /*5c80*/  @!P0 BRA `(.L_x_1203) ;  /* 0x0000000000048947 */ /* 0x000fea0003800000 */
[----:B------:R-:W-:Y:S01]  /*5c90*/  BPT.TRAP 0x1 ;  /* 0x000000040000795c */ /* 0x000fe20000300000 */
.L_x_1203:
[----:B-1----:R-:W-:Y:S05]  /*5ca0*/  @P2 BRA `(.L_x_1201) ;  /* 0x0000000000082947 */ /* 0x002fea0003800000 */
[----:B------:R-:W1:Y:S02]  /*5cb0*/  SYNCS.PHASECHK.TRANS64.TRYWAIT P2, [UR6+0x28830], R5 ;  /* 0x02883005ff0075a7 */ /* 0x000e640008040146 */
[----:B-1----:R-:W-:Y:S05]  /*5cc0*/  @!P2 BRA `(.L_x_1204) ;  /* 0x000001440050a947 */ /* 0x002fea0003800000 */
.L_x_1201:
[----:B------:R-:W2:Y:S01]  /*5cd0*/  S2R R7, SR_TID.X ;  /* 0x0000000000077919 */ /* 0x000ea20000002100 */
[----:B------:R-:W-:Y:S01]  /*5ce0*/  ULEA UR34, UR60, UR51, 0xb ;  /* 0x000000333c227291 */ /* 0x000fe2000f8e583f */
[----:B------:R-:W-:Y:S01]  /*5cf0*/  UMOV UR35, 0x40000040 ;  /* 0x4000004000237882 */ /* 0x000fe20000000000 */
[----:B------:R-:W-:Y:S02]  /*5d00*/  UMOV UR7, 0x40000040 ;  /* 0x4000004000077882 */ /* 0x000fe40000000000 */
[----:B------:R-:W-:Y:S02]  /*5d10*/  UIADD3 UR6, UR34, 0x2, URZ ;  /* 0x0000000222067890 */ /* 0x000fe4000fffe03f */
        /* <DEDUP_REMOVED lines=12> */
[----:B--2---:R-:W-:-:S05]  /*5de0*/  SHF.R.U32.HI R7, RZ, 0x7, R7 ;  /* 0x00000007ff077819 */ /* 0x004fca0000011607 */
[----:B01----:R-:W-:-:S05]  /*5df0*/  VIADD R5, R7, 0x8 ;  /* 0x0000000807057836 */ /* 0x003fca0000000000 */
[----:B------:R0:W-:Y:S06]  /*5e00*/  BAR.SYNC.DEFER_BLOCKING R5, 0x100 ;  /* 0x000400050000751d */ /* 0x0001ec0000010000 */
        /* <DEDUP_REMOVED lines=27> */
.L_x_1206:
[----:B------:R-:W-:Y:S01]  /*5fc0*/  ULEA UR6, UR47, UR41, 0x3 ;  /* 0x000000292f067291 */ /* 0x000fe2000f8e183f */
[----:B------:R-:W-:-:S05]  /*5fd0*/  IMAD.U32 R5, RZ, RZ, UR50 ;  /* 0x00000032ff057e24 */ /* 0x000fca000f8e00ff */
[----:B------:R-:W-:-:S04]  /*5fe0*/  SHF.L.U32 R5, R5, 0x1f, RZ ;  /* 0x0000001f05057819 */ /* 0x000fc800000006ff */
[----:B------:R0:W1:Y:S01]  /*5ff0*/  SYNCS.PHASECHK.TRANS64.TRYWAIT P2, [UR6+0x28850], R5 ;  /* 0x02885005ff0075a7 */ /* 0x0000620008040146 */
[----:B------:R-:W-:Y:S05]  /*6000*/  @!P0 BRA `(.L_x_1207) ;  /* 0x0000000000048947 */ /* 0x000fea0003800000 */
[----:B------:R-:W-:Y:S01]  /*6010*/  BPT.TRAP 0x1 ;  /* 0x000000040000795c */ /* 0x000fe20000300000 */
.L_x_1207:
[----:B-1----:R-:W-:Y:S05]  /*6020*/  @P2 BRA `(.L_x_1205) ;  /* 0x0000000000082947 */ /* 0x002fea0003800000 */
[----:B------:R-:W1:Y:S02]  /*6030*/  SYNCS.PHASECHK.TRANS64.TRYWAIT P2, [UR6+0x28850], R5 ;  /* 0x02885005ff0075a7 */ /* 0x000e640008040146 */
[----:B-1----:R-:W-:Y:S05]  /*6040*/  @!P2 BRA `(.L_x_1208) ;  /* 0x000001400088a947 */ /* 0x002fea0003800000 */
.L_x_1205:
[----:B------:R-:W-:Y:S01]  /*6050*/  UIADD3 UR6, UR41, 0x400, URZ ;  /* 0x0000040029067890 */ /* 0x000fe2000fffe03f */
[----:B------:R-:W-:Y:S01]  /*6060*/  WARPGROUP.ARRIVE ;  /* 0x00000000000079c5 */ /* 0x000fe20000000000 */
[----:B------:R-:W-:-:S05]  /*6070*/  UMOV UR7, 0x40000040 ;  /* 0x4000004000077882 */ /* 0x000fca0000000000 */
[----:B------:R-:W2:Y:S01]  /*6080*/  S2R R222, SR_TID.X ;  /* 0x0000000000de7919 */ /* 0x000ea20000002100 */
[----:B------:R-:W-:Y:S01]  /*6090*/  USHF.R.U32.HI UR6, URZ, 0x4, UR6 ;  /* 0x000000043f067899 */ /* 0x000fe20008011606 */
[----:B------:R-:W-:Y:S01]  /*60a0*/  PLOP3.LUT P2, PT, PT, PT, UP0, 0x80, 0x0 ;  /* 0x000000000000781c */ /* 0x000fe20003f4f008 */
[----:B------:R-:W-:Y:S01]  /*60b0*/  IMAD.U32 R9, RZ, RZ, UR60 ;  /* 0x0000003cff097e24 */ /* 0x000fe2000f8e00ff */
[----:B------:R-:W-:Y:S01]  /*60c0*/  PLOP3.LUT P3, PT, PT, PT, UP0, 0x80, 0x0 ;  /* 0x000000000000781c */ /* 0x000fe20003f6f008 */
[----:B------:R-:W-:Y:S01]  /*60d0*/  ULOP3.LUT UR6, UR6, 0x3fff, URZ, 0xc0, !UPT ;  /* 0x00003fff06067892 */ /* 0x000fe2000f8ec03f */
[----:B------:R-:W-:Y:S01]  /*60e0*/  FMUL.FTZ R11, R30, UR58 ;  /* 0x0000003a1e0b7c20 */ /* 0x000fe20008410000 */
[----:B------:R-:W-:Y:S01]  /*60f0*/  FMUL.FTZ R30, R51, UR58 ;  /* 0x0000003a331e7c20 */ /* 0x000fe20008410000 */
[----:B------:R-:W-:Y:S01]  /*6100*/  @!P1 LEA R9, R9, UR41, 0x3 ;  /* 0x0000002909099c11 */ /* 0x000fe2000f8e18ff */
[----:B------:R-:W-:Y:S01]  /*6110*/  ULOP3.LUT UR6, UR6, 0x4000000, URZ, 0xfc, !UPT ;  /* 0x0400000006067892 */ /* 0x000fe2000f8efc3f */
[----:B------:R-:W-:Y:S01]  /*6120*/  FMUL.FTZ R13, R31, UR58 ;  /* 0x0000003a1f0d7c20 */ /* 0x000fe20008410000 */
[----:B------:R-:W-:Y:S01]  /*6130*/  FMUL.FTZ R15, R34, UR58 ;  /* 0x0000003a220f7c20 */ /* 0x000fe20008410000 */
[----:B------:R-:W-:Y:S01]  /*6140*/  FMUL.FTZ R51, R52, UR58 ;  /* 0x0000003a34337c20 */ /* 0x000fe20008410000 */
[----:B------:R-:W-:Y:S01]  /*6150*/  ULEA UR10, UR47, UR6, 0xb ;  /* 0x000000062f0a7291 */ /* 0x000fe2000f8e583f */
[----:B------:R-:W-:-:S02]  /*6160*/  @!P1 VIADD R9, R9, 0x28840 ;  /* 0x0002884009099836 */ /* 0x000fc40000000000 */
[----:B------:R-:W-:Y:S01]  /*6170*/  FMUL.FTZ R10, R24, UR58 ;  /* 0x0000003a180a7c20 */ /* 0x000fe20008410000 */
[----:B------:R-:W-:Y:S01]  /*6180*/  FMUL.FTZ R12, R25, UR58 ;  /* 0x0000003a190c7c20 */ /* 0x000fe20008410000 */
[----:B01----:R-:W-:Y:S01]  /*6190*/  FMUL.FTZ R5, R26, UR58 ;  /* 0x0000003a1a057c20 */ /* 0x003fe20008410000 */
[----:B------:R-:W-:Y:S01]  /*61a0*/  FMUL.FTZ R7, R27, UR58 ;  /* 0x0000003a1b077c20 */ /* 0x000fe20008410000 */
[----:B------:R-:W-:Y:S01]  /*61b0*/  FMUL.FTZ R14, R28, UR58 ;  /* 0x0000003a1c0e7c20 */ /* 0x000fe20008410000 */
[----:B------:R-:W-:Y:S01]  /*61c0*/  UMOV UR6, UR10 ;  /* 0x0000000a00067c82 */ /* 0x000fe20008000000 */
[----:B------:R-:W-:Y:S01]  /*61d0*/  FMUL.FTZ R20, R35, UR58 ;  /* 0x0000003a23147c20 */ /* 0x000fe20008410000 */
[----:B------:R-:W-:Y:S01]  /*61e0*/  HGMMA.64x128x16.F32 R88, R180, gdesc[UR4].tnspB, R88, gsb0 ;  /* 0x41e00004b4587df0 */ /* 0x000fe20008000858 */
[----:B------:R-:W-:Y:S01]  /*61f0*/  UIADD3 UR6, UR10, 0x80, URZ ;  /* 0x000000800a067890 */ /* 0x000fe2000fffe03f */
[----:B------:R-:W-:Y:S01]  /*6200*/  FMUL.FTZ R21, R38, UR58 ;  /* 0x0000003a26157c20 */ /* 0x000fe20008410000 */
[----:B------:R-:W-:Y:S01]  /*6210*/  UMOV UR7, 0x40000040 ;  /* 0x4000004000077882 */ /* 0x000fe20000000000 */
[----:B------:R-:W-:Y:S01]  /*6220*/  FMUL.FTZ R31, R54, UR58 ;  /* 0x0000003a361f7c20 */ /* 0x000fe20008410000 */
[----:B------:R-:W-:Y:S01]  /*6230*/  FMUL.FTZ R52, R56, UR58 ;  /* 0x0000003a38347c20 */ /* 0x000fe20008410000 */
[----:B------:R-:W-:Y:S01]  /*6240*/  FMUL.FTZ R34, R59, UR58 ;  /* 0x0000003a3b227c20 */ /* 0x000fe20008410000 */
[----:B------:R-:W-:Y:S01]  /*6250*/  FMUL.FTZ R24, R39, UR58 ;  /* 0x0000003a27187c20 */ /* 0x000fe20008410000 */
[----:B------:R-:W-:Y:S01]  /*6260*/  FMUL.FTZ R25, R42, UR58 ;  /* 0x0000003a2a197c20 */ /* 0x000fe20008410000 */
[----:B------:R-:W-:Y:S01]  /*6270*/  FMUL.FTZ R26, R43, UR58 ;  /* 0x0000003a2b1a7c20 */ /* 0x000fe20008410000 */
[----:B--2---:R-:W-:Y:S01]  /*6280*/  SHF.R.U32.HI R222, RZ, 0x7, R222 ;  /* 0x00000007ffde7819 */ /* 0x004fe200000116de */
        /* <DEDUP_REMOVED lines=17> */
[----:B------:R-:W-:Y:S01]  /*63a0*/  @!P1 PRMT R9, RZ, 0x654, R9 ;  /* 0x00000654ff099816 */ /* 0x000fe20000000009 */
[----:B------:R-:W-:Y:S01]  /*63b0*/  IMAD.SHL.U32 R67, R3, 0x80, RZ ;  /* 0x0000008003437824 */ /* 0x000fe200078e00ff */
[----:B------:R-:W0:Y:S01]  /*63c0*/  MUFU.TANH R10, R10 ;  /* 0x0000000a000a7308 */ /* 0x000e220000002400 */
[----:B------:R-:W-:-:S07]  /*63d0*/  IMAD.U32 R70, RZ, RZ, UR46 ;  /* 0x0000002eff467e24 */ /* 0x000fce000f8e00ff */
        /* <DEDUP_REMOVED lines=43> */
[----:B------:R-:W0:Y:S01]  /*6690*/  MUFU.TANH R47, R47 ;  /* 0x0000002f002f7308 */ /* 0x000e220000002400 */
[----:B------:R-:W-:Y:S02]  /*66a0*/  WARPGROUP.DEPBAR.LE gsb0, 0x0 ;  /* 0x00008000000079c5 */ /* 0x000fe40000010000 */
[----:B------:R-:W-:-:S06]  /*66b0*/  WARPGROUP.ARRIVE ;  /* 0x00000000000079c5 */ /* 0x000fcc0000000000 */
        /* <DEDUP_REMOVED lines=8> */
[----:B------:R-:W-:-:S03]  /*6740*/  FMUL.FTZ R48, R87, UR58 ;  /* 0x0000003a57307c20 */ /* 0x000fc60008410000 */
[----:B------:R-:W-:Y:S01]  /*6750*/  HGMMA.64x128x16.F32 R88, R164, gdesc[UR4].tnspB, R88, gsb0 ;  /* 0x41e00004a4587df0 */ /* 0x000fe20008000858 */
[----:B------:R-:W-:Y:S01]  /*6760*/  UIADD3 UR6, UR10, 0x280, URZ ;  /* 0x000002800a067890 */ /* 0x000fe2000fffe03f */
[----:B------:R-:W0:Y:S01]  /*6770*/  MUFU.TANH R168, R168 ;  /* 0x000000a800a87308 */ /* 0x000e220000002400 */
[----:B------:R-:W-:-:S07]  /*6780*/  UMOV UR7, 0x40000040 ;  /* 0x4000004000077882 */ /* 0x000fce0000000000 */
        /* <DEDUP_REMOVED lines=8> */
[----:B------:R-:W-:Y:S01]  /*6810*/  FMUL.FTZ R164, R29, UR58 ;  /* 0x0000003a1da47c20 */ /* 0x000fe20008410000 */
        /* <DEDUP_REMOVED lines=36> */
[----:B------:R-:W-:Y:S02]  /*6a60*/  VIADD R66, R17, UR37 ;  /* 0x0000002511427c36 */ /* 0x000fe40008000000 */
        /* <DEDUP_REMOVED lines=21> */
[----:B------:R-:W-:Y:S01]  /*6bc0*/  @UP0 ULDC UR6, c[0x0][0x44c] ;  /* 0x0001130000060ab9 */ /* 0x000fe20000000800 */
[----:B------:R-:W-:Y:S01]  /*6bd0*/  @UP0 ULDC UR7, c[0x0][0x450] ;  /* 0x0001140000070ab9 */ /* 0x000fe20000000800 */
[----:B------:R-:W-:Y:S01]  /*6be0*/  @P2 IMAD.HI.U32 R8, R66, UR6, RZ ;  /* 0x0000000642082c27 */ /* 0x000fe2000f8e00ff */
[----:B------:R-:W-:-:S04]  /*6bf0*/  PLOP3.LUT P2, PT, PT, PT, UP1, 0x40, 0x0 ;  /* 0x000000000000781c */ /* 0x000fc80003f4e818 */
[----:B------:R-:W-:Y:S02]  /*6c00*/  @P3 SHF.R.U32.HI R66, RZ, UR7, R8 ;  /* 0x00000007ff423c19 */ /* 0x000fe40008011608 */
[----:B------:R-:W-:-:S03]  /*6c10*/  IADD3 R8, -R222, 0xb, RZ ;  /* 0x0000000bde087810 */ /* 0x000fc60007ffe1ff */
[----:B------:R-:W5:Y:S01]  /*6c20*/  SHFL.IDX PT, R68, R66, RZ, 0x1c1f ;  /* 0x001c1fff42447589 */ /* 0x000f6200000e0000 */
[----:B------:R-:W-:Y:S02]  /*6c30*/  WARPGROUP.DEPBAR.LE gsb0, 0x0 ;  /* 0x00008000000079c5 */ /* 0x000fe40000010000 */
[----:B------:R0:W-:Y:S06]  /*6c40*/  BAR.ARV R8, 0x100 ;  /* 0x000400080000751d */ /* 0x0001ec0000002000 */
[----:B------:R1:W-:Y:S02]  /*6c50*/  @!P1 SYNCS.ARRIVE.TRANS64.RED.A1T0 RZ, [R9+URZ], RZ ;  /* 0x000000ff09ff99a7 */ /* 0x0003e4000810043f */
[----:B-1----:R-:W-:-:S04]  /*6c60*/  IADD3 R9, -R16, 0x1, -R67 ;  /* 0x0000000110097810 */ /* 0x002fc80007ffe943 */
[----:B------:R-:W-:-:S05]  /*6c70*/  IADD3 R9, -R70, UR38, R9 ;  /* 0x0000002646097c10 */ /* 0x000fca000fffe109 */
[C---:B------:R-:W-:Y:S02]  /*6c80*/  VIADD R79, R9.reuse, UR57 ;  /* 0x00000039094f7c36 */ /* 0x040fe40008000000 */
[----:B------:R-:W-:Y:S02]  /*6c90*/  VIADD R81, R9, UR54 ;  /* 0x0000003609517c36 */ /* 0x000fe40008000000 */
[--C-:B-----5:R-:W-:Y:S02]  /*6ca0*/  IMAD.IADD R71, R79, 0x1, R68.reuse ;  /* 0x000000014f477824 */ /* 0x120fe400078e0244 */
[----:B------:R-:W-:Y:S01]  /*6cb0*/  IMAD.IADD R75, R81, 0x1, R68 ;  /* 0x00000001514b7824 */ /* 0x000fe200078e0244 */
[----:B0-234-:R-:W-:Y:S06]  /*6cc0*/  @P2 BRA `(.L_x_1209) ;  /* 0x00000000005c2947 */ /* 0x01dfec0003800000 */
[----:B------:R-:W-:Y:S01]  /*6cd0*/  IMAD.U32 R9, RZ, RZ, UR46 ;  /* 0x0000002eff097e24 */ /* 0x000fe2000f8e00ff */
[----:B------:R-:W-:Y:S04]  /*6ce0*/  BSSY B0, `(.L_x_1210) ;  /* 0x0000011000007945 */ /* 0x000fe80003800000 */
[----:B------:R-:W-:-:S04]  /*6cf0*/  IADD3 R68, -R9, UR38, R68 ;  /* 0x0000002609447c10 */ /* 0x000fc8000fffe144 */
        /* <DEDUP_REMOVED lines=10> */
.L_x_1211:
[----:B------:R-:W-:-:S05]  /*6da0*/  IMAD.U32 R70, RZ, RZ, UR56 ;  /* 0x00000038ff467e24 */ /* 0x000fca000f8e00ff */
[----:B------:R-:W-:-:S13]  /*6db0*/  ISETP.NE.AND P2, PT, R70, 0x1, PT ;  /* 0x000000014600780c */ /* 0x000fda0003f45270 */
[----:B------:R-:W0:Y:S02]  /*6dc0*/  @P2 LDC.64 R8, c[0x0][0x9e8] ;  /* 0x00027a00ff082b82 */ /* 0x000e240000000a00 */
[----:B0-----:R-:W-:-:S05]  /*6dd0*/  @P2 IMAD.HI.U32 R8, R68, R8, RZ ;  /* 0x0000000844082227 */ /* 0x001fca00078e00ff */
[----:B------:R-:W-:-:S07]  /*6de0*/  @P2 SHF.R.U32.HI R68, RZ, R9, R8 ;  /* 0x00000009ff442219 */ /* 0x000fce0000011608 */
.L_x_1212:
[----:B------:R-:W-:Y:S05]  /*6df0*/  BSYNC B0 ;  /* 0x0000000000007941 */ /* 0x000fea0003800000 */
.L_x_1210:
[----:B------:R-:W-:-:S04]  /*6e00*/  IMAD R9, R68, R70, -R67 ;  /* 0x0000004644097224 */ /* 0x000fc800078e0a43 */
[----:B------:R-:W-:-:S05]  /*6e10*/  IMAD.IADD R8, R9, 0x1, -R16 ;  /* 0x0000000109087824 */ /* 0x000fca00078e0a10 */
[----:B------:R-:W-:Y:S02]  /*6e20*/  VIADDMNMX R71, R8, R70, R71, PT ;  /* 0x0000004608477246 */ /* 0x000fe40003800147 */
[----:B------:R-:W-:-:S07]  /*6e30*/  VIMNMX R75, R75, R8, !PT ;  /* 0x000000084b4b7248 */ /* 0x000fce0007fe0100 */
.L_x_1209:
[----:B------:R-:W-:Y:S01]  /*6e40*/  ISETP.GT.AND P2, PT, R3, -0x1, PT ;  /* 0xffffffff0300780c */ /* 0x000fe20003f44270 */
[----:B------:R-:W0:Y:S03]  /*6e50*/  SHFL.IDX PT, R8, R66, 0x1, 0x1c1f ;  /* 0x003c1f0042087f89 */ /* 0x000e2600000e0000 */
[C---:B------:R-:W-:Y:S02]  /*6e60*/  ISETP.GT.AND P5, PT, R75.reuse, RZ, P2 ;  /* 0x000000ff4b00720c */ /* 0x040fe400017a4270 */
[----:B------:R-:W-:Y:S02]  /*6e70*/  ISETP.GT.AND P4, PT, R75, 0x1, P2 ;  /* 0x000000014b00780c */ /* 0x000fe40001784270 */
[C---:B------:R-:W-:Y:S02]  /*6e80*/  ISETP.LT.OR P5, PT, R71.reuse, 0x1, P5 ;  /* 0x000000014700780c */ /* 0x040fe40002fa1670 */
[----:B------:R-:W-:-:S02]  /*6e90*/  ISETP.LT.OR P4, PT, R71, 0x2, P4 ;  /* 0x000000024700780c */ /* 0x000fc40002781670 */
[----:B------:R-:W-:Y:S02]  /*6ea0*/  FSEL R80, R10, -INF , !P5 ;  /* 0xff8000000a507808 */ /* 0x000fe40006800000 */
[C---:B------:R-:W-:Y:S02]  /*6eb0*/  ISETP.GT.AND P5, PT, R75.reuse, 0x10, P2 ;  /* 0x000000104b00780c */ /* 0x040fe400017a4270 */
[----:B------:R-:W-:Y:S02]  /*6ec0*/  ISETP.GT.AND P6, PT, R75, 0x8, P2 ;  /* 0x000000084b00780c */ /* 0x000fe400017c4270 */
[----:B------:R-:W-:Y:S02]  /*6ed0*/  ISETP.LT.OR P5, PT, R71, 0x11, P5 ;  /* 0x000000114700780c */ /* 0x000fe40002fa1670 */
[----:B------:R-:W-:Y:S02]  /*6ee0*/  ISETP.GT.AND P3, PT, R75, 0x9, P2 ;  /* 0x000000094b00780c */ /* 0x000fe40001764270 */
[----:B------:R-:W-:-:S02]  /*6ef0*/  FSEL R78, R12, -INF , !P4 ;  /* 0xff8000000c4e7808 */ /* 0x000fc40006000000 */
[----:B------:R-:W-:Y:S01]  /*6f00*/  ISETP.GT.AND P4, PT, R75, 0x11, P2 ;  /* 0x000000114b00780c */ /* 0x000fe20001784270 */
[----:B0-----:R-:W-:Y:S01]  /*6f10*/  IMAD.IADD R66, R79, 0x1, R8 ;  /* 0x000000014f427824 */ /* 0x001fe200078e0208 */
[----:B------:R-:W-:Y:S02]  /*6f20*/  FSEL R74, R165, -INF , !P5 ;  /* 0xff800000a54a7808 */ /* 0x000fe40006800000 */
[----:B------:R-:W-:Y:S02]  /*6f30*/  ISETP.GT.AND P5, PT, R75, 0x20, P2 ;  /* 0x000000204b00780c */ /* 0x000fe400017a4270 */
[C---:B------:R-:W-:Y:S02]  /*6f40*/  ISETP.LT.OR P6, PT, R71.reuse, 0x9, P6 ;  /* 0x000000094700780c */ /* 0x040fe400037c1670 */
[C---:B------:R-:W-:Y:S02]  /*6f50*/  ISETP.LT.OR P3, PT, R71.reuse, 0xa, P3 ;  /* 0x0000000a4700780c */ /* 0x040fe40001f61670 */
[----:B------:R-:W-:-:S02]  /*6f60*/  ISETP.LT.OR P4, PT, R71, 0x12, P4 ;  /* 0x000000124700780c */ /* 0x000fc40002781670 */
[----:B------:R-:W-:Y:S02]  /*6f70*/  ISETP.LT.OR P5, PT, R71, 0x21, P5 ;  /* 0x000000214700780c */ /* 0x000fe40002fa1670 */
[----:B------:R-:W-:Y:S02]  /*6f80*/  FSEL R76, R14, -INF , !P6 ;  /* 0xff8000000e4c7808 */ /* 0x000fe40007000000 */
[----:B------:R-:W-:Y:S02]  /*6f90*/  FSEL R164, R164, -INF , !P3 ;  /* 0xff800000a4a47808 */ /* 0x000fe40005800000 */
[C---:B------:R-:W-:Y:S02]  /*6fa0*/  ISETP.GT.AND P6, PT, R75.reuse, 0x18, P2 ;  /* 0x000000184b00780c */ /* 0x040fe400017c4270 */
[----:B------:R-:W-:Y:S02]  /*6fb0*/  ISETP.GT.AND P3, PT, R75, 0x19, P2 ;  /* 0x000000194b00780c */ /* 0x000fe40001764270 */
[----:B------:R-:W-:-:S02]  /*6fc0*/  FSEL R166, R166, -INF , !P4 ;  /* 0xff800000a6a67808 */ /* 0x000fc40006000000 */
[C---:B------:R-:W-:Y:S02]  /*6fd0*/  ISETP.GT.AND P4, PT, R75.reuse, 0x21, P2 ;  /* 0x000000214b00780c */ /* 0x040fe40001784270 */
        /* <DEDUP_REMOVED lines=11> */
[----:B------:R-:W-:Y:S02]  /*7090*/  ISETP.GT.AND P4, PT, R75, 0x31, P2 ;  /* 0x000000314b00780c */ /* 0x000fe40001784270 */
        /* <DEDUP_REMOVED lines=47> */
[----:B------:R-:W-:Y:S02]  /*7390*/  FSEL R61, R65, -INF , !P5 ;  /* 0xff800000413d7808 */ /* 0x000fe40006800000 */
[----:B------:R-:W-:Y:S02]  /*73a0*/  PLOP3.LUT P5, PT, PT, PT, UP1, 0x40, 0x0 ;  /* 0x000000000000781c */ /* 0x000fe40003fae818 */
[C---:B------:R-:W-:Y:S02]  /*73b0*/  ISETP.LT.OR P6, PT, R71.reuse, 0x69, P6 ;  /* 0x000000694700780c */ /* 0x040fe400037c1670 */
[----:B------:R-:W-:Y:S02]  /*73c0*/  ISETP.LT.OR P3, PT, R71, 0x6a, P3 ;  /* 0x0000006a4700780c */ /* 0x000fe40001f61670 */
[----:B------:R-:W-:Y:S02]  /*73d0*/  FSEL R59, R62, -INF , !P6 ;  /* 0xff8000003e3b7808 */ /* 0x000fe40007000000 */
[----:B------:R-:W-:-:S02]  /*73e0*/  FSEL R60, R63, -INF , !P3 ;  /* 0xff8000003f3c7808 */ /* 0x000fc40005800000 */
[C---:B------:R-:W-:Y:S02]  /*73f0*/  ISETP.GT.AND P4, PT, R75.reuse, 0x71, P2 ;  /* 0x000000714b00780c */ /* 0x040fe40001784270 */
[C---:B------:R-:W-:Y:S02]  /*7400*/  ISETP.GT.AND P6, PT, R75.reuse, 0x78, P2 ;  /* 0x000000784b00780c */ /* 0x040fe400017c4270 */
[----:B------:R-:W-:Y:S02]  /*7410*/  ISETP.GT.AND P3, PT, R75, 0x79, P2 ;  /* 0x000000794b00780c */ /* 0x000fe40001764270 */
[C---:B------:R-:W-:Y:S02]  /*7420*/  ISETP.LT.OR P4, PT, R71.reuse, 0x72, P4 ;  /* 0x000000724700780c */ /* 0x040fe40002781670 */
[C---:B------:R-:W-:Y:S02]  /*7430*/  ISETP.LT.OR P6, PT, R71.reuse, 0x79, P6 ;  /* 0x000000794700780c */ /* 0x040fe400037c1670 */
[----:B------:R-:W-:Y:S01]  /*7440*/  ISETP.LT.OR P3, PT, R71, 0x7a, P3 ;  /* 0x0000007a4700780c */ /* 0x000fe20001f61670 */
[----:B------:R-:W-:Y:S01]  /*7450*/  IMAD.IADD R71, R81, 0x1, R8 ;  /* 0x0000000151477824 */ /* 0x000fe200078e0208 */
[----:B------:R-:W-:-:S02]  /*7460*/  FSEL R64, R64, -INF , !P4 ;  /* 0xff80000040407808 */ /* 0x000fc40006000000 */
[----:B------:R-:W-:Y:S02]  /*7470*/  FSEL R62, R69, -INF , !P6 ;  /* 0xff800000453e7808 */ /* 0x000fe40007000000 */
[----:B------:R-:W-:Y:S01]  /*7480*/  FSEL R63, R73, -INF , !P3 ;  /* 0xff800000493f7808 */ /* 0x000fe20005800000 */
[----:B------:R-:W-:Y:S06]  /*7490*/  @P5 BRA `(.L_x_1213) ;  /* 0x00000000005c5947 */ /* 0x000fec0003800000 */
        /* <DEDUP_REMOVED lines=13> */
.L_x_1215:
[----:B------:R-:W-:-:S05]  /*7570*/  IMAD.U32 R82, RZ, RZ, UR56 ;  /* 0x00000038ff527e24 */ /* 0x000fca000f8e00ff */
[----:B------:R-:W-:-:S13]  /*7580*/  ISETP.NE.AND P3, PT, R82, 0x1, PT ;  /* 0x000000015200780c */ /* 0x000fda0003f65270 */
[----:B------:R-:W0:Y:S02]  /*7590*/  @P3 LDC.64 R8, c[0x0][0x9e8] ;  /* 0x00027a00ff083b82 */ /* 0x000e240000000a00 */
[----:B0-----:R-:W-:-:S05]  /*75a0*/  @P3 IMAD.HI.U32 R8, R65, R8, RZ ;  /* 0x0000000841083227 */ /* 0x001fca00078e00ff */
[----:B------:R-:W-:-:S07]  /*75b0*/  @P3 SHF.R.U32.HI R65, RZ, R9, R8 ;  /* 0x00000009ff413219 */ /* 0x000fce0000011608 */
.L_x_1216:
[----:B------:R-:W-:Y:S05]  /*75c0*/  BSYNC B0 ;  /* 0x0000000000007941 */ /* 0x000fea0003800000 */
.L_x_1214:
[----:B------:R-:W-:-:S04]  /*75d0*/  IMAD R65, R65, R82, -R67 ;  /* 0x0000005241417224 */ /* 0x000fc800078e0a43 */
[----:B------:R-:W-:-:S05]  /*75e0*/  IMAD.IADD R65, R65, 0x1, -R16 ;  /* 0x0000000141417824 */ /* 0x000fca00078e0a10 */
[----:B------:R-:W-:Y:S02]  /*75f0*/  VIADDMNMX R66, R65, R82, R66, PT ;  /* 0x0000005241427246 */ /* 0x000fe40003800142 */
[----:B------:R-:W-:-:S07]  /*7600*/  VIMNMX R71, R71, R65, !PT ;  /* 0x0000004147477248 */ /* 0x000fce0007fe0100 */
.L_x_1213:
[----:B------:R-:W-:Y:S01]  /*7610*/  FMNMX.FTZ R9, R80, R4, !PT ;  /* 0x0000000450097209 */ /* 0x000fe20007810000 */
[----:B------:R-:W-:Y:S01]  /*7620*/  UMOV UR10, UR55 ;  /* 0x00000037000a7c82 */ /* 0x000fe20008000000 */
[----:B------:R-:W-:Y:S01]  /*7630*/  ISETP.GT.AND P5, PT, R71, 0x8, P2 ;  /* 0x000000084700780c */ /* 0x000fe200017a4270 */
[----:B------:R-:W-:Y:S01]  /*7640*/  UMOV UR50, UR59 ;  /* 0x0000003b00327c82 */ /* 0x000fe20008000000 */
[----:B------:R-:W-:Y:S02]  /*7650*/  FMNMX.FTZ R9, R78, R9, !PT ;  /* 0x000000094e097209 */ /* 0x000fe40007810000 */
[----:B------:R-:W-:Y:S02]  /*7660*/  ISETP.LT.OR P5, PT, R66, 0x9, P5 ;  /* 0x000000094200780c */ /* 0x000fe40002fa1670 */
[----:B------:R-:W-:Y:S02]  /*7670*/  FMNMX.FTZ R9, R76, R9, !PT ;  /* 0x000000094c097209 */ /* 0x000fe40007810000 */
[----:B------:R-:W-:-:S02]  /*7680*/  FSEL R11, R11, -INF , !P5 ;  /* 0xff8000000b0b7808 */ /* 0x000fc40006800000 */
[----:B------:R-:W-:Y:S02]  /*7690*/  FMNMX.FTZ R9, R164, R9, !PT ;  /* 0x00000009a4097209 */ /* 0x000fe40007810000 */
[----:B------:R-:W-:Y:S02]  /*76a0*/  ISETP.GT.AND P5, PT, R71, 0x11, P2 ;  /* 0x000000114700780c */ /* 0x000fe400017a4270 */
[----:B------:R-:W-:Y:S02]  /*76b0*/  FMNMX.FTZ R9, R74, R9, !PT ;  /* 0x000000094a097209 */ /* 0x000fe40007810000 */
[----:B------:R-:W-:Y:S02]  /*76c0*/  ISETP.LT.OR P5, PT, R66, 0x12, P5 ;  /* 0x000000124200780c */ /* 0x000fe40002fa1670 */
[----:B------:R-:W-:Y:S02]  /*76d0*/  FMNMX.FTZ R9, R166, R9, !PT ;  /* 0x00000009a6097209 */ /* 0x000fe40007810000 */
[----:B------:R-:W-:-:S02]  /*76e0*/  FSEL R20, R20, -INF , !P5 ;  /* 0xff80000014147808 */ /* 0x000fc40006800000 */
[----:B------:R-:W-:Y:S02]  /*76f0*/  FMNMX.FTZ R9, R68, R9, !PT ;  /* 0x0000000944097209 */ /* 0x000fe40007810000 */
[C---:B------:R-:W-:Y:S02]  /*7700*/  ISETP.GT.AND P5, PT, R71.reuse, 0x20, P2 ;  /* 0x000000204700780c */ /* 0x040fe400017a4270 */
[----:B------:R-:W-:Y:S02]  /*7710*/  FMNMX.FTZ R9, R160, R9, !PT ;  /* 0x00000009a0097209 */ /* 0x000fe40007810000 */
[----:B------:R-:W-:Y:S02]  /*7720*/  ISETP.LT.OR P5, PT, R66, 0x21, P5 ;  /* 0x000000214200780c */ /* 0x000fe40002fa1670 */
[----:B------:R-:W-:Y:S02]  /*7730*/  FMNMX.FTZ R9, R162, R9, !PT ;  /* 0x00000009a2097209 */ /* 0x000fe40007810000 */
[----:B------:R-:W-:-:S02]  /*7740*/  ISETP.GT.AND P4, PT, R71, 0x1, P2 ;  /* 0x000000014700780c */ /* 0x000fc40001784270 */
[----:B------:R-:W-:Y:S02]  /*7750*/  FMNMX.FTZ R9, R72, R9, !PT ;  /* 0x0000000948097209 */ /* 0x000fe40007810000 */
[----:B------:R-:W-:Y:S02]  /*7760*/  ISETP.GT.AND P3, PT, R71, 0x9, P2 ;  /* 0x000000094700780c */ /* 0x000fe40001764270 */
[----:B------:R-:W-:Y:S02]  /*7770*/  FMNMX.FTZ R9, R168, R9, !PT ;  /* 0x00000009a8097209 */ /* 0x000fe40007810000 */
[----:B------:R-:W-:Y:S02]  /*7780*/  FSEL R25, R25, -INF , !P5 ;  /* 0xff80000019197808 */ /* 0x000fe40006800000 */
[----:B------:R-:W-:Y:S02]  /*7790*/  FMNMX.FTZ R8, R70, R9, !PT ;  /* 0x0000000946087209 */ /* 0x000fe40007810000 */
[----:B------:R-:W-:-:S02]  /*77a0*/  ISETP.GT.AND P5, PT, R71, RZ, P2 ;  /* 0x000000ff4700720c */ /* 0x000fc400017a4270 */
[----:B------:R-:W-:Y:S02]  /*77b0*/  FMNMX.FTZ R8, R169, R8, !PT ;  /* 0x00000008a9087209 */ /* 0x000fe40007810000 */
[C---:B------:R-:W-:Y:S02]  /*77c0*/  ISETP.LT.OR P4, PT, R66.reuse, 0x2, P4 ;  /* 0x000000024200780c */ /* 0x040fe40002781670 */
[----:B------:R-:W-:Y:S02]  /*77d0*/  FMNMX.FTZ R8, R49, R8, !PT ;  /* 0x0000000831087209 */ /* 0x000fe40007810000 */
[C---:B------:R-:W-:Y:S02]  /*77e0*/  ISETP.LT.OR P3, PT, R66.reuse, 0xa, P3 ;  /* 0x0000000a4200780c */ /* 0x040fe40001f61670 */
[----:B------:R-:W-:Y:S02]  /*77f0*/  FMNMX.FTZ R9, R51, R8, !PT ;  /* 0x0000000833097209 */ /* 0x000fe40007810000 */
[----:B------:R-:W-:-:S02]  /*7800*/  ISETP.LT.OR P5, PT, R66, 0x1, P5 ;  /* 0x000000014200780c */ /* 0x000fc40002fa1670 */
[----:B------:R-:W-:Y:S02]  /*7810*/  FMNMX.FTZ R9, R50, R9, !PT ;  /* 0x0000000932097209 */ /* 0x000fe40007810000 */
[----:B------:R-:W-:Y:S02]  /*7820*/  FSEL R7, R7, -INF , !P4 ;  /* 0xff80000007077808 */ /* 0x000fe40006000000 */
[----:B------:R-:W-:Y:S02]  /*7830*/  FMNMX.FTZ R9, R10, R9, !PT ;  /* 0x000000090a097209 */ /* 0x000fe40007810000 */
[----:B------:R-:W-:Y:S02]  /*7840*/  FSEL R13, R13, -INF , !P3 ;  /* 0xff8000000d0d7808 */ /* 0x000fe40005800000 */
[----:B------:R-:W-:Y:S02]  /*7850*/  FMNMX.FTZ R9, R52, R9, !PT ;  /* 0x0000000934097209 */ /* 0x000fe40007810000 */
[----:B------:R-:W-:-:S02]  /*7860*/  ISETP.GT.AND P4, PT, R71, 0x10, P2 ;  /* 0x000000104700780c */ /* 0x000fc40001784270 */
[----:B------:R-:W-:Y:S02]  /*7870*/  FMNMX.FTZ R9, R14, R9, !PT ;  /* 0x000000090e097209 */ /* 0x000fe40007810000 */
[----:B------:R-:W-:Y:S02]  /*7880*/  ISETP.GT.AND P3, PT, R71, 0x18, P2 ;  /* 0x000000184700780c */ /* 0x000fe40001764270 */
[----:B------:R-:W-:Y:S02]  /*7890*/  FMNMX.FTZ R8, R12, R9, !PT ;  /* 0x000000090c087209 */ /* 0x000fe40007810000 */
[----:B------:R-:W-:Y:S02]  /*78a0*/  FSEL R73, R5, -INF , !P5 ;  /* 0xff80000005497808 */ /* 0x000fe40006800000 */
[----:B------:R-:W-:Y:S02]  /*78b0*/  FMNMX.FTZ R9, R53, R8, !PT ;  /* 0x0000000835097209 */ /* 0x000fe40007810000 */
[----:B------:R-:W-:-:S02]  /*78c0*/  ISETP.LT.OR P4, PT, R66, 0x11, P4 ;  /* 0x000000114200780c */ /* 0x000fc40002781670 */
[----:B------:R-:W-:Y:S02]  /*78d0*/  FMNMX.FTZ R8, R54, R9, !PT ;  /* 0x0000000936087209 */ /* 0x000fe40007810000 */
[----:B------:R-:W-:Y:S02]  /*78e0*/  ISETP.LT.OR P3, PT, R66, 0x19, P3 ;  /* 0x000000194200780c */ /* 0x000fe40001f61670 */
[----:B------:R-:W-:Y:S02]  /*78f0*/  FMNMX.FTZ R9, R55, R8, !PT ;  /* 0x0000000837097209 */ /* 0x000fe40007810000 */
[----:B------:R-:W-:Y:S02]  /*7900*/  FSEL R15, R15, -INF , !P4 ;  /* 0xff8000000f0f7808 */ /* 0x000fe40006000000 */
[----:B------:R-:W-:Y:S02]  /*7910*/  FMNMX.FTZ R8, R56, R9, !PT ;  /* 0x0000000938087209 */ /* 0x000fe40007810000 */
[----:B------:R-:W-:-:S02]  /*7920*/  FSEL R21, R21, -INF , !P3 ;  /* 0xff80000015157808 */ /* 0x000fc40005800000 */
        /* <DEDUP_REMOVED lines=13> */
[----:B------:R-:W-:Y:S02]  /*7a00*/  ISETP.GT.AND P4, PT, R71, 0x28, P2 ;  /* 0x000000284700780c */ /* 0x000fe40001784270 */
[----:B------:R-:W-:Y:S02]  /*7a10*/  FMNMX.FTZ R9, R63, R8, !PT ;  /* 0x000000083f097209 */ /* 0x000fe40007810000 */
[----:B------:R-:W-:Y:S02]  /*7a20*/  ISETP.GT.AND P3, PT, R71, 0x29, P2 ;  /* 0x000000294700780c */ /* 0x000fe40001764270 */
[C---:B------:R-:W-:Y:S01]  /*7a30*/  ISETP.LT.OR P4, PT, R66.reuse, 0x29, P4 ;  /* 0x000000294200780c */ /* 0x040fe20002781670 */
[----:B------:R-:W0:Y:S01]  /*7a40*/  SHFL.BFLY PT, R8, R9, 0x2, 0x1f ;  /* 0x0c401f0009087f89 */ /* 0x000e2200000e0000 */
[----:B------:R-:W-:-:S02]  /*7a50*/  ISETP.LT.OR P5, PT, R66, 0x2a, P3 ;  /* 0x0000002a4200780c */ /* 0x000fc40001fa1670 */
[----:B------:R-:W-:Y:S02]  /*7a60*/  ISETP.GT.AND P3, PT, R71, 0x31, P2 ;  /* 0x000000314700780c */ /* 0x000fe40001764270 */
[----:B------:R-:W-:Y:S02]  /*7a70*/  FSEL R27, R27, -INF , !P4 ;  /* 0xff8000001b1b7808 */ /* 0x000fe40006000000 */
[----:B------:R-:W-:Y:S02]  /*7a80*/  ISETP.GT.AND P4, PT, R71, 0x30, P2 ;  /* 0x000000304700780c */ /* 0x000fe40001784270 */
[C---:B------:R-:W-:Y:S02]  /*7a90*/  ISETP.LT.OR P3, PT, R66.reuse, 0x32, P3 ;  /* 0x000000324200780c */ /* 0x040fe40001f61670 */
[----:B------:R-:W-:Y:S02]  /*7aa0*/  ISETP.LT.OR P4, PT, R66, 0x31, P4 ;  /* 0x000000314200780c */ /* 0x000fe40002781670 */
[----:B------:R-:W-:-:S02]  /*7ab0*/  FSEL R30, R30, -INF , !P3 ;  /* 0xff8000001e1e7808 */ /* 0x000fc40005800000 */
[----:B------:R-:W-:Y:S02]  /*7ac0*/  ISETP.GT.AND P3, PT, R71, 0x40, P2 ;  /* 0x000000404700780c */ /* 0x000fe40001764270 */
[----:B------:R-:W-:Y:S02]  /*7ad0*/  FSEL R29, R29, -INF , !P4 ;  /* 0xff8000001d1d7808 */ /* 0x000fe40006000000 */
[----:B------:R-:W-:Y:S02]  /*7ae0*/  ISETP.GT.AND P4, PT, R71, 0x39, P2 ;  /* 0x000000394700780c */ /* 0x000fe40001784270 */
[C---:B------:R-:W-:Y:S02]  /*7af0*/  ISETP.LT.OR P3, PT, R66.reuse, 0x41, P3 ;  /* 0x000000414200780c */ /* 0x040fe40001f61670 */
[----:B------:R-:W-:Y:S02]  /*7b00*/  ISETP.LT.OR P4, PT, R66, 0x3a, P4 ;  /* 0x0000003a4200780c */ /* 0x000fe40002781670 */
[----:B0-----:R-:W-:-:S02]  /*7b10*/  FMNMX.FTZ R65, R9, R8, !PT ;  /* 0x0000000809417209 */ /* 0x001fc40007810000 */
[----:B------:R-:W-:Y:S02]  /*7b20*/  FSEL R28, R28, -INF , !P5 ;  /* 0xff8000001c1c7808 */ /* 0x000fe40006800000 */
[C---:B------:R-:W-:Y:S01]  /*7b30*/  ISETP.GT.AND P5, PT, R71.reuse, 0x38, P2 ;  /* 0x000000384700780c */ /* 0x040fe200017a4270 */
[----:B------:R-:W0:Y:S01]  /*7b40*/  SHFL.BFLY PT, R8, R65, 0x1, 0x1f ;  /* 0x0c201f0041087f89 */ /* 0x000e2200000e0000 */
[----:B------:R-:W-:Y:S02]  /*7b50*/  FSEL R32, R32, -INF , !P4 ;  /* 0xff80000020207808 */ /* 0x000fe40006000000 */
[----:B------:R-:W-:Y:S02]  /*7b60*/  ISETP.GT.AND P4, PT, R71, 0x48, P2 ;  /* 0x000000484700780c */ /* 0x000fe40001784270 */
[C---:B------:R-:W-:Y:S02]  /*7b70*/  ISETP.LT.OR P5, PT, R66.reuse, 0x39, P5 ;  /* 0x000000394200780c */ /* 0x040fe40002fa1670 */
[----:B------:R-:W-:-:S02]  /*7b80*/  ISETP.LT.OR P4, PT, R66, 0x49, P4 ;  /* 0x000000494200780c */ /* 0x000fc40002781670 */
[----:B0-----:R-:W-:-:S04]  /*7b90*/  FMNMX.FTZ R8, R65, R8, !PT ;  /* 0x0000000841087209 */ /* 0x001fc80007810000 */
[C---:B------:R-:W-:Y:S01]  /*7ba0*/  FSETP.NEU.FTZ.AND P6, PT, R8.reuse, -INF , PT ;  /* 0xff8000000800780b */ /* 0x040fe20003fdd000 */
[----:B------:R-:W-:-:S05]  /*7bb0*/  FMUL.FTZ R67, R8, UR10 ;  /* 0x0000000a08437c20 */ /* 0x000fca0008410000 */
[----:B------:R-:W-:-:S05]  /*7bc0*/  FSEL R9, R67, RZ, P6 ;  /* 0x000000ff43097208 */ /* 0x000fca0003000000 */
[--C-:B------:R-:W-:Y:S01]  /*7bd0*/  FFMA.FTZ R176, R74, UR10, -R9.reuse ;  /* 0x0000000a4ab07c23 */ /* 0x100fe20008010809 */
[----:B------:R-:W-:Y:S01]  /*7be0*/  FMNMX.FTZ R74, R73, R6, !PT ;  /* 0x00000006494a7209 */ /* 0x000fe20007810000 */
[--C-:B------:R-:W-:Y:S01]  /*7bf0*/  FFMA.FTZ R178, R68, UR10, -R9.reuse ;  /* 0x0000000a44b27c23 */ /* 0x100fe20008010809 */
[----:B------:R-:W-:Y:S01]  /*7c00*/  FSEL R68, R31, -INF , !P5 ;  /* 0xff8000001f447808 */ /* 0x000fe20006800000 */
[--C-:B------:R-:W-:Y:S01]  /*7c10*/  FFMA.FTZ R182, R76, UR10, -R9.reuse ;  /* 0x0000000a4cb67c23 */ /* 0x100fe20008010809 */
[----:B------:R-:W-:Y:S01]  /*7c20*/  FMNMX.FTZ R74, R7, R74, !PT ;  /* 0x0000004a074a7209 */ /* 0x000fe20007810000 */
[--C-:B------:R-:W-:Y:S01]  /*7c30*/  FFMA.FTZ R76, R70, UR10, -R9.reuse ;  /* 0x0000000a464c7c23 */ /* 0x100fe20008010809 */
[----:B------:R-:W-:Y:S01]  /*7c40*/  ISETP.GT.AND P5, PT, R71, 0x41, P2 ;  /* 0x000000414700780c */ /* 0x000fe200017a4270 */
[--C-:B------:R-:W-:Y:S01]  /*7c50*/  FFMA.FTZ R170, R51, UR10, -R9.reuse ;  /* 0x0000000a33aa7c23 */ /* 0x100fe20008010809 */
[----:B------:R-:W-:Y:S01]  /*7c60*/  FMNMX.FTZ R74, R11, R74, !PT ;  /* 0x0000004a0b4a7209 */ /* 0x000fe20007810000 */
[--C-:B------:R-:W-:Y:S01]  /*7c70*/  FFMA.FTZ R67, R164, UR10, -R9.reuse ;  /* 0x0000000aa4437c23 */ /* 0x100fe20008010809 */
[----:B------:R-:W-:Y:S01]  /*7c80*/  ISETP.LT.OR P5, PT, R66, 0x42, P5 ;  /* 0x000000424200780c */ /* 0x000fe20002fa1670 */
        /* <DEDUP_REMOVED lines=14> */
[----:B------:R0:W-:Y:S01]  /*7d70*/  MUFU.EX2 R31, R160 ;  /* 0x000000a0001f7308 */ /* 0x0001e20000000800 */
[----:B------:R-:W-:Y:S01]  /*7d80*/  FSEL R70, R37, -INF , !P5 ;  /* 0xff80000025467808 */ /* 0x000fe20006800000 */
        /* <DEDUP_REMOVED lines=8> */
[--C-:B0-----:R-:W-:Y:S01]  /*7e10*/  FFMA.FTZ R160, R53, UR10, -R9.reuse ;  /* 0x0000000a35a07c23 */ /* 0x101fe20008010809 */
[----:B------:R-:W-:Y:S01]  /*7e20*/  FMNMX.FTZ R72, R26, R75, !PT ;  /* 0x0000004b1a487209 */ /* 0x000fe20007810000 */
[--C-:B------:R-:W-:Y:S01]  /*7e30*/  FFMA.FTZ R156, R57, UR10, -R9.reuse ;  /* 0x0000000a399c7c23 */ /* 0x100fe20008010809 */
[----:B------:R-:W-:Y:S01]  /*7e40*/  ISETP.LT.OR P3, PT, R66, 0x4a, P3 ;  /* 0x0000004a4200780c */ /* 0x000fe20001f61670 */
[----:B------:R-:W-:Y:S01]  /*7e50*/  MUFU.EX2 R65, R65 ;  /* 0x0000004100417308 */ /* 0x000fe20000000800 */
        /* <DEDUP_REMOVED lines=17> */
[----:B------:R-:W-:Y:S01]  /*7f70*/  FFMA.FTZ R63, R63, UR10, -R9 ;  /* 0x0000000a3f3f7c23 */ /* 0x000fe20008010809 */
[----:B------:R-:W-:Y:S01]  /*7f80*/  ISETP.LT.OR P4, PT, R66, 0x52, P4 ;  /* 0x000000524200780c */ /* 0x000fe20002781670 */
[----:B------:R-:W-:Y:S01]  /*7f90*/  MUFU.EX2 R180, R180 ;  /* 0x000000b400b47308 */ /* 0x000fe20000000800 */
[----:B------:R-:W-:-:S02]  /*7fa0*/  FMNMX.FTZ R74, R32, R75, !PT ;  /* 0x0000004b204a7209 */ /* 0x000fc40007810000 */
[----:B------:R-:W-:Y:S02]  /*7fb0*/  FSEL R38, R38, -INF , !P4 ;  /* 0xff80000026267808 */ /* 0x000fe40006000000 */
[----:B------:R-:W-:Y:S01]  /*7fc0*/  FMNMX.FTZ R37, R69, R74, !PT ;  /* 0x0000004a45257209 */ /* 0x000fe20007810000 */
[----:B------:R-:W-:Y:S01]  /*7fd0*/  FFMA.FTZ R74, R49, UR10, -R9 ;  /* 0x0000000a314a7c23 */ /* 0x000fe20008010809 */
[----:B------:R-:W-:Y:S01]  /*7fe0*/  ISETP.LT.OR P3, PT, R66, 0x59, P3 ;  /* 0x000000594200780c */ /* 0x000fe20001f61670 */
[----:B------:R-:W-:Y:S01]  /*7ff0*/  MUFU.EX2 R182, R182 ;  /* 0x000000b600b67308 */ /* 0x000fe20000000800 */
[----:B------:R-:W-:Y:S02]  /*8000*/  FMNMX.FTZ R75, R34, R37, !PT ;  /* 0x00000025224b7209 */ /* 0x000fe40007810000 */
[----:B------:R-:W-:Y:S02]  /*8010*/  ISETP.GT.AND P4, PT, R71, 0x60, P2 ;  /* 0x000000604700780c */ /* 0x000fe40001784270 */
[----:B------:R-:W-:-:S02]  /*8020*/  FMNMX.FTZ R75, R72, R75, !PT ;  /* 0x0000004b484b7209 */ /* 0x000fc40007810000 */
[----:B------:R-:W-:Y:S01]  /*8030*/  ISETP.GT.AND P5, PT, R71, 0x59, P2 ;  /* 0x000000594700780c */ /* 0x000fe200017a4270 */
[----:B------:R-:W-:Y:S01]  /*8040*/  MUFU.EX2 R67, R67 ;  /* 0x0000004300437308 */ /* 0x000fe20000000800 */
[----:B------:R-:W-:Y:S02]  /*8050*/  FMNMX.FTZ R75, R36, R75, !PT ;  /* 0x0000004b244b7209 */ /* 0x000fe40007810000 */
[----:B------:R-:W-:Y:S01]  /*8060*/  FSEL R49, R39, -INF , !P3 ;  /* 0xff80000027317808 */ /* 0x000fe20005800000 */
[----:B------:R-:W-:Y:S01]  /*8070*/  FFMA.FTZ R39, R50, UR10, -R9 ;  /* 0x0000000a32277c23 */ /* 0x000fe20008010809 */
[----:B------:R-:W-:Y:S02]  /*8080*/  FMNMX.FTZ R75, R70, R75, !PT ;  /* 0x0000004b464b7209 */ /* 0x000fe40007810000 */
[C---:B------:R-:W-:Y:S01]  /*8090*/  ISETP.LT.OR P4, PT, R66.reuse, 0x61, P4 ;  /* 0x000000614200780c */ /* 0x040fe20002781670 */
[----:B------:R-:W-:Y:S01]  /*80a0*/  MUFU.EX2 R176, R176 ;  /* 0x000000b000b07308 */ /* 0x000fe20000000800 */
[----:B------:R-:W-:-:S02]  /*80b0*/  ISETP.LT.OR P5, PT, R66, 0x5a, P5 ;  /* 0x0000005a4200780c */ /* 0x000fc40002fa1670 */
[----:B------:R-:W-:Y:S02]  /*80c0*/  FMNMX.FTZ R50, R38, R75, !PT ;  /* 0x0000004b26327209 */ /* 0x000fe40007810000 */
[----:B------:R-:W-:Y:S02]  /*80d0*/  FSEL R51, R41, -INF , !P4 ;  /* 0xff80000029337808 */ /* 0x000fe40006000000 */
[----:B------:R-:W-:Y:S01]  /*80e0*/  ISETP.GT.AND P3, PT, R71, 0x61, P2 ;  /* 0x000000614700780c */ /* 0x000fe20001764270 */
[----:B------:R-:W-:Y:S01]  /*80f0*/  MUFU.EX2 R5, R5 ;  /* 0x0000000500057308 */ /* 0x000fe20000000800 */
[----:B------:R-:W-:Y:S02]  /*8100*/  FSEL R40, R40, -INF , !P5 ;  /* 0xff80000028287808 */ /* 0x000fe40006800000 */
[----:B------:R-:W-:Y:S02]  /*8110*/  FMNMX.FTZ R41, R49, R50, !PT ;  /* 0x0000003231297209 */ /* 0x000fe40007810000 */
[----:B------:R-:W-:-:S02]  /*8120*/  ISETP.GT.AND P5, PT, R71, 0x68, P2 ;  /* 0x000000684700780c */ /* 0x000fc400017a4270 */
[----:B------:R-:W-:Y:S01]  /*8130*/  ISETP.LT.OR P3, PT, R66, 0x62, P3 ;  /* 0x000000624200780c */ /* 0x000fe20001f61670 */
[----:B------:R-:W-:Y:S01]  /*8140*/  MUFU.EX2 R178, R178 ;  /* 0x000000b200b27308 */ /* 0x000fe20000000800 */
[----:B------:R-:W-:Y:S02]  /*8150*/  FMNMX.FTZ R50, R40, R41, !PT ;  /* 0x0000002928327209 */ /* 0x000fe40007810000 */
[----:B------:R-:W-:Y:S02]  /*8160*/  ISETP.LT.OR P5, PT, R66, 0x69, P5 ;  /* 0x000000694200780c */ /* 0x000fe40002fa1670 */
[----:B------:R-:W-:Y:S02]  /*8170*/  ISETP.GT.AND P4, PT, R71, 0x69, P2 ;  /* 0x000000694700780c */ /* 0x000fe40001784270 */
[----:B------:R-:W-:Y:S01]  /*8180*/  FSEL R42, R42, -INF , !P3 ;  /* 0xff8000002a2a7808 */ /* 0x000fe20005800000 */
[----:B------:R-:W-:Y:S01]  /*8190*/  MUFU.EX2 R172, R172 ;  /* 0x000000ac00ac7308 */ /* 0x000fe20000000800 */
[----:B------:R-:W-:-:S02]  /*81a0*/  FMNMX.FTZ R41, R51, R50, !PT ;  /* 0x0000003233297209 */ /* 0x000fc40007810000 */
[----:B------:R-:W-:Y:S02]  /*81b0*/  FSEL R10, R43, -INF , !P5 ;  /* 0xff8000002b0a7808 */ /* 0x000fe40006800000 */
[C---:B------:R-:W-:Y:S02]  /*81c0*/  ISETP.GT.AND P3, PT, R71.reuse, 0x70, P2 ;  /* 0x000000704700780c */ /* 0x040fe40001764270 */
[----:B------:R-:W-:Y:S01]  /*81d0*/  ISETP.LT.OR P4, PT, R66, 0x6a, P4 ;  /* 0x0000006a4200780c */ /* 0x000fe20002781670 */
[----:B------:R-:W-:Y:S01]  /*81e0*/  MUFU.EX2 R33, R33 ;  /* 0x0000002100217308 */ /* 0x000fe20000000800 */
[----:B------:R-:W-:Y:S02]  /*81f0*/  FMNMX.FTZ R43, R42, R41, !PT ;  /* 0x000000292a2b7209 */ /* 0x000fe40007810000 */
[----:B------:R-:W-:Y:S02]  /*8200*/  ISETP.GT.AND P5, PT, R71, 0x71, P2 ;  /* 0x000000714700780c */ /* 0x000fe400017a4270 */
[----:B------:R-:W-:-:S02]  /*8210*/  FSEL R44, R44, -INF , !P4 ;  /* 0xff8000002c2c7808 */ /* 0x000fc40006000000 */
[----:B------:R-:W-:Y:S01]  /*8220*/  ISETP.LT.OR P3, PT, R66, 0x71, P3 ;  /* 0x000000714200780c */ /* 0x000fe20001f61670 */
[----:B------:R-:W-:Y:S01]  /*8230*/  MUFU.EX2 R174, R174 ;  /* 0x000000ae00ae7308 */ /* 0x000fe20000000800 */
[----:B------:R-:W-:Y:S02]  /*8240*/  FMNMX.FTZ R43, R10, R43, !PT ;  /* 0x0000002b0a2b7209 */ /* 0x000fe40007810000 */
[----:B------:R-:W-:Y:S02]  /*8250*/  ISETP.GT.AND P4, PT, R71, 0x78, P2 ;  /* 0x000000784700780c */ /* 0x000fe40001784270 */
[----:B------:R-:W-:Y:S02]  /*8260*/  ISETP.LT.OR P5, PT, R66, 0x72, P5 ;  /* 0x000000724200780c */ /* 0x000fe40002fa1670 */
[----:B------:R-:W-:Y:S01]  /*8270*/  FSEL R50, R45, -INF , !P3 ;  /* 0xff8000002d327808 */ /* 0x000fe20005800000 */
[----:B------:R-:W-:Y:S01]  /*8280*/  MUFU.EX2 R35, R76 ;  /* 0x0000004c00237308 */ /* 0x000fe20000000800 */
[----:B------:R-:W-:-:S02]  /*8290*/  FMNMX.FTZ R43, R44, R43, !PT ;  /* 0x0000002b2c2b7209 */ /* 0x000fc40007810000 */
[----:B------:R-:W-:Y:S02]  /*82a0*/  ISETP.GT.AND P2, PT, R71, 0x79, P2 ;  /* 0x000000794700780c */ /* 0x000fe40001744270 */
[----:B------:R-:W-:Y:S02]  /*82b0*/  ISETP.LT.OR P4, PT, R66, 0x79, P4 ;  /* 0x000000794200780c */ /* 0x000fe40002781670 */
[----:B------:R-:W-:Y:S01]  /*82c0*/  FSEL R46, R46, -INF , !P5 ;  /* 0xff8000002e2e7808 */ /* 0x000fe20006800000 */
[----:B------:R-:W-:Y:S01]  /*82d0*/  MUFU.EX2 R168, R168 ;  /* 0x000000a800a87308 */ /* 0x000fe20000000800 */
[----:B------:R-:W-:Y:S02]  /*82e0*/  FMNMX.FTZ R43, R50, R43, !PT ;  /* 0x0000002b322b7209 */ /* 0x000fe40007810000 */
[----:B------:R-:W-:Y:S02]  /*82f0*/  ISETP.LT.OR P2, PT, R66, 0x7a, P2 ;  /* 0x0000007a4200780c */ /* 0x000fe40001741670 */
[----:B------:R-:W-:Y:S01]  /*8300*/  FSEL R14, R47, -INF , !P4 ;  /* 0xff8000002f0e7808 */ /* 0x000fe20006000000 */
[----:B------:R-:W-:Y:S01]  /*8310*/  FFMA.FTZ R47, R12, UR10, -R9 ;  /* 0x0000000a0c2f7c23 */ /* 0x000fe20008010809 */
[----:B------:R-:W-:Y:S01]  /*8320*/  FMNMX.FTZ R45, R46, R43, !PT ;  /* 0x0000002b2e2d7209 */ /* 0x000fe20007810000 */
[----:B------:R-:W-:Y:S01]  /*8330*/  MUFU.EX2 R37, R74 ;  /* 0x0000004a00257308 */ /* 0x000fe20000000800 */
[----:B------:R-:W-:-:S02]  /*8340*/  FSEL R48, R48, -INF , !P2 ;  /* 0xff80000030307808 */ /* 0x000fc40005000000 */
[----:B------:R-:W-:Y:S02]  /*8350*/  FMNMX.FTZ R45, R14, R45, !PT ;  /* 0x0000002d0e2d7209 */ /* 0x000fe40007810000 */
[----:B------:R-:W-:Y:S02]  /*8360*/  FSEL R59, R8, RZ, P6 ;  /* 0x000000ff083b7208 */ /* 0x000fe40003000000 */
[----:B------:R-:W-:Y:S01]  /*8370*/  FMNMX.FTZ R12, R48, R45, !PT ;  /* 0x0000002d300c7209 */ /* 0x000fe20007810000 */
[----:B------:R-:W-:Y:S01]  /*8380*/  FFMA.FTZ R45, R54, UR10, -R9 ;  /* 0x0000000a362d7c23 */ /* 0x000fe20008010809 */
[----:B------:R-:W-:Y:S01]  /*8390*/  MUFU.EX2 R170, R170 ;  /* 0x000000aa00aa7308 */ /* 0x000fe20000000800 */
[----:B------:R-:W-:Y:S02]  /*83a0*/  FADD.FTZ R4, -R59, R4 ;  /* 0x000000043b047221 */ /* 0x000fe40000010100 */
[----:B------:R-:W0:Y:S02]  /*83b0*/  SHFL.BFLY PT, R71, R12, 0x2, 0x1f ;  /* 0x0c401f000c477f89 */ /* 0x000e2400000e0000 */
[----:B------:R-:W-:-:S03]  /*83c0*/  FMUL.FTZ R4, R4, UR10 ;  /* 0x0000000a04047c20 */ /* 0x000fc60008410000 */
[----:B------:R-:W-:Y:S08]  /*83d0*/  MUFU.EX2 R39, R39 ;  /* 0x0000002700277308 */ /* 0x000ff00000000800 */
[----:B------:R-:W1:Y:S08]  /*83e0*/  MUFU.EX2 R4, R4 ;  /* 0x0000000400047308 */ /* 0x000e700000000800 */
[----:B------:R-:W2:Y:S01]  /*83f0*/  MUFU.EX2 R164, R164 ;  /* 0x000000a400a47308 */ /* 0x000ea20000000800 */
[----:B0-----:R-:W-:-:S05]  /*8400*/  FMNMX.FTZ R71, R12, R71, !PT ;  /* 0x000000470c477209 */ /* 0x001fca0007810000 */
[----:B------:R-:W0:Y:S02]  /*8410*/  SHFL.BFLY PT, R12, R71, 0x1, 0x1f ;  /* 0x0c201f00470c7f89 */ /* 0x000e2400000e0000 */
[----:B------:R3:W4:Y:S01]  /*8420*/  MUFU.EX2 R41, R52 ;  /* 0x0000003400297308 */ /* 0x0007220000000800 */
[-C--:B-1----:R-:W-:Y:S01]  /*8430*/  FMUL.FTZ R88, R88, R4.reuse ;  /* 0x0000000458587220 */ /* 0x082fe20000410000 */
[-C--:B------:R-:W-:Y:S01]  /*8440*/  FMUL.FTZ R89, R89, R4.reuse ;  /* 0x0000000459597220 */ /* 0x080fe20000410000 */
[-C--:B------:R-:W-:Y:S01]  /*8450*/  FMUL.FTZ R92, R92, R4.reuse ;  /* 0x000000045c5c7220 */ /* 0x080fe20000410000 */
[-C--:B------:R-:W-:Y:S01]  /*8460*/  FMUL.FTZ R93, R93, R4.reuse ;  /* 0x000000045d5d7220 */ /* 0x080fe20000410000 */
[-C--:B------:R-:W-:Y:S01]  /*8470*/  FMUL.FTZ R96, R96, R4.reuse ;  /* 0x0000000460607220 */ /* 0x080fe20000410000 */
[-C--:B------:R-:W-:Y:S01]  /*8480*/  FMUL.FTZ R97, R97, R4.reuse ;  /* 0x0000000461617220 */ /* 0x080fe20000410000 */
[-C--:B------:R-:W-:Y:S01]  /*8490*/  FMUL.FTZ R100, R100, R4.reuse ;  /* 0x0000000464647220 */ /* 0x080fe20000410000 */
[----:B------:R-:W1:Y:S01]  /*84a0*/  MUFU.EX2 R166, R166 ;  /* 0x000000a600a67308 */ /* 0x000e620000000800 */
[-C--:B------:R-:W-:Y:S01]  /*84b0*/  FMUL.FTZ R101, R101, R4.reuse ;  /* 0x0000000465657220 */ /* 0x080fe20000410000 */
[-C--:B------:R-:W-:Y:S01]  /*84c0*/  FMUL.FTZ R104, R104, R4.reuse ;  /* 0x0000000468687220 */ /* 0x080fe20000410000 */
[-C--:B------:R-:W-:Y:S01]  /*84d0*/  FMUL.FTZ R105, R105, R4.reuse ;  /* 0x0000000469697220 */ /* 0x080fe20000410000 */
[-C--:B------:R-:W-:Y:S01]  /*84e0*/  FMUL.FTZ R108, R108, R4.reuse ;  /* 0x000000046c6c7220 */ /* 0x080fe20000410000 */
[-C--:B------:R-:W-:Y:S01]  /*84f0*/  FMUL.FTZ R109, R109, R4.reuse ;  /* 0x000000046d6d7220 */ /* 0x080fe20000410000 */
[-C--:B------:R-:W-:Y:S01]  /*8500*/  FMUL.FTZ R112, R112, R4.reuse ;  /* 0x0000000470707220 */ /* 0x080fe20000410000 */
[-C--:B------:R-:W-:Y:S01]  /*8510*/  FMUL.FTZ R113, R113, R4.reuse ;  /* 0x0000000471717220 */ /* 0x080fe20000410000 */
[----:B------:R-:W5:Y:S01]  /*8520*/  MUFU.EX2 R43, R47 ;  /* 0x0000002f002b7308 */ /* 0x000f620000000800 */
[-C--:B------:R-:W-:Y:S01]  /*8530*/  FMUL.FTZ R116, R116, R4.reuse ;  /* 0x0000000474747220 */ /* 0x080fe20000410000 */
[-C--:B------:R-:W-:Y:S01]  /*8540*/  FMUL.FTZ R117, R117, R4.reuse ;  /* 0x0000000475757220 */ /* 0x080fe20000410000 */
[-C--:B------:R-:W-:Y:S01]  /*8550*/  FMUL.FTZ R120, R120, R4.reuse ;  /* 0x0000000478787220 */ /* 0x080fe20000410000 */
[-C--:B------:R-:W-:Y:S01]  /*8560*/  FMUL.FTZ R121, R121, R4.reuse ;  /* 0x0000000479797220 */ /* 0x080fe20000410000 */
[-C--:B------:R-:W-:Y:S01]  /*8570*/  FMUL.FTZ R124, R124, R4.reuse ;  /* 0x000000047c7c7220 */ /* 0x080fe20000410000 */
[----:B------:R-:W-:Y:S01]  /*8580*/  FMUL.FTZ R125, R125, R4 ;  /* 0x000000047d7d7220 */ /* 0x000fe20000410000 */
[----:B0-----:R-:W-:Y:S01]  /*8590*/  FMNMX.FTZ R9, R71, R12, !PT ;  /* 0x0000000c47097209 */ /* 0x001fe20007810000 */
[----:B------:R-:W-:Y:S01]  /*85a0*/  MUFU.EX2 R160, R160 ;  /* 0x000000a000a07308 */ /* 0x000fe20000000800 */
[-C--:B------:R-:W-:Y:S01]  /*85b0*/  FMUL.FTZ R128, R128, R4.reuse ;  /* 0x0000000480807220 */ /* 0x080fe20000410000 */
[-C--:B------:R-:W-:Y:S01]  /*85c0*/  FMUL.FTZ R129, R129, R4.reuse ;  /* 0x0000000481817220 */ /* 0x080fe20000410000 */
[C---:B------:R-:W-:Y:S01]  /*85d0*/  FSETP.NEU.FTZ.AND P2, PT, R9.reuse, -INF , PT ;  /* 0xff8000000900780b */ /* 0x040fe20003f5d000 */
[----:B------:R-:W-:Y:S01]  /*85e0*/  FMUL.FTZ R61, R9, UR10 ;  /* 0x0000000a093d7c20 */ /* 0x000fe20008410000 */
[-C--:B------:R-:W-:Y:S01]  /*85f0*/  FMUL.FTZ R132, R132, R4.reuse ;  /* 0x0000000484847220 */ /* 0x080fe20000410000 */
[-C--:B------:R-:W-:Y:S01]  /*8600*/  FMUL.FTZ R133, R133, R4.reuse ;  /* 0x0000000485857220 */ /* 0x080fe20000410000 */
[-C--:B------:R-:W-:Y:S01]  /*8610*/  FMUL.FTZ R136, R136, R4.reuse ;  /* 0x0000000488887220 */ /* 0x080fe20000410000 */
[----:B------:R-:W-:Y:S01]  /*8620*/  MUFU.EX2 R45, R45 ;  /* 0x0000002d002d7308 */ /* 0x000fe20000000800 */
[----:B------:R-:W-:Y:S01]  /*8630*/  FSEL R61, R61, RZ, P2 ;  /* 0x000000ff3d3d7208 */ /* 0x000fe20001000000 */
[-C--:B------:R-:W-:Y:S01]  /*8640*/  FMUL.FTZ R137, R137, R4.reuse ;  /* 0x0000000489897220 */ /* 0x080fe20000410000 */
[-C--:B------:R-:W-:Y:S01]  /*8650*/  FMUL.FTZ R140, R140, R4.reuse ;  /* 0x000000048c8c7220 */ /* 0x080fe20000410000 */
[-C--:B------:R-:W-:Y:S01]  /*8660*/  FMUL.FTZ R141, R141, R4.reuse ;  /* 0x000000048d8d7220 */ /* 0x080fe20000410000 */
[----:B------:R-:W-:Y:S01]  /*8670*/  FMUL.FTZ R144, R144, R4 ;  /* 0x0000000490907220 */ /* 0x000fe20000410000 */
[----:B------:R-:W-:Y:S01]  /*8680*/  FFMA.FTZ R12, R7, UR10, -R61 ;  /* 0x0000000a070c7c23 */ /* 0x000fe2000801083d */
[----:B------:R-:W-:Y:S01]  /*8690*/  FFMA.FTZ R7, R4, R2, R65 ;  /* 0x0000000204077223 */ /* 0x000fe20000010041 */
[--C-:B------:R-:W-:Y:S01]  /*86a0*/  FFMA.FTZ R183, R11, UR10, -R61.reuse ;  /* 0x0000000a0bb77c23 */ /* 0x100fe2000801083d */
[--C-:B------:R-:W-:Y:S01]  /*86b0*/  FFMA.FTZ R181, R73, UR10, -R61.reuse ;  /* 0x0000000a49b57c23 */ /* 0x100fe2000801083d */
[----:B---3--:R-:W-:Y:S01]  /*86c0*/  FFMA.FTZ R52, R13, UR10, -R61 ;  /* 0x0000000a0d347c23 */ /* 0x008fe2000801083d */
[----:B------:R-:W-:Y:S01]  /*86d0*/  FADD.FTZ R7, R180, R7 ;  /* 0x00000007b4077221 */ /* 0x000fe20000010000 */
[----:B------:R-:W-:Y:S01]  /*86e0*/  MUFU.EX2 R12, R12 ;  /* 0x0000000c000c7308 */ /* 0x000fe20000000800 */
[--C-:B------:R-:W-:Y:S01]  /*86f0*/  FFMA.FTZ R177, R15, UR10, -R61.reuse ;  /* 0x0000000a0fb17c23 */ /* 0x100fe2000801083d */
[----:B------:R-:W-:Y:S01]  /*8700*/  FFMA.FTZ R20, R20, UR10, -R61 ;  /* 0x0000000a14147c23 */ /* 0x000fe2000801083d */
[----:B------:R-:W-:Y:S01]  /*8710*/  FADD.FTZ R2, R182, R7 ;  /* 0x00000007b6027221 */ /* 0x000fe20000010000 */
[--C-:B------:R-:W-:Y:S01]  /*8720*/  FFMA.FTZ R179, R21, UR10, -R61.reuse ;  /* 0x0000000a15b37c23 */ /* 0x100fe2000801083d */
[--C-:B------:R-:W-:Y:S01]  /*8730*/  FFMA.FTZ R24, R24, UR10, -R61.reuse ;  /* 0x0000000a18187c23 */ /* 0x100fe2000801083d */
[--C-:B------:R-:W-:Y:S01]  /*8740*/  FFMA.FTZ R173, R25, UR10, -R61.reuse ;  /* 0x0000000a19ad7c23 */ /* 0x100fe2000801083d */
[----:B------:R-:W-:Y:S01]  /*8750*/  FADD.FTZ R7, R67, R2 ;  /* 0x0000000243077221 */ /* 0x000fe20000010000 */
[----:B------:R-:W-:Y:S01]  /*8760*/  MUFU.EX2 R181, R181 ;  /* 0x000000b500b57308 */ /* 0x000fe20000000800 */
[--C-:B------:R-:W-:Y:S01]  /*8770*/  FFMA.FTZ R26, R26, UR10, -R61.reuse ;  /* 0x0000000a1a1a7c23 */ /* 0x100fe2000801083d */
[----:B------:R-:W-:Y:S01]  /*8780*/  FFMA.FTZ R175, R27, UR10, -R61 ;  /* 0x0000000a1baf7c23 */ /* 0x000fe2000801083d */
[----:B------:R-:W-:Y:S01]  /*8790*/  FADD.FTZ R2, R176, R7 ;  /* 0x00000007b0027221 */ /* 0x000fe20000010000 */
[----:B------:R-:W-:Y:S01]  /*87a0*/  F2FP.F16.F32.PACK_AB R176, R5, R176 ;  /* 0x000000b005b0723e */ /* 0x000fe200000000ff */
[--C-:B------:R-:W-:Y:S01]  /*87b0*/  FFMA.FTZ R28, R28, UR10, -R61.reuse ;  /* 0x0000000a1c1c7c23 */ /* 0x100fe2000801083d */
[--C-:B------:R-:W-:Y:S01]  /*87c0*/  FFMA.FTZ R169, R29, UR10, -R61.reuse ;  /* 0x0000000a1da97c23 */ /* 0x100fe2000801083d */
        /* <DEDUP_REMOVED lines=21> */
[----:B------:R-:W-:Y:S01]  /*8920*/  FSEL R7, R9, RZ, P2 ;  /* 0x000000ff09077208 */ /* 0x000fe20001000000 */
[--C-:B------:R-:W-:Y:S01]  /*8930*/  FFMA.FTZ R42, R42, UR10, -R61.reuse ;  /* 0x0000000a2a2a7c23 */ /* 0x100fe2000801083d */
[--C-:B------:R-:W-:Y:S01]  /*8940*/  FFMA.FTZ R10, R10, UR10, -R61.reuse ;  /* 0x0000000a0a0a7c23 */ /* 0x100fe2000801083d */
[----:B------:R-:W-:Y:S01]  /*8950*/  FADD.FTZ R11, R35, R2 ;  /* 0x00000002230b7221 */ /* 0x000fe20000010000 */
[----:B------:R-:W-:Y:S01]  /*8960*/  MUFU.EX2 R177, R177 ;  /* 0x000000b100b17308 */ /* 0x000fe20000000800 */
[----:B------:R-:W-:Y:S01]  /*8970*/  FADD.FTZ R7, -R7, R6 ;  /* 0x0000000607077221 */ /* 0x000fe20000010100 */
[----:B------:R-:W-:Y:S01]  /*8980*/  FFMA.FTZ R44, R44, UR10, -R61 ;  /* 0x0000000a2c2c7c23 */ /* 0x000fe2000801083d */
[----:B------:R-:W-:Y:S01]  /*8990*/  FADD.FTZ R2, R168, R11 ;  /* 0x0000000ba8027221 */ /* 0x000fe20000010000 */
[--C-:B------:R-:W-:Y:S01]  /*89a0*/  FFMA.FTZ R50, R50, UR10, -R61.reuse ;  /* 0x0000000a32327c23 */ /* 0x100fe2000801083d */
[----:B------:R-:W-:Y:S01]  /*89b0*/  FMUL.FTZ R6, R7, UR10 ;  /* 0x0000000a07067c20 */ /* 0x000fe20008410000 */
[--C-:B------:R-:W-:Y:S01]  /*89c0*/  FFMA.FTZ R46, R46, UR10, -R61.reuse ;  /* 0x0000000a2e2e7c23 */ /* 0x100fe2000801083d */
[----:B------:R-:W-:Y:S01]  /*89d0*/  FADD.FTZ R7, R37, R2 ;  /* 0x0000000225077221 */ /* 0x000fe20000010000 */
[----:B------:R-:W-:Y:S01]  /*89e0*/  MUFU.EX2 R47, R56 ;  /* 0x00000038002f7308 */ /* 0x000fe20000000800 */
[--C-:B------:R-:W-:Y:S01]  /*89f0*/  FFMA.FTZ R14, R14, UR10, -R61.reuse ;  /* 0x0000000a0e0e7c23 */ /* 0x100fe2000801083d */
[----:B------:R-:W-:Y:S01]  /*8a00*/  FFMA.FTZ R48, R48, UR10, -R61 ;  /* 0x0000000a30307c23 */ /* 0x000fe2000801083d */
[----:B------:R-:W-:Y:S01]  /*8a10*/  FADD.FTZ R2, R170, R7 ;  /* 0x00000007aa027221 */ /* 0x000fe20000010000 */
[----:B------:R-:W-:Y:S01]  /*8a20*/  IMAD.U32 R13, RZ, RZ, UR47 ;  /* 0x0000002fff0d7e24 */ /* 0x000fe2000f8e00ff */
[----:B------:R-:W-:Y:S01]  /*8a30*/  ISETP.GT.AND P2, PT, R3, UR61, PT ;  /* 0x0000003d03007c0c */ /* 0x000fe2000bf44270 */
[----:B------:R-:W-:Y:S01]  /*8a40*/  UMOV UR47, UR60 ;  /* 0x0000003c002f7c82 */ /* 0x000fe20008000000 */
[----:B------:R-:W-:Y:S01]  /*8a50*/  FADD.FTZ R7, R39, R2 ;  /* 0x0000000227077221 */ /* 0x000fe20000010000 */
[----:B------:R-:W0:Y:S01]  /*8a60*/  MUFU.EX2 R6, R6 ;  /* 0x0000000600067308 */ /* 0x000e220000000800 */
[----:B------:R-:W-:Y:S01]  /*8a70*/  @!P1 LEA R13, R13, UR41, 0x3 ;  /* 0x000000290d0d9c11 */ /* 0x000fe2000f8e18ff */
[-C--:B------:R-:W-:Y:S01]  /*8a80*/  FMUL.FTZ R145, R145, R4.reuse ;  /* 0x0000000491917220 */ /* 0x080fe20000410000 */
[----:B--2---:R-:W-:Y:S01]  /*8a90*/  FADD.FTZ R2, R164, R7 ;  /* 0x00000007a4027221 */ /* 0x004fe20000010000 */
[-C--:B------:R-:W-:Y:S01]  /*8aa0*/  FMUL.FTZ R148, R148, R4.reuse ;  /* 0x0000000494947220 */ /* 0x080fe20000410000 */
[----:B------:R-:W-:Y:S01]  /*8ab0*/  FMUL.FTZ R149, R149, R4 ;  /* 0x0000000495957220 */ /* 0x000fe20000410000 */
[----:B------:R-:W-:-:S02]  /*8ac0*/  @!P1 VIADD R13, R13, 0x28860 ;  /* 0x000288600d0d9836 */ /* 0x000fc40000000000 */
[----:B----4-:R-:W-:Y:S01]  /*8ad0*/  FADD.FTZ R7, R41, R2 ;  /* 0x0000000229077221 */ /* 0x010fe20000010000 */
[----:B------:R-:W-:Y:S01]  /*8ae0*/  MUFU.EX2 R20, R20 ;  /* 0x0000001400147308 */ /* 0x000fe20000000800 */
[----:B------:R-:W-:Y:S01]  /*8af0*/  F2FP.F16.F32.PACK_AB R180, R180, R65 ;  /* 0x00000041b4b4723e */ /* 0x000fe200000000ff */
[----:B------:R-:W-:Y:S02]  /*8b00*/  VIADD R3, R3, 0xffffffff ;  /* 0xffffffff03037836 */ /* 0x000fe40000000000 */
[----:B-1----:R-:W-:Y:S01]  /*8b10*/  FADD.FTZ R2, R166, R7 ;  /* 0x00000007a6027221 */ /* 0x002fe20000010000 */
[----:B------:R-:W-:Y:S01]  /*8b20*/  @!P1 PRMT R13, RZ, 0x654, R13 ;  /* 0x00000654ff0d9816 */ /* 0x000fe2000000000d */
[----:B------:R-:W-:Y:S01]  /*8b30*/  IMAD.MOV.U32 R4, RZ, RZ, R8 ;  /* 0x000000ffff047224 */ /* 0x000fe200078e0008 */
[----:B------:R-:W-:Y:S01]  /*8b40*/  F2FP.F16.F32.PACK_AB R182, R67, R182 ;  /* 0x000000b643b6723e */ /* 0x000fe200000000ff */
[----:B-----5:R-:W-:Y:S01]  /*8b50*/  FADD.FTZ R11, R43, R2 ;  /* 0x000000022b0b7221 */ /* 0x020fe20000010000 */
[----:B------:R-:W1:Y:S01]  /*8b60*/  MUFU.EX2 R156, R156 ;  /* 0x0000009c009c7308 */ /* 0x000e620000000800 */
[----:B0-----:R-:W-:Y:S01]  /*8b70*/  FFMA.FTZ R7, R6, R0, R181 ;  /* 0x0000000006077223 */ /* 0x001fe200000100b5 */
[----:B------:R0:W-:Y:S01]  /*8b80*/  @!P1 SYNCS.ARRIVE.TRANS64.RED.A1T0 RZ, [R13+URZ], RZ ;  /* 0x000000ff0dff99a7 */ /* 0x0001e2000810043f */
[----:B------:R-:W-:Y:S01]  /*8b90*/  FADD.FTZ R2, R160, R11 ;  /* 0x0000000ba0027221 */ /* 0x000fe20000010000 */
[-C--:B------:R-:W-:Y:S01]  /*8ba0*/  FMUL.FTZ R90, R90, R6.reuse ;  /* 0x000000065a5a7220 */ /* 0x080fe20000410000 */
[----:B------:R-:W-:Y:S01]  /*8bb0*/  FADD.FTZ R0, R12, R7 ;  /* 0x000000070c007221 */ /* 0x000fe20000010000 */
[-C--:B------:R-:W-:Y:S01]  /*8bc0*/  FMUL.FTZ R91, R91, R6.reuse ;  /* 0x000000065b5b7220 */ /* 0x080fe20000410000 */
[----:B------:R-:W-:Y:S01]  /*8bd0*/  FADD.FTZ R11, R45, R2 ;  /* 0x000000022d0b7221 */ /* 0x000fe20000010000 */
[----:B------:R-:W2:Y:S01]  /*8be0*/  MUFU.EX2 R179, R179 ;  /* 0x000000b300b37308 */ /* 0x000ea20000000800 */
[----:B------:R-:W-:Y:S01]  /*8bf0*/  FADD.FTZ R7, R183, R0 ;  /* 0x00000000b7077221 */ /* 0x000fe20000010000 */
[-C--:B------:R-:W-:Y:S01]  /*8c00*/  FMUL.FTZ R94, R94, R6.reuse ;  /* 0x000000065e5e7220 */ /* 0x080fe20000410000 */
[----:B------:R-:W-:Y:S01]  /*8c10*/  FADD.FTZ R54, R162, R11 ;  /* 0x0000000ba2367221 */ /* 0x000fe20000010000 */
[-C--:B------:R-:W-:Y:S01]  /*8c20*/  FMUL.FTZ R95, R95, R6.reuse ;  /* 0x000000065f5f7220 */ /* 0x080fe20000410000 */
[----:B------:R-:W-:Y:S01]  /*8c30*/  FADD.FTZ R2, R52, R7 ;  /* 0x0000000734027221 */ /* 0x000fe20000010000 */
[-C--:B------:R-:W-:Y:S01]  /*8c40*/  FMUL.FTZ R98, R98, R6.reuse ;  /* 0x0000000662627220 */ /* 0x080fe20000410000 */
[----:B------:R-:W-:Y:S01]  /*8c50*/  FADD.FTZ R7, R47, R54 ;  /* 0x000000362f077221 */ /* 0x000fe20000010000 */
[----:B------:R-:W3:Y:S01]  /*8c60*/  MUFU.EX2 R53, R53 ;  /* 0x0000003500357308 */ /* 0x000ee20000000800 */
[----:B------:R-:W-:Y:S01]  /*8c70*/  FADD.FTZ R5, R177, R2 ;  /* 0x00000002b1057221 */ /* 0x000fe20000010000 */
[-C--:B------:R-:W-:Y:S01]  /*8c80*/  FMUL.FTZ R99, R99, R6.reuse ;  /* 0x0000000663637220 */ /* 0x080fe20000410000 */
[----:B-1----:R-:W-:Y:S01]  /*8c90*/  FADD.FTZ R54, R156, R7 ;  /* 0x000000079c367221 */ /* 0x002fe20000010000 */
[-C--:B------:R-:W-:Y:S01]  /*8ca0*/  FMUL.FTZ R102, R102, R6.reuse ;  /* 0x0000000666667220 */ /* 0x080fe20000410000 */
[----:B------:R-:W-:Y:S01]  /*8cb0*/  FADD.FTZ R2, R20, R5 ;  /* 0x0000000514027221 */ /* 0x000fe20000010000 */
[-C--:B------:R-:W-:Y:S01]  /*8cc0*/  FMUL.FTZ R103, R103, R6.reuse ;  /* 0x0000000667677220 */ /* 0x080fe20000410000 */
[-C--:B------:R-:W-:Y:S01]  /*8cd0*/  FMUL.FTZ R106, R106, R6.reuse ;  /* 0x000000066a6a7220 */ /* 0x080fe20000410000 */
[----:B------:R-:W1:Y:S01]  /*8ce0*/  MUFU.EX2 R24, R24 ;  /* 0x0000001800187308 */ /* 0x000e620000000800 */
[----:B--2---:R-:W-:Y:S01]  /*8cf0*/  FADD.FTZ R5, R179, R2 ;  /* 0x00000002b3057221 */ /* 0x004fe20000010000 */
[-C--:B------:R-:W-:Y:S01]  /*8d00*/  FMUL.FTZ R107, R107, R6.reuse ;  /* 0x000000066b6b7220 */ /* 0x080fe20000410000 */
[-C--:B------:R-:W-:Y:S01]  /*8d10*/  FMUL.FTZ R110, R110, R6.reuse ;  /* 0x000000066e6e7220 */ /* 0x080fe20000410000 */
[-C--:B------:R-:W-:Y:S01]  /*8d20*/  FMUL.FTZ R111, R111, R6.reuse ;  /* 0x000000066f6f7220 */ /* 0x080fe20000410000 */
[-C--:B------:R-:W-:Y:S01]  /*8d30*/  FMUL.FTZ R114, R114, R6.reuse ;  /* 0x0000000672727220 */ /* 0x080fe20000410000 */
[-C--:B------:R-:W-:Y:S01]  /*8d40*/  FMUL.FTZ R115, R115, R6.reuse ;  /* 0x0000000673737220 */ /* 0x080fe20000410000 */
[-C--:B------:R-:W-:Y:S01]  /*8d50*/  FMUL.FTZ R118, R118, R6.reuse ;  /* 0x0000000676767220 */ /* 0x080fe20000410000 */
[----:B------:R-:W-:Y:S01]  /*8d60*/  MUFU.EX2 R158, R158 ;  /* 0x0000009e009e7308 */ /* 0x000fe20000000800 */
[----:B---3--:R-:W-:Y:S01]  /*8d70*/  FADD.FTZ R7, R53, R54 ;  /* 0x0000003635077221 */ /* 0x008fe20000010000 */
[-C--:B------:R-:W-:Y:S01]  /*8d80*/  FMUL.FTZ R119, R119, R6.reuse ;  /* 0x0000000677777220 */ /* 0x080fe20000410000 */
        /* <DEDUP_REMOVED lines=13> */
[----:B------:R-:W-:Y:S01]  /*8e60*/  MUFU.EX2 R55, R55 ;  /* 0x0000003700377308 */ /* 0x000fe20000000800 */
[-C--:B------:R-:W-:Y:S01]  /*8e70*/  FMUL.FTZ R143, R143, R6.reuse ;  /* 0x000000068f8f7220 */ /* 0x080fe20000410000 */
[-C--:B------:R-:W-:Y:S01]  /*8e80*/  FMUL.FTZ R146, R146, R6.reuse ;  /* 0x0000000692927220 */ /* 0x080fe20000410000 */
[-C--:B------:R-:W-:Y:S01]  /*8e90*/  FMUL.FTZ R147, R147, R6.reuse ;  /* 0x0000000693937220 */ /* 0x080fe20000410000 */
[-C--:B------:R-:W-:Y:S01]  /*8ea0*/  FMUL.FTZ R150, R150, R6.reuse ;  /* 0x0000000696967220 */ /* 0x080fe20000410000 */
[----:B------:R-:W-:Y:S01]  /*8eb0*/  FMUL.FTZ R151, R151, R6 ;  /* 0x0000000697977220 */ /* 0x000fe20000410000 */
[----:B------:R-:W-:Y:S01]  /*8ec0*/  F2FP.F16.F32.PACK_AB R178, R31, R178 ;  /* 0x000000b21fb2723e */ /* 0x000fe200000000ff */
[----:B------:R-:W-:Y:S01]  /*8ed0*/  IMAD.MOV.U32 R6, RZ, RZ, R9 ;  /* 0x000000ffff067224 */ /* 0x000fe200078e0009 */
[----:B------:R-:W1:Y:S01]  /*8ee0*/  MUFU.EX2 R26, R26 ;  /* 0x0000001a001a7308 */ /* 0x000e620000000800 */
[----:B--2---:R-:W-:Y:S01]  /*8ef0*/  FADD.FTZ R5, R173, R2 ;  /* 0x00000002ad057221 */ /* 0x004fe20000010000 */
[----:B------:R-:W-:-:S02]  /*8f00*/  F2FP.F16.F32.PACK_AB R172, R33, R172 ;  /* 0x000000ac21ac723e */ /* 0x000fc400000000ff */
[----:B------:R-:W-:Y:S02]  /*8f10*/  F2FP.F16.F32.PACK_AB R174, R35, R174 ;  /* 0x000000ae23ae723e */ /* 0x000fe400000000ff */
[----:B------:R-:W-:Y:S02]  /*8f20*/  F2FP.F16.F32.PACK_AB R168, R37, R168 ;  /* 0x000000a825a8723e */ /* 0x000fe400000000ff */
[----:B------:R-:W-:Y:S01]  /*8f30*/  MUFU.EX2 R152, R152 ;  /* 0x0000009800987308 */ /* 0x000fe20000000800 */
[----:B------:R-:W-:Y:S02]  /*8f40*/  F2FP.F16.F32.PACK_AB R170, R39, R170 ;  /* 0x000000aa27aa723e */ /* 0x000fe400000000ff */
[----:B------:R-:W-:Y:S02]  /*8f50*/  F2FP.F16.F32.PACK_AB R164, R41, R164 ;  /* 0x000000a429a4723e */ /* 0x000fe400000000ff */
[----:B------:R-:W-:Y:S02]  /*8f60*/  F2FP.F16.F32.PACK_AB R166, R43, R166 ;  /* 0x000000a62ba6723e */ /* 0x000fe400000000ff */
[----:B------:R-:W-:Y:S01]  /*8f70*/  F2FP.F16.F32.PACK_AB R160, R45, R160 ;  /* 0x000000a02da0723e */ /* 0x000fe200000000ff */
[----:B------:R-:W2:Y:S01]  /*8f80*/  MUFU.EX2 R175, R175 ;  /* 0x000000af00af7308 */ /* 0x000ea20000000800 */
[----:B-1----:R-:W-:Y:S01]  /*8f90*/  FADD.FTZ R2, R26, R5 ;  /* 0x000000051a027221 */ /* 0x002fe20000010000 */
        /* <DEDUP_REMOVED lines=8> */
[----:B------:R-:W1:Y:S01]  /*9020*/  MUFU.EX2 R28, R28 ;  /* 0x0000001c001c7308 */ /* 0x000e620000000800 */
[----:B--2---:R-:W-:-:S07]  /*9030*/  FADD.FTZ R5, R175, R2 ;  /* 0x00000002af057221 */ /* 0x004fce0000010000 */
[----:B------:R-:W2:Y:S08]  /*9040*/  MUFU.EX2 R154, R154 ;  /* 0x0000009a009a7308 */ /* 0x000eb00000000800 */
[----:B------:R3:W-:Y:S01]  /*9050*/  MUFU.EX2 R0, R36 ;  /* 0x0000002400007308 */ /* 0x0007e20000000800 */
[C---:B-1----:R-:W-:Y:S01]  /*9060*/  FADD.FTZ R2, R28.reuse, R5 ;  /* 0x000000051c027221 */ /* 0x042fe20000010000 */
[----:B------:R-:W-:-:S06]  /*9070*/  F2FP.F16.F32.PACK_AB R175, R28, R175 ;  /* 0x000000af1caf723e */ /* 0x000fcc00000000ff */
[----:B------:R-:W1:Y:S01]  /*9080*/  MUFU.EX2 R169, R169 ;  /* 0x000000a900a97308 */ /* 0x000e620000000800 */
[----:B---3--:R-:W-:Y:S01]  /*9090*/  FADD.FTZ R36, R158, R7 ;  /* 0x000000079e247221 */ /* 0x008fe20000010000 */
[----:B------:R-:W-:-:S03]  /*90a0*/  F2FP.F16.F32.PACK_AB R158, R55, R158 ;  /* 0x0000009e379e723e */ /* 0x000fc600000000ff */
[----:B------:R-:W-:-:S03]  /*90b0*/  FADD.FTZ R7, R55, R36 ;  /* 0x0000002437077221 */ /* 0x000fc60000010000 */
[----:B------:R-:W3:Y:S01]  /*90c0*/  MUFU.EX2 R59, R63 ;  /* 0x0000003f003b7308 */ /* 0x000ee20000000800 */
[----:B------:R-:W-:Y:S01]  /*90d0*/  FADD.FTZ R36, R152, R7 ;  /* 0x0000000798247221 */ /* 0x000fe20000010000 */
[----:B------:R-:W-:-:S03]  /*90e0*/  F2FP.F16.F32.PACK_AB R152, R57, R152 ;  /* 0x000000983998723e */ /* 0x000fc600000000ff */
[----:B------:R-:W-:-:S03]  /*90f0*/  FADD.FTZ R7, R57, R36 ;  /* 0x0000002439077221 */ /* 0x000fc60000010000 */
[----:B------:R-:W4:Y:S01]  /*9100*/  MUFU.EX2 R30, R30 ;  /* 0x0000001e001e7308 */ /* 0x000f220000000800 */
[----:B--2---:R-:W-:Y:S01]  /*9110*/  FADD.FTZ R36, R154, R7 ;  /* 0x000000079a247221 */ /* 0x004fe20000010000 */
[----:B-1----:R-:W-:-:S06]  /*9120*/  FADD.FTZ R5, R169, R2 ;  /* 0x00000002a9057221 */ /* 0x002fcc0000010000 */
[----:B------:R-:W1:Y:S01]  /*9130*/  MUFU.EX2 R171, R171 ;  /* 0x000000ab00ab7308 */ /* 0x000e620000000800 */
[C---:B---3--:R-:W-:Y:S01]  /*9140*/  FADD.FTZ R2, R59.reuse, R36 ;  /* 0x000000243b027221 */ /* 0x048fe20000010000 */
[----:B------:R-:W-:-:S06]  /*9150*/  F2FP.F16.F32.PACK_AB R154, R59, R154 ;  /* 0x0000009a3b9a723e */ /* 0x000fcc00000000ff */
[----:B------:R-:W2:Y:S01]  /*9160*/  MUFU.EX2 R32, R32 ;  /* 0x0000002000207308 */ /* 0x000ea20000000800 */
[C---:B----4-:R-:W-:Y:S01]  /*9170*/  FADD.FTZ R36, R30.reuse, R5 ;  /* 0x000000051e247221 */ /* 0x050fe20000010000 */
[----:B------:R-:W-:-:S06]  /*9180*/  F2FP.F16.F32.PACK_AB R169, R30, R169 ;  /* 0x000000a91ea9723e */ /* 0x000fcc00000000ff */
[----:B------:R-:W3:Y:S01]  /*9190*/  MUFU.EX2 R165, R165 ;  /* 0x000000a500a57308 */ /* 0x000ee20000000800 */
[----:B-1----:R-:W-:-:S07]  /*91a0*/  FADD.FTZ R5, R171, R36 ;  /* 0x00000024ab057221 */ /* 0x002fce0000010000 */
[----:B------:R-:W1:Y:S01]  /*91b0*/  MUFU.EX2 R34, R34 ;  /* 0x0000002200227308 */ /* 0x000e620000000800 */
[C---:B--2---:R-:W-:Y:S01]  /*91c0*/  FADD.FTZ R36, R32.reuse, R5 ;  /* 0x0000000520247221 */ /* 0x044fe20000010000 */
[----:B------:R-:W-:-:S06]  /*91d0*/  F2FP.F16.F32.PACK_AB R171, R32, R171 ;  /* 0x000000ab20ab723e */ /* 0x000fcc00000000ff */
[----:B------:R-:W2:Y:S01]  /*91e0*/  MUFU.EX2 R167, R167 ;  /* 0x000000a700a77308 */ /* 0x000ea20000000800 */
[----:B---3--:R-:W-:-:S07]  /*91f0*/  FADD.FTZ R5, R165, R36 ;  /* 0x00000024a5057221 */ /* 0x008fce0000010000 */
[----:B------:R-:W3:Y:S01]  /*9200*/  MUFU.EX2 R161, R161 ;  /* 0x000000a100a17308 */ /* 0x000ee20000000800 */
[C---:B-1----:R-:W-:Y:S01]  /*9210*/  FADD.FTZ R36, R34.reuse, R5 ;  /* 0x0000000522247221 */ /* 0x042fe20000010000 */
[----:B------:R-:W-:-:S06]  /*9220*/  F2FP.F16.F32.PACK_AB R165, R34, R165 ;  /* 0x000000a522a5723e */ /* 0x000fcc00000000ff */
[----:B------:R-:W1:Y:S01]  /*9230*/  MUFU.EX2 R38, R38 ;  /* 0x0000002600267308 */ /* 0x000e620000000800 */
[----:B--2---:R-:W-:Y:S01]  /*9240*/  FADD.FTZ R5, R167, R36 ;  /* 0x00000024a7057221 */ /* 0x004fe20000010000 */
[----:B------:R-:W-:-:S03]  /*9250*/  F2FP.F16.F32.PACK_AB R167, R0, R167 ;  /* 0x000000a700a7723e */ /* 0x000fc600000000ff */
[----:B------:R-:W-:-:S03]  /*9260*/  FADD.FTZ R36, R0, R5 ;  /* 0x0000000500247221 */ /* 0x000fc60000010000 */
[----:B------:R-:W2:Y:S01]  /*9270*/  MUFU.EX2 R49, R49 ;  /* 0x0000003100317308 */ /* 0x000ea20000000800 */
[----:B---3--:R-:W-:-:S07]  /*9280*/  FADD.FTZ R36, R161, R36 ;  /* 0x00000024a1247221 */ /* 0x008fce0000010000 */
[----:B------:R-:W3:Y:S01]  /*9290*/  MUFU.EX2 R40, R40 ;  /* 0x0000002800287308 */ /* 0x000ee20000000800 */
[C---:B-1----:R-:W-:Y:S01]  /*92a0*/  FADD.FTZ R36, R38.reuse, R36 ;  /* 0x0000002426247221 */ /* 0x042fe20000010000 */
[----:B------:R-:W-:-:S06]  /*92b0*/  F2FP.F16.F32.PACK_AB R161, R38, R161 ;  /* 0x000000a126a1723e */ /* 0x000fcc00000000ff */
[----:B------:R-:W1:Y:S01]  /*92c0*/  MUFU.EX2 R51, R51 ;  /* 0x0000003300337308 */ /* 0x000e620000000800 */
[----:B--2---:R-:W-:-:S07]  /*92d0*/  FADD.FTZ R36, R49, R36 ;  /* 0x0000002431247221 */ /* 0x004fce0000010000 */
[----:B------:R-:W2:Y:S01]  /*92e0*/  MUFU.EX2 R42, R42 ;  /* 0x0000002a002a7308 */ /* 0x000ea20000000800 */
[C---:B---3--:R-:W-:Y:S01]  /*92f0*/  FADD.FTZ R36, R40.reuse, R36 ;  /* 0x0000002428247221 */ /* 0x048fe20000010000 */
        /* <DEDUP_REMOVED lines=15> */
[----:B------:R-:W-:-:S03]  /*93f0*/  F2FP.F16.F32.PACK_AB R153, R46, R153 ;  /* 0x000000992e99723e */ /* 0x000fc600000000ff */
[----:B-1----:R-:W-:-:S04]  /*9400*/  FADD.FTZ R36, R155, R36 ;  /* 0x000000249b247221 */ /* 0x002fc80000010000 */
[C---:B--2---:R-:W-:Y:S01]  /*9410*/  FADD.FTZ R0, R48.reuse, R36 ;  /* 0x0000002430007221 */ /* 0x044fe20000010000 */
[----:B------:R-:W-:Y:S01]  /*9420*/  F2FP.F16.F32.PACK_AB R155, R48, R155 ;  /* 0x0000009b309b723e */ /* 0x000fe200000000ff */
[----:B0-----:R-:W-:Y:S06]  /*9430*/  @P2 BRA `(.L_x_1217) ;  /* 0xffffffc400dc2947 */ /* 0x001fec000383ffff */
[----:B------:R-:W-:Y:S01]  /*9440*/  IMAD.MOV.U32 R6, RZ, RZ, R9 ;  /* 0x000000ffff067224 */ /* 0x000fe200078e0009 */
[----:B------:R-:W-:Y:S01]  /*9450*/  UMOV UR47, UR60 ;  /* 0x0000003c002f7c82 */ /* 0x000fe20008000000 */
[----:B------:R-:W-:Y:S01]  /*9460*/  IMAD.MOV.U32 R4, RZ, RZ, R8 ;  /* 0x000000ffff047224 */ /* 0x000fe200078e0008 */
[----:B------:R-:W-:-:S06]  /*9470*/  UMOV UR50, UR59 ;  /* 0x0000003b00327c82 */ /* 0x000fcc0008000000 */
.L_x_1200:
[----:B------:R-:W-:Y:S01]  /*9480*/  ULDC UR6, c[0x0][0x448] ;  /* 0x0001120000067ab9 */ /* 0x000fe20000000800 */
[----:B------:R-:W-:Y:S01]  /*9490*/  ULDC UR11, c[0x0][0x9e4] ;  /* 0x00027900000b7ab9 */ /* 0x000fe20000000800 */
[----:B------:R-:W-:Y:S02]  /*94a0*/  UISETP.NE.AND UP0, UPT, UR6, 0x1, UPT ;  /* 0x000000010600788c */ /* 0x000fe4000bf05270 */
[----:B------:R-:W-:Y:S02]  /*94b0*/  UISETP.GE.AND UP1, UPT, UR11, 0x1, UPT ;  /* 0x000000010b00788c */ /* 0x000fe4000bf26270 */
[----:B------:R-:W-:Y:S02]  /*94c0*/  UIADD3 UR14, UR37, 0x7f, URZ ;  /* 0x0000007f250e7890 */ /* 0x000fe4000fffe03f */
[----:B------:R-:W-:Y:S02]  /*94d0*/  UIADD3 UR15, UR38, 0x1, -UR46 ;  /* 0x00000001260f7890 */ /* 0x000fe4000fffe82e */
[----:B------:R-:W-:Y:S01]  /*94e0*/  PLOP3.LUT P5, PT, PT, PT, UP1, 0x80, 0x0 ;  /* 0x000000000000781c */ /* 0x000fe20003faf018 */
[----:B------:R-:W-:-:S02]  /*94f0*/  ULDC UR19, c[0x0][0x9dc] ;  /* 0x0002770000137ab9 */ /* 0x000fc40000000800 */
[----:B------:R-:W-:Y:S01]  /*9500*/  @UP0 ULDC UR6, c[0x0][0x44c] ;  /* 0x0001130000060ab9 */ /* 0x000fe20000000800 */
[----:B------:R-:W-:Y:S01]  /*9510*/  @UP0 ULDC UR18, c[0x0][0x450] ;  /* 0x0001140000120ab9 */ /* 0x000fe20000000800 */
[----:B------:R-:W-:-:S04]  /*9520*/  UIMAD.WIDE.U32 UR6, UR14, UR6, URZ ;  /* 0x000000060e0672a5 */ /* 0x000fc8000f8e003f */
[----:B------:R-:W-:-:S04]  /*9530*/  @UP0 USHF.R.U32.HI UR14, URZ, UR18, UR7 ;  /* 0x000000123f0e0299 */ /* 0x000fc80008011607 */
[----:B------:R-:W-:-:S04]  /*9540*/  UIADD3 UR14, UR15, UR14, URZ ;  /* 0x0000000e0f0e7290 */ /* 0x000fc8000fffe03f */
[----:B------:R-:W-:Y:S01]  /*9550*/  UIADD3 UR19, UR14, -UR19, URZ ;  /* 0x800000130e137290 */ /* 0x000fe2000fffe03f */
[----:B------:R-:W-:Y:S11]  /*9560*/  @!P5 BRA `(.L_x_1218) ;  /* 0x000000000048d947 */ /* 0x000ff60003800000 */
[----:B------:R-:W-:Y:S02]  /*9570*/  UMOV UR18, UR14 ;  /* 0x0000000e00127c82 */ /* 0x000fe40008000000 */
        /* <DEDUP_REMOVED lines=10> */
.L_x_1219:
[----:B------:R-:W-:-:S11]  /*9620*/  UISETP.NE.AND UP1, UPT, UR11, 0x1, UPT ;  /* 0x000000010b00788c */ /* 0x000fd6000bf25270 */
[----:B------:R-:W-:Y:S02]  /*9630*/  @UP1 ULDC.64 UR6, c[0x0][0x9e8] ;  /* 0x00027a0000061ab9 */ /* 0x000fe40000000a00 */
[----:B------:R-:W-:-:S04]  /*9640*/  UIMAD.WIDE.U32 UR14, UR18, UR6, URZ ;  /* 0x00000006120e72a5 */ /* 0x000fc8000f8e003f */
[----:B------:R-:W-:-:S12]  /*9650*/  @UP1 USHF.R.U32.HI UR18, URZ, UR7, UR15 ;  /* 0x000000073f121299 */ /* 0x000fd8000801160f */
.L_x_1220:
[----:B------:R-:W-:-:S04]  /*9660*/  UIMAD UR11, UR18, UR11, URZ ;  /* 0x0000000b120b72a4 */ /* 0x000fc8000f8e023f */
[----:B------:R-:W-:-:S04]  /*9670*/  UISETP.LT.AND UP1, UPT, UR19, UR11, UPT ;  /* 0x0000000b1300728c */ /* 0x000fc8000bf21270 */
[----:B------:R-:W-:-:S12]  /*9680*/  USEL UR19, UR19, UR11, !UP1 ;  /* 0x0000000b13137287 */ /* 0x000fd8000c800000 */
.L_x_1218:
[----:B------:R-:W-:-:S04]  /*9690*/  UIADD3 UR19, UR19, 0x7f, URZ ;  /* 0x0000007f13137890 */ /* 0x000fc8000fffe03f */
[----:B------:R-:W-:-:S04]  /*96a0*/  USHF.R.S32.HI UR6, URZ, 0x1f, UR19 ;  /* 0x0000001f3f067899 */ /* 0x000fc80008011413 */
[----:B------:R-:W-:-:S04]  /*96b0*/  ULEA.HI UR6, UR6, UR19, URZ, 0x7 ;  /* 0x0000001306067291 */ /* 0x000fc8000f8f383f */
[----:B------:R-:W-:-:S04]  /*96c0*/  USHF.R.S32.HI UR6, URZ, 0x7, UR6 ;  /* 0x000000073f067899 */ /* 0x000fc80008011406 */
[----:B------:R-:W-:-:S04]  /*96d0*/  UISETP.LT.AND UP1, UPT, UR40, UR6, UPT ;  /* 0x000000062800728c */ /* 0x000fc8000bf21270 */
[----:B------:R-:W-:-:S06]  /*96e0*/  USEL UR57, UR40, UR6, !UP1 ;  /* 0x0000000628397287 */ /* 0x000fcc000c800000 */
[----:B------:R-:W-:-:S13]  /*96f0*/  ISETP.GE.AND P2, PT, R3, UR57, PT ;  /* 0x0000003903007c0c */ /* 0x000fda000bf46270 */
[----:B------:R-:W-:Y:S05]  /*9700*/  @!P2 BRA `(.L_x_1221) ;  /* 0x00000028000ca947 */ /* 0x000fea0003800000 */
[----:B------:R-:W-:Y:S01]  /*9710*/  IMAD.MOV.U32 R5, RZ, RZ, R6 ;  /* 0x000000ffff057224 */ /* 0x000fe200078e0006 */
[----:B------:R-:W-:Y:S01]  /*9720*/  UMOV UR59, UR50 ;  /* 0x00000032003b7c82 */ /* 0x000fe20008000000 */
[----:B------:R-:W-:Y:S01]  /*9730*/  IMAD.MOV.U32 R7, RZ, RZ, R4 ;  /* 0x000000ffff077224 */ /* 0x000fe200078e0004 */
[----:B------:R-:W-:Y:S01]  /*9740*/  UMOV UR58, UR47 ;  /* 0x0000002f003a7c82 */ /* 0x000fe20008000000 */
[----:B------:R-:W-:Y:S01]  /*9750*/  ULDC UR56, c[0x0][0x9d8] ;  /* 0x0002760000387ab9 */ /* 0x000fe20000000800 */
[----:B------:R-:W-:-:S05]  /*9760*/  ULDC UR55, c[0x0][0x988] ;  /* 0x0002620000377ab9 */ /* 0x000fca0000000800 */
.L_x_1230:
        /* <DEDUP_REMOVED lines=9> */
.L_x_1223:
[----:B------:R-:W-:Y:S01]  /*9800*/  ULEA UR6, UR47, UR41, 0x3 ;  /* 0x000000292f067291 */ /* 0x000fe2000f8e183f */
[----:B------:R-:W-:-:S05]  /*9810*/  IMAD.U32 R4, RZ, RZ, UR50 ;  /* 0x00000032ff047e24 */ /* 0x000fca000f8e00ff */
[----:B------:R-:W-:-:S04]  /*9820*/  SHF.L.U32 R4, R4, 0x1f, RZ ;  /* 0x0000001f04047819 */ /* 0x000fc800000006ff */
[----:B------:R0:W1:Y:S01]  /*9830*/  SYNCS.PHASECHK.TRANS64.TRYWAIT P2, [UR6+0x28830], R4 ;  /* 0x02883004ff0075a7 */ /* 0x0000620008040146 */
[----:B------:R-:W-:Y:S05]  /*9840*/  @!P0 BRA `(.L_x_1224) ;  /* 0x0000000000048947 */ /* 0x000fea0003800000 */
[----:B------:R-:W-:Y:S01]  /*9850*/  BPT.TRAP 0x1 ;  /* 0x000000040000795c */ /* 0x000fe20000300000 */
.L_x_1224:
[----:B-1----:R-:W-:Y:S05]  /*9860*/  @P2 BRA `(.L_x_1222) ;  /* 0x0000000000082947 */ /* 0x002fea0003800000 */
[----:B------:R-:W1:Y:S02]  /*9870*/  SYNCS.PHASECHK.TRANS64.TRYWAIT P2, [UR6+0x28830], R4 ;  /* 0x02883004ff0075a7 */ /* 0x000e640008040146 */
[----:B-1----:R-:W-:Y:S05]  /*9880*/  @!P2 BRA `(.L_x_1225) ;  /* 0x000001080090a947 */ /* 0x002fea0003800000 */
.L_x_1222:
        /* <DEDUP_REMOVED lines=47> */
.L_x_1227:
[----:B------:R-:W-:Y:S01]  /*9b80*/  ULEA UR6, UR58, UR41, 0x3 ;  /* 0x000000293a067291 */ /* 0x000fe2000f8e183f */
[----:B------:R-:W-:-:S05]  /*9b90*/  IMAD.U32 R4, RZ, RZ, UR59 ;  /* 0x0000003bff047e24 */ /* 0x000fca000f8e00ff */
[----:B------:R-:W-:-:S04]  /*9ba0*/  SHF.L.U32 R4, R4, 0x1f, RZ ;  /* 0x0000001f04047819 */ /* 0x000fc800000006ff */
[----:B------:R0:W1:Y:S01]  /*9bb0*/  SYNCS.PHASECHK.TRANS64.TRYWAIT P2, [UR6+0x28850], R4 ;  /* 0x02885004ff0075a7 */ /* 0x0000620008040146 */
[----:B------:R-:W-:Y:S05]  /*9bc0*/  @!P0 BRA `(.L_x_1228) ;  /* 0x0000000000048947 */ /* 0x000fea0003800000 */
[----:B------:R-:W-:Y:S01]  /*9bd0*/  BPT.TRAP 0x1 ;  /* 0x000000040000795c */ /* 0x000fe20000300000 */
.L_x_1228:
[----:B-1----:R-:W-:Y:S05]  /*9be0*/  @P2 BRA `(.L_x_1226) ;  /* 0x0000000000082947 */ /* 0x002fea0003800000 */
[----:B------:R-:W1:Y:S02]  /*9bf0*/  SYNCS.PHASECHK.TRANS64.TRYWAIT P2, [UR6+0x28850], R4 ;  /* 0x02885004ff0075a7 */ /* 0x000e640008040146 */
[----:B-1----:R-:W-:Y:S05]  /*9c00*/  @!P2 BRA `(.L_x_1229) ;  /* 0x0000010400c8a947 */ /* 0x002fea0003800000 */
.L_x_1226:
[----:B------:R-:W-:Y:S01]  /*9c10*/  UIADD3 UR6, UR41, 0x400, URZ ;  /* 0x0000040029067890 */ /* 0x000fe2000fffe03f */
[----:B------:R-:W-:Y:S01]  /*9c20*/  WARPGROUP.ARRIVE ;  /* 0x00000000000079c5 */ /* 0x000fe20000000000 */
[----:B------:R-:W-:Y:S01]  /*9c30*/  UMOV UR7, 0x40000040 ;  /* 0x4000004000077882 */ /* 0x000fe20000000000 */
[----:B------:R-:W-:Y:S01]  /*9c40*/  FMUL.FTZ R6, R24, UR56 ;  /* 0x0000003818067c20 */ /* 0x000fe20008410000 */
[----:B------:R-:W-:Y:S01]  /*9c50*/  USHF.R.U32.HI UR6, URZ, 0x4, UR6 ;  /* 0x000000043f067899 */ /* 0x000fe20008011606 */
[----:B------:R-:W-:Y:S01]  /*9c60*/  FMUL.FTZ R8, R25, UR56 ;  /* 0x0000003819087c20 */ /* 0x000fe20008410000 */
[----:B------:R-:W-:Y:S01]  /*9c70*/  FMUL.FTZ R11, R28, UR56 ;  /* 0x000000381c0b7c20 */ /* 0x000fe20008410000 */
[----:B------:R-:W-:Y:S01]  /*9c80*/  FMUL.FTZ R13, R29, UR56 ;  /* 0x000000381d0d7c20 */ /* 0x000fe20008410000 */
[----:B------:R-:W-:Y:S01]  /*9c90*/  ULOP3.LUT UR6, UR6, 0x3fff, URZ, 0xc0, !UPT ;  /* 0x00003fff06067892 */ /* 0x000fe2000f8ec03f */
[----:B------:R-:W2:Y:S01]  /*9ca0*/  MUFU.TANH R6, R6 ;  /* 0x0000000600067308 */ /* 0x000ea20000002400 */
[----:B------:R-:W-:Y:S01]  /*9cb0*/  FMUL.FTZ R15, R32, UR56 ;  /* 0x00000038200f7c20 */ /* 0x000fe20008410000 */
[----:B------:R-:W-:Y:S01]  /*9cc0*/  FMUL.FTZ R14, R31, UR56 ;  /* 0x000000381f0e7c20 */ /* 0x000fe20008410000 */
[----:B------:R-:W-:Y:S01]  /*9cd0*/  ULOP3.LUT UR6, UR6, 0x4000000, URZ, 0xfc, !UPT ;  /* 0x0400000006067892 */ /* 0x000fe2000f8efc3f */
[----:B------:R-:W-:Y:S01]  /*9ce0*/  FMUL.FTZ R21, R33, UR56 ;  /* 0x0000003821157c20 */ /* 0x000fe20008410000 */
[----:B------:R-:W-:Y:S01]  /*9cf0*/  FMUL.FTZ R31, R42, UR56 ;  /* 0x000000382a1f7c20 */ /* 0x000fe20008410000 */
[----:B------:R-:W-:Y:S01]  /*9d00*/  FMUL.FTZ R42, R53, UR56 ;  /* 0x00000038352a7c20 */ /* 0x000fe20008410000 */
[----:B------:R-:W-:Y:S01]  /*9d10*/  ULEA UR11, UR58, UR6, 0xb ;  /* 0x000000063a0b7291 */ /* 0x000fe2000f8e583f */
[----:B------:R-:W0:Y:S01]  /*9d20*/  MUFU.TANH R8, R8 ;  /* 0x0000000800087308 */ /* 0x000e220000002400 */
[----:B------:R-:W-:Y:S01]  /*9d30*/  FMUL.FTZ R25, R36, UR56 ;  /* 0x0000003824197c20 */ /* 0x000fe20008410000 */
[----:B-1----:R-:W-:Y:S01]  /*9d40*/  FMUL.FTZ R9, R27, UR56 ;  /* 0x000000381b097c20 */ /* 0x002fe20008410000 */
[----:B------:R-:W-:Y:S01]  /*9d50*/  FMUL.FTZ R27, R37, UR56 ;  /* 0x00000038251b7c20 */ /* 0x000fe20008410000 */
[----:B------:R-:W-:Y:S01]  /*9d60*/  FMUL.FTZ R29, R40, UR56 ;  /* 0x00000038281d7c20 */ /* 0x000fe20008410000 */
[----:B------:R-:W-:Y:S01]  /*9d70*/  FMUL.FTZ R12, R30, UR56 ;  /* 0x000000381e0c7c20 */ /* 0x000fe20008410000 */
[----:B------:R-:W-:Y:S01]  /*9d80*/  UMOV UR6, UR11 ;  /* 0x0000000b00067c82 */ /* 0x000fe20008000000 */
[----:B------:R-:W-:Y:S01]  /*9d90*/  FMUL.FTZ R30, R41, UR56 ;  /* 0x00000038291e7c20 */ /* 0x000fe20008410000 */
[----:B------:R-:W-:Y:S01]  /*9da0*/  HGMMA.64x128x16.F32 R88, R180, gdesc[UR4].tnspB, R88, gsb0 ;  /* 0x41e00004b4587df0 */ /* 0x000fe20008000858 */
[----:B------:R-:W-:Y:S01]  /*9db0*/  UIADD3 UR6, UR11, 0x80, URZ ;  /* 0x000000800b067890 */ /* 0x000fe2000fffe03f */
[----:B------:R-:W1:Y:S01]  /*9dc0*/  MUFU.TANH R11, R11 ;  /* 0x0000000b000b7308 */ /* 0x000e620000002400 */
[----:B------:R-:W-:Y:S01]  /*9dd0*/  UMOV UR7, 0x40000040 ;  /* 0x4000004000077882 */ /* 0x000fe20000000000 */
[----:B--2---:R-:W-:Y:S01]  /*9de0*/  FMNMX.FTZ R53, R6, R7, !PT ;  /* 0x0000000706357209 */ /* 0x004fe20007810000 */
[----:B------:R-:W-:Y:S01]  /*9df0*/  FMUL.FTZ R33, R44, UR56 ;  /* 0x000000382c217c20 */ /* 0x000fe20008410000 */
[----:B------:R-:W-:Y:S01]  /*9e00*/  FMUL.FTZ R24, R35, UR56 ;  /* 0x0000003823187c20 */ /* 0x000fe20008410000 */
[----:B------:R-:W-:Y:S01]  /*9e10*/  FMUL.FTZ R35, R45, UR56 ;  /* 0x000000382d237c20 */ /* 0x000fe20008410000 */
[----:B------:R-:W-:Y:S01]  /*9e20*/  FMUL.FTZ R37, R48, UR56 ;  /* 0x0000003830257c20 */ /* 0x000fe20008410000 */
[----:B0-----:R-:W-:Y:S01]  /*9e30*/  FMNMX.FTZ R4, R8, R53, !PT ;  /* 0x0000003508047209 */ /* 0x001fe20007810000 */
        /* <DEDUP_REMOVED lines=8> */
[----:B------:R-:W2:Y:S01]  /*9ec0*/  MUFU.TANH R15, R15 ;  /* 0x0000000f000f7308 */ /* 0x000ea20000002400 */
        /* <DEDUP_REMOVED lines=30> */
[----:B------:R-:W-:Y:S01]  /*a0b0*/  UMOV UR10, UR55 ;  /* 0x00000037000a7c82 */ /* 0x000fe20008000000 */
[----:B------:R-:W1:Y:S01]  /*a0c0*/  MUFU.TANH R29, R29 ;  /* 0x0000001d001d7308 */ /* 0x000e620000002400 */
[----:B0-----:R-:W-:Y:S01]  /*a0d0*/  FMNMX.FTZ R4, R25, R4, !PT ;  /* 0x0000000419047209 */ /* 0x001fe20007810000 */
[----:B------:R-:W-:Y:S01]  /*a0e0*/  FMUL.FTZ R71, R78, UR56 ;  /* 0x000000384e477c20 */ /* 0x000fe20008410000 */
[----:B------:R-:W-:Y:S01]  /*a0f0*/  FMUL.FTZ R72, R79, UR56 ;  /* 0x000000384f487c20 */ /* 0x000fe20008410000 */
[----:B------:R-:W-:Y:S01]  /*a100*/  FMUL.FTZ R63, R63, UR56 ;  /* 0x000000383f3f7c20 */ /* 0x000fe20008410000 */
[----:B------:R-:W-:Y:S01]  /*a110*/  FMUL.FTZ R76, R87, UR56 ;  /* 0x00000038574c7c20 */ /* 0x000fe20008410000 */
[----:B------:R-:W0:Y:S01]  /*a120*/  S2R R222, SR_TID.X ;  /* 0x0000000000de7919 */ /* 0x000e220000002100 */
[----:B------:R-:W-:Y:S01]  /*a130*/  ISETP.GT.AND P2, PT, R3, UR57, PT ;  /* 0x0000003903007c0c */ /* 0x000fe2000bf44270 */
[----:B------:R-:W3:Y:S01]  /*a140*/  MUFU.TANH R30, R30 ;  /* 0x0000001e001e7308 */ /* 0x000ee20000002400 */
[----:B--2---:R-:W-:Y:S01]  /*a150*/  FMNMX.FTZ R4, R27, R4, !PT ;  /* 0x000000041b047209 */ /* 0x004fe20007810000 */
[----:B------:R-:W-:Y:S01]  /*a160*/  UMOV UR59, UR50 ;  /* 0x00000032003b7c82 */ /* 0x000fe20008000000 */
[----:B------:R-:W-:-:S05]  /*a170*/  VIADD R3, R3, 0xffffffff ;  /* 0xffffffff03037836 */ /* 0x000fca0000000000 */
[----:B------:R-:W2:Y:S01]  /*a180*/  MUFU.TANH R33, R33 ;  /* 0x0000002100217308 */ /* 0x000ea20000002400 */
[----:B-1----:R-:W-:-:S07]  /*a190*/  FMNMX.FTZ R57, R29, R4, !PT ;  /* 0x000000041d397209 */ /* 0x002fce0007810000 */
[----:B------:R-:W1:Y:S01]  /*a1a0*/  MUFU.TANH R35, R35 ;  /* 0x0000002300237308 */ /* 0x000e620000002400 */
[----:B---3--:R-:W-:Y:S01]  /*a1b0*/  FMNMX.FTZ R4, R30, R57, !PT ;  /* 0x000000391e047209 */ /* 0x008fe20007810000 */
[----:B------:R-:W-:-:S06]  /*a1c0*/  FMUL.FTZ R57, R73, UR56 ;  /* 0x0000003849397c20 */ /* 0x000fcc0008410000 */
[----:B------:R-:W3:Y:S01]  /*a1d0*/  MUFU.TANH R37, R37 ;  /* 0x0000002500257308 */ /* 0x000ee20000002400 */
[----:B--2---:R-:W-:Y:S02]  /*a1e0*/  FMNMX.FTZ R4, R33, R4, !PT ;  /* 0x0000000421047209 */ /* 0x004fe40007810000 */
[----:B0-----:R-:W-:-:S05]  /*a1f0*/  SHF.R.U32.HI R222, RZ, 0x7, R222 ;  /* 0x00000007ffde7819 */ /* 0x001fca00000116de */
[----:B------:R-:W0:Y:S01]  /*a200*/  MUFU.TANH R39, R39 ;  /* 0x0000002700277308 */ /* 0x000e220000002400 */
[----:B-1----:R-:W-:-:S07]  /*a210*/  FMNMX.FTZ R4, R35, R4, !PT ;  /* 0x0000000423047209 */ /* 0x002fce0007810000 */
[----:B------:R-:W1:Y:S01]  /*a220*/  MUFU.TANH R41, R41 ;  /* 0x0000002900297308 */ /* 0x000e620000002400 */
[----:B---3--:R-:W-:-:S07]  /*a230*/  FMNMX.FTZ R4, R37, R4, !PT ;  /* 0x0000000425047209 */ /* 0x008fce0007810000 */
        /* <DEDUP_REMOVED lines=10> */
[----:B-1----:R-:W-:Y:S01]  /*a2e0*/  FMNMX.FTZ R4, R46, R61, !PT ;  /* 0x0000003d2e047209 */ /* 0x002fe20007810000 */
[----:B------:R-:W-:Y:S02]  /*a2f0*/  WARPGROUP.DEPBAR.LE gsb0, 0x0 ;  /* 0x00008000000079c5 */ /* 0x000fe40000010000 */
[----:B------:R-:W-:-:S04]  /*a300*/  WARPGROUP.ARRIVE ;  /* 0x00000000000079c5 */ /* 0x000fc80000000000 */
[----:B------:R-:W1:Y:S01]  /*a310*/  MUFU.TANH R52, R52 ;  /* 0x0000003400347308 */ /* 0x000e620000002400 */
[----:B--2---:R-:W-:Y:S01]  /*a320*/  FMNMX.FTZ R4, R49, R4, !PT ;  /* 0x0000000431047209 */ /* 0x004fe20007810000 */
[----:B------:R-:W-:Y:S01]  /*a330*/  HGMMA.64x128x16.F32 R88, R176, gdesc[UR4].tnspB, R88, gsb0 ;  /* 0x41e00004b0587df0 */ /* 0x000fe20008000858 */
[----:B------:R-:W-:Y:S01]  /*a340*/  UIADD3 UR6, UR11, 0x100, URZ ;  /* 0x000001000b067890 */ /* 0x000fe2000fffe03f */
        /* <DEDUP_REMOVED lines=22> */
[----:B------:R-:W-:Y:S01]  /*a4b0*/  FMUL.FTZ R65, R66, UR56 ;  /* 0x0000003842417c20 */ /* 0x000fe20008410000 */
[----:B------:R-:W-:Y:S01]  /*a4c0*/  FMUL.FTZ R66, R67, UR56 ;  /* 0x0000003843427c20 */ /* 0x000fe20008410000 */
[----:B------:R-:W-:Y:S01]  /*a4d0*/  FMUL.FTZ R67, R70, UR56 ;  /* 0x0000003846437c20 */ /* 0x000fe20008410000 */
[----:B------:R-:W-:Y:S01]  /*a4e0*/  FMUL.FTZ R70, R75, UR56 ;  /* 0x000000384b467c20 */ /* 0x000fe20008410000 */
[----:B------:R-:W-:Y:S02]  /*a4f0*/  FMUL.FTZ R75, R86, UR56 ;  /* 0x00000038564b7c20 */ /* 0x000fe40008410000 */
[----:B------:R-:W0:Y:S01]  /*a500*/  MUFU.TANH R62, R62 ;  /* 0x0000003e003e7308 */ /* 0x000e220000002400 */
[----:B-1----:R-:W-:-:S07]  /*a510*/  FMNMX.FTZ R69, R61, R4, !PT ;  /* 0x000000043d457209 */ /* 0x002fce0007810000 */
[----:B------:R-:W1:Y:S01]  /*a520*/  MUFU.TANH R10, R10 ;  /* 0x0000000a000a7308 */ /* 0x000e620000002400 */
[----:B--2---:R-:W-:-:S07]  /*a530*/  FMNMX.FTZ R69, R64, R69, !PT ;  /* 0x0000004540457209 */ /* 0x004fce0007810000 */
[----:B------:R-:W2:Y:S01]  /*a540*/  MUFU.TANH R9, R9 ;  /* 0x0000000900097308 */ /* 0x000ea20000002400 */
[----:B0-----:R-:W-:Y:S01]  /*a550*/  FMNMX.FTZ R4, R62, R69, !PT ;  /* 0x000000453e047209 */ /* 0x001fe20007810000 */
[----:B------:R-:W-:Y:S01]  /*a560*/  FMUL.FTZ R69, R74, UR56 ;  /* 0x000000384a457c20 */ /* 0x000fe20008410000 */
[----:B------:R-:W-:-:S03]  /*a570*/  FMUL.FTZ R74, R83, UR56 ;  /* 0x00000038534a7c20 */ /* 0x000fc60008410000 */
[----:B------:R-:W0:Y:S02]  /*a580*/  SHFL.BFLY PT, R73, R4, 0x2, 0x1f ;  /* 0x0c401f0004497f89 */ /* 0x000e2400000e0000 */
[----:B------:R-:W3:Y:S08]  /*a590*/  MUFU.TANH R12, R12 ;  /* 0x0000000c000c7308 */ /* 0x000ef00000002400 */
[----:B------:R-:W4:Y:S08]  /*a5a0*/  MUFU.TANH R14, R14 ;  /* 0x0000000e000e7308 */ /* 0x000f300000002400 */
[----:B------:R-:W5:Y:S01]  /*a5b0*/  MUFU.TANH R20, R20 ;  /* 0x0000001400147308 */ /* 0x000f620000002400 */
[----:B0-----:R-:W-:Y:S01]  /*a5c0*/  FMNMX.FTZ R77, R4, R73, !PT ;  /* 0x00000049044d7209 */ /* 0x001fe20007810000 */
[----:B------:R-:W-:-:S06]  /*a5d0*/  FMUL.FTZ R73, R82, UR56 ;  /* 0x0000003852497c20 */ /* 0x000fcc0008410000 */
[----:B------:R-:W0:Y:S01]  /*a5e0*/  MUFU.TANH R24, R24 ;  /* 0x0000001800187308 */ /* 0x000e220000002400 */
[----:B------:R-:W1:Y:S07]  /*a5f0*/  SHFL.BFLY PT, R4, R77, 0x1, 0x1f ;  /* 0x0c201f004d047f89 */ /* 0x000e6e00000e0000 */
[----:B------:R-:W0:Y:S01]  /*a600*/  MUFU.TANH R26, R26 ;  /* 0x0000001a001a7308 */ /* 0x000e220000002400 */
[----:B------:R-:W-:Y:S02]  /*a610*/  WARPGROUP.DEPBAR.LE gsb0, 0x0 ;  /* 0x00008000000079c5 */ /* 0x000fe40000010000 */
[----:B------:R-:W-:-:S05]  /*a620*/  WARPGROUP.ARRIVE ;  /* 0x00000000000079c5 */ /* 0x000fca0000000000 */
[----:B------:R-:W0:Y:S01]  /*a630*/  MUFU.TANH R28, R28 ;  /* 0x0000001c001c7308 */ /* 0x000e220000002400 */
[----:B------:R-:W-:Y:S01]  /*a640*/  HGMMA.64x128x16.F32 R88, R172, gdesc[UR4].tnspB, R88, gsb0 ;  /* 0x41e00004ac587df0 */ /* 0x000fe20008000858 */
[----:B------:R-:W-:Y:S01]  /*a650*/  UIADD3 UR6, UR11, 0x180, URZ ;  /* 0x000001800b067890 */ /* 0x000fe2000fffe03f */
[----:B------:R-:W-:-:S05]  /*a660*/  UMOV UR7, 0x40000040 ;  /* 0x4000004000077882 */ /* 0x000fca0000000000 */
[----:B------:R-:W0:Y:S01]  /*a670*/  MUFU.TANH R31, R31 ;  /* 0x0000001f001f7308 */ /* 0x000e220000002400 */
[----:B-1----:R-:W-:-:S05]  /*a680*/  FMNMX.FTZ R4, R77, R4, !PT ;  /* 0x000000044d047209 */ /* 0x002fca0007810000 */
[C---:B------:R-:W-:Y:S02]  /*a690*/  FMUL.FTZ R78, R4.reuse, UR10 ;  /* 0x0000000a044e7c20 */ /* 0x040fe40008410000 */
[----:B------:R-:W1:Y:S01]  /*a6a0*/  MUFU.TANH R32, R32 ;  /* 0x0000002000207308 */ /* 0x000e620000002400 */
[----:B------:R-:W-:Y:S01]  /*a6b0*/  FADD.FTZ R7, -R4, R7 ;  /* 0x0000000704077221 */ /* 0x000fe20000010100 */
[--C-:B------:R-:W-:Y:S01]  /*a6c0*/  FFMA.FTZ R180, R6, UR10, -R78.reuse ;  /* 0x0000000a06b47c23 */ /* 0x100fe2000801084e */
[----:B------:R-:W-:Y:S01]  /*a6d0*/  FMNMX.FTZ R6, R10, R5, !PT ;  /* 0x000000050a067209 */ /* 0x000fe20007810000 */
[--C-:B------:R-:W-:Y:S01]  /*a6e0*/  FFMA.FTZ R182, R11, UR10, -R78.reuse ;  /* 0x0000000a0bb67c23 */ /* 0x100fe2000801084e */
[--C-:B------:R-:W-:Y:S01]  /*a6f0*/  FFMA.FTZ R79, R13, UR10, -R78.reuse ;  /* 0x0000000a0d4f7c23 */ /* 0x100fe2000801084e */
[--C-:B------:R-:W-:Y:S01]  /*a700*/  FFMA.FTZ R178, R25, UR10, -R78.reuse ;  /* 0x0000000a19b27c23 */ /* 0x100fe2000801084e */
[----:B--2---:R-:W-:Y:S01]  /*a710*/  FMNMX.FTZ R11, R9, R6, !PT ;  /* 0x00000006090b7209 */ /* 0x004fe20007810000 */
[----:B------:R-:W2:Y:S01]  /*a720*/  MUFU.TANH R34, R34 ;  /* 0x0000002200227308 */ /* 0x000ea20000002400 */
[--C-:B------:R-:W-:Y:S01]  /*a730*/  FFMA.FTZ R176, R15, UR10, -R78.reuse ;  /* 0x0000000a0fb07c23 */ /* 0x100fe2000801084e */
[--C-:B------:R-:W-:Y:S01]  /*a740*/  FFMA.FTZ R15, R27, UR10, -R78.reuse ;  /* 0x0000000a1b0f7c23 */ /* 0x100fe2000801084e */
[----:B---3--:R-:W-:Y:S01]  /*a750*/  FMNMX.FTZ R11, R12, R11, !PT ;  /* 0x0000000b0c0b7209 */ /* 0x008fe20007810000 */
[--C-:B------:R-:W-:Y:S01]  /*a760*/  FFMA.FTZ R46, R46, UR10, -R78.reuse ;  /* 0x0000000a2e2e7c23 */ /* 0x100fe2000801084e */
[--C-:B------:R-:W-:Y:S01]  /*a770*/  FFMA.FTZ R51, R51, UR10, -R78.reuse ;  /* 0x0000000a33337c23 */ /* 0x100fe2000801084e */
[----:B------:R-:W-:Y:S01]  /*a780*/  FMUL.FTZ R7, R7, UR10 ;  /* 0x0000000a07077c20 */ /* 0x000fe20008410000 */
[----:B----4-:R-:W-:Y:S01]  /*a790*/  FMNMX.FTZ R13, R14, R11, !PT ;  /* 0x0000000b0e0d7209 */ /* 0x010fe20007810000 */
[----:B------:R-:W3:Y:S01]  /*a7a0*/  MUFU.TANH R36, R36 ;  /* 0x0000002400247308 */ /* 0x000ee20000002400 */
[--C-:B------:R-:W-:Y:S01]  /*a7b0*/  FFMA.FTZ R77, R8, UR10, -R78.reuse ;  /* 0x0000000a084d7c23 */ /* 0x100fe2000801084e */
[--C-:B------:R-:W-:Y:S01]  /*a7c0*/  FFMA.FTZ R21, R21, UR10, -R78.reuse ;  /* 0x0000000a15157c23 */ /* 0x100fe2000801084e */
[----:B-----5:R-:W-:Y:S01]  /*a7d0*/  FMNMX.FTZ R13, R20, R13, !PT ;  /* 0x0000000d140d7209 */ /* 0x020fe20007810000 */
[--C-:B------:R-:W-:Y:S01]  /*a7e0*/  FFMA.FTZ R35, R35, UR10, -R78.reuse ;  /* 0x0000000a23237c23 */ /* 0x100fe2000801084e */
[--C-:B------:R-:W-:Y:S01]  /*a7f0*/  FFMA.FTZ R8, R56, UR10, -R78.reuse ;  /* 0x0000000a38087c23 */ /* 0x100fe2000801084e */
[--C-:B------:R-:W-:Y:S01]  /*a800*/  FFMA.FTZ R64, R64, UR10, -R78.reuse ;  /* 0x0000000a40407c23 */ /* 0x100fe2000801084e */
[----:B0-----:R-:W-:Y:S01]  /*a810*/  FMNMX.FTZ R13, R24, R13, !PT ;  /* 0x0000000d180d7209 */ /* 0x001fe20007810000 */
[----:B------:R-:W0:Y:S01]  /*a820*/  MUFU.TANH R38, R38 ;  /* 0x0000002600267308 */ /* 0x000e220000002400 */
[----:B------:R-:W-:-:S02]  /*a830*/  FFMA.FTZ R62, R62, UR10, -R78 ;  /* 0x0000000a3e3e7c23 */ /* 0x000fc4000801084e */
[----:B------:R-:W-:-:S04]  /*a840*/  FMNMX.FTZ R13, R26, R13, !PT ;  /* 0x0000000d1a0d7209 */ /* 0x000fc80007810000 */
[----:B------:R-:W-:Y:S01]  /*a850*/  FMNMX.FTZ R6, R28, R13, !PT ;  /* 0x0000000d1c067209 */ /* 0x000fe20007810000 */
[----:B------:R-:W4:Y:S03]  /*a860*/  MUFU.TANH R40, R40 ;  /* 0x0000002800287308 */ /* 0x000f260000002400 */
[----:B------:R-:W-:-:S04]  /*a870*/  FMNMX.FTZ R13, R31, R6, !PT ;  /* 0x000000061f0d7209 */ /* 0x000fc80007810000 */
[----:B-1----:R-:W-:Y:S01]  /*a880*/  FMNMX.FTZ R13, R32, R13, !PT ;  /* 0x0000000d200d7209 */ /* 0x002fe20007810000 */
[----:B------:R-:W1:Y:S03]  /*a890*/  MUFU.TANH R43, R43 ;  /* 0x0000002b002b7308 */ /* 0x000e660000002400 */
[----:B--2---:R-:W-:-:S04]  /*a8a0*/  FMNMX.FTZ R13, R34, R13, !PT ;  /* 0x0000000d220d7209 */ /* 0x004fc80007810000 */
[----:B---3--:R-:W-:Y:S01]  /*a8b0*/  FMNMX.FTZ R13, R36, R13, !PT ;  /* 0x0000000d240d7209 */ /* 0x008fe20007810000 */
[----:B------:R-:W2:Y:S03]  /*a8c0*/  MUFU.TANH R44, R44 ;  /* 0x0000002c002c7308 */ /* 0x000ea60000002400 */
[----:B0-----:R-:W-:-:S04]  /*a8d0*/  FMNMX.FTZ R13, R38, R13, !PT ;  /* 0x0000000d260d7209 */ /* 0x001fc80007810000 */
[----:B----4-:R-:W-:Y:S01]  /*a8e0*/  FMNMX.FTZ R6, R40, R13, !PT ;  /* 0x0000000d28067209 */ /* 0x010fe20007810000 */
[----:B------:R-:W0:Y:S03]  /*a8f0*/  MUFU.TANH R47, R47 ;  /* 0x0000002f002f7308 */ /* 0x000e260000002400 */
[----:B-1----:R-:W-:-:S05]  /*a900*/  FMNMX.FTZ R13, R43, R6, !PT ;  /* 0x000000062b0d7209 */ /* 0x002fca0007810000 */
        /* <DEDUP_REMOVED lines=8> */
[--C-:B------:R-:W-:Y:S01]  /*a990*/  FFMA.FTZ R25, R39, UR10, -R78.reuse ;  /* 0x0000000a27197c23 */ /* 0x100fe2000801084e */
[----:B------:R-:W-:-:S05]  /*a9a0*/  FFMA.FTZ R39, R55, UR10, -R78 ;  /* 0x0000000a37277c23 */ /* 0x000fca000801084e */
        /* <DEDUP_REMOVED lines=17> */
[----:B------:R-:W-:Y:S01]  /*aac0*/  FFMA.FTZ R42, R60, UR10, -R78 ;  /* 0x0000000a3c2a7c23 */ /* 0x000fe2000801084e */
[----:B------:R-:W-:Y:S01]  /*aad0*/  UMOV UR7, 0x40000040 ;  /* 0x4000004000077882 */ /* 0x000fe20000000000 */
        /* <DEDUP_REMOVED lines=12> */
[----:B------:R-:W-:Y:S01]  /*aba0*/  MUFU.EX2 R27, R46 ;  /* 0x0000002e001b7308 */ /* 0x000fe20000000800 */
[----:B--2---:R-:W-:-:S07]  /*abb0*/  FMNMX.FTZ R33, R75, R6, !PT ;  /* 0x000000064b217209 */ /* 0x004fce0007810000 */
[----:B------:R-:W-:Y:S01]  /*abc0*/  MUFU.EX2 R7, R7 ;  /* 0x0000000700077308 */ /* 0x000fe20000000800 */
[----:B0-----:R-:W-:-:S07]  /*abd0*/  FMNMX.FTZ R6, R76, R33, !PT ;  /* 0x000000214c067209 */ /* 0x001fce0007810000 */
        /* <DEDUP_REMOVED lines=8> */
[----:B------:R0:W-:Y:S08]  /*ac60*/  MUFU.EX2 R11, R21 ;  /* 0x00000015000b7308 */ /* 0x0001f00000000800 */
[----:B------:R-:W-:Y:S01]  /*ac70*/  MUFU.EX2 R178, R178 ;  /* 0x000000b200b27308 */ /* 0x000fe20000000800 */
[--C-:B0-----:R-:W-:Y:S01]  /*ac80*/  FFMA.FTZ R21, R30, UR10, -R78.reuse ;  /* 0x0000000a1e157c23 */ /* 0x101fe2000801084e */
[----:B------:R-:W-:-:S06]  /*ac90*/  FFMA.FTZ R30, R58, UR10, -R78 ;  /* 0x0000000a3a1e7c23 */ /* 0x000fcc000801084e */
[----:B------:R-:W-:Y:S08]  /*aca0*/  MUFU.EX2 R15, R15 ;  /* 0x0000000f000f7308 */ /* 0x000ff00000000800 */
[----:B------:R-:W-:Y:S01]  /*acb0*/  MUFU.EX2 R172, R172 ;  /* 0x000000ac00ac7308 */ /* 0x000fe20000000800 */
[----:B------:R-:W-:Y:S02]  /*acc0*/  WARPGROUP.DEPBAR.LE gsb0, 0x0 ;  /* 0x00008000000079c5 */ /* 0x000fe40000010000 */
[----:B------:R-:W-:Y:S01]  /*acd0*/  WARPGROUP.ARRIVE ;  /* 0x00000000000079c5 */ /* 0x000fe20000000000 */
[--C-:B------:R-:W-:Y:S01]  /*ace0*/  FFMA.FTZ R168, R37, UR10, -R78.reuse ;  /* 0x0000000a25a87c23 */ /* 0x100fe2000801084e */
[--C-:B------:R-:W-:Y:S01]  /*acf0*/  FFMA.FTZ R170, R41, UR10, -R78.reuse ;  /* 0x0000000a29aa7c23 */ /* 0x100fe2000801084e */
[----:B------:R-:W0:Y:S02]  /*ad00*/  SHFL.BFLY PT, R37, R6, 0x2, 0x1f ;  /* 0x0c401f0006257f89 */ /* 0x000e2400000e0000 */
[----:B------:R-:W-:Y:S01]  /*ad10*/  MUFU.EX2 R21, R21 ;  /* 0x0000001500157308 */ /* 0x000fe20000000800 */
[----:B------:R-:W-:Y:S01]  /*ad20*/  FFMA.FTZ R41, R59, UR10, -R78 ;  /* 0x0000000a3b297c23 */ /* 0x000fe2000801084e */
[----:B------:R-:W-:Y:S01]  /*ad30*/  HGMMA.64x128x16.F32 R88, R164, gdesc[UR4].tnspB, R88, gsb0 ;  /* 0x41e00004a4587df0 */ /* 0x000fe20008000858 */
[----:B------:R-:W-:Y:S01]  /*ad40*/  UIADD3 UR6, UR11, 0x280, URZ ;  /* 0x000002800b067890 */ /* 0x000fe2000fffe03f */
[----:B------:R-:W-:-:S04]  /*ad50*/  UMOV UR7, 0x40000040 ;  /* 0x4000004000077882 */ /* 0x000fc80000000000 */
[----:B------:R-:W-:Y:S08]  /*ad60*/  MUFU.EX2 R174, R174 ;  /* 0x000000ae00ae7308 */ /* 0x000ff00000000800 */
[----:B------:R1:W-:Y:S01]  /*ad70*/  MUFU.EX2 R13, R35 ;  /* 0x00000023000d7308 */ /* 0x0003e20000000800 */
[----:B0-----:R-:W-:-:S07]  /*ad80*/  FMNMX.FTZ R46, R6, R37, !PT ;  /* 0x00000025062e7209 */ /* 0x001fce0007810000 */
[----:B------:R-:W-:Y:S01]  /*ad90*/  MUFU.EX2 R168, R168 ;  /* 0x000000a800a87308 */ /* 0x000fe20000000800 */
[--C-:B-1----:R-:W-:Y:S01]  /*ada0*/  FFMA.FTZ R35, R53, UR10, -R78.reuse ;  /* 0x0000000a35237c23 */ /* 0x102fe2000801084e */
[----:B------:R-:W-:-:S06]  /*adb0*/  FFMA.FTZ R37, R57, UR10, -R78 ;  /* 0x0000000a39257c23 */ /* 0x000fcc000801084e */
        /* <DEDUP_REMOVED lines=14> */
[----:B------:R-:W0:Y:S01]  /*aea0*/  SHFL.BFLY PT, R49, R46, 0x1, 0x1f ;  /* 0x0c201f002e317f89 */ /* 0x000e2200000e0000 */
[----:B------:R-:W-:Y:S02]  /*aeb0*/  FFMA.FTZ R45, R61, UR10, -R78 ;  /* 0x0000000a3d2d7c23 */ /* 0x000fe4000801084e */
[----:B------:R-:W-:Y:S01]  /*aec0*/  HGMMA.64x128x16.F32 R88, R160, gdesc[UR4].tnspB, R88, gsb0 ;  /* 0x41e00004a0587df0 */ /* 0x000fe20008000858 */
[----:B------:R-:W-:Y:S01]  /*aed0*/  UIADD3 UR6, UR11, 0x300, URZ ;  /* 0x000003000b067890 */ /* 0x000fe2000fffe03f */
[----:B------:R-:W-:Y:S01]  /*aee0*/  MUFU.EX2 R164, R164 ;  /* 0x000000a400a47308 */ /* 0x000fe20000000800 */
[----:B------:R-:W-:-:S07]  /*aef0*/  UMOV UR7, 0x40000040 ;  /* 0x4000004000077882 */ /* 0x000fce0000000000 */
[----:B------:R-:W-:Y:S08]  /*af00*/  MUFU.EX2 R166, R166 ;  /* 0x000000a600a67308 */ /* 0x000ff00000000800 */
[----:B------:R-:W-:Y:S01]  /*af10*/  MUFU.EX2 R45, R45 ;  /* 0x0000002d002d7308 */ /* 0x000fe20000000800 */
[----:B0-----:R-:W-:-:S05]  /*af20*/  FMNMX.FTZ R6, R46, R49, !PT ;  /* 0x000000312e067209 */ /* 0x001fca0007810000 */
[C---:B------:R-:W-:Y:S01]  /*af30*/  FADD.FTZ R49, -R6.reuse, R5 ;  /* 0x0000000506317221 */ /* 0x040fe20000010100 */
[----:B------:R-:W-:Y:S01]  /*af40*/  FMUL.FTZ R51, R6, UR10 ;  /* 0x0000000a06337c20 */ /* 0x000fe20008410000 */
[----:B------:R-:W-:Y:S02]  /*af50*/  MUFU.EX2 R46, R64 ;  /* 0x00000040002e7308 */ /* 0x000fe40000000800 */
[----:B------:R-:W-:Y:S01]  /*af60*/  FMUL.FTZ R49, R49, UR10 ;  /* 0x0000000a31317c20 */ /* 0x000fe20008410000 */
[--C-:B------:R-:W-:Y:S01]  /*af70*/  FFMA.FTZ R10, R10, UR10, -R51.reuse ;  /* 0x0000000a0a0a7c23 */ /* 0x100fe20008010833 */
[--C-:B------:R-:W-:Y:S01]  /*af80*/  FFMA.FTZ R181, R9, UR10, -R51.reuse ;  /* 0x0000000a09b57c23 */ /* 0x100fe20008010833 */
[----:B------:R-:W-:Y:S02]  /*af90*/  IMAD.U32 R9, RZ, RZ, UR47 ;  /* 0x0000002fff097e24 */ /* 0x000fe4000f8e00ff */
[--C-:B------:R-:W-:Y:S01]  /*afa0*/  FFMA.FTZ R183, R12, UR10, -R51.reuse ;  /* 0x0000000a0cb77c23 */ /* 0x100fe20008010833 */
[--C-:B------:R-:W-:Y:S01]  /*afb0*/  FFMA.FTZ R12, R14, UR10, -R51.reuse ;  /* 0x0000000a0e0c7c23 */ /* 0x100fe20008010833 */
[----:B------:R-:W-:Y:S01]  /*afc0*/  MUFU.EX2 R49, R49 ;  /* 0x0000003100317308 */ /* 0x000fe20000000800 */
[--C-:B------:R-:W-:Y:S01]  /*afd0*/  FFMA.FTZ R177, R20, UR10, -R51.reuse ;  /* 0x0000000a14b17c23 */ /* 0x100fe20008010833 */
[----:B------:R-:W-:Y:S01]  /*afe0*/  @!P1 LEA R9, R9, UR41, 0x3 ;  /* 0x0000002909099c11 */ /* 0x000fe2000f8e18ff */
[--C-:B------:R-:W-:Y:S01]  /*aff0*/  FFMA.FTZ R179, R26, UR10, -R51.reuse ;  /* 0x0000000a1ab37c23 */ /* 0x100fe20008010833 */
[--C-:B------:R-:W-:Y:S01]  /*b000*/  FFMA.FTZ R26, R36, UR10, -R51.reuse ;  /* 0x0000000a241a7c23 */ /* 0x100fe20008010833 */
[----:B------:R-:W-:Y:S01]  /*b010*/  FFMA.FTZ R173, R31, UR10, -R51 ;  /* 0x0000000a1fad7c23 */ /* 0x000fe20008010833 */
[----:B------:R-:W-:Y:S01]  /*b020*/  IMAD.U32 R36, RZ, RZ, UR58 ;  /* 0x0000003aff247e24 */ /* 0x000fe2000f8e00ff */
[----:B------:R-:W-:Y:S01]  /*b030*/  IADD3 R31, -R222, 0xb, RZ ;  /* 0x0000000bde1f7810 */ /* 0x000fe20007ffe1ff */
[----:B------:R-:W0:Y:S01]  /*b040*/  MUFU.EX2 R10, R10 ;  /* 0x0000000a000a7308 */ /* 0x000e220000000800 */
[----:B------:R-:W-:-:S02]  /*b050*/  @!P1 VIADD R9, R9, 0x28840 ;  /* 0x0002884009099836 */ /* 0x000fc40000000000 */
[--C-:B------:R-:W-:Y:S01]  /*b060*/  FFMA.FTZ R14, R24, UR10, -R51.reuse ;  /* 0x0000000a180e7c23 */ /* 0x100fe20008010833 */
[----:B------:R-:W-:Y:S01]  /*b070*/  @!P1 LEA R36, R36, UR41, 0x3 ;  /* 0x0000002924249c11 */ /* 0x000fe2000f8e18ff */
[--C-:B------:R-:W-:Y:S01]  /*b080*/  FFMA.FTZ R20, R28, UR10, -R51.reuse ;  /* 0x0000000a1c147c23 */ /* 0x100fe20008010833 */
[----:B------:R-:W-:Y:S01]  /*b090*/  FFMA.FTZ R169, R38, UR10, -R51 ;  /* 0x0000000a26a97c23 */ /* 0x000fe20008010833 */
[----:B------:R-:W-:Y:S01]  /*b0a0*/  @!P1 PRMT R9, RZ, 0x654, R9 ;  /* 0x00000654ff099816 */ /* 0x000fe20000000009 */
[--C-:B------:R-:W-:Y:S01]  /*b0b0*/  FFMA.FTZ R24, R32, UR10, -R51.reuse ;  /* 0x0000000a20187c23 */ /* 0x100fe20008010833 */
[----:B------:R-:W-:Y:S01]  /*b0c0*/  MUFU.EX2 R181, R181 ;  /* 0x000000b500b57308 */ /* 0x000fe20000000800 */
[--C-:B------:R-:W-:Y:S01]  /*b0d0*/  FFMA.FTZ R175, R34, UR10, -R51.reuse ;  /* 0x0000000a22af7c23 */ /* 0x100fe20008010833 */
[--C-:B------:R-:W-:Y:S01]  /*b0e0*/  FFMA.FTZ R28, R40, UR10, -R51.reuse ;  /* 0x0000000a281c7c23 */ /* 0x100fe20008010833 */
[--C-:B------:R-:W-:Y:S01]  /*b0f0*/  FFMA.FTZ R171, R43, UR10, -R51.reuse ;  /* 0x0000000a2bab7c23 */ /* 0x100fe20008010833 */
[--C-:B------:R-:W-:Y:S01]  /*b100*/  FFMA.FTZ R32, R44, UR10, -R51.reuse ;  /* 0x0000000a2c207c23 */ /* 0x100fe20008010833 */
[--C-:B------:R-:W-:Y:S01]  /*b110*/  FFMA.FTZ R165, R47, UR10, -R51.reuse ;  /* 0x0000000a2fa57c23 */ /* 0x100fe20008010833 */
[--C-:B------:R-:W-:Y:S01]  /*b120*/  FFMA.FTZ R34, R48, UR10, -R51.reuse ;  /* 0x0000000a30227c23 */ /* 0x100fe20008010833 */
[--C-:B------:R-:W-:Y:S01]  /*b130*/  FFMA.FTZ R167, R50, UR10, -R51.reuse ;  /* 0x0000000a32a77c23 */ /* 0x100fe20008010833 */
[----:B------:R-:W-:Y:S01]  /*b140*/  MUFU.EX2 R183, R183 ;  /* 0x000000b700b77308 */ /* 0x000fe20000000800 */
[----:B0-----:R-:W-:Y:S01]  /*b150*/  FFMA.FTZ R0, R49, R0, R10 ;  /* 0x0000000031007223 */ /* 0x001fe2000001000a */
[--C-:B------:R-:W-:Y:S01]  /*b160*/  FFMA.FTZ R70, R70, UR10, -R51.reuse ;  /* 0x0000000a46467c23 */ /* 0x100fe20008010833 */
[--C-:B------:R-:W-:Y:S01]  /*b170*/  FFMA.FTZ R71, R71, UR10, -R51.reuse ;  /* 0x0000000a47477c23 */ /* 0x100fe20008010833 */
[--C-:B------:R-:W-:Y:S01]  /*b180*/  FFMA.FTZ R72, R72, UR10, -R51.reuse ;  /* 0x0000000a48487c23 */ /* 0x100fe20008010833 */
[--C-:B------:R-:W-:Y:S01]  /*b190*/  FFMA.FTZ R73, R73, UR10, -R51.reuse ;  /* 0x0000000a49497c23 */ /* 0x100fe20008010833 */
[--C-:B------:R-:W-:Y:S01]  /*b1a0*/  FFMA.FTZ R74, R74, UR10, -R51.reuse ;  /* 0x0000000a4a4a7c23 */ /* 0x100fe20008010833 */
[----:B------:R-:W-:Y:S01]  /*b1b0*/  FFMA.FTZ R75, R75, UR10, -R51 ;  /* 0x0000000a4b4b7c23 */ /* 0x000fe20008010833 */
[----:B------:R-:W-:Y:S01]  /*b1c0*/  MUFU.EX2 R12, R12 ;  /* 0x0000000c000c7308 */ /* 0x000fe20000000800 */
[----:B------:R-:W-:-:S07]  /*b1d0*/  UMOV UR58, UR47 ;  /* 0x0000002f003a7c82 */ /* 0x000fce0008000000 */
        /* <DEDUP_REMOVED lines=13> */
[----:B------:R-:W-:Y:S02]  /*b2b0*/  FFMA.FTZ R162, R54, UR10, -R78 ;  /* 0x0000000a36a27c23 */ /* 0x000fe4000801084e */
[----:B------:R-:W-:Y:S01]  /*b2c0*/  MUFU.EX2 R28, R28 ;  /* 0x0000001c001c7308 */ /* 0x000fe20000000800 */
[----:B------:R-:W-:Y:S01]  /*b2d0*/  FFMA.FTZ R163, R67, UR10, -R51 ;  /* 0x0000000a43a37c23 */ /* 0x000fe20008010833 */
[----:B------:R-:W-:Y:S01]  /*b2e0*/  HGMMA.64x128x16.F32 R88, R156, gdesc[UR4].tnspB, R88, gsb0 ;  /* 0x41e000049c587df0 */ /* 0x000fe20008000858 */
[----:B------:R-:W-:Y:S01]  /*b2f0*/  UIADD3 UR6, UR11, 0x380, URZ ;  /* 0x000003800b067890 */ /* 0x000fe2000fffe03f */
[----:B------:R-:W-:-:S04]  /*b300*/  UMOV UR7, 0x40000040 ;  /* 0x4000004000077882 */ /* 0x000fc80000000000 */
        /* <DEDUP_REMOVED lines=13> */
[----:B------:R-:W-:Y:S08]  /*b3e0*/  MUFU.EX2 R74, R74 ;  /* 0x0000004a004a7308 */ /* 0x000ff00000000800 */
[----:B------:R-:W-:Y:S08]  /*b3f0*/  MUFU.EX2 R75, R75 ;  /* 0x0000004b004b7308 */ /* 0x000ff00000000800 */
[----:B------:R-:W1:Y:S01]  /*b400*/  MUFU.EX2 R5, R62 ;  /* 0x0000003e00057308 */ /* 0x000e620000000800 */
[----:B------:R-:W-:-:S02]  /*b410*/  WARPGROUP.DEPBAR.LE gsb0, 0x0 ;  /* 0x00008000000079c5 */ /* 0x000fc40000010000 */
[----:B------:R-:W-:Y:S01]  /*b420*/  WARPGROUP.ARRIVE ;  /* 0x00000000000079c5 */ /* 0x000fe20000000000 */
[----:B------:R-:W-:Y:S01]  /*b430*/  FFMA.FTZ R157, R69, UR10, -R51 ;  /* 0x0000000a459d7c23 */ /* 0x000fe20008010833 */
[----:B------:R-:W-:Y:S02]  /*b440*/  F2FP.F16.F32.PACK_AB R156, R37, R8 ;  /* 0x00000008259c723e */ /* 0x000fe400000000ff */
[----:B------:R-:W-:Y:S02]  /*b450*/  F2FP.F16.F32.PACK_AB R158, R41, R30 ;  /* 0x0000001e299e723e */ /* 0x000fe400000000ff */
[----:B------:R-:W-:Y:S01]  /*b460*/  HGMMA.64x128x16.F32 R88, R152, gdesc[UR4].tnspB, R88, gsb0 ;  /* 0x41e0000498587df0 */ /* 0x000fe20008000858 */
[----:B------:R-:W-:Y:S01]  /*b470*/  MUFU.EX2 R157, R157 ;  /* 0x0000009d009d7308 */ /* 0x000fe20000000800 */
[----:B0-----:R-:W-:Y:S01]  /*b480*/  F2FP.F16.F32.PACK_AB R159, R72, R71 ;  /* 0x00000047489f723e */ /* 0x001fe200000000ff */
[----:B------:R-:W-:Y:S02]  /*b490*/  WARPGROUP.DEPBAR.LE gsb0, 0x0 ;  /* 0x00008000000079c5 */ /* 0x000fe40000010000 */
[----:B------:R0:W-:Y:S06]  /*b4a0*/  BAR.ARV R31, 0x100 ;  /* 0x0004001f0000751d */ /* 0x0001ec0000002000 */
[----:B------:R2:W-:Y:S01]  /*b4b0*/  @!P1 SYNCS.ARRIVE.TRANS64.RED.A1T0 RZ, [R9+URZ], RZ ;  /* 0x000000ff09ff99a7 */ /* 0x0005e2000810043f */
[----:B-1----:R-:W-:Y:S01]  /*b4c0*/  F2FP.F16.F32.PACK_AB R154, R5, R46 ;  /* 0x0000002e059a723e */ /* 0x002fe200000000ff */
[----:B0-----:R-:W-:-:S02]  /*b4d0*/  @!P1 VIADD R31, R36, 0x28860 ;  /* 0x00028860241f9836 */ /* 0x001fc40000000000 */
[-C--:B------:R-:W-:Y:S01]  /*b4e0*/  FMUL.FTZ R88, R88, R7.reuse ;  /* 0x0000000758587220 */ /* 0x080fe20000410000 */
[-C--:B------:R-:W-:Y:S01]  /*b4f0*/  FMUL.FTZ R89, R89, R7.reuse ;  /* 0x0000000759597220 */ /* 0x080fe20000410000 */
[-C--:B------:R-:W-:Y:S01]  /*b500*/  FMUL.FTZ R92, R92, R7.reuse ;  /* 0x000000075c5c7220 */ /* 0x080fe20000410000 */
[-C--:B------:R-:W-:Y:S01]  /*b510*/  FMUL.FTZ R93, R93, R7.reuse ;  /* 0x000000075d5d7220 */ /* 0x080fe20000410000 */
[----:B------:R-:W-:Y:S01]  /*b520*/  @!P1 PRMT R38, RZ, 0x654, R31 ;  /* 0x00000654ff269816 */ /* 0x000fe2000000001f */
[----:B--2---:R-:W-:Y:S01]  /*b530*/  FADD.FTZ R9, R77, R2 ;  /* 0x000000024d097221 */ /* 0x004fe20000010000 */
[----:B------:R-:W-:Y:S01]  /*b540*/  FADD.FTZ R2, R181, R0 ;  /* 0x00000000b5027221 */ /* 0x000fe20000010000 */
[----:B------:R-:W-:Y:S01]  /*b550*/  FFMA.FTZ R0, R63, UR10, -R51 ;  /* 0x0000000a3f007c23 */ /* 0x000fe20008010833 */
[----:B------:R0:W-:Y:S01]  /*b560*/  @!P1 SYNCS.ARRIVE.TRANS64.RED.A1T0 RZ, [R38+URZ], RZ ;  /* 0x000000ff26ff99a7 */ /* 0x0001e2000810043f */
[----:B------:R-:W-:Y:S01]  /*b570*/  FADD.FTZ R36, R182, R9 ;  /* 0x00000009b6247221 */ /* 0x000fe20000010000 */
[----:B------:R-:W-:Y:S01]  /*b580*/  FADD.FTZ R9, R183, R2 ;  /* 0x00000002b7097221 */ /* 0x000fe20000010000 */
[----:B------:R-:W-:Y:S01]  /*b590*/  F2FP.F16.F32.PACK_AB R181, R181, R10 ;  /* 0x0000000ab5b5723e */ /* 0x000fe200000000ff */
[----:B------:R-:W-:Y:S01]  /*b5a0*/  FMUL.FTZ R96, R96, R7 ;  /* 0x0000000760607220 */ /* 0x000fe20000410000 */
[----:B------:R-:W-:Y:S01]  /*b5b0*/  FADD.FTZ R31, R79, R36 ;  /* 0x000000244f1f7221 */ /* 0x000fe20000010000 */
[C---:B------:R-:W-:Y:S01]  /*b5c0*/  FADD.FTZ R2, R12.reuse, R9 ;  /* 0x000000090c027221 */ /* 0x040fe20000010000 */
[----:B------:R-:W1:Y:S01]  /*b5d0*/  MUFU.EX2 R0, R0 ;  /* 0x0000000000007308 */ /* 0x000e620000000800 */
[----:B------:R-:W-:Y:S01]  /*b5e0*/  F2FP.F16.F32.PACK_AB R183, R12, R183 ;  /* 0x000000b70cb7723e */ /* 0x000fe200000000ff */
[----:B------:R-:W-:Y:S01]  /*b5f0*/  FADD.FTZ R36, R176, R31 ;  /* 0x0000001fb0247221 */ /* 0x000fe20000010000 */
[----:B------:R-:W-:Y:S01]  /*b600*/  FADD.FTZ R9, R177, R2 ;  /* 0x00000002b1097221 */ /* 0x000fe20000010000 */
[C---:B------:R-:W-:Y:S01]  /*b610*/  F2FP.F16.F32.PACK_AB R176, R11.reuse, R176 ;  /* 0x000000b00bb0723e */ /* 0x040fe200000000ff */
[----:B------:R-:W-:Y:S01]  /*b620*/  FFMA.FTZ R2, R66, UR10, -R51 ;  /* 0x0000000a42027c23 */ /* 0x000fe20008010833 */
[----:B------:R-:W-:Y:S01]  /*b630*/  FADD.FTZ R31, R11, R36 ;  /* 0x000000240b1f7221 */ /* 0x000fe20000010000 */
[----:B0-----:R-:W-:Y:S01]  /*b640*/  FADD.FTZ R38, R14, R9 ;  /* 0x000000090e267221 */ /* 0x001fe20000010000 */
[--C-:B------:R-:W-:Y:S01]  /*b650*/  FFMA.FTZ R36, R68, UR10, -R51.reuse ;  /* 0x0000000a44247c23 */ /* 0x100fe20008010833 */
[----:B------:R-:W-:Y:S01]  /*b660*/  FFMA.FTZ R51, R76, UR10, -R51 ;  /* 0x0000000a4c337c23 */ /* 0x000fe20008010833 */
[----:B------:R-:W-:Y:S01]  /*b670*/  FADD.FTZ R40, R178, R31 ;  /* 0x0000001fb2287221 */ /* 0x000fe20000010000 */
[----:B------:R-:W-:Y:S01]  /*b680*/  FADD.FTZ R9, R179, R38 ;  /* 0x00000026b3097221 */ /* 0x000fe20000010000 */
[----:B------:R-:W0:Y:S01]  /*b690*/  MUFU.EX2 R2, R2 ;  /* 0x0000000200027308 */ /* 0x000e220000000800 */
[-C--:B------:R-:W-:Y:S01]  /*b6a0*/  FMUL.FTZ R97, R97, R7.reuse ;  /* 0x0000000761617220 */ /* 0x080fe20000410000 */
[----:B------:R-:W-:Y:S01]  /*b6b0*/  FADD.FTZ R31, R15, R40 ;  /* 0x000000280f1f7221 */ /* 0x000fe20000010000 */
[----:B------:R-:W-:Y:S01]  /*b6c0*/  FADD.FTZ R38, R20, R9 ;  /* 0x0000000914267221 */ /* 0x000fe20000010000 */
[-C--:B------:R-:W-:Y:S01]  /*b6d0*/  FMUL.FTZ R100, R100, R7.reuse ;  /* 0x0000000764647220 */ /* 0x080fe20000410000 */
[-C--:B------:R-:W-:Y:S01]  /*b6e0*/  FMUL.FTZ R101, R101, R7.reuse ;  /* 0x0000000765657220 */ /* 0x080fe20000410000 */
[----:B------:R-:W-:Y:S01]  /*b6f0*/  FADD.FTZ R40, R172, R31 ;  /* 0x0000001fac287221 */ /* 0x000fe20000010000 */
[----:B------:R-:W-:Y:S01]  /*b700*/  FADD.FTZ R9, R173, R38 ;  /* 0x00000026ad097221 */ /* 0x000fe20000010000 */
[----:B------:R-:W2:Y:S01]  /*b710*/  MUFU.EX2 R36, R36 ;  /* 0x0000002400247308 */ /* 0x000ea20000000800 */
[-C--:B------:R-:W-:Y:S01]  /*b720*/  FMUL.FTZ R104, R104, R7.reuse ;  /* 0x0000000768687220 */ /* 0x080fe20000410000 */
[----:B------:R-:W-:Y:S01]  /*b730*/  FADD.FTZ R31, R21, R40 ;  /* 0x00000028151f7221 */ /* 0x000fe20000010000 */
[----:B------:R-:W-:Y:S01]  /*b740*/  FADD.FTZ R38, R24, R9 ;  /* 0x0000000918267221 */ /* 0x000fe20000010000 */
[-C--:B------:R-:W-:Y:S01]  /*b750*/  FMUL.FTZ R105, R105, R7.reuse ;  /* 0x0000000769697220 */ /* 0x080fe20000410000 */
[-C--:B------:R-:W-:Y:S01]  /*b760*/  FMUL.FTZ R108, R108, R7.reuse ;  /* 0x000000076c6c7220 */ /* 0x080fe20000410000 */
[----:B------:R-:W-:Y:S01]  /*b770*/  FADD.FTZ R40, R174, R31 ;  /* 0x0000001fae287221 */ /* 0x000fe20000010000 */
[----:B------:R-:W-:Y:S01]  /*b780*/  FADD.FTZ R9, R175, R38 ;  /* 0x00000026af097221 */ /* 0x000fe20000010000 */
[----:B------:R-:W3:Y:S01]  /*b790*/  MUFU.EX2 R51, R51 ;  /* 0x0000003300337308 */ /* 0x000ee20000000800 */
[-C--:B------:R-:W-:Y:S01]  /*b7a0*/  FMUL.FTZ R109, R109, R7.reuse ;  /* 0x000000076d6d7220 */ /* 0x080fe20000410000 */
[----:B------:R-:W-:Y:S01]  /*b7b0*/  FADD.FTZ R31, R13, R40 ;  /* 0x000000280d1f7221 */ /* 0x000fe20000010000 */
[----:B------:R-:W-:Y:S01]  /*b7c0*/  FADD.FTZ R38, R26, R9 ;  /* 0x000000091a267221 */ /* 0x000fe20000010000 */
[-C--:B------:R-:W-:Y:S01]  /*b7d0*/  FMUL.FTZ R112, R112, R7.reuse ;  /* 0x0000000770707220 */ /* 0x080fe20000410000 */
        /* <DEDUP_REMOVED lines=27> */
[----:B-1----:R-:W-:Y:S01]  /*b990*/  F2FP.F16.F32.PACK_AB R167, R0, R167 ;  /* 0x000000a700a7723e */ /* 0x002fe200000000ff */
[-C--:B------:R-:W-:Y:S01]  /*b9a0*/  FMUL.FTZ R140, R140, R7.reuse ;  /* 0x000000078c8c7220 */ /* 0x080fe20000410000 */
[----:B------:R-:W-:Y:S01]  /*b9b0*/  FADD.FTZ R11, R33, R12 ;  /* 0x0000000c210b7221 */ /* 0x000fe20000010000 */
[----:B------:R-:W-:Y:S01]  /*b9c0*/  FADD.FTZ R10, R0, R9 ;  /* 0x00000009000a7221 */ /* 0x000fe20000010000 */
[-C--:B------:R-:W-:Y:S01]  /*b9d0*/  FMUL.FTZ R141, R141, R7.reuse ;  /* 0x000000078d8d7220 */ /* 0x080fe20000410000 */
[----:B------:R-:W-:Y:S01]  /*b9e0*/  FMUL.FTZ R144, R144, R7 ;  /* 0x0000000790907220 */ /* 0x000fe20000410000 */
[----:B------:R-:W-:Y:S01]  /*b9f0*/  FADD.FTZ R12, R160, R11 ;  /* 0x0000000ba00c7221 */ /* 0x000fe20000010000 */
[----:B------:R-:W-:Y:S01]  /*ba00*/  FADD.FTZ R9, R161, R10 ;  /* 0x0000000aa1097221 */ /* 0x000fe20000010000 */
[C---:B0-----:R-:W-:Y:S01]  /*ba10*/  F2FP.F16.F32.PACK_AB R161, R2.reuse, R161 ;  /* 0x000000a102a1723e */ /* 0x041fe200000000ff */
        /* <DEDUP_REMOVED lines=10> */
[----:B--2---:R-:W-:Y:S01]  /*bac0*/  FADD.FTZ R10, R36, R9 ;  /* 0x00000009240a7221 */ /* 0x004fe20000010000 */
        /* <DEDUP_REMOVED lines=31> */
[----:B------:R-:W-:Y:S01]  /*bcc0*/  F2FP.F16.F32.PACK_AB R169, R28, R169 ;  /* 0x000000a91ca9723e */ /* 0x000fe200000000ff */
[----:B---3--:R-:W-:Y:S01]  /*bcd0*/  FADD.FTZ R0, R51, R10 ;  /* 0x0000000a33007221 */ /* 0x008fe20000010000 */
        /* <DEDUP_REMOVED lines=9> */
[-C--:B------:R-:W-:Y:S01]  /*bd70*/  FMUL.FTZ R115, R115, R49.reuse ;  /* 0x0000003173737220 */ /* 0x080fe20000410000 */
        /* <DEDUP_REMOVED lines=28> */
.L_x_1221:
[----:B------:R-:W-:-:S13]  /*bf40*/  ISETP.GE.AND P2, PT, R3, UR40, PT ;  /* 0x0000002803007c0c */ /* 0x000fda000bf46270 */
[----:B------:R-:W-:Y:S05]  /*bf50*/  @!P2 BRA `(.L_x_1231) ;  /* 0x000000380038a947 */ /* 0x000fea0003800000 */
[----:B------:R-:W-:Y:S01]  /*bf60*/  IMAD.MOV.U32 R7, RZ, RZ, R6 ;  /* 0x000000ffff077224 */ /* 0x000fe200078e0006 */
[----:B------:R-:W-:Y:S01]  /*bf70*/  UMOV UR60, UR50 ;  /* 0x00000032003c7c82 */ /* 0x000fe20008000000 */
[----:B------:R-:W-:Y:S01]  /*bf80*/  IMAD.MOV.U32 R5, RZ, RZ, R4 ;  /* 0x000000ffff057224 */ /* 0x000fe200078e0004 */
[----:B------:R-:W-:Y:S01]  /*bf90*/  UMOV UR59, UR47 ;  /* 0x0000002f003b7c82 */ /* 0x000fe20008000000 */
[----:B------:R-:W-:Y:S01]  /*bfa0*/  ULDC UR56, c[0x0][0x9e4] ;  /* 0x0002790000387ab9 */ /* 0x000fe20000000800 */
[----:B------:R-:W-:Y:S01]  /*bfb0*/  ULDC UR58, c[0x0][0x9d8] ;  /* 0x00027600003a7ab9 */ /* 0x000fe20000000800 */
[----:B------:R-:W-:Y:S01]  /*bfc0*/  ULDC UR55, c[0x0][0x988] ;  /* 0x0002620000377ab9 */ /* 0x000fe20000000800 */
[----:B------:R-:W-:-:S05]  /*bfd0*/  ULDC UR57, c[0x0][0x9e0] ;  /* 0x0002780000397ab9 */ /* 0x000fca0000000800 */
.L_x_1248:
        /* <DEDUP_REMOVED lines=9> */
.L_x_1233:
[----:B------:R-:W-:Y:S01]  /*c070*/  ULEA UR6, UR47, UR41, 0x3 ;  /* 0x000000292f067291 */ /* 0x000fe2000f8e183f */
[----:B------:R-:W-:-:S05]  /*c080*/  IMAD.U32 R4, RZ, RZ, UR50 ;  /* 0x00000032ff047e24 */ /* 0x000fca000f8e00ff */
[----:B------:R-:W-:-:S04]  /*c090*/  SHF.L.U32 R4, R4, 0x1f, RZ ;  /* 0x0000001f04047819 */ /* 0x000fc800000006ff */
[----:B------:R0:W1:Y:S01]  /*c0a0*/  SYNCS.PHASECHK.TRANS64.TRYWAIT P2, [UR6+0x28830], R4 ;  /* 0x02883004ff0075a7 */ /* 0x0000620008040146 */
[----:B------:R-:W-:Y:S05]  /*c0b0*/  @!P0 BRA `(.L_x_1234) ;  /* 0x0000000000048947 */ /* 0x000fea0003800000 */
[----:B------:R-:W-:Y:S01]  /*c0c0*/  BPT.TRAP 0x1 ;  /* 0x000000040000795c */ /* 0x000fe20000300000 */
.L_x_1234:
[----:B-1----:R-:W-:Y:S05]  /*c0d0*/  @P2 BRA `(.L_x_1232) ;  /* 0x0000000000082947 */ /* 0x002fea0003800000 */
[----:B------:R-:W1:Y:S02]  /*c0e0*/  SYNCS.PHASECHK.TRANS64.TRYWAIT P2, [UR6+0x28830], R4 ;  /* 0x02883004ff0075a7 */ /* 0x000e640008040146 */
[----:B-1----:R-:W-:Y:S05]  /*c0f0*/  @!P2 BRA `(.L_x_1235) ;  /* 0x000000e000a4a947 */ /* 0x002fea0003800000 */
.L_x_1232:
        /* <DEDUP_REMOVED lines=47> */
.L_x_1237:
[----:B------:R-:W-:Y:S01]  /*c3f0*/  ULEA UR6, UR59, UR41, 0x3 ;  /* 0x000000293b067291 */ /* 0x000fe2000f8e183f */
[----:B------:R-:W-:-:S05]  /*c400*/  IMAD.U32 R4, RZ, RZ, UR60 ;  /* 0x0000003cff047e24 */ /* 0x000fca000f8e00ff */
[----:B------:R-:W-:-:S04]  /*c410*/  SHF.L.U32 R4, R4, 0x1f, RZ ;  /* 0x0000001f04047819 */ /* 0x000fc800000006ff */
[----:B------:R0:W1:Y:S01]  /*c420*/  SYNCS.PHASECHK.TRANS64.TRYWAIT P2, [UR6+0x28850], R4 ;  /* 0x02885004ff0075a7 */ /* 0x0000620008040146 */
[----:B------:R-:W-:Y:S05]  /*c430*/  @!P0 BRA `(.L_x_1238) ;  /* 0x0000000000048947 */ /* 0x000fea0003800000 */
[----:B------:R-:W-:Y:S01]  /*c440*/  BPT.TRAP 0x1 ;  /* 0x000000040000795c */ /* 0x000fe20000300000 */
.L_x_1238:
[----:B-1----:R-:W-:Y:S05]  /*c450*/  @P2 BRA `(.L_x_1236) ;  /* 0x0000000000082947 */ /* 0x002fea0003800000 */
[----:B------:R-:W1:Y:S02]  /*c460*/  SYNCS.PHASECHK.TRANS64.TRYWAIT P2, [UR6+0x28850], R4 ;  /* 0x02885004ff0075a7 */ /* 0x000e640008040146 */
[----:B-1----:R-:W-:Y:S05]  /*c470*/  @!P2 BRA `(.L_x_1239) ;  /* 0x000000dc00dca947 */ /* 0x002fea0003800000 */
.L_x_1236:
[----:B------:R-:W-:Y:S01]  /*c480*/  UIADD3 UR6, UR41, 0x400, URZ ;  /* 0x0000040029067890 */ /* 0x000fe2000fffe03f */
[----:B------:R-:W-:Y:S01]  /*c490*/  WARPGROUP.ARRIVE ;  /* 0x00000000000079c5 */ /* 0x000fe20000000000 */
[----:B------:R-:W-:-:S05]  /*c4a0*/  UMOV UR7, 0x40000040 ;  /* 0x4000004000077882 */ /* 0x000fca0000000000 */
[----:B------:R-:W2:Y:S01]  /*c4b0*/  S2R R222, SR_TID.X ;  /* 0x0000000000de7919 */ /* 0x000ea20000002100 */
[----:B------:R-:W-:Y:S01]  /*c4c0*/  USHF.R.U32.HI UR6, URZ, 0x4, UR6 ;  /* 0x000000043f067899 */ /* 0x000fe20008011606 */
[----:B------:R-:W-:Y:S01]  /*c4d0*/  PLOP3.LUT P2, PT, PT, PT, UP0, 0x80, 0x0 ;  /* 0x000000000000781c */ /* 0x000fe20003f4f008 */
[----:B------:R-:W-:Y:S02]  /*c4e0*/  IMAD.U32 R8, RZ, RZ, UR47 ;  /* 0x0000002fff087e24 */ /* 0x000fe4000f8e00ff */
[----:B------:R-:W-:Y:S01]  /*c4f0*/  FMUL.FTZ R11, R30, UR58 ;  /* 0x0000003a1e0b7c20 */ /* 0x000fe20008410000 */
[----:B------:R-:W-:Y:S01]  /*c500*/  ULOP3.LUT UR6, UR6, 0x3fff, URZ, 0xc0, !UPT ;  /* 0x00003fff06067892 */ /* 0x000fe2000f8ec03f */
[----:B------:R-:W-:Y:S01]  /*c510*/  FMUL.FTZ R30, R51, UR58 ;  /* 0x0000003a331e7c20 */ /* 0x000fe20008410000 */
[----:B------:R-:W-:Y:S01]  /*c520*/  FMUL.FTZ R13, R31, UR58 ;  /* 0x0000003a1f0d7c20 */ /* 0x000fe20008410000 */
[----:B------:R-:W-:Y:S01]  /*c530*/  @!P1 LEA R8, R8, UR41, 0x3 ;  /* 0x0000002908089c11 */ /* 0x000fe2000f8e18ff */
[----:B------:R-:W-:Y:S01]  /*c540*/  ULOP3.LUT UR6, UR6, 0x4000000, URZ, 0xfc, !UPT ;  /* 0x0400000006067892 */ /* 0x000fe2000f8efc3f */
[----:B------:R-:W-:Y:S01]  /*c550*/  FMUL.FTZ R15, R34, UR58 ;  /* 0x0000003a220f7c20 */ /* 0x000fe20008410000 */
[----:B------:R-:W-:Y:S01]  /*c560*/  FMUL.FTZ R51, R52, UR58 ;  /* 0x0000003a34337c20 */ /* 0x000fe20008410000 */
[----:B01----:R-:W-:Y:S01]  /*c570*/  FMUL.FTZ R4, R24, UR58 ;  /* 0x0000003a18047c20 */ /* 0x003fe20008410000 */
[----:B------:R-:W-:Y:S01]  /*c580*/  ULEA UR10, UR59, UR6, 0xb ;  /* 0x000000063b0a7291 */ /* 0x000fe2000f8e583f */
[----:B------:R-:W-:-:S02]  /*c590*/  @!P1 VIADD R8, R8, 0x28840 ;  /* 0x0002884008089836 */ /* 0x000fc40000000000 */
[----:B------:R-:W-:Y:S01]  /*c5a0*/  FMUL.FTZ R12, R25, UR58 ;  /* 0x0000003a190c7c20 */ /* 0x000fe20008410000 */
        /* <DEDUP_REMOVED lines=35> */
[----:B------:R-:W0:Y:S08]  /*c7e0*/  MUFU.TANH R4, R4 ;  /* 0x0000000400047308 */ /* 0x000e300000002400 */
        /* <DEDUP_REMOVED lines=83> */
[----:B------:R-:W-:Y:S01]  /*cd20*/  IMAD.U32 R73, RZ, RZ, UR46 ;  /* 0x0000002eff497e24 */ /* 0x000fe2000f8e00ff */
        /* <DEDUP_REMOVED lines=45> */
[----:B------:R-:W-:-:S05]  /*d000*/  @P2 IMAD.HI.U32 R9, R66, UR6, RZ ;  /* 0x0000000642092c27 */ /* 0x000fca000f8e00ff */
        /* <DEDUP_REMOVED lines=12> */
[----:B0-234-:R-:W-:Y:S06]  /*d0d0*/  @!P5 BRA `(.L_x_1240) ;  /* 0x00000000005cd947 */ /* 0x01dfec0003800000 */
        /* <DEDUP_REMOVED lines=13> */
.L_x_1242:
[----:B------:R-:W-:-:S05]  /*d1b0*/  IMAD.U32 R70, RZ, RZ, UR56 ;  /* 0x00000038ff467e24 */ /* 0x000fca000f8e00ff */
[----:B------:R-:W-:-:S13]  /*d1c0*/  ISETP.NE.AND P2, PT, R70, 0x1, PT ;  /* 0x000000014600780c */ /* 0x000fda0003f45270 */
[----:B------:R-:W0:Y:S02]  /*d1d0*/  @P2 LDC.64 R8, c[0x0][0x9e8] ;  /* 0x00027a00ff082b82 */ /* 0x000e240000000a00 */
[----:B0-----:R-:W-:-:S05]  /*d1e0*/  @P2 IMAD.HI.U32 R8, R68, R8, RZ ;  /* 0x0000000844082227 */ /* 0x001fca00078e00ff */
[----:B------:R-:W-:-:S07]  /*d1f0*/  @P2 SHF.R.U32.HI R68, RZ, R9, R8 ;  /* 0x00000009ff442219 */ /* 0x000fce0000011608 */
.L_x_1243:
[----:B------:R-:W-:Y:S05]  /*d200*/  BSYNC B0 ;  /* 0x0000000000007941 */ /* 0x000fea0003800000 */
.L_x_1241:
[----:B------:R-:W-:-:S04]  /*d210*/  IMAD R9, R68, R70, -R67 ;  /* 0x0000004644097224 */ /* 0x000fc800078e0a43 */
[----:B------:R-:W-:-:S05]  /*d220*/  IMAD.IADD R8, R9, 0x1, -R16 ;  /* 0x0000000109087824 */ /* 0x000fca00078e0a10 */
[----:B------:R-:W-:Y:S02]  /*d230*/  VIADDMNMX R73, R8, R70, R73, PT ;  /* 0x0000004608497246 */ /* 0x000fe40003800149 */
[----:B------:R-:W-:-:S07]  /*d240*/  VIMNMX R75, R75, R8, !PT ;  /* 0x000000084b4b7248 */ /* 0x000fce0007fe0100 */
.L_x_1240:
[----:B------:R-:W-:-:S04]  /*d250*/  ISETP.GT.AND P2, PT, R3, -0x1, PT ;  /* 0xffffffff0300780c */ /* 0x000fc80003f44270 */
[C---:B------:R-:W-:Y:S02]  /*d260*/  ISETP.GT.AND P4, PT, R75.reuse, RZ, P2 ;  /* 0x000000ff4b00720c */ /* 0x040fe40001784270 */
[----:B------:R-:W-:Y:S02]  /*d270*/  ISETP.GT.AND P6, PT, R75, 0x1, P2 ;  /* 0x000000014b00780c */ /* 0x000fe400017c4270 */
[C---:B------:R-:W-:Y:S02]  /*d280*/  ISETP.LT.OR P4, PT, R73.reuse, 0x1, P4 ;  /* 0x000000014900780c */ /* 0x040fe40002781670 */
[----:B------:R-:W-:Y:S02]  /*d290*/  ISETP.LT.OR P6, PT, R73, 0x2, P6 ;  /* 0x000000024900780c */ /* 0x000fe400037c1670 */
[----:B------:R-:W-:Y:S02]  /*d2a0*/  ISETP.GT.AND P3, PT, R75, 0x8, P2 ;  /* 0x000000084b00780c */ /* 0x000fe40001764270 */
[----:B------:R-:W-:-:S02]  /*d2b0*/  FSEL R82, R4, -INF , !P4 ;  /* 0xff80000004527808 */ /* 0x000fc40006000000 */
[----:B------:R-:W-:Y:S01]  /*d2c0*/  FSEL R80, R12, -INF , !P6 ;  /* 0xff8000000c507808 */ /* 0x000fe20007000000 */
[----:B------:R-:W0:Y:S01]  /*d2d0*/  SHFL.IDX PT, R4, R66, 0x1, 0x1c1f ;  /* 0x003c1f0042047f89 */ /* 0x000e2200000e0000 */
[C---:B------:R-:W-:Y:S02]  /*d2e0*/  ISETP.GT.AND P4, PT, R75.reuse, 0x9, P2 ;  /* 0x000000094b00780c */ /* 0x040fe40001784270 */
[----:B------:R-:W-:Y:S02]  /*d2f0*/  ISETP.GT.AND P6, PT, R75, 0x10, P2 ;  /* 0x000000104b00780c */ /* 0x000fe400017c4270 */
[C---:B------:R-:W-:Y:S02]  /*d300*/  ISETP.LT.OR P3, PT, R73.reuse, 0x9, P3 ;  /* 0x000000094900780c */ /* 0x040fe40001f61670 */
[C---:B------:R-:W-:Y:S02]  /*d310*/  ISETP.LT.OR P4, PT, R73.reuse, 0xa, P4 ;  /* 0x0000000a4900780c */ /* 0x040fe40002781670 */
[----:B------:R-:W-:-:S02]  /*d320*/  ISETP.LT.OR P6, PT, R73, 0x11, P6 ;  /* 0x000000114900780c */ /* 0x000fc400037c1670 */
[----:B------:R-:W-:Y:S02]  /*d330*/  FSEL R78, R14, -INF , !P3 ;  /* 0xff8000000e4e7808 */ /* 0x000fe40005800000 */
[----:B------:R-:W-:Y:S02]  /*d340*/  ISETP.GT.AND P3, PT, R75, 0x11, P2 ;  /* 0x000000114b00780c */ /* 0x000fe40001764270 */
[----:B------:R-:W-:Y:S02]  /*d350*/  FSEL R164, R164, -INF , !P4 ;  /* 0xff800000a4a47808 */ /* 0x000fe40006000000 */
[----:B------:R-:W-:Y:S02]  /*d360*/  FSEL R68, R165, -INF , !P6 ;  /* 0xff800000a5447808 */ /* 0x000fe40007000000 */
[C---:B------:R-:W-:Y:S02]  /*d370*/  ISETP.GT.AND P4, PT, R75.reuse, 0x18, P2 ;  /* 0x000000184b00780c */ /* 0x040fe40001784270 */
[----:B------:R-:W-:-:S02]  /*d380*/  ISETP.GT.AND P6, PT, R75, 0x19, P2 ;  /* 0x000000194b00780c */ /* 0x000fc400017c4270 */
[----:B------:R-:W-:Y:S01]  /*d390*/  ISETP.LT.OR P3, PT, R73, 0x12, P3 ;  /* 0x000000124900780c */ /* 0x000fe20001f61670 */
[----:B0-----:R-:W-:Y:S01]  /*d3a0*/  IMAD.IADD R66, R79, 0x1, R4 ;  /* 0x000000014f427824 */ /* 0x001fe200078e0204 */
[C---:B------:R-:W-:Y:S02]  /*d3b0*/  ISETP.LT.OR P4, PT, R73.reuse, 0x19, P4 ;  /* 0x000000194900780c */ /* 0x040fe40002781670 */
[----:B------:R-:W-:Y:S02]  /*d3c0*/  ISETP.LT.OR P6, PT, R73, 0x1a, P6 ;  /* 0x0000001a4900780c */ /* 0x000fe400037c1670 */
[----:B------:R-:W-:Y:S02]  /*d3d0*/  FSEL R166, R166, -INF , !P3 ;  /* 0xff800000a6a67808 */ /* 0x000fe40005800000 */
[----:B------:R-:W-:Y:S02]  /*d3e0*/  ISETP.GT.AND P3, PT, R75, 0x20, P2 ;  /* 0x000000204b00780c */ /* 0x000fe40001764270 */
[----:B------:R-:W-:-:S02]  /*d3f0*/  FSEL R70, R167, -INF , !P4 ;  /* 0xff800000a7467808 */ /* 0x000fc40006000000 */
[----:B------:R-:W-:Y:S02]  /*d400*/  FSEL R160, R160, -INF , !P6 ;  /* 0xff800000a0a07808 */ /* 0x000fe40007000000 */
        /* <DEDUP_REMOVED lines=11> */
[C---:B------:R-:W-:Y:S02]  /*d4c0*/  ISETP.LT.OR P3, PT, R73.reuse, 0x2a, P3 ;  /* 0x0000002a4900780c */ /* 0x040fe40001f61670 */
        /* <DEDUP_REMOVED lines=12> */
[C---:B------:R-:W-:Y:S02]  /*d590*/  ISETP.GT.AND P3, PT, R75.reuse, 0x41, P2 ;  /* 0x000000414b00780c */ /* 0x040fe40001764270 */
        /* <DEDUP_REMOVED lines=35> */
[----:B------:R-:W-:Y:S02]  /*d7d0*/  FSEL R61, R63, -INF , !P4 ;  /* 0xff8000003f3d7808 */ /* 0x000fe40006000000 */
[----:B------:R-:W-:Y:S02]  /*d7e0*/  FSEL R62, R64, -INF , !P6 ;  /* 0xff800000403e7808 */ /* 0x000fe40007000000 */
[C---:B------:R-:W-:Y:S02]  /*d7f0*/  ISETP.GT.AND P3, PT, R75.reuse, 0x71, P2 ;  /* 0x000000714b00780c */ /* 0x040fe40001764270 */
[C---:B------:R-:W-:Y:S02]  /*d800*/  ISETP.GT.AND P4, PT, R75.reuse, 0x78, P2 ;  /* 0x000000784b00780c */ /* 0x040fe40001784270 */
[----:B------:R-:W-:-:S02]  /*d810*/  ISETP.GT.AND P6, PT, R75, 0x79, P2 ;  /* 0x000000794b00780c */ /* 0x000fc400017c4270 */
[C---:B------:R-:W-:Y:S02]  /*d820*/  ISETP.LT.OR P3, PT, R73.reuse, 0x72, P3 ;  /* 0x000000724900780c */ /* 0x040fe40001f61670 */
[C---:B------:R-:W-:Y:S02]  /*d830*/  ISETP.LT.OR P4, PT, R73.reuse, 0x79, P4 ;  /* 0x000000794900780c */ /* 0x040fe40002781670 */
[----:B------:R-:W-:Y:S01]  /*d840*/  ISETP.LT.OR P6, PT, R73, 0x7a, P6 ;  /* 0x0000007a4900780c */ /* 0x000fe200037c1670 */
[----:B------:R-:W-:Y:S01]  /*d850*/  IMAD.IADD R73, R81, 0x1, R4 ;  /* 0x0000000151497824 */ /* 0x000fe200078e0204 */
[----:B------:R-:W-:Y:S02]  /*d860*/  FSEL R65, R65, -INF , !P3 ;  /* 0xff80000041417808 */ /* 0x000fe40005800000 */
[----:B------:R-:W-:Y:S02]  /*d870*/  FSEL R63, R69, -INF , !P4 ;  /* 0xff800000453f7808 */ /* 0x000fe40006000000 */
[----:B------:R-:W-:Y:S01]  /*d880*/  FSEL R64, R71, -INF , !P6 ;  /* 0xff80000047407808 */ /* 0x000fe20007000000 */
[----:B------:R-:W-:Y:S06]  /*d890*/  @!P5 BRA `(.L_x_1244) ;  /* 0x00000000005cd947 */ /* 0x000fec0003800000 */
        /* <DEDUP_REMOVED lines=13> */
.L_x_1246:
[----:B------:R-:W-:-:S05]  /*d970*/  IMAD.U32 R71, RZ, RZ, UR56 ;  /* 0x00000038ff477e24 */ /* 0x000fca000f8e00ff */
[----:B------:R-:W-:-:S13]  /*d980*/  ISETP.NE.AND P3, PT, R71, 0x1, PT ;  /* 0x000000014700780c */ /* 0x000fda0003f65270 */
[----:B------:R-:W0:Y:S02]  /*d990*/  @P3 LDC.64 R8, c[0x0][0x9e8] ;  /* 0x00027a00ff083b82 */ /* 0x000e240000000a00 */
[----:B0-----:R-:W-:-:S05]  /*d9a0*/  @P3 IMAD.HI.U32 R8, R4, R8, RZ ;  /* 0x0000000804083227 */ /* 0x001fca00078e00ff */
[----:B------:R-:W-:-:S07]  /*d9b0*/  @P3 SHF.R.U32.HI R4, RZ, R9, R8 ;  /* 0x00000009ff043219 */ /* 0x000fce0000011608 */
.L_x_1247:
[----:B------:R-:W-:Y:S05]  /*d9c0*/  BSYNC B0 ;  /* 0x0000000000007941 */ /* 0x000fea0003800000 */
.L_x_1245:
[----:B------:R-:W-:-:S04]  /*d9d0*/  IMAD R67, R4, R71, -R67 ;  /* 0x0000004704437224 */ /* 0x000fc800078e0a43 */
[----:B------:R-:W-:-:S05]  /*d9e0*/  IMAD.IADD R67, R67, 0x1, -R16 ;  /* 0x0000000143437824 */ /* 0x000fca00078e0a10 */
[----:B------:R-:W-:Y:S02]  /*d9f0*/  VIADDMNMX R66, R67, R71, R66, PT ;  /* 0x0000004743427246 */ /* 0x000fe40003800142 */
[----:B------:R-:W-:-:S07]  /*da00*/  VIMNMX R73, R73, R67, !PT ;  /* 0x0000004349497248 */ /* 0x000fce0007fe0100 */
.L_x_1244:
        /* <DEDUP_REMOVED lines=21> */
[----:B------:R-:W-:Y:S02]  /*db60*/  ISETP.GT.AND P6, PT, R73, 0x8, P2 ;  /* 0x000000084900780c */ /* 0x000fe400017c4270 */
        /* <DEDUP_REMOVED lines=17> */
[----:B------:R-:W-:Y:S02]  /*dc80*/  ISETP.LT.OR P4, PT, R66, 0x11, P4 ;  /* 0x000000114200780c */ /* 0x000fe40002781670 */
[----:B------:R-:W-:Y:S02]  /*dc90*/  FMNMX.FTZ R9, R14, R9, !PT ;  /* 0x000000090e097209 */ /* 0x000fe40007810000 */
[----:B------:R-:W-:Y:S02]  /*dca0*/  FSEL R26, R26, -INF , !P3 ;  /* 0xff8000001a1a7808 */ /* 0x000fe40005800000 */
[----:B------:R-:W-:Y:S02]  /*dcb0*/  FMNMX.FTZ R4, R54, R9, !PT ;  /* 0x0000000936047209 */ /* 0x000fe40007810000 */
[----:B------:R-:W-:-:S02]  /*dcc0*/  ISETP.GT.AND P3, PT, R73, RZ, P2 ;  /* 0x000000ff4900720c */ /* 0x000fc40001764270 */
        /* <DEDUP_REMOVED lines=20> */
[----:B------:R-:W-:-:S05]  /*de10*/  FMNMX.FTZ R9, R64, R9, !PT ;  /* 0x0000000940097209 */ /* 0x000fca0007810000 */
[----:B------:R-:W0:Y:S02]  /*de20*/  SHFL.BFLY PT, R4, R9, 0x2, 0x1f ;  /* 0x0c401f0009047f89 */ /* 0x000e2400000e0000 */
[----:B0-----:R-:W-:-:S05]  /*de30*/  FMNMX.FTZ R8, R9, R4, !PT ;  /* 0x0000000409087209 */ /* 0x001fca0007810000 */
[----:B------:R-:W0:Y:S02]  /*de40*/  SHFL.BFLY PT, R67, R8, 0x1, 0x1f ;  /* 0x0c201f0008437f89 */ /* 0x000e2400000e0000 */
[----:B0-----:R-:W-:Y:S02]  /*de50*/  FMNMX.FTZ R4, R8, R67, !PT ;  /* 0x0000004308047209 */ /* 0x001fe40007810000 */
[----:B------:R-:W-:Y:S02]  /*de60*/  FSEL R8, R27, -INF , !P4 ;  /* 0xff8000001b087808 */ /* 0x000fe40006000000 */
[C---:B------:R-:W-:Y:S01]  /*de70*/  FSETP.NEU.FTZ.AND P6, PT, R4.reuse, -INF , PT ;  /* 0xff8000000400780b */ /* 0x040fe20003fdd000 */
[----:B------:R-:W-:Y:S01]  /*de80*/  FMUL.FTZ R9, R4, UR10 ;  /* 0x0000000a04097c20 */ /* 0x000fe20008410000 */
[----:B------:R-:W-:-:S04]  /*de90*/  ISETP.GT.AND P4, PT, R73, 0x29, P2 ;  /* 0x000000294900780c */ /* 0x000fc80001784270 */
[----:B------:R-:W-:Y:S02]  /*dea0*/  FSEL R9, R9, RZ, P6 ;  /* 0x000000ff09097208 */ /* 0x000fe40003000000 */
[----:B------:R-:W-:-:S03]  /*deb0*/  ISETP.LT.OR P4, PT, R66, 0x2a, P4 ;  /* 0x0000002a4200780c */ /* 0x000fc60002781670 */
[--C-:B------:R-:W-:Y:S01]  /*dec0*/  FFMA.FTZ R182, R78, UR10, -R9.reuse ;  /* 0x0000000a4eb67c23 */ /* 0x100fe20008010809 */
[----:B------:R-:W-:Y:S01]  /*ded0*/  FSEL R78, R6, -INF , !P3 ;  /* 0xff800000064e7808 */ /* 0x000fe20005800000 */
        /* <DEDUP_REMOVED lines=12> */
[----:B------:R0:W-:Y:S01]  /*dfa0*/  MUFU.EX2 R27, R164 ;  /* 0x000000a4001b7308 */ /* 0x0001e20000000800 */
        /* <DEDUP_REMOVED lines=9> */
[--C-:B0-----:R-:W-:Y:S01]  /*e040*/  FFMA.FTZ R164, R12, UR10, -R9.reuse ;  /* 0x0000000a0ca47c23 */ /* 0x101fe20008010809 */
[----:B------:R-:W-:Y:S01]  /*e050*/  FMNMX.FTZ R6, R20, R71, !PT ;  /* 0x0000004714067209 */ /* 0x000fe20007810000 */
[--C-:B------:R-:W-:Y:S01]  /*e060*/  FFMA.FTZ R31, R160, UR10, -R9.reuse ;  /* 0x0000000aa01f7c23 */ /* 0x100fe20008010809 */
[----:B------:R-:W-:Y:S01]  /*e070*/  ISETP.GT.AND P3, PT, R73, 0x40, P2 ;  /* 0x000000404900780c */ /* 0x000fe20001764270 */
[--C-:B------:R-:W-:Y:S01]  /*e080*/  FFMA.FTZ R160, R54, UR10, -R9.reuse ;  /* 0x0000000a36a07c23 */ /* 0x100fe20008010809 */
[----:B------:R-:W-:Y:S01]  /*e090*/  FMNMX.FTZ R71, R21, R6, !PT ;  /* 0x0000000615477209 */ /* 0x000fe20007810000 */
[--C-:B------:R-:W-:Y:S01]  /*e0a0*/  FFMA.FTZ R67, R82, UR10, -R9.reuse ;  /* 0x0000000a52437c23 */ /* 0x100fe20008010809 */
[----:B------:R-:W-:Y:S01]  /*e0b0*/  FSEL R28, R28, -INF , !P4 ;  /* 0xff8000001c1c7808 */ /* 0x000fe20006000000 */
[--C-:B-1----:R-:W-:Y:S01]  /*e0c0*/  FFMA.FTZ R166, R53, UR10, -R9.reuse ;  /* 0x0000000a35a67c23 */ /* 0x102fe20008010809 */
[----:B------:R-:W-:Y:S01]  /*e0d0*/  ISETP.LT.OR P3, PT, R66, 0x41, P3 ;  /* 0x000000414200780c */ /* 0x000fe20001f61670 */
[--C-:B------:R-:W-:Y:S01]  /*e0e0*/  FFMA.FTZ R180, R80, UR10, -R9.reuse ;  /* 0x0000000a50b47c23 */ /* 0x100fe20008010809 */
[----:B------:R-:W-:Y:S01]  /*e0f0*/  ISETP.GT.AND P4, PT, R73, 0x31, P2 ;  /* 0x000000314900780c */ /* 0x000fe20001784270 */
[----:B------:R-:W-:Y:S01]  /*e100*/  MUFU.EX2 R67, R67 ;  /* 0x0000004300437308 */ /* 0x000fe20000000800 */
[----:B------:R-:W-:Y:S01]  /*e110*/  FMNMX.FTZ R6, R24, R71, !PT ;  /* 0x0000004718067209 */ /* 0x000fe20007810000 */
[--C-:B------:R-:W-:Y:S01]  /*e120*/  FFMA.FTZ R172, R162, UR10, -R9.reuse ;  /* 0x0000000aa2ac7c23 */ /* 0x100fe20008010809 */
[----:B------:R-:W-:Y:S01]  /*e130*/  FSEL R70, R33, -INF , !P3 ;  /* 0xff80000021467808 */ /* 0x000fe20005800000 */
[--C-:B------:R-:W-:Y:S01]  /*e140*/  FFMA.FTZ R170, R51, UR10, -R9.reuse ;  /* 0x0000000a33aa7c23 */ /* 0x100fe20008010809 */
[----:B------:R-:W-:Y:S01]  /*e150*/  ISETP.LT.OR P4, PT, R66, 0x32, P4 ;  /* 0x000000324200780c */ /* 0x000fe20002781670 */
[--C-:B------:R-:W-:Y:S01]  /*e160*/  FFMA.FTZ R76, R76, UR10, -R9.reuse ;  /* 0x0000000a4c4c7c23 */ /* 0x100fe20008010809 */
[----:B------:R-:W-:Y:S01]  /*e170*/  FMNMX.FTZ R33, R25, R6, !PT ;  /* 0x0000000619217209 */ /* 0x000fe20007810000 */
[----:B------:R-:W-:Y:S01]  /*e180*/  MUFU.EX2 R180, R180 ;  /* 0x000000b400b47308 */ /* 0x000fe20000000800 */
[----:B------:R-:W-:Y:S01]  /*e190*/  FSEL R30, R30, -INF , !P4 ;  /* 0xff8000001e1e7808 */ /* 0x000fe20006000000 */
[--C-:B------:R-:W-:Y:S01]  /*e1a0*/  FFMA.FTZ R162, R56, UR10, -R9.reuse ;  /* 0x0000000a38a27c23 */ /* 0x100fe20008010809 */
[----:B------:R-:W-:Y:S01]  /*e1b0*/  FMNMX.FTZ R71, R26, R33, !PT ;  /* 0x000000211a477209 */ /* 0x000fe20007810000 */
[--C-:B------:R-:W-:Y:S01]  /*e1c0*/  FFMA.FTZ R156, R58, UR10, -R9.reuse ;  /* 0x0000000a3a9c7c23 */ /* 0x100fe20008010809 */
[----:B------:R-:W-:Y:S01]  /*e1d0*/  ISETP.GT.AND P4, PT, R73, 0x39, P2 ;  /* 0x000000394900780c */ /* 0x000fe20001784270 */
[--C-:B------:R-:W-:Y:S01]  /*e1e0*/  FFMA.FTZ R51, R59, UR10, -R9.reuse ;  /* 0x0000000a3b337c23 */ /* 0x100fe20008010809 */
[----:B------:R-:W-:Y:S01]  /*e1f0*/  ISETP.GT.AND P3, PT, R73, 0x48, P2 ;  /* 0x000000484900780c */ /* 0x000fe20001764270 */
[--C-:B------:R-:W-:Y:S01]  /*e200*/  FFMA.FTZ R158, R60, UR10, -R9.reuse ;  /* 0x0000000a3c9e7c23 */ /* 0x100fe20008010809 */
[----:B------:R-:W-:Y:S01]  /*e210*/  FMNMX.FTZ R75, R8, R71, !PT ;  /* 0x00000047084b7209 */ /* 0x000fe20007810000 */
[--C-:B------:R-:W-:Y:S01]  /*e220*/  FFMA.FTZ R152, R62, UR10, -R9.reuse ;  /* 0x0000000a3e987c23 */ /* 0x100fe20008010809 */
[C---:B------:R-:W-:Y:S01]  /*e230*/  ISETP.LT.OR P4, PT, R66.reuse, 0x3a, P4 ;  /* 0x0000003a4200780c */ /* 0x040fe20002781670 */
[--C-:B------:R-:W-:Y:S01]  /*e240*/  FFMA.FTZ R154, R63, UR10, -R9.reuse ;  /* 0x0000000a3f9a7c23 */ /* 0x100fe20008010809 */
[----:B------:R-:W-:Y:S01]  /*e250*/  ISETP.LT.OR P3, PT, R66, 0x49, P3 ;  /* 0x000000494200780c */ /* 0x000fe20001f61670 */
[----:B------:R-:W-:Y:S01]  /*e260*/  FFMA.FTZ R64, R64, UR10, -R9 ;  /* 0x0000000a40407c23 */ /* 0x000fe20008010809 */
[----:B------:R-:W-:Y:S01]  /*e270*/  FMNMX.FTZ R75, R28, R75, !PT ;  /* 0x0000004b1c4b7209 */ /* 0x000fe20007810000 */
[----:B------:R-:W-:Y:S01]  /*e280*/  MUFU.EX2 R182, R182 ;  /* 0x000000b600b67308 */ /* 0x000fe20000000800 */
[----:B------:R-:W-:-:S02]  /*e290*/  FSEL R32, R32, -INF , !P4 ;  /* 0xff80000020207808 */ /* 0x000fc40006000000 */
[----:B------:R-:W-:Y:S02]  /*e2a0*/  ISETP.GT.AND P4, PT, R73, 0x41, P2 ;  /* 0x000000414900780c */ /* 0x000fe40001784270 */
[----:B------:R-:W-:Y:S01]  /*e2b0*/  FSEL R71, R35, -INF , !P3 ;  /* 0xff80000023477808 */ /* 0x000fe20005800000 */
[----:B------:R-:W-:Y:S01]  /*e2c0*/  FFMA.FTZ R35, R74, UR10, -R9 ;  /* 0x0000000a4a237c23 */ /* 0x000fe20008010809 */
[----:B------:R-:W-:Y:S01]  /*e2d0*/  ISETP.GT.AND P3, PT, R73, 0x50, P2 ;  /* 0x000000504900780c */ /* 0x000fe20001764270 */
[----:B------:R-:W-:Y:S01]  /*e2e0*/  MUFU.EX2 R176, R176 ;  /* 0x000000b000b07308 */ /* 0x000fe20000000800 */
[----:B------:R-:W-:Y:S02]  /*e2f0*/  FMNMX.FTZ R75, R68, R75, !PT ;  /* 0x0000004b444b7209 */ /* 0x000fe40007810000 */
[C---:B------:R-:W-:Y:S02]  /*e300*/  ISETP.LT.OR P4, PT, R66.reuse, 0x42, P4 ;  /* 0x000000424200780c */ /* 0x040fe40002781670 */
[----:B------:R-:W-:-:S02]  /*e310*/  ISETP.LT.OR P3, PT, R66, 0x51, P3 ;  /* 0x000000514200780c */ /* 0x000fc40001f61670 */
[----:B------:R-:W-:Y:S01]  /*e320*/  FMNMX.FTZ R6, R30, R75, !PT ;  /* 0x0000004b1e067209 */ /* 0x000fe20007810000 */
[----:B------:R-:W-:Y:S01]  /*e330*/  FFMA.FTZ R75, R49, UR10, -R9 ;  /* 0x0000000a314b7c23 */ /* 0x000fe20008010809 */
[----:B------:R-:W-:Y:S01]  /*e340*/  FSEL R34, R34, -INF , !P4 ;  /* 0xff80000022227808 */ /* 0x000fe20006000000 */
[----:B------:R-:W-:Y:S01]  /*e350*/  MUFU.EX2 R178, R178 ;  /* 0x000000b200b27308 */ /* 0x000fe20000000800 */
[----:B------:R-:W-:Y:S02]  /*e360*/  ISETP.GT.AND P4, PT, R73, 0x49, P2 ;  /* 0x000000494900780c */ /* 0x000fe40001784270 */
[----:B------:R-:W-:Y:S02]  /*e370*/  FSEL R74, R37, -INF , !P3 ;  /* 0xff800000254a7808 */ /* 0x000fe40005800000 */
[----:B------:R-:W-:Y:S02]  /*e380*/  FMNMX.FTZ R37, R69, R6, !PT ;  /* 0x0000000645257209 */ /* 0x000fe40007810000 */
[----:B------:R-:W-:Y:S01]  /*e390*/  ISETP.LT.OR P4, PT, R66, 0x4a, P4 ;  /* 0x0000004a4200780c */ /* 0x000fe20002781670 */
[----:B------:R-:W-:Y:S01]  /*e3a0*/  MUFU.EX2 R31, R31 ;  /* 0x0000001f001f7308 */ /* 0x000fe20000000800 */
[----:B------:R-:W-:-:S02]  /*e3b0*/  FMNMX.FTZ R37, R32, R37, !PT ;  /* 0x0000002520257209 */ /* 0x000fc40007810000 */
[----:B------:R-:W-:Y:S02]  /*e3c0*/  FSEL R36, R36, -INF , !P4 ;  /* 0xff80000024247808 */ /* 0x000fe40006000000 */
[C---:B------:R-:W-:Y:S02]  /*e3d0*/  ISETP.GT.AND P3, PT, R73.reuse, 0x58, P2 ;  /* 0x000000584900780c */ /* 0x040fe40001764270 */
[----:B------:R-:W-:Y:S01]  /*e3e0*/  ISETP.GT.AND P4, PT, R73, 0x51, P2 ;  /* 0x000000514900780c */ /* 0x000fe20001784270 */
[----:B------:R-:W-:Y:S01]  /*e3f0*/  MUFU.EX2 R172, R172 ;  /* 0x000000ac00ac7308 */ /* 0x000fe20000000800 */
[----:B------:R-:W-:Y:S02]  /*e400*/  FMNMX.FTZ R37, R70, R37, !PT ;  /* 0x0000002546257209 */ /* 0x000fe40007810000 */
[C---:B------:R-:W-:Y:S02]  /*e410*/  ISETP.LT.OR P3, PT, R66.reuse, 0x59, P3 ;  /* 0x000000594200780c */ /* 0x040fe40001f61670 */
[----:B------:R-:W-:-:S02]  /*e420*/  ISETP.LT.OR P4, PT, R66, 0x52, P4 ;  /* 0x000000524200780c */ /* 0x000fc40002781670 */
[----:B------:R-:W-:Y:S01]  /*e430*/  FMNMX.FTZ R6, R34, R37, !PT ;  /* 0x0000002522067209 */ /* 0x000fe20007810000 */
[----:B------:R-:W-:Y:S01]  /*e440*/  MUFU.EX2 R33, R76 ;  /* 0x0000004c00217308 */ /* 0x000fe20000000800 */
[----:B------:R-:W-:Y:S02]  /*e450*/  FSEL R72, R39, -INF , !P3 ;  /* 0xff80000027487808 */ /* 0x000fe40005800000 */
[----:B------:R-:W-:Y:S02]  /*e460*/  FSEL R38, R38, -INF , !P4 ;  /* 0xff80000026267808 */ /* 0x000fe40006000000 */
[----:B------:R-:W-:Y:S02]  /*e470*/  FMNMX.FTZ R39, R71, R6, !PT ;  /* 0x0000000647277209 */ /* 0x000fe40007810000 */
[C---:B------:R-:W-:Y:S01]  /*e480*/  ISETP.GT.AND P4, PT, R73.reuse, 0x59, P2 ;  /* 0x000000594900780c */ /* 0x040fe20001784270 */
[----:B------:R-:W-:Y:S01]  /*e490*/  MUFU.EX2 R174, R174 ;  /* 0x000000ae00ae7308 */ /* 0x000fe20000000800 */
[----:B------:R-:W-:-:S02]  /*e4a0*/  ISETP.GT.AND P3, PT, R73, 0x60, P2 ;  /* 0x000000604900780c */ /* 0x000fc40001764270 */
[----:B------:R-:W-:Y:S02]  /*e4b0*/  FMNMX.FTZ R39, R36, R39, !PT ;  /* 0x0000002724277209 */ /* 0x000fe40007810000 */
[C---:B------:R-:W-:Y:S02]  /*e4c0*/  ISETP.LT.OR P4, PT, R66.reuse, 0x5a, P4 ;  /* 0x0000005a4200780c */ /* 0x040fe40002781670 */
[----:B------:R-:W-:Y:S01]  /*e4d0*/  ISETP.LT.OR P3, PT, R66, 0x61, P3 ;  /* 0x000000614200780c */ /* 0x000fe20001f61670 */
[----:B------:R-:W-:Y:S01]  /*e4e0*/  MUFU.EX2 R35, R35 ;  /* 0x0000002300237308 */ /* 0x000fe20000000800 */
[----:B------:R-:W-:Y:S02]  /*e4f0*/  FMNMX.FTZ R39, R74, R39, !PT ;  /* 0x000000274a277209 */ /* 0x000fe40007810000 */
[----:B------:R-:W-:Y:S02]  /*e500*/  FSEL R40, R40, -INF , !P4 ;  /* 0xff80000028287808 */ /* 0x000fe40006000000 */
[----:B------:R-:W-:-:S02]  /*e510*/  ISETP.GT.AND P4, PT, R73, 0x61, P2 ;  /* 0x000000614900780c */ /* 0x000fc40001784270 */
[----:B------:R-:W-:Y:S01]  /*e520*/  FSEL R49, R41, -INF , !P3 ;  /* 0xff80000029317808 */ /* 0x000fe20005800000 */
[----:B------:R-:W-:Y:S01]  /*e530*/  MUFU.EX2 R168, R168 ;  /* 0x000000a800a87308 */ /* 0x000fe20000000800 */
[----:B------:R-:W-:Y:S02]  /*e540*/  FMNMX.FTZ R41, R38, R39, !PT ;  /* 0x0000002726297209 */ /* 0x000fe40007810000 */
[----:B------:R-:W-:Y:S02]  /*e550*/  ISETP.LT.OR P4, PT, R66, 0x62, P4 ;  /* 0x000000624200780c */ /* 0x000fe40002781670 */
[----:B------:R-:W-:Y:S02]  /*e560*/  FMNMX.FTZ R41, R72, R41, !PT ;  /* 0x0000002948297209 */ /* 0x000fe40007810000 */
[----:B------:R-:W-:Y:S01]  /*e570*/  ISETP.GT.AND P3, PT, R73, 0x68, P2 ;  /* 0x000000684900780c */ /* 0x000fe20001764270 */
[----:B------:R0:W-:Y:S01]  /*e580*/  MUFU.EX2 R39, R50 ;  /* 0x0000003200277308 */ /* 0x0001e20000000800 */
[----:B------:R-:W-:-:S02]  /*e590*/  FSEL R42, R42, -INF , !P4 ;  /* 0xff8000002a2a7808 */ /* 0x000fc40006000000 */
[----:B------:R-:W-:Y:S02]  /*e5a0*/  ISETP.GT.AND P4, PT, R73, 0x69, P2 ;  /* 0x000000694900780c */ /* 0x000fe40001784270 */
[----:B------:R-:W-:Y:S02]  /*e5b0*/  FMNMX.FTZ R6, R40, R41, !PT ;  /* 0x0000002928067209 */ /* 0x000fe40007810000 */
[C---:B------:R-:W-:Y:S01]  /*e5c0*/  ISETP.LT.OR P3, PT, R66.reuse, 0x69, P3 ;  /* 0x000000694200780c */ /* 0x040fe20001f61670 */
[----:B------:R-:W-:Y:S01]  /*e5d0*/  MUFU.EX2 R37, R75 ;  /* 0x0000004b00257308 */ /* 0x000fe20000000800 */
[----:B------:R-:W-:Y:S02]  /*e5e0*/  ISETP.LT.OR P4, PT, R66, 0x6a, P4 ;  /* 0x0000006a4200780c */ /* 0x000fe40002781670 */
[----:B------:R-:W-:Y:S02]  /*e5f0*/  FMNMX.FTZ R41, R49, R6, !PT ;  /* 0x0000000631297209 */ /* 0x000fe40007810000 */
[----:B------:R-:W-:-:S02]  /*e600*/  FSEL R44, R44, -INF , !P3 ;  /* 0xff8000002c2c7808 */ /* 0x000fc40005800000 */
[----:B------:R-:W-:Y:S01]  /*e610*/  ISETP.GT.AND P3, PT, R73, 0x70, P2 ;  /* 0x000000704900780c */ /* 0x000fe20001764270 */
[----:B------:R-:W-:Y:S01]  /*e620*/  MUFU.EX2 R170, R170 ;  /* 0x000000aa00aa7308 */ /* 0x000fe20000000800 */
[----:B------:R-:W-:Y:S02]  /*e630*/  FSEL R12, R43, -INF , !P4 ;  /* 0xff8000002b0c7808 */ /* 0x000fe40006000000 */
[----:B------:R-:W-:Y:S02]  /*e640*/  FMNMX.FTZ R43, R42, R41, !PT ;  /* 0x000000292a2b7209 */ /* 0x000fe40007810000 */
[----:B------:R-:W-:Y:S02]  /*e650*/  ISETP.LT.OR P3, PT, R66, 0x71, P3 ;  /* 0x000000714200780c */ /* 0x000fe40001f61670 */
[----:B------:R-:W-:Y:S01]  /*e660*/  ISETP.GT.AND P4, PT, R73, 0x71, P2 ;  /* 0x000000714900780c */ /* 0x000fe20001784270 */
[----:B------:R1:W-:Y:S01]  /*e670*/  MUFU.EX2 R41, R52 ;  /* 0x0000003400297308 */ /* 0x0003e20000000800 */
[----:B------:R-:W-:-:S02]  /*e680*/  FMNMX.FTZ R43, R44, R43, !PT ;  /* 0x0000002b2c2b7209 */ /* 0x000fc40007810000 */
[----:B0-----:R-:W-:Y:S02]  /*e690*/  FSEL R50, R45, -INF , !P3 ;  /* 0xff8000002d327808 */ /* 0x001fe40005800000 */
[C---:B------:R-:W-:Y:S02]  /*e6a0*/  ISETP.GT.AND P3, PT, R73.reuse, 0x78, P2 ;  /* 0x000000784900780c */ /* 0x040fe40001764270 */
[----:B------:R-:W-:Y:S01]  /*e6b0*/  ISETP.LT.OR P4, PT, R66, 0x72, P4 ;  /* 0x000000724200780c */ /* 0x000fe20002781670 */
[----:B------:R-:W-:Y:S01]  /*e6c0*/  MUFU.EX2 R164, R164 ;  /* 0x000000a400a47308 */ /* 0x000fe20000000800 */
[----:B------:R-:W-:Y:S02]  /*e6d0*/  FMNMX.FTZ R43, R12, R43, !PT ;  /* 0x0000002b0c2b7209 */ /* 0x000fe40007810000 */
[----:B------:R-:W-:Y:S02]  /*e6e0*/  ISETP.GT.AND P2, PT, R73, 0x79, P2 ;  /* 0x000000794900780c */ /* 0x000fe40001744270 */
[----:B------:R-:W-:-:S02]  /*e6f0*/  ISETP.LT.OR P3, PT, R66, 0x79, P3 ;  /* 0x000000794200780c */ /* 0x000fc40001f61670 */
[----:B------:R-:W-:Y:S01]  /*e700*/  FSEL R46, R46, -INF , !P4 ;  /* 0xff8000002e2e7808 */ /* 0x000fe20006000000 */
[----:B------:R-:W-:Y:S01]  /*e710*/  MUFU.EX2 R166, R166 ;  /* 0x000000a600a67308 */ /* 0x000fe20000000800 */
[----:B------:R-:W-:Y:S02]  /*e720*/  FMNMX.FTZ R43, R50, R43, !PT ;  /* 0x0000002b322b7209 */ /* 0x000fe40007810000 */
[----:B------:R-:W-:Y:S02]  /*e730*/  ISETP.LT.OR P2, PT, R66, 0x7a, P2 ;  /* 0x0000007a4200780c */ /* 0x000fe40001741670 */
[----:B-1----:R-:W-:Y:S01]  /*e740*/  FSEL R52, R47, -INF , !P3 ;  /* 0xff8000002f347808 */ /* 0x002fe20005800000 */
[----:B------:R-:W-:Y:S01]  /*e750*/  FFMA.FTZ R47, R57, UR10, -R9 ;  /* 0x0000000a392f7c23 */ /* 0x000fe20008010809 */
[----:B------:R-:W-:Y:S01]  /*e760*/  FMNMX.FTZ R45, R46, R43, !PT ;  /* 0x0000002b2e2d7209 */ /* 0x000fe20007810000 */
[----:B------:R-:W-:Y:S01]  /*e770*/  MUFU.EX2 R160, R160 ;  /* 0x000000a000a07308 */ /* 0x000fe20000000800 */
[----:B------:R-:W-:-:S02]  /*e780*/  FSEL R48, R48, -INF , !P2 ;  /* 0xff80000030307808 */ /* 0x000fc40005000000 */
[----:B------:R-:W-:Y:S02]  /*e790*/  FMNMX.FTZ R45, R52, R45, !PT ;  /* 0x0000002d342d7209 */ /* 0x000fe40007810000 */
[----:B------:R-:W-:Y:S02]  /*e7a0*/  FSEL R54, R4, RZ, P6 ;  /* 0x000000ff04367208 */ /* 0x000fe40003000000 */
[----:B------:R-:W-:Y:S01]  /*e7b0*/  FMNMX.FTZ R6, R48, R45, !PT ;  /* 0x0000002d30067209 */ /* 0x000fe20007810000 */
[----:B------:R0:W-:Y:S01]  /*e7c0*/  MUFU.EX2 R43, R14 ;  /* 0x0000000e002b7308 */ /* 0x0001e20000000800 */
[----:B------:R-:W-:Y:S01]  /*e7d0*/  FFMA.FTZ R45, R55, UR10, -R9 ;  /* 0x0000000a372d7c23 */ /* 0x000fe20008010809 */
[----:B------:R-:W-:Y:S01]  /*e7e0*/  FADD.FTZ R54, -R54, R5 ;  /* 0x0000000536367221 */ /* 0x000fe20000010100 */
[--C-:B------:R-:W-:Y:S01]  /*e7f0*/  FFMA.FTZ R55, R65, UR10, -R9.reuse ;  /* 0x0000000a41377c23 */ /* 0x100fe20008010809 */
[----:B------:R-:W0:Y:S04]  /*e800*/  SHFL.BFLY PT, R53, R6, 0x2, 0x1f ;  /* 0x0c401f0006357f89 */ /* 0x000e2800000e0000 */
[----:B------:R-:W-:Y:S08]  /*e810*/  MUFU.EX2 R45, R45 ;  /* 0x0000002d002d7308 */ /* 0x000ff00000000800 */
[----:B------:R-:W-:Y:S08]  /*e820*/  MUFU.EX2 R162, R162 ;  /* 0x000000a200a27308 */ /* 0x000ff00000000800 */
[----:B------:R-:W-:Y:S01]  /*e830*/  MUFU.EX2 R47, R47 ;  /* 0x0000002f002f7308 */ /* 0x000fe20000000800 */
[----:B0-----:R-:W-:Y:S01]  /*e840*/  FMNMX.FTZ R14, R6, R53, !PT ;  /* 0x00000035060e7209 */ /* 0x001fe20007810000 */
[----:B------:R-:W-:-:S06]  /*e850*/  FFMA.FTZ R53, R61, UR10, -R9 ;  /* 0x0000000a3d357c23 */ /* 0x000fcc0008010809 */
[----:B------:R-:W-:Y:S01]  /*e860*/  MUFU.EX2 R156, R156 ;  /* 0x0000009c009c7308 */ /* 0x000fe20000000800 */
[----:B------:R-:W0:Y:S07]  /*e870*/  SHFL.BFLY PT, R57, R14, 0x1, 0x1f ;  /* 0x0c201f000e397f89 */ /* 0x000e2e00000e0000 */
[----:B------:R-:W-:Y:S08]  /*e880*/  MUFU.EX2 R51, R51 ;  /* 0x0000003300337308 */ /* 0x000ff00000000800 */
[----:B------:R-:W-:Y:S08]  /*e890*/  MUFU.EX2 R158, R158 ;  /* 0x0000009e009e7308 */ /* 0x000ff00000000800 */
[----:B------:R-:W-:Y:S01]  /*e8a0*/  MUFU.EX2 R53, R53 ;  /* 0x0000003500357308 */ /* 0x000fe20000000800 */
[----:B0-----:R-:W-:Y:S01]  /*e8b0*/  FMNMX.FTZ R6, R14, R57, !PT ;  /* 0x000000390e067209 */ /* 0x001fe20007810000 */
[----:B------:R-:W-:-:S03]  /*e8c0*/  FMUL.FTZ R14, R54, UR10 ;  /* 0x0000000a360e7c20 */ /* 0x000fc60008410000 */
[C---:B------:R-:W-:Y:S01]  /*e8d0*/  FSETP.NEU.FTZ.AND P2, PT, R6.reuse, -INF , PT ;  /* 0xff8000000600780b */ /* 0x040fe20003f5d000 */
[----:B------:R-:W-:Y:S02]  /*e8e0*/  FMUL.FTZ R9, R6, UR10 ;  /* 0x0000000a06097c20 */ /* 0x000fe40008410000 */
[----:B------:R-:W0:Y:S03]  /*e8f0*/  MUFU.EX2 R14, R14 ;  /* 0x0000000e000e7308 */ /* 0x000e260000000800 */
[----:B------:R-:W-:-:S05]  /*e900*/  FSEL R9, R9, RZ, P2 ;  /* 0x000000ff09097208 */ /* 0x000fca0001000000 */
[--C-:B------:R-:W-:Y:S01]  /*e910*/  FFMA.FTZ R183, R11, UR10, -R9.reuse ;  /* 0x0000000a0bb77c23 */ /* 0x100fe20008010809 */
[--C-:B------:R-:W-:Y:S01]  /*e920*/  FFMA.FTZ R175, R8, UR10, -R9.reuse ;  /* 0x0000000a08af7c23 */ /* 0x100fe20008010809 */
[--C-:B------:R-:W-:Y:S01]  /*e930*/  FFMA.FTZ R8, R28, UR10, -R9.reuse ;  /* 0x0000000a1c087c23 */ /* 0x100fe20008010809 */
[--C-:B------:R-:W-:Y:S01]  /*e940*/  FFMA.FTZ R181, R78, UR10, -R9.reuse ;  /* 0x0000000a4eb57c23 */ /* 0x100fe20008010809 */
[--C-:B------:R-:W-:Y:S01]  /*e950*/  FFMA.FTZ R10, R10, UR10, -R9.reuse ;  /* 0x0000000a0a0a7c23 */ /* 0x100fe20008010809 */
[--C-:B------:R-:W-:Y:S01]  /*e960*/  FFMA.FTZ R54, R13, UR10, -R9.reuse ;  /* 0x0000000a0d367c23 */ /* 0x100fe20008010809 */
[----:B------:R-:W-:Y:S01]  /*e970*/  MUFU.EX2 R183, R183 ;  /* 0x000000b700b77308 */ /* 0x000fe20000000800 */
[--C-:B------:R-:W-:Y:S01]  /*e980*/  FFMA.FTZ R177, R15, UR10, -R9.reuse ;  /* 0x0000000a0fb17c23 */ /* 0x100fe20008010809 */
[----:B------:R-:W-:Y:S01]  /*e990*/  FFMA.FTZ R20, R20, UR10, -R9 ;  /* 0x0000000a14147c23 */ /* 0x000fe20008010809 */
[----:B0-----:R-:W-:Y:S01]  /*e9a0*/  FFMA.FTZ R11, R14, R2, R67 ;  /* 0x000000020e0b7223 */ /* 0x001fe20000010043 */
[--C-:B------:R-:W-:Y:S01]  /*e9b0*/  FFMA.FTZ R179, R21, UR10, -R9.reuse ;  /* 0x0000000a15b37c23 */ /* 0x100fe20008010809 */
[--C-:B------:R-:W-:Y:S01]  /*e9c0*/  FFMA.FTZ R24, R24, UR10, -R9.reuse ;  /* 0x0000000a18187c23 */ /* 0x100fe20008010809 */
[----:B------:R-:W-:Y:S01]  /*e9d0*/  FFMA.FTZ R173, R25, UR10, -R9 ;  /* 0x0000000a19ad7c23 */ /* 0x000fe20008010809 */
        /* <DEDUP_REMOVED lines=33> */
[----:B------:R-:W-:Y:S01]  /*ebf0*/  FSEL R2, R6, RZ, P2 ;  /* 0x000000ff06027208 */ /* 0x000fe20001000000 */
[----:B------:R-:W-:Y:S01]  /*ec00*/  MUFU.EX2 R20, R20 ;  /* 0x0000001400147308 */ /* 0x000fe20000000800 */
[----:B------:R-:W-:Y:S01]  /*ec10*/  FFMA.FTZ R9, R48, UR10, -R9 ;  /* 0x0000000a30097c23 */ /* 0x000fe20008010809 */
[----:B------:R-:W-:Y:S01]  /*ec20*/  FADD.FTZ R28, R174, R11 ;  /* 0x0000000bae1c7221 */ /* 0x000fe20000010000 */
[----:B------:R-:W-:-:S02]  /*ec30*/  IMAD.U32 R13, RZ, RZ, UR59 ;  /* 0x0000003bff0d7e24 */ /* 0x000fc4000f8e00ff */
[----:B------:R-:W-:Y:S01]  /*ec40*/  FADD.FTZ R2, -R2, R7 ;  /* 0x0000000702027221 */ /* 0x000fe20000010100 */
[----:B------:R-:W-:Y:S01]  /*ec50*/  ISETP.GT.AND P2, PT, R3, UR40, PT ;  /* 0x0000002803007c0c */ /* 0x000fe2000bf44270 */
[----:B------:R-:W-:Y:S01]  /*ec60*/  FADD.FTZ R11, R35, R28 ;  /* 0x0000001c230b7221 */ /* 0x000fe20000010000 */
[----:B------:R-:W-:Y:S01]  /*ec70*/  UMOV UR59, UR47 ;  /* 0x0000002f003b7c82 */ /* 0x000fe20008000000 */
[----:B------:R-:W-:Y:S01]  /*ec80*/  FMUL.FTZ R2, R2, UR10 ;  /* 0x0000000a02027c20 */ /* 0x000fe20008410000 */
[----:B------:R-:W-:Y:S01]  /*ec90*/  MUFU.EX2 R179, R179 ;  /* 0x000000b300b37308 */ /* 0x000fe20000000800 */
[----:B------:R-:W-:Y:S01]  /*eca0*/  FADD.FTZ R28, R168, R11 ;  /* 0x0000000ba81c7221 */ /* 0x000fe20000010000 */
[----:B------:R-:W-:Y:S01]  /*ecb0*/  @!P1 LEA R13, R13, UR41, 0x3 ;  /* 0x000000290d0d9c11 */ /* 0x000fe2000f8e18ff */
[----:B------:R-:W-:Y:S01]  /*ecc0*/  FMUL.FTZ R88, R88, R14 ;  /* 0x0000000e58587220 */ /* 0x000fe20000410000 */
[----:B------:R-:W-:Y:S01]  /*ecd0*/  F2FP.F16.F32.PACK_AB R180, R180, R67 ;  /* 0x00000043b4b4723e */ /* 0x000fe200000000ff */
[----:B------:R-:W-:Y:S01]  /*ece0*/  FADD.FTZ R7, R37, R28 ;  /* 0x0000001c25077221 */ /* 0x000fe20000010000 */
[----:B------:R-:W-:Y:S01]  /*ecf0*/  F2FP.F16.F32.PACK_AB R182, R27, R182 ;  /* 0x000000b61bb6723e */ /* 0x000fe200000000ff */
[----:B------:R-:W-:Y:S01]  /*ed00*/  @!P1 VIADD R13, R13, 0x28860 ;  /* 0x000288600d0d9836 */ /* 0x000fe20000000000 */
[----:B------:R0:W1:Y:S01]  /*ed10*/  MUFU.EX2 R28, R2 ;  /* 0x00000002001c7308 */ /* 0x0000620000000800 */
[----:B------:R-:W-:Y:S01]  /*ed20*/  FADD.FTZ R56, R170, R7 ;  /* 0x00000007aa387221 */ /* 0x000fe20000010000 */
[----:B------:R-:W-:Y:S01]  /*ed30*/  F2FP.F16.F32.PACK_AB R176, R29, R176 ;  /* 0x000000b01db0723e */ /* 0x000fe200000000ff */
[----:B------:R-:W-:Y:S01]  /*ed40*/  FMUL.FTZ R89, R89, R14 ;  /* 0x0000000e59597220 */ /* 0x000fe20000410000 */
[----:B------:R-:W-:Y:S01]  /*ed50*/  @!P1 PRMT R13, RZ, 0x654, R13 ;  /* 0x00000654ff0d9816 */ /* 0x000fe2000000000d */
[----:B------:R-:W-:Y:S01]  /*ed60*/  FADD.FTZ R7, R39, R56 ;  /* 0x0000003827077221 */ /* 0x000fe20000010000 */
[----:B------:R-:W-:Y:S01]  /*ed70*/  F2FP.F16.F32.PACK_AB R178, R31, R178 ;  /* 0x000000b21fb2723e */ /* 0x000fe200000000ff */
[----:B------:R-:W-:Y:S01]  /*ed80*/  FMUL.FTZ R92, R92, R14 ;  /* 0x0000000e5c5c7220 */ /* 0x000fe20000410000 */
[----:B------:R-:W2:Y:S01]  /*ed90*/  MUFU.EX2 R24, R24 ;  /* 0x0000001800187308 */ /* 0x000ea20000000800 */
[----:B------:R-:W-:Y:S01]  /*eda0*/  FADD.FTZ R56, R164, R7 ;  /* 0x00000007a4387221 */ /* 0x000fe20000010000 */
[----:B------:R3:W-:Y:S01]  /*edb0*/  @!P1 SYNCS.ARRIVE.TRANS64.RED.A1T0 RZ, [R13+URZ], RZ ;  /* 0x000000ff0dff99a7 */ /* 0x0007e2000810043f */
[----:B------:R-:W-:Y:S01]  /*edc0*/  F2FP.F16.F32.PACK_AB R172, R33, R172 ;  /* 0x000000ac21ac723e */ /* 0x000fe200000000ff */
[----:B------:R-:W-:Y:S01]  /*edd0*/  FMUL.FTZ R93, R93, R14 ;  /* 0x0000000e5d5d7220 */ /* 0x000fe20000410000 */
[----:B------:R-:W-:Y:S01]  /*ede0*/  FADD.FTZ R7, R41, R56 ;  /* 0x0000003829077221 */ /* 0x000fe20000010000 */
[----:B------:R-:W-:Y:S01]  /*edf0*/  F2FP.F16.F32.PACK_AB R174, R35, R174 ;  /* 0x000000ae23ae723e */ /* 0x000fe200000000ff */
[----:B------:R-:W-:Y:S01]  /*ee00*/  FMUL.FTZ R96, R96, R14 ;  /* 0x0000000e60607220 */ /* 0x000fe20000410000 */
[----:B------:R-:W4:Y:S01]  /*ee10*/  MUFU.EX2 R173, R173 ;  /* 0x000000ad00ad7308 */ /* 0x000f220000000800 */
[----:B0-----:R-:W-:Y:S01]  /*ee20*/  FADD.FTZ R2, R166, R7 ;  /* 0x00000007a6027221 */ /* 0x001fe20000010000 */
[----:B-1----:R-:W-:Y:S01]  /*ee30*/  FFMA.FTZ R7, R28, R0, R181 ;  /* 0x000000001c077223 */ /* 0x002fe200000100b5 */
        /* <DEDUP_REMOVED lines=13> */
[----:B------:R-:W-:Y:S01]  /*ef10*/  MUFU.EX2 R152, R152 ;  /* 0x0000009800987308 */ /* 0x000fe20000000800 */
[----:B------:R-:W-:Y:S01]  /*ef20*/  FADD.FTZ R48, R162, R11 ;  /* 0x0000000ba2307221 */ /* 0x000fe20000010000 */
[----:B------:R-:W-:Y:S01]  /*ef30*/  FADD.FTZ R7, R177, R2 ;  /* 0x00000002b1077221 */ /* 0x000fe20000010000 */
[----:B------:R-:W-:Y:S01]  /*ef40*/  F2FP.F16.F32.PACK_AB R160, R45, R160 ;  /* 0x000000a02da0723e */ /* 0x000fe200000000ff */
[----:B------:R-:W-:Y:S01]  /*ef50*/  FMUL.FTZ R101, R101, R14 ;  /* 0x0000000e65657220 */ /* 0x000fe20000410000 */
[C---:B------:R-:W-:Y:S01]  /*ef60*/  FADD.FTZ R11, R47.reuse, R48 ;  /* 0x000000302f0b7221 */ /* 0x040fe20000010000 */
[----:B------:R-:W-:Y:S01]  /*ef70*/  FADD.FTZ R2, R20, R7 ;  /* 0x0000000714027221 */ /* 0x000fe20000010000 */
[----:B------:R-:W-:Y:S01]  /*ef80*/  F2FP.F16.F32.PACK_AB R162, R47, R162 ;  /* 0x000000a22fa2723e */ /* 0x000fe200000000ff */
[----:B------:R-:W1:Y:S01]  /*ef90*/  MUFU.EX2 R175, R175 ;  /* 0x000000af00af7308 */ /* 0x000e620000000800 */
[----:B------:R-:W-:Y:S01]  /*efa0*/  FADD.FTZ R48, R156, R11 ;  /* 0x0000000b9c307221 */ /* 0x000fe20000010000 */
[----:B------:R-:W-:Y:S01]  /*efb0*/  FADD.FTZ R7, R179, R2 ;  /* 0x00000002b3077221 */ /* 0x000fe20000010000 */
[C---:B------:R-:W-:Y:S01]  /*efc0*/  F2FP.F16.F32.PACK_AB R156, R51.reuse, R156 ;  /* 0x0000009c339c723e */ /* 0x040fe200000000ff */
[-C--:B------:R-:W-:Y:S01]  /*efd0*/  FMUL.FTZ R104, R104, R14.reuse ;  /* 0x0000000e68687220 */ /* 0x080fe20000410000 */
[----:B------:R-:W-:Y:S01]  /*efe0*/  FADD.FTZ R11, R51, R48 ;  /* 0x00000030330b7221 */ /* 0x000fe20000010000 */
[----:B--2---:R-:W-:Y:S01]  /*eff0*/  FADD.FTZ R2, R24, R7 ;  /* 0x0000000718027221 */ /* 0x004fe20000010000 */
[-C--:B------:R-:W-:Y:S01]  /*f000*/  FMUL.FTZ R105, R105, R14.reuse ;  /* 0x0000000e69697220 */ /* 0x080fe20000410000 */
[----:B------:R-:W-:Y:S01]  /*f010*/  MUFU.EX2 R55, R55 ;  /* 0x0000003700377308 */ /* 0x000fe20000000800 */
[-C--:B------:R-:W-:Y:S01]  /*f020*/  FMUL.FTZ R108, R108, R14.reuse ;  /* 0x0000000e6c6c7220 */ /* 0x080fe20000410000 */
[----:B----4-:R-:W-:Y:S01]  /*f030*/  FADD.FTZ R7, R173, R2 ;  /* 0x00000002ad077221 */ /* 0x010fe20000010000 */
[-C--:B------:R-:W-:Y:S01]  /*f040*/  FMUL.FTZ R109, R109, R14.reuse ;  /* 0x0000000e6d6d7220 */ /* 0x080fe20000410000 */
[-C--:B------:R-:W-:Y:S01]  /*f050*/  FMUL.FTZ R112, R112, R14.reuse ;  /* 0x0000000e70707220 */ /* 0x080fe20000410000 */
[-C--:B------:R-:W-:Y:S01]  /*f060*/  FMUL.FTZ R113, R113, R14.reuse ;  /* 0x0000000e71717220 */ /* 0x080fe20000410000 */
[----:B0-----:R-:W-:Y:S01]  /*f070*/  FADD.FTZ R2, R26, R7 ;  /* 0x000000071a027221 */ /* 0x001fe20000010000 */
[-C--:B------:R-:W-:Y:S01]  /*f080*/  FMUL.FTZ R116, R116, R14.reuse ;  /* 0x0000000e74747220 */ /* 0x080fe20000410000 */
[----:B------:R-:W0:Y:S01]  /*f090*/  MUFU.EX2 R8, R8 ;  /* 0x0000000800087308 */ /* 0x000e220000000800 */
[-C--:B------:R-:W-:Y:S01]  /*f0a0*/  FMUL.FTZ R117, R117, R14.reuse ;  /* 0x0000000e75757220 */ /* 0x080fe20000410000 */
[----:B-1----:R-:W-:Y:S01]  /*f0b0*/  FADD.FTZ R7, R175, R2 ;  /* 0x00000002af077221 */ /* 0x002fe20000010000 */
        /* <DEDUP_REMOVED lines=13> */
[----:B------:R2:W-:Y:S01]  /*f190*/  MUFU.EX2 R0, R36 ;  /* 0x0000002400007308 */ /* 0x0005e20000000800 */
[----:B0-----:R-:W-:Y:S01]  /*f1a0*/  FADD.FTZ R2, R8, R7 ;  /* 0x0000000708027221 */ /* 0x001fe20000010000 */
[-C--:B------:R-:W-:Y:S01]  /*f1b0*/  FMUL.FTZ R144, R144, R14.reuse ;  /* 0x0000000e90907220 */ /* 0x080fe20000410000 */
[-C--:B------:R-:W-:Y:S01]  /*f1c0*/  FMUL.FTZ R145, R145, R14.reuse ;  /* 0x0000000e91917220 */ /* 0x080fe20000410000 */
[-C--:B------:R-:W-:Y:S01]  /*f1d0*/  FMUL.FTZ R148, R148, R14.reuse ;  /* 0x0000000e94947220 */ /* 0x080fe20000410000 */
[----:B------:R-:W-:Y:S01]  /*f1e0*/  FMUL.FTZ R149, R149, R14 ;  /* 0x0000000e95957220 */ /* 0x000fe20000410000 */
[----:B------:R-:W-:Y:S01]  /*f1f0*/  F2FP.F16.F32.PACK_AB R181, R10, R181 ;  /* 0x000000b50ab5723e */ /* 0x000fe200000000ff */
[----:B------:R-:W-:Y:S01]  /*f200*/  VIADD R3, R3, 0xffffffff ;  /* 0xffffffff03037836 */ /* 0x000fe20000000000 */
[----:B------:R-:W0:Y:S01]  /*f210*/  MUFU.EX2 R169, R169 ;  /* 0x000000a900a97308 */ /* 0x000e220000000800 */
[----:B--2---:R-:W-:Y:S01]  /*f220*/  FADD.FTZ R36, R158, R11 ;  /* 0x0000000b9e247221 */ /* 0x004fe20000010000 */
[C---:B------:R-:W-:Y:S01]  /*f230*/  F2FP.F16.F32.PACK_AB R158, R53.reuse, R158 ;  /* 0x0000009e359e723e */ /* 0x040fe200000000ff */
[-C--:B------:R-:W-:Y:S01]  /*f240*/  FMUL.FTZ R90, R90, R28.reuse ;  /* 0x0000001c5a5a7220 */ /* 0x080fe20000410000 */
[----:B------:R-:W-:Y:S01]  /*f250*/  F2FP.F16.F32.PACK_AB R183, R54, R183 ;  /* 0x000000b736b7723e */ /* 0x000fe200000000ff */
[----:B------:R-:W-:Y:S01]  /*f260*/  FADD.FTZ R11, R53, R36 ;  /* 0x00000024350b7221 */ /* 0x000fe20000010000 */
[----:B------:R-:W-:Y:S01]  /*f270*/  F2FP.F16.F32.PACK_AB R177, R20, R177 ;  /* 0x000000b114b1723e */ /* 0x000fe200000000ff */
[----:B------:R-:W-:Y:S01]  /*f280*/  FMUL.FTZ R91, R91, R28 ;  /* 0x0000001c5b5b7220 */ /* 0x000fe20000410000 */
[----:B------:R-:W2:Y:S01]  /*f290*/  MUFU.EX2 R5, R64 ;  /* 0x0000004000057308 */ /* 0x000ea20000000800 */
[----:B------:R-:W-:Y:S01]  /*f2a0*/  FADD.FTZ R36, R152, R11 ;  /* 0x0000000b98247221 */ /* 0x000fe20000010000 */
[C---:B------:R-:W-:Y:S01]  /*f2b0*/  F2FP.F16.F32.PACK_AB R152, R55.reuse, R152 ;  /* 0x000000983798723e */ /* 0x040fe200000000ff */
[-C--:B------:R-:W-:Y:S01]  /*f2c0*/  FMUL.FTZ R94, R94, R28.reuse ;  /* 0x0000001c5e5e7220 */ /* 0x080fe20000410000 */
[----:B------:R-:W-:Y:S01]  /*f2d0*/  F2FP.F16.F32.PACK_AB R179, R24, R179 ;  /* 0x000000b318b3723e */ /* 0x000fe200000000ff */
[----:B------:R-:W-:Y:S01]  /*f2e0*/  FADD.FTZ R11, R55, R36 ;  /* 0x00000024370b7221 */ /* 0x000fe20000010000 */
[----:B------:R-:W-:Y:S01]  /*f2f0*/  F2FP.F16.F32.PACK_AB R173, R26, R173 ;  /* 0x000000ad1aad723e */ /* 0x000fe200000000ff */
[-C--:B------:R-:W-:Y:S01]  /*f300*/  FMUL.FTZ R95, R95, R28.reuse ;  /* 0x0000001c5f5f7220 */ /* 0x080fe20000410000 */
[----:B------:R-:W4:Y:S01]  /*f310*/  MUFU.EX2 R30, R30 ;  /* 0x0000001e001e7308 */ /* 0x000f220000000800 */
[----:B-1----:R-:W-:Y:S01]  /*f320*/  FADD.FTZ R36, R154, R11 ;  /* 0x0000000b9a247221 */ /* 0x002fe20000010000 */
[----:B0-----:R-:W-:Y:S01]  /*f330*/  FADD.FTZ R7, R169, R2 ;  /* 0x00000002a9077221 */ /* 0x001fe20000010000 */
[----:B------:R-:W-:Y:S01]  /*f340*/  F2FP.F16.F32.PACK_AB R175, R8, R175 ;  /* 0x000000af08af723e */ /* 0x000fe200000000ff */
        /* <DEDUP_REMOVED lines=12> */
[----:B------:R-:W1:Y:S01]  /*f410*/  MUFU.EX2 R32, R32 ;  /* 0x0000002000207308 */ /* 0x000e620000000800 */
[C---:B----4-:R-:W-:Y:S01]  /*f420*/  FADD.FTZ R36, R30.reuse, R7 ;  /* 0x000000071e247221 */ /* 0x050fe20000010000 */
[----:B------:R-:W-:Y:S01]  /*f430*/  F2FP.F16.F32.PACK_AB R169, R30, R169 ;  /* 0x000000a91ea9723e */ /* 0x000fe200000000ff */
[-C--:B------:R-:W-:Y:S01]  /*f440*/  FMUL.FTZ R115, R115, R28.reuse ;  /* 0x0000001c73737220 */ /* 0x080fe20000410000 */
[-C--:B------:R-:W-:Y:S01]  /*f450*/  FMUL.FTZ R118, R118, R28.reuse ;  /* 0x0000001c76767220 */ /* 0x080fe20000410000 */
[-C--:B------:R-:W-:Y:S01]  /*f460*/  FMUL.FTZ R119, R119, R28.reuse ;  /* 0x0000001c77777220 */ /* 0x080fe20000410000 */
[-C--:B------:R-:W-:Y:S01]  /*f470*/  FMUL.FTZ R122, R122, R28.reuse ;  /* 0x0000001c7a7a7220 */ /* 0x080fe20000410000 */
[-C--:B------:R-:W-:Y:S01]  /*f480*/  FMUL.FTZ R123, R123, R28.reuse ;  /* 0x0000001c7b7b7220 */ /* 0x080fe20000410000 */
[----:B------:R-:W2:Y:S01]  /*f490*/  MUFU.EX2 R165, R165 ;  /* 0x000000a500a57308 */ /* 0x000ea20000000800 */
        /* <DEDUP_REMOVED lines=8> */
[C---:B-1----:R-:W-:Y:S01]  /*f520*/  FADD.FTZ R36, R32.reuse, R5 ;  /* 0x0000000520247221 */ /* 0x042fe20000010000 */
[----:B------:R-:W-:Y:S01]  /*f530*/  F2FP.F16.F32.PACK_AB R171, R32, R171 ;  /* 0x000000ab20ab723e */ /* 0x000fe200000000ff */
[-C--:B------:R-:W-:Y:S01]  /*f540*/  FMUL.FTZ R138, R138, R28.reuse ;  /* 0x0000001c8a8a7220 */ /* 0x080fe20000410000 */
[-C--:B------:R-:W-:Y:S01]  /*f550*/  FMUL.FTZ R139, R139, R28.reuse ;  /* 0x0000001c8b8b7220 */ /* 0x080fe20000410000 */
[-C--:B------:R-:W-:Y:S01]  /*f560*/  FMUL.FTZ R142, R142, R28.reuse ;  /* 0x0000001c8e8e7220 */ /* 0x080fe20000410000 */
[-C--:B------:R-:W-:Y:S01]  /*f570*/  FMUL.FTZ R143, R143, R28.reuse ;  /* 0x0000001c8f8f7220 */ /* 0x080fe20000410000 */
[-C--:B------:R-:W-:Y:S01]  /*f580*/  FMUL.FTZ R146, R146, R28.reuse ;  /* 0x0000001c92927220 */ /* 0x080fe20000410000 */
[----:B------:R-:W1:Y:S01]  /*f590*/  MUFU.EX2 R167, R167 ;  /* 0x000000a700a77308 */ /* 0x000e620000000800 */
[----:B--2---:R-:W-:Y:S01]  /*f5a0*/  FADD.FTZ R5, R165, R36 ;  /* 0x00000024a5057221 */ /* 0x004fe20000010000 */
[-C--:B------:R-:W-:Y:S01]  /*f5b0*/  FMUL.FTZ R147, R147, R28.reuse ;  /* 0x0000001c93937220 */ /* 0x080fe20000410000 */
[-C--:B------:R-:W-:Y:S01]  /*f5c0*/  FMUL.FTZ R150, R150, R28.reuse ;  /* 0x0000001c96967220 */ /* 0x080fe20000410000 */
[----:B------:R-:W-:Y:S01]  /*f5d0*/  FMUL.FTZ R151, R151, R28 ;  /* 0x0000001c97977220 */ /* 0x000fe20000410000 */
[----:B------:R-:W-:-:S03]  /*f5e0*/  IMAD.MOV.U32 R7, RZ, RZ, R6 ;  /* 0x000000ffff077224 */ /* 0x000fc600078e0006 */
[----:B------:R-:W2:Y:S01]  /*f5f0*/  MUFU.EX2 R161, R161 ;  /* 0x000000a100a17308 */ /* 0x000ea20000000800 */
[C---:B0-----:R-:W-:Y:S01]  /*f600*/  FADD.FTZ R36, R34.reuse, R5 ;  /* 0x0000000522247221 */ /* 0x041fe20000010000 */
[----:B------:R-:W-:-:S06]  /*f610*/  F2FP.F16.F32.PACK_AB R165, R34, R165 ;  /* 0x000000a522a5723e */ /* 0x000fcc00000000ff */
[----:B------:R-:W0:Y:S01]  /*f620*/  MUFU.EX2 R38, R38 ;  /* 0x0000002600267308 */ /* 0x000e220000000800 */
[----:B-1----:R-:W-:Y:S01]  /*f630*/  FADD.FTZ R5, R167, R36 ;  /* 0x00000024a7057221 */ /* 0x002fe20000010000 */
[----:B------:R-:W-:-:S03]  /*f640*/  F2FP.F16.F32.PACK_AB R167, R0, R167 ;  /* 0x000000a700a7723e */ /* 0x000fc600000000ff */
[----:B------:R-:W-:Y:S01]  /*f650*/  FADD.FTZ R36, R0, R5 ;  /* 0x0000000500247221 */ /* 0x000fe20000010000 */
[----:B------:R-:W-:Y:S02]  /*f660*/  IMAD.MOV.U32 R5, RZ, RZ, R4 ;  /* 0x000000ffff057224 */ /* 0x000fe400078e0004 */
        /* <DEDUP_REMOVED lines=28> */
[----:B---3--:R-:W-:Y:S06]  /*f830*/  @P2 BRA `(.L_x_1248) ;  /* 0xffffffc400e82947 */ /* 0x008fec000383ffff */
.L_x_1231:
[----:B------:R-:W-:Y:S06]  /*f840*/  BAR.ARV 0x8, 0x180 ;  /* 0x0206000000007b1d */ /* 0x000fec0000002000 */
[----:B------:R-:W-:Y:S05]  /*f850*/  @!P0 BRA `(.L_x_1249) ;  /* 0x0000000000048947 */ /* 0x000fea0003800000 */
[----:B------:R-:W-:Y:S01]  /*f860*/  BPT.TRAP 0x1 ;  /* 0x000000040000795c */ /* 0x000fe20000300000 */
.L_x_1249:
[----:B------:R-:W-:Y:S01]  /*f870*/  ULEA UR5, UR47, UR41, 0x3 ;  /* 0x000000292f057291 */ /* 0x000fe2000f8e183f */
[----:B------:R-:W-:-:S05]  /*f880*/  IMAD.U32 R3, RZ, RZ, UR50 ;  /* 0x00000032ff037e24 */ /* 0x000fca000f8e00ff */
[----:B------:R-:W-:-:S04]  /*f890*/  SHF.L.U32 R3, R3, 0x1f, RZ ;  /* 0x0000001f03037819 */ /* 0x000fc800000006ff */
[----:B------:R0:W1:Y:S01]  /*f8a0*/  SYNCS.PHASECHK.TRANS64.TRYWAIT P2, [UR5+0x28850], R3 ;  /* 0x02885003ff0075a7 */ /* 0x0000620008040145 */
[----:B------:R-:W-:Y:S05]  /*f8b0*/  @!P0 BRA `(.L_x_1250) ;  /* 0x0000000000048947 */ /* 0x000fea0003800000 */
[----:B------:R-:W-:Y:S01]  /*f8c0*/  BPT.TRAP 0x1 ;  /* 0x000000040000795c */ /* 0x000fe20000300000 */
.L_x_1250:
[----:B-1----:R-:W-:Y:S05]  /*f8d0*/  @P2 BRA `(.L_x_1251) ;  /* 0x0000000000082947 */ /* 0x002fea0003800000 */
[----:B------:R-:W1:Y:S02]  /*f8e0*/  SYNCS.PHASECHK.TRANS64.TRYWAIT P0, [UR5+0x28850], R3 ;  /* 0x02885003ff0075a7 */ /* 0x000e640008000145 */
[----:B-1----:R-:W-:Y:S05]  /*f8f0*/  @!P0 BRA `(.L_x_1252) ;  /* 0x000000a800d48947 */ /* 0x002fea0003800000 */
.L_x_1251:
[----:B------:R-:W-:Y:S01]  /*f900*/  UIADD3 UR41, UR41, 0x400, URZ ;  /* 0x0000040029297890 */ /* 0x000fe2000fffe03f */
[----:B------:R-:W-:Y:S01]  /*f910*/  WARPGROUP.ARRIVE ;  /* 0x00000000000079c5 */ /* 0x000fe20000000000 */
[----:B------:R-:W-:Y:S01]  /*f920*/  UMOV UR7, 0x40000040 ;  /* 0x4000004000077882 */ /* 0x000fe20000000000 */
[----:B01----:R-:W0:Y:S01]  /*f930*/  SHFL.BFLY PT, R3, R2, 0x2, 0x1f ;  /* 0x0c401f0002037f89 */ /* 0x003e2200000e0000 */
[----:B------:R-:W-:Y:S01]  /*f940*/  USHF.R.U32.HI UR41, URZ, 0x4, UR41 ;  /* 0x000000043f297899 */ /* 0x000fe20008011629 */
[----:B------:R-:W-:Y:S01]  /*f950*/  IMAD.U32 R11, RZ, RZ, UR5 ;  /* 0x00000005ff0b7e24 */ /* 0x000fe2000f8e00ff */
[----:B------:R-:W-:Y:S01]  /*f960*/  UIADD3 UR48, UR48, 0x1, URZ ;  /* 0x0000000130307890 */ /* 0x000fe2000fffe03f */
[----:B------:R-:W1:Y:S01]  /*f970*/  SHFL.BFLY PT, R5, R0, 0x2, 0x1f ;  /* 0x0c401f0000057f89 */ /* 0x000e6200000e0000 */
[----:B------:R-:W-:Y:S01]  /*f980*/  ULOP3.LUT UR41, UR41, 0x3fff, URZ, 0xc0, !UPT ;  /* 0x00003fff29297892 */ /* 0x000fe2000f8ec03f */
[----:B------:R-:W-:Y:S02]  /*f990*/  @!P1 VIADD R11, R11, 0x28860 ;  /* 0x000288600b0b9836 */ /* 0x000fe40000000000 */
[----:B------:R-:W-:Y:S01]  /*f9a0*/  IMAD.MOV.U32 R9, RZ, RZ, RZ ;  /* 0x000000ffff097224 */ /* 0x000fe200078e00ff */
[----:B------:R-:W-:Y:S01]  /*f9b0*/  ULOP3.LUT UR4, UR41, 0x4000000, URZ, 0xfc, !UPT ;  /* 0x0400000029047892 */ /* 0x000fe2000f8efc3f */
[----:B------:R-:W-:Y:S01]  /*f9c0*/  IMAD.U32 R14, RZ, RZ, UR10 ;  /* 0x0000000aff0e7e24 */ /* 0x000fe2000f8e00ff */
[----:B------:R-:W-:Y:S01]  /*f9d0*/  @!P1 PRMT R11, RZ, 0x654, R11 ;  /* 0x00000654ff0b9816 */ /* 0x000fe2000000000b */
[----:B------:R-:W-:Y:S01]  /*f9e0*/  IMAD.MOV.U32 R20, RZ, RZ, -0x800000 ;  /* 0xff800000ff147424 */ /* 0x000fe200078e00ff */
[----:B------:R-:W-:-:S02]  /*f9f0*/  ULEA UR4, UR47, UR4, 0xb ;  /* 0x000000042f047291 */ /* 0x000fc4000f8e583f */
[----:B------:R-:W-:-:S04]  /*fa00*/  UIADD3 UR47, UR47, 0x1, URZ ;  /* 0x000000012f2f7890 */ /* 0x000fc8000fffe03f */
[----:B------:R-:W-:Y:S01]  /*fa10*/  UISETP.NE.AND UP0, UPT, UR47, 0x2, UPT ;  /* 0x000000022f00788c */ /* 0x000fe2000bf05270 */
[----:B------:R-:W-:Y:S02]  /*fa20*/  UMOV UR6, UR4 ;  /* 0x0000000400067c82 */ /* 0x000fe40008000000 */
[----:B------:R-:W-:Y:S01]  /*fa30*/  HGMMA.64x128x16.F32 R88, R180, gdesc[UR4].tnspB, R88, gsb0 ;  /* 0x41e00004b4587df0 */ /* 0x000fe20008000858 */
[----:B------:R-:W-:Y:S01]  /*fa40*/  UIADD3 UR6, UR4, 0x80, URZ ;  /* 0x0000008004067890 */ /* 0x000fe2000fffe03f */
[----:B0-----:R-:W-:Y:S01]  /*fa50*/  FADD.FTZ R3, R3, R2 ;  /* 0x0000000203037221 */ /* 0x001fe20000010000 */
[----:B------:R-:W-:Y:S01]  /*fa60*/  UMOV UR7, 0x40000040 ;  /* 0x4000004000077882 */ /* 0x000fe20000000000 */
[----:B------:R-:W-:Y:S02]  /*fa70*/  IMAD.MOV.U32 R2, RZ, RZ, RZ ;  /* 0x000000ffff027224 */ /* 0x000fe400078e00ff */
[----:B-1----:R-:W-:Y:S01]  /*fa80*/  FADD.FTZ R5, R5, R0 ;  /* 0x0000000005057221 */ /* 0x002fe20000010000 */
[----:B------:R-:W-:Y:S01]  /*fa90*/  IMAD.MOV.U32 R0, RZ, RZ, -0x800000 ;  /* 0xff800000ff007424 */ /* 0x000fe200078e00ff */
[----:B------:R-:W0:Y:S01]  /*faa0*/  SHFL.BFLY PT, R8, R3, 0x1, 0x1f ;  /* 0x0c201f0003087f89 */ /* 0x000e2200000e0000 */
[----:B------:R-:W-:-:S03]  /*fab0*/  USEL UR47, UR47, URZ, UP0 ;  /* 0x0000003f2f2f7287 */ /* 0x000fc60008000000 */
[----:B------:R-:W1:Y:S01]  /*fac0*/  SHFL.BFLY PT, R10, R5, 0x1, 0x1f ;  /* 0x0c201f00050a7f89 */ /* 0x000e6200000e0000 */
[----:B0-----:R-:W-:Y:S01]  /*fad0*/  FADD.FTZ R8, R3, R8 ;  /* 0x0000000803087221 */ /* 0x001fe20000010000 */
[----:B------:R-:W-:Y:S02]  /*fae0*/  IMAD.U32 R3, RZ, RZ, UR10 ;  /* 0x0000000aff037e24 */ /* 0x000fe4000f8e00ff */
[----:B-1----:R-:W-:Y:S02]  /*faf0*/  FADD.FTZ R12, R5, R10 ;  /* 0x0000000a050c7221 */ /* 0x002fe40000010000 */
[----:B------:R-:W-:-:S03]  /*fb00*/  FSETP.NE.FTZ.AND P0, PT, R8, RZ, PT ;  /* 0x000000ff0800720b */ /* 0x000fc60003f15000 */
[----:B------:R-:W-:-:S10]  /*fb10*/  FSETP.NE.FTZ.AND P2, PT, R12, RZ, PT ;  /* 0x000000ff0c00720b */ /* 0x000fd40003f55000 */
[----:B------:R-:W0:Y:S01]  /*fb20*/  @P0 MUFU.LG2 R7, R8 ;  /* 0x0000000800070308 */ /* 0x000e220000000c00 */
[----:B------:R-:W-:Y:S02]  /*fb30*/  @P0 FMUL.FTZ R3, R3, 0.69314718246459960938 ;  /* 0x3f31721803030820 */ /* 0x000fe40000410000 */
[----:B------:R-:W-:-:S05]  /*fb40*/  @P2 FMUL.FTZ R14, R14, 0.69314718246459960938 ;  /* 0x3f3172180e0e2820 */ /* 0x000fca0000410000 */
[----:B------:R-:W1:Y:S08]  /*fb50*/  @P2 MUFU.LG2 R10, R12 ;  /* 0x0000000c000a2308 */ /* 0x000e700000000c00 */
[----:B------:R0:W2:Y:S08]  /*fb60*/  @P0 MUFU.RCP R2, R8 ;  /* 0x0000000800020308 */ /* 0x0000b00000001000 */
[----:B------:R-:W3:Y:S01]  /*fb70*/  @P2 MUFU.RCP R9, R12 ;  /* 0x0000000c00092308 */ /* 0x000ee20000001000 */
[----:B0-----:R-:W-:Y:S01]  /*fb80*/  @P0 FMUL.FTZ R8, R7, 0.69314718246459960938 ;  /* 0x3f31721807080820 */ /* 0x001fe20000410000 */
[----:B-1----:R-:W-:-:S03]  /*fb90*/  @P2 FMUL.FTZ R5, R10, 0.69314718246459960938 ;  /* 0x3f3172180a052820 */ /* 0x002fc60000410000 */
[----:B------:R-:W-:Y:S01]  /*fba0*/  @P0 FFMA.FTZ R20, R3, R4, R8 ;  /* 0x0000000403140223 */ /* 0x000fe20000010008 */
[----:B------:R-:W-:Y:S01]  /*fbb0*/  @P2 FFMA.FTZ R0, R14, R6, R5 ;  /* 0x000000060e002223 */ /* 0x000fe20000010005 */
[----:B------:R-:W-:Y:S01]  /*fbc0*/  PLOP3.LUT P0, PT, PT, PT, PT, 0x8, 0x0 ;  /* 0x000000000000781c */ /* 0x000fe20003f0e170 */
        /* <DEDUP_REMOVED lines=31> */
[----:B------:R-:W-:-:S04]  /*fdc0*/  USEL UR4, URZ, 0x1, UP0 ;  /* 0x000000013f047887 */ /* 0x000fc80008000000 */
[----:B------:R-:W-:Y:S01]  /*fdd0*/  ULOP3.LUT UR50, UR50, UR4, URZ, 0x3c, !UPT ;  /* 0x0000000432327292 */ /* 0x000fe2000f8e3c3f */
        /* <DEDUP_REMOVED lines=37> */
[-C--:B---3--:R-:W-:Y:S01]  /*10030*/  FMUL.FTZ R2, R90, R9.reuse ;  /* 0x000000095a027220 */ /* 0x088fe20000410000 */
        /* <DEDUP_REMOVED lines=30> */
[----:B0-----:R-:W-:-:S07]  /*10220*/  FMUL.FTZ R151, R151, R9 ;  /* 0x0000000997977220 */ /* 0x001fce0000410000 */
.L_x_1182:
[----:B------:R-:W0:Y:S01]  /*10230*/  S2R R4, SR_CgaCtaId ;  /* 0x0000000000047919 */ /* 0x000e220000008800 */
[----:B------:R-:W-:Y:S01]  /*10240*/  MOV R21, 0x400 ;  /* 0x0000040000157802 */ /* 0x000fe20000000f00 */
[----:B------:R-:W-:Y:S01]  /*10250*/  BSSY B0, `(.L_x_1253) ;  /* 0x00002e8000007945 */ /* 0x000fe20003800000 */
[----:B------:R-:W-:Y:S02]  /*10260*/  BAR.SYNC.DEFER_BLOCKING 0x5, 0x180 ;  /* 0x0146000000007b1d */ /* 0x000fe40000010000 */
[----:B0-----:R-:W-:-:S05]  /*10270*/  LEA R21, R4, R21, 0x18 ;  /* 0x0000001504157211 */ /* 0x001fca00078ec0ff */
[----:B------:R-:W0:Y:S02]  /*10280*/  LDS.128 R4, [R21+0x288d0] ;  /* 0x0288d00015047984 */ /* 0x000e240000000c00 */
[----:B0-----:R-:W-:Y:S02]  /*10290*/  R2UR UR5, R5 ;  /* 0x00000000050572ca */ /* 0x001fe400000e0000 */
[----:B------:R-:W-:Y:S02]  /*102a0*/  R2UR UR7, R6 ;  /* 0x00000000060772ca */ /* 0x000fe400000e0000 */
[----:B------:R-:W-:Y:S01]  /*102b0*/  R2UR UR6, R7 ;  /* 0x00000000070672ca */ /* 0x000fe200000e0000 */
[----:B------:R-:W-:Y:S06]  /*102c0*/  BAR.ARV 0x4, 0x180 ;  /* 0x0106000000007b1d */ /* 0x000fec0000002000 */
[----:B------:R-:W-:Y:S08]  /*102d0*/  @P0 BRA `(.L_x_1254) ;  /* 0x0000002000640947 */ /* 0x000ff00003800000 */
[----:B------:R-:W0:Y:S01]  /*102e0*/  S2R R4, SR_SWINHI ;  /* 0x0000000000047919 */ /* 0x000e220000002f00 */
[----:B------:R-:W-:Y:S01]  /*102f0*/  ULDC.64 UR10, c[0x0][0xc00] ;  /* 0x00030000000a7ab9 */ /* 0x000fe20000000a00 */
[----:B------:R-:W-:Y:S01]  /*10300*/  ULDC.64 UR8, c[0x0][0xc00] ;  /* 0x0003000000087ab9 */ /* 0x000fe20000000a00 */
[----:B------:R-:W1:Y:S01]  /*10310*/  LDC R45, c[0x0][0xbe8] ;  /* 0x0002fa00ff2d7b82 */ /* 0x000e620000000800 */
[----:B------:R-:W-:Y:S01]  /*10320*/  UIMAD.WIDE UR8, UR43, 0x4, UR8 ;  /* 0x000000042b0878a5 */ /* 0x000fe2000f8e0208 */
[----:B------:R-:W-:Y:S02]  /*10330*/  MOV R32, R21 ;  /* 0x0000001500207202 */ /* 0x000fe40000000f00 */
[----:B0-----:R-:W-:-:S03]  /*10340*/  MOV R33, R4 ;  /* 0x0000000400217202 */ /* 0x001fc60000000f00 */
[----:B------:R-:W-:-:S03]  /*10350*/  IMAD.WIDE R4, R218, 0x2, R32 ;  /* 0x00000002da047825 */ /* 0x000fc600078e0220 */
[C---:B------:R-:W-:Y:S02]  /*10360*/  LOP3.LUT R7, R4.reuse, 0x380, RZ, 0xc0, !PT ;  /* 0x0000038004077812 */ /* 0x040fe400078ec0ff */
[C---:B------:R-:W-:Y:S02]  /*10370*/  IADD3 R8, P5, R4.reuse, 0x40, RZ ;  /* 0x0000004004087810 */ /* 0x040fe40007fbe0ff */
[----:B------:R-:W-:Y:S02]  /*10380*/  SHF.R.U64 R7, R7, 0x3, RZ ;  /* 0x0000000307077819 */ /* 0x000fe400000012ff */
[C---:B------:R-:W-:Y:S01]  /*10390*/  IADD3 R31, P6, R4.reuse, 0x20, RZ ;  /* 0x00000020041f7810 */ /* 0x040fe20007fde0ff */
[--C-:B------:R-:W-:Y:S01]  /*103a0*/  IMAD.X R27, RZ, RZ, R5.reuse, P5 ;  /* 0x000000ffff1b7224 */ /* 0x100fe200028e0605 */
[C---:B------:R-:W-:Y:S02]  /*103b0*/  IADD3 R35, P4, R4.reuse, 0x60, RZ ;  /* 0x0000006004237810 */ /* 0x040fe40007f9e0ff */
[C---:B------:R-:W-:Y:S01]  /*103c0*/  IADD3 R37, P3, R4.reuse, 0x4000, RZ ;  /* 0x0000400004257810 */ /* 0x040fe20007f7e0ff */
[--C-:B------:R-:W-:Y:S01]  /*103d0*/  IMAD.X R29, RZ, RZ, R5.reuse, P6 ;  /* 0x000000ffff1d7224 */ /* 0x100fe200030e0605 */
[C---:B------:R-:W-:Y:S01]  /*103e0*/  IADD3 R39, P2, R4.reuse, 0x4020, RZ ;  /* 0x0000402004277810 */ /* 0x040fe20007f5e0ff */
[--C-:B------:R-:W-:Y:S01]  /*103f0*/  IMAD.X R25, RZ, RZ, R5.reuse, P4 ;  /* 0x000000ffff197224 */ /* 0x100fe200020e0605 */
[C---:B------:R-:W-:Y:S01]  /*10400*/  IADD3 R41, P1, R4.reuse, 0x4040, RZ ;  /* 0x0000404004297810 */ /* 0x040fe20007f3e0ff */
[--C-:B------:R-:W-:Y:S01]  /*10410*/  IMAD.X R15, RZ, RZ, R5.reuse, P3 ;  /* 0x000000ffff0f7224 */ /* 0x100fe200018e0605 */
[----:B------:R-:W-:Y:S01]  /*10420*/  IADD3 R34, P0, R4, 0x4060, RZ ;  /* 0x0000406004227810 */ /* 0x000fe20007f1e0ff */
[--C-:B------:R-:W-:Y:S01]  /*10430*/  IMAD.X R13, RZ, RZ, R5.reuse, P2 ;  /* 0x000000ffff0d7224 */ /* 0x100fe200010e0605 */
[----:B------:R-:W-:Y:S01]  /*10440*/  LOP3.LUT R4, R7, R4, RZ, 0x3c, !PT ;  /* 0x0000000407047212 */ /* 0x000fe200078e3cff */
[--C-:B------:R-:W-:Y:S01]  /*10450*/  IMAD.X R11, RZ, RZ, R5.reuse, P1 ;  /* 0x000000ffff0b7224 */ /* 0x100fe200008e0605 */
[----:B------:R-:W-:Y:S01]  /*10460*/  LOP3.LUT R7, R8, 0x380, RZ, 0xc0, !PT ;  /* 0x0000038008077812 */ /* 0x000fe200078ec0ff */
[----:B------:R-:W-:Y:S01]  /*10470*/  IMAD.X R9, RZ, RZ, R5, P0 ;  /* 0x000000ffff097224 */ /* 0x000fe200000e0605 */
[----:B------:R-:W-:-:S02]  /*10480*/  LOP3.LUT R6, R31, 0x380, RZ, 0xc0, !PT ;  /* 0x000003801f067812 */ /* 0x000fc400078ec0ff */
[----:B------:R-:W-:Y:S02]  /*10490*/  SHF.R.U64 R7, R7, 0x3, RZ ;  /* 0x0000000307077819 */ /* 0x000fe400000012ff */
[----:B------:R-:W-:Y:S02]  /*104a0*/  LOP3.LUT R10, R35, 0x380, RZ, 0xc0, !PT ;  /* 0x00000380230a7812 */ /* 0x000fe400078ec0ff */
[----:B------:R-:W-:Y:S02]  /*104b0*/  LOP3.LUT R12, R37, 0x380, RZ, 0xc0, !PT ;  /* 0x00000380250c7812 */ /* 0x000fe400078ec0ff */
[----:B------:R-:W-:Y:S02]  /*104c0*/  LOP3.LUT R26, R7, R8, RZ, 0x3c, !PT ;  /* 0x00000008071a7212 */ /* 0x000fe400078e3cff */
[----:B------:R-:W-:Y:S02]  /*104d0*/  SHF.R.U64 R6, R6, 0x3, RZ ;  /* 0x0000000306067819 */ /* 0x000fe400000012ff */
[----:B------:R-:W-:-:S02]  /*104e0*/  SHF.R.U64 R10, R10, 0x3, RZ ;  /* 0x000000030a0a7819 */ /* 0x000fc400000012ff */
[----:B------:R-:W-:Y:S02]  /*104f0*/  LOP3.LUT R8, R39, 0x380, RZ, 0xc0, !PT ;  /* 0x0000038027087812 */ /* 0x000fe400078ec0ff */
[----:B------:R-:W-:Y:S02]  /*10500*/  SHF.R.U64 R12, R12, 0x3, RZ ;  /* 0x000000030c0c7819 */ /* 0x000fe400000012ff */
[----:B------:R-:W-:Y:S02]  /*10510*/  LOP3.LUT R28, R6, R31, RZ, 0x3c, !PT ;  /* 0x0000001f061c7212 */ /* 0x000fe400078e3cff */
[----:B------:R-:W-:Y:S02]  /*10520*/  LOP3.LUT R24, R10, R35, RZ, 0x3c, !PT ;  /* 0x000000230a187212 */ /* 0x000fe400078e3cff */
[----:B------:R-:W-:Y:S02]  /*10530*/  SHF.R.U64 R8, R8, 0x3, RZ ;  /* 0x0000000308087819 */ /* 0x000fe400000012ff */
[----:B------:R-:W-:-:S02]  /*10540*/  LOP3.LUT R10, R41, 0x380, RZ, 0xc0, !PT ;  /* 0x00000380290a7812 */ /* 0x000fc400078ec0ff */
[----:B------:R-:W-:Y:S02]  /*10550*/  LOP3.LUT R31, R34, 0x380, RZ, 0xc0, !PT ;  /* 0x00000380221f7812 */ /* 0x000fe400078ec0ff */
[----:B------:R-:W-:Y:S02]  /*10560*/  LOP3.LUT R14, R12, R37, RZ, 0x3c, !PT ;  /* 0x000000250c0e7212 */ /* 0x000fe400078e3cff */
[----:B------:R-:W-:Y:S02]  /*10570*/  LOP3.LUT R12, R8, R39, RZ, 0x3c, !PT ;  /* 0x00000027080c7212 */ /* 0x000fe400078e3cff */
[----:B------:R-:W-:Y:S02]  /*10580*/  MOV R30, R4 ;  /* 0x00000004001e7202 */ /* 0x000fe40000000f00 */
[----:B------:R-:W-:Y:S02]  /*10590*/  SHF.R.U64 R10, R10, 0x3, RZ ;  /* 0x000000030a0a7819 */ /* 0x000fe400000012ff */
[----:B------:R-:W-:-:S02]  /*105a0*/  SHF.R.U64 R31, R31, 0x3, RZ ;  /* 0x000000031f1f7819 */ /* 0x000fc400000012ff */
[----:B------:R-:W-:Y:S02]  /*105b0*/  F2FP.F16.F32.PACK_AB R4, R89, R88 ;  /* 0x000000585904723e */ /* 0x000fe400000000ff */
[----:B------:R-:W-:Y:S02]  /*105c0*/  F2FP.F16.F32.PACK_AB R5, R3, R2 ;  /* 0x000000020305723e */ /* 0x000fe400000000ff */
[----:B------:R-:W-:Y:S02]  /*105d0*/  F2FP.F16.F32.PACK_AB R6, R93, R92 ;  /* 0x0000005c5d06723e */ /* 0x000fe400000000ff */
[----:B------:R-:W-:Y:S01]  /*105e0*/  F2FP.F16.F32.PACK_AB R7, R95, R94 ;  /* 0x0000005e5f07723e */ /* 0x000fe200000000ff */
[----:B------:R-:W-:Y:S01]  /*105f0*/  BAR.SYNC.DEFER_BLOCKING 0x1, 0x100 ;  /* 0x0044000000007b1d */ /* 0x000fe20000010000 */
[----:B------:R-:W-:Y:S02]  /*10600*/  MOV R37, R14 ;  /* 0x0000000e00257202 */ /* 0x000fe40000000f00 */
[----:B------:R-:W-:-:S02]  /*10610*/  MOV R36, R12 ;  /* 0x0000000c00247202 */ /* 0x000fc40000000f00 */
[----:B------:R-:W-:Y:S02]  /*10620*/  LOP3.LUT R10, R10, R41, RZ, 0x3c, !PT ;  /* 0x000000290a0a7212 */ /* 0x000fe400078e3cff */
[----:B------:R-:W-:Y:S02]  /*10630*/  LOP3.LUT R8, R31, R34, RZ, 0x3c, !PT ;  /* 0x000000221f087212 */ /* 0x000fe400078e3cff */
[----:B------:R-:W-:Y:S02]  /*10640*/  MOV R40, R28 ;  /* 0x0000001c00287202 */ /* 0x000fe40000000f00 */
[----:B------:R-:W-:Y:S02]  /*10650*/  MOV R39, R26 ;  /* 0x0000001a00277202 */ /* 0x000fe40000000f00 */
[----:B------:R-:W-:Y:S02]  /*10660*/  MOV R38, R24 ;  /* 0x0000001800267202 */ /* 0x000fe40000000f00 */
[----:B------:R-:W-:-:S02]  /*10670*/  F2FP.F16.F32.PACK_AB R12, R97, R96 ;  /* 0x00000060610c723e */ /* 0x000fc400000000ff */
[----:B------:R-:W-:Y:S02]  /*10680*/  F2FP.F16.F32.PACK_AB R13, R99, R98 ;  /* 0x00000062630d723e */ /* 0x000fe400000000ff */
[----:B------:R-:W-:Y:S02]  /*10690*/  F2FP.F16.F32.PACK_AB R14, R101, R100 ;  /* 0x00000064650e723e */ /* 0x000fe400000000ff */
[----:B------:R-:W-:Y:S02]  /*106a0*/  F2FP.F16.F32.PACK_AB R15, R103, R102 ;  /* 0x00000066670f723e */ /* 0x000fe400000000ff */
[----:B------:R-:W-:Y:S01]  /*106b0*/  F2FP.F16.F32.PACK_AB R24, R105, R104 ;  /* 0x000000686918723e */ /* 0x000fe200000000ff */
[----:B------:R0:W-:Y:S01]  /*106c0*/  STSM.16.M88.4 [R30], R4 ;  /* 0x000000041e007844 */ /* 0x0001e20000000200 */
[----:B------:R-:W-:Y:S02]  /*106d0*/  F2FP.F16.F32.PACK_AB R25, R107, R106 ;  /* 0x0000006a6b19723e */ /* 0x000fe400000000ff */
[----:B------:R-:W-:Y:S01]  /*106e0*/  F2FP.F16.F32.PACK_AB R26, R109, R108 ;  /* 0x0000006c6d1a723e */ /* 0x000fe200000000ff */
[----:B------:R2:W-:Y:S01]  /*106f0*/  STSM.16.M88.4 [R40], R12 ;  /* 0x0000000c28007844 */ /* 0x0005e20000000200 */
[----:B------:R-:W-:-:S02]  /*10700*/  F2FP.F16.F32.PACK_AB R27, R111, R110 ;  /* 0x0000006e6f1b723e */ /* 0x000fc400000000ff */
[----:B------:R-:W-:Y:S02]  /*10710*/  F2FP.F16.F32.PACK_AB R28, R113, R112 ;  /* 0x00000070711c723e */ /* 0x000fe400000000ff */
[----:B------:R-:W-:Y:S01]  /*10720*/  F2FP.F16.F32.PACK_AB R29, R115, R114 ;  /* 0x00000072731d723e */ /* 0x000fe200000000ff */
[----:B------:R-:W-:Y:S01]  /*10730*/  STSM.16.M88.4 [R39], R24 ;  /* 0x0000001827007844 */ /* 0x000fe20000000200 */
[----:B------:R-:W-:Y:S02]  /*10740*/  F2FP.F16.F32.PACK_AB R31, R119, R118 ;  /* 0x00000076771f723e */ /* 0x000fe400000000ff */
[----:B------:R-:W-:Y:S02]  /*10750*/  MOV R35, R10 ;  /* 0x0000000a00237202 */ /* 0x000fe40000000f00 */
[----:B------:R-:W-:Y:S02]  /*10760*/  MOV R34, R8 ;  /* 0x0000000800227202 */ /* 0x000fe40000000f00 */
[----:B0-----:R-:W-:-:S02]  /*10770*/  F2FP.F16.F32.PACK_AB R30, R117, R116 ;  /* 0x00000074751e723e */ /* 0x001fc400000000ff */
[----:B------:R-:W-:Y:S02]  /*10780*/  F2FP.F16.F32.PACK_AB R4, R121, R120 ;  /* 0x000000787904723e */ /* 0x000fe400000000ff */
[----:B------:R-:W-:Y:S01]  /*10790*/  F2FP.F16.F32.PACK_AB R5, R123, R122 ;  /* 0x0000007a7b05723e */ /* 0x000fe200000000ff */
[----:B------:R0:W-:Y:S01]  /*107a0*/  STSM.16.M88.4 [R38], R28 ;  /* 0x0000001c26007844 */ /* 0x0001e20000000200 */
[----:B------:R-:W-:Y:S02]  /*107b0*/  F2FP.F16.F32.PACK_AB R6, R125, R124 ;  /* 0x0000007c7d06723e */ /* 0x000fe400000000ff */
[----:B------:R-:W-:Y:S02]  /*107c0*/  F2FP.F16.F32.PACK_AB R7, R127, R126 ;  /* 0x0000007e7f07723e */ /* 0x000fe400000000ff */
[----:B------:R-:W-:Y:S02]  /*107d0*/  F2FP.F16.F32.PACK_AB R8, R129, R128 ;  /* 0x000000808108723e */ /* 0x000fe400000000ff */
[----:B------:R-:W-:Y:S01]  /*107e0*/  F2FP.F16.F32.PACK_AB R9, R131, R130 ;  /* 0x000000828309723e */ /* 0x000fe200000000ff */
[----:B------:R3:W-:Y:S01]  /*107f0*/  STSM.16.M88.4 [R37], R4 ;  /* 0x0000000425007844 */ /* 0x0007e20000000200 */
[----:B------:R-:W-:-:S02]  /*10800*/  F2FP.F16.F32.PACK_AB R10, R133, R132 ;  /* 0x00000084850a723e */ /* 0x000fc400000000ff */
[----:B------:R-:W-:Y:S02]  /*10810*/  F2FP.F16.F32.PACK_AB R11, R135, R134 ;  /* 0x00000086870b723e */ /* 0x000fe400000000ff */
[----:B--2---:R-:W-:Y:S02]  /*10820*/  F2FP.F16.F32.PACK_AB R12, R137, R136 ;  /* 0x00000088890c723e */ /* 0x004fe400000000ff */
[----:B------:R-:W-:Y:S01]  /*10830*/  F2FP.F16.F32.PACK_AB R13, R139, R138 ;  /* 0x0000008a8b0d723e */ /* 0x000fe200000000ff */
[----:B------:R2:W-:Y:S01]  /*10840*/  STSM.16.M88.4 [R36], R8 ;  /* 0x0000000824007844 */ /* 0x0005e20000000200 */
[----:B------:R-:W-:Y:S01]  /*10850*/  F2FP.F16.F32.PACK_AB R14, R141, R140 ;  /* 0x0000008c8d0e723e */ /* 0x000fe200000000ff */
[----:B0-----:R-:W-:Y:S01]  /*10860*/  IMAD.U32 R28, RZ, RZ, UR8 ;  /* 0x00000008ff1c7e24 */ /* 0x001fe2000f8e00ff */
[----:B------:R-:W-:Y:S01]  /*10870*/  F2FP.F16.F32.PACK_AB R15, R143, R142 ;  /* 0x0000008e8f0f723e */ /* 0x000fe200000000ff */
[----:B------:R-:W-:Y:S01]  /*10880*/  IMAD.U32 R29, RZ, RZ, UR9 ;  /* 0x00000009ff1d7e24 */ /* 0x000fe2000f8e00ff */
[----:B------:R-:W-:Y:S01]  /*10890*/  F2FP.F16.F32.PACK_AB R24, R145, R144 ;  /* 0x000000909118723e */ /* 0x000fe200000000ff */
[----:B------:R-:W-:Y:S01]  /*108a0*/  ULDC.64 UR8, c[0x0][0xc08] ;  /* 0x0003020000087ab9 */ /* 0x000fe20000000a00 */
[----:B------:R-:W-:Y:S01]  /*108b0*/  F2FP.F16.F32.PACK_AB R25, R147, R146 ;  /* 0x000000929319723e */ /* 0x000fe200000000ff */
[----:B------:R0:W-:Y:S01]  /*108c0*/  STSM.16.M88.4 [R35], R12 ;  /* 0x0000000c23007844 */ /* 0x0001e20000000200 */
[----:B------:R-:W-:-:S02]  /*108d0*/  F2FP.F16.F32.PACK_AB R26, R149, R148 ;  /* 0x00000094951a723e */ /* 0x000fc400000000ff */
[----:B------:R-:W-:Y:S02]  /*108e0*/  F2FP.F16.F32.PACK_AB R27, R151, R150 ;  /* 0x00000096971b723e */ /* 0x000fe400000000ff */
[----:B------:R-:W-:-:S03]  /*108f0*/  ISETP.NE.U32.AND P0, PT, RZ, UR10, PT ;  /* 0x0000000aff007c0c */ /* 0x000fc6000bf05070 */
[----:B------:R4:W-:Y:S01]  /*10900*/  STSM.16.M88.4 [R34], R24 ;  /* 0x0000001822007844 */ /* 0x0009e20000000200 */
[----:B------:R-:W-:Y:S01]  /*10910*/  BAR.SYNC.DEFER_BLOCKING 0x1, 0x100 ;  /* 0x0044000000007b1d */ /* 0x000fe20000010000 */
[----:B------:R-:W-:-:S13]  /*10920*/  ISETP.NE.AND.EX P0, PT, RZ, UR11, PT, P0 ;  /* 0x0000000bff007c0c */ /* 0x000fda000bf05300 */
[----:B------:R-:W4:Y:S01]  /*10930*/  @P0 LDG.E R30, desc[UR52][R28.64] ;  /* 0x000000341c1e0981 */ /* 0x000f22000c1e1900 */
[----:B------:R-:W-:Y:S01]  /*10940*/  UISETP.NE.U32.AND UP0, UPT, UR8, URZ, UPT ;  /* 0x0000003f0800728c */ /* 0x000fe2000bf05070 */
[----:B-1----:R-:W-:Y:S01]  /*10950*/  ISETP.NE.AND P1, PT, R45, 0x1, PT ;  /* 0x000000012d00780c */ /* 0x002fe20003f25270 */
[----:B------:R-:W-:Y:S02]  /*10960*/  ULDC UR4, c[0x0][0xa88] ;  /* 0x0002a20000047ab9 */ /* 0x000fe40000000800 */
[----:B------:R-:W-:Y:S01]  /*10970*/  UISETP.NE.AND.EX UP0, UPT, UR9, URZ, UPT, UP0 ;  /* 0x0000003f0900728c */ /* 0x000fe2000bf05300 */
[----:B------:R-:W-:Y:S01]  /*10980*/  IMAD.U32 R44, RZ, RZ, UR4 ;  /* 0x00000004ff2c7e24 */ /* 0x000fe2000f8e00ff */
[----:B------:R-:W-:-:S04]  /*10990*/  ULDC UR4, c[0x0][0xad4] ;  /* 0x0002b50000047ab9 */ /* 0x000fc80000000800 */
[----:B------:R-:W-:-:S04]  /*109a0*/  PLOP3.LUT P4, PT, PT, PT, UP0, 0x80, 0x0 ;  /* 0x000000000000781c */ /* 0x000fc80003f8f008 */
[----:B---3--:R-:W1:Y:S01]  /*109b0*/  @P1 LDC R6, c[0x0][0xbec] ;  /* 0x0002fb00ff061b82 */ /* 0x008e620000000800 */
[----:B------:R-:W-:Y:S02]  /*109c0*/  @UP0 ULDC.64 UR8, c[0x0][0xc08] ;  /* 0x0003020000080ab9 */ /* 0x000fe40000000a00 */
[----:B------:R-:W-:Y:S02]  /*109d0*/  @UP0 UIMAD.WIDE UR8, UR43, 0x4, UR8 ;  /* 0x000000042b0808a5 */ /* 0x000fe4000f8e0208 */
[----:B------:R-:W-:-:S03]  /*109e0*/  UISETP.NE.AND UP0, UPT, UR45, URZ, UPT ;  /* 0x0000003f2d00728c */ /* 0x000fc6000bf05270 */
[----:B--2---:R-:W2:Y:S01]  /*109f0*/  @P1 LDC R9, c[0x0][0xbf0] ;  /* 0x0002fc00ff091b82 */ /* 0x004ea20000000800 */
[----:B------:R-:W-:Y:S01]  /*10a00*/  USEL UR4, UR45, UR4, UP0 ;  /* 0x000000042d047287 */ /* 0x000fe20008000000 */
[----:B------:R-:W-:Y:S01]  /*10a10*/  IMAD.U32 R4, RZ, RZ, UR8 ;  /* 0x00000008ff047e24 */ /* 0x000fe2000f8e00ff */
[----:B------:R-:W-:Y:S01]  /*10a20*/  UMOV UR19, 0x9b8 ;  /* 0x000009b800137882 */ /* 0x000fe20000000000 */
[----:B------:R-:W-:Y:S01]  /*10a30*/  IMAD.U32 R5, RZ, RZ, UR9 ;  /* 0x00000009ff057e24 */ /* 0x000fe2000f8e00ff */
[----:B------:R-:W-:Y:S02]  /*10a40*/  UISETP.GT.AND UP1, UPT, UR4, 0x1, UPT ;  /* 0x000000010400788c */ /* 0x000fe4000bf24270 */
[----:B------:R-:W-:Y:S02]  /*10a50*/  UISETP.NE.U32.AND UP0, UPT, UR10, URZ, UPT ;  /* 0x0000003f0a00728c */ /* 0x000fe4000bf05070 */
[----:B------:R-:W-:Y:S01]  /*10a60*/  USEL UR19, UR19, 0x978, UP1 ;  /* 0x0000097813137887 */ /* 0x000fe20008800000 */
[----:B0-----:R-:W-:Y:S01]  /*10a70*/  VIADD R13, R17, UR37 ;  /* 0x00000025110d7c36 */ /* 0x001fe20008000000 */
[----:B------:R-:W-:Y:S01]  /*10a80*/  UISETP.NE.AND.EX UP0, UPT, UR11, URZ, UPT, UP0 ;  /* 0x0000003f0b00728c */ /* 0x000fe2000bf05300 */
[----:B------:R1:W5:Y:S01]  /*10a90*/  @P4 LDG.E R44, desc[UR52][R4.64] ;  /* 0x00000034042c4981 */ /* 0x000362000c1e1900 */
[----:B------:R-:W-:Y:S01]  /*10aa0*/  UMOV UR4, URZ ;  /* 0x0000003f00047c82 */ /* 0x000fe20008000000 */
[----:B------:R-:W-:Y:S01]  /*10ab0*/  USHF.R.S32.HI UR10, URZ, 0x1f, UR43 ;  /* 0x0000001f3f0a7899 */ /* 0x000fe2000801142b */
[----:B------:R-:W-:Y:S01]  /*10ac0*/  IMAD.MOV.U32 R7, RZ, RZ, R13 ;  /* 0x000000ffff077224 */ /* 0x000fe200078e000d */
[----:B------:R-:W-:-:S02]  /*10ad0*/  USEL UR8, UR43, URZ, !UP0 ;  /* 0x0000003f2b087287 */ /* 0x000fc4000c000000 */
[----:B------:R-:W-:Y:S02]  /*10ae0*/  USEL UR9, UR39, URZ, UP1 ;  /* 0x0000003f27097287 */ /* 0x000fe40008800000 */
[----:B------:R-:W-:Y:S01]  /*10af0*/  USEL UR18, UR10, URZ, !UP0 ;  /* 0x0000003f0a127287 */ /* 0x000fe2000c000000 */
[----:B------:R-:W-:Y:S02]  /*10b00*/  ULDC.64 UR12, c[0x0][UR19+0x220] ;  /* 0x00008800130c7abb */ /* 0x000fe40008000a00 */
[----:B------:R-:W-:Y:S01]  /*10b10*/  ULDC.64 UR10, c[0x0][UR19+0x218] ;  /* 0x00008600130a7abb */ /* 0x000fe20008000a00 */
[----:B-1----:R-:W-:Y:S01]  /*10b20*/  @P1 IMAD.HI.U32 R4, R13, R6, RZ ;  /* 0x000000060d041227 */ /* 0x002fe200078e00ff */
[----:B------:R-:W-:Y:S01]  /*10b30*/  ULDC.64 UR14, c[0x0][UR19+0x228] ;  /* 0x00008a00130e7abb */ /* 0x000fe20008000a00 */
[----:B------:R-:W-:Y:S02]  /*10b40*/  UIMAD UR13, UR13, UR8, URZ ;  /* 0x000000080d0d72a4 */ /* 0x000fe4000f8e023f */
[----:B------:R-:W-:Y:S01]  /*10b50*/  UIMAD.WIDE.U32 UR16, UR10, UR42, URZ ;  /* 0x0000002a0a1072a5 */ /* 0x000fe2000f8e003f */
[----:B--2---:R-:W-:Y:S01]  /*10b60*/  @P1 SHF.R.U32.HI R7, RZ, R9, R4 ;  /* 0x00000009ff071219 */ /* 0x004fe20000011604 */
[----:B------:R-:W-:-:S02]  /*10b70*/  UIMAD UR20, UR11, UR42, URZ ;  /* 0x0000002a0b1472a4 */ /* 0x000fc4000f8e023f */
[----:B------:R-:W-:Y:S02]  /*10b80*/  UIMAD.WIDE.U32 UR10, UR12, UR8, URZ ;  /* 0x000000080c0a72a5 */ /* 0x000fe4000f8e003f */
[----:B------:R-:W-:Y:S01]  /*10b90*/  UIMAD.WIDE.U32 UR22, UR14, UR9, URZ ;  /* 0x000000090e1672a5 */ /* 0x000fe2000f8e003f */
[----:B------:R-:W-:Y:S01]  /*10ba0*/  IMAD.MOV R6, RZ, RZ, -R7 ;  /* 0x000000ffff067224 */ /* 0x000fe200078e0a07 */
[----:B------:R-:W-:Y:S02]  /*10bb0*/  UIMAD UR9, UR15, UR9, URZ ;  /* 0x000000090f0972a4 */ /* 0x000fe4000f8e023f */
[----:B------:R-:W-:Y:S01]  /*10bc0*/  UIMAD UR13, UR12, UR18, UR13 ;  /* 0x000000120c0d72a4 */ /* 0x000fe2000f8e020d */
[----:B------:R-:W-:Y:S01]  /*10bd0*/  IMAD R9, R45, R6, R13 ;  /* 0x000000062d097224 */ /* 0x000fe200078e020d */
[----:B------:R-:W-:Y:S01]  /*10be0*/  UIADD3 UR20, UR17, UR20, URZ ;  /* 0x0000001411147290 */ /* 0x000fe2000fffe03f */
[----:B------:R-:W-:Y:S02]  /*10bf0*/  IMAD.U32 R4, RZ, RZ, UR22 ;  /* 0x00000016ff047e24 */ /* 0x000fe4000f8e00ff */
[----:B------:R-:W-:Y:S01]  /*10c00*/  IMAD.U32 R5, RZ, RZ, UR23 ;  /* 0x00000017ff057e24 */ /* 0x000fe2000f8e00ff */
[----:B------:R-:W-:-:S02]  /*10c10*/  SHF.R.S32.HI R5, RZ, 0x1f, R7 ;  /* 0x0000001fff057819 */ /* 0x000fc40000011407 */
[----:B------:R-:W-:Y:S02]  /*10c20*/  SHF.R.S32.HI R6, RZ, 0x1f, R9 ;  /* 0x0000001fff067819 */ /* 0x000fe40000011409 */
[----:B----4-:R-:W-:-:S13]  /*10c30*/  @P0 R2UR UR4, R30 ;  /* 0x000000001e0402ca */ /* 0x010fda00000e0000 */
[----:B------:R-:W-:Y:S02]  /*10c40*/  UIADD3 UR16, UP0, UP2, UR10, UR16, UR4 ;  /* 0x000000100a107290 */ /* 0x000fe4000fa1e004 */
[----:B------:R-:W-:Y:S02]  /*10c50*/  UIADD3 UR10, UR23, UR9, URZ ;  /* 0x00000009170a7290 */ /* 0x000fe4000fffe03f */
[----:B------:R-:W-:Y:S02]  /*10c60*/  UIADD3 UR9, UR11, UR13, URZ ;  /* 0x0000000d0b097290 */ /* 0x000fe4000fffe03f */
[----:B------:R-:W-:Y:S01]  /*10c70*/  USHF.R.S32.HI UR14, URZ, 0x1f, UR4 ;  /* 0x0000001f3f0e7899 */ /* 0x000fe20008011404 */
[----:B------:R-:W-:Y:S01]  /*10c80*/  IADD3 R4, P2, P3, R7, UR16, R4 ;  /* 0x0000001007047c10 */ /* 0x000fe2000fb5e004 */
[----:B------:R-:W-:Y:S01]  /*10c90*/  IMAD.U32 R8, RZ, RZ, UR10 ;  /* 0x0000000aff087e24 */ /* 0x000fe2000f8e00ff */
[----:B------:R-:W-:Y:S01]  /*10ca0*/  ULDC.64 UR10, c[0x0][UR19+0x210] ;  /* 0x00008400130a7abb */ /* 0x000fe20008000a00 */
[----:B------:R-:W-:Y:S01]  /*10cb0*/  UIADD3.X UR9, UR9, UR20, UR14, UP0, UP2 ;  /* 0x0000001409097290 */ /* 0x000fe200087e440e */
[----:B------:R-:W-:Y:S01]  /*10cc0*/  IMAD R7, R9, UR11, RZ ;  /* 0x0000000b09077c24 */ /* 0x000fe2000f8e02ff */
[----:B------:R-:W-:Y:S01]  /*10cd0*/  ULDC.64 UR12, c[0x0][0xba8] ;  /* 0x0002ea00000c7ab9 */ /* 0x000fe20000000a00 */
[----:B------:R-:W-:Y:S01]  /*10ce0*/  @!UP1 ULDC UR12, c[0x0][0xb50] ;  /* 0x0002d400000c9ab9 */ /* 0x000fe20000000800 */
[----:B------:R-:W-:Y:S01]  /*10cf0*/  @!UP1 ULDC UR13, c[0x0][0xb54] ;  /* 0x0002d500000d9ab9 */ /* 0x000fe20000000800 */
[----:B------:R-:W-:Y:S01]  /*10d00*/  IMAD R7, R6, UR10, R7 ;  /* 0x0000000a06077c24 */ /* 0x000fe2000f8e0207 */
[----:B------:R-:W-:-:S03]  /*10d10*/  IADD3.X R5, R5, UR9, R8, P2, P3 ;  /* 0x0000000905057c10 */ /* 0x000fc600097e6408 */
[----:B------:R-:W-:-:S04]  /*10d20*/  IMAD.WIDE.U32 R4, R9, UR10, R4 ;  /* 0x0000000a09047c25 */ /* 0x000fc8000f8e0004 */
[----:B------:R-:W-:Y:S01]  /*10d30*/  IMAD.IADD R5, R5, 0x1, R7 ;  /* 0x0000000105057824 */ /* 0x000fe200078e0207 */
[----:B------:R-:W-:-:S04]  /*10d40*/  LEA R8, P2, R4, UR12, 0x2 ;  /* 0x0000000c04087c11 */ /* 0x000fc8000f8410ff */
[----:B------:R-:W-:Y:S01]  /*10d50*/  LEA.HI.X R9, R4, UR13, R5, 0x2, P2 ;  /* 0x0000000d04097c11 */ /* 0x000fe200090f1405 */
[----:B------:R-:W-:Y:S08]  /*10d60*/  @P4 BRA `(.L_x_1255) ;  /* 0x0000000000104947 */ /* 0x000ff00003800000 */
[----:B------:R-:W-:Y:S05]  /*10d70*/  @!P0 BRA `(.L_x_1255) ;  /* 0x00000000000c8947 */ /* 0x000fea0003800000 */
[----:B------:R-:W2:Y:S04]  /*10d80*/  LDG.E R5, desc[UR52][R28.64] ;  /* 0x000000341c057981 */ /* 0x000ea8000c1e1900 */
[----:B-----5:R-:W2:Y:S02]  /*10d90*/  LDG.E R44, desc[UR52][R28.64+0x4] ;  /* 0x000004341c2c7981 */ /* 0x020ea4000c1e1900 */
[----:B--2---:R-:W-:-:S07]  /*10da0*/  IMAD.IADD R44, R44, 0x1, -R5 ;  /* 0x000000012c2c7824 */ /* 0x004fce00078e0a05 */
.L_x_1255:
[----:B------:R-:W-:Y:S01]  /*10db0*/  SHFL.IDX PT, R4, R8, RZ, 0x1c1f ;  /* 0x001c1fff08047589 */ /* 0x000fe200000e0000 */
[----:B------:R-:W-:Y:S01]  /*10dc0*/  VIADD R11, R217, UR37 ;  /* 0x00000025d90b7c36 */ /* 0x000fe20008000000 */
[----:B------:R-:W-:Y:S01]  /*10dd0*/  LOP3.LUT P0, RZ, R199, 0x3, RZ, 0xc0, !PT ;  /* 0x00000003c7ff7812 */ /* 0x000fe2000780c0ff */
[----:B-----5:R-:W-:Y:S01]  /*10de0*/  IMAD R44, R44, R45, RZ ;  /* 0x0000002d2c2c7224 */ /* 0x020fe200078e02ff */
[----:B------:R-:W0:Y:S01]  /*10df0*/  SHFL.IDX PT, R5, R9, RZ, 0x1c1f ;  /* 0x001c1fff09057589 */ /* 0x000e2200000e0000 */
[----:B------:R-:W-:-:S03]  /*10e00*/  VIADD R25, R11, 0x8 ;  /* 0x000000080b197836 */ /* 0x000fc60000000000 */
[----:B------:R-:W-:Y:S01]  /*10e10*/  SHFL.IDX PT, R6, R8, 0x1, 0x1c1f ;  /* 0x003c1f0008067f89 */ /* 0x000fe200000e0000 */
[-C--:B------:R-:W-:Y:S02]  /*10e20*/  ISETP.GE.OR P2, PT, R11, R44.reuse, P0 ;  /* 0x0000002c0b00720c */ /* 0x080fe40000746670 */
[----:B------:R-:W-:Y:S01]  /*10e30*/  ISETP.GE.OR P0, PT, R25, R44, P0 ;  /* 0x0000002c1900720c */ /* 0x000fe20000706670 */
[----:B------:R-:W1:Y:S10]  /*10e40*/  SHFL.IDX PT, R7, R9, 0x1, 0x1c1f ;  /* 0x003c1f0009077f89 */ /* 0x000e7400000e0000 */
[----:B0-----:R0:W-:Y:S04]  /*10e50*/  @!P2 ST.E desc[UR52][R4.64], R20 ;  /* 0x000000140400a985 */ /* 0x0011e8000c101934 */
[----:B-1----:R0:W-:Y:S01]  /*10e60*/  @!P0 ST.E desc[UR52][R6.64], R0 ;  /* 0x0000000006008985 */ /* 0x0021e2000c101934 */
[----:B------:R-:W-:-:S13]  /*10e70*/  PLOP3.LUT P0, PT, PT, PT, UP1, 0x80, 0x0 ;  /* 0x000000000000781c */ /* 0x000fda0003f0f018 */
[----:B0-----:R-:W-:Y:S05]  /*10e80*/  @P0 BRA `(.L_x_1256) ;  /* 0x00000008008c0947 */ /* 0x001fea0003800000 */
[----:B------:R-:W-:Y:S01]  /*10e90*/  IMAD R3, R198, 0x40, R18 ;  /* 0x00000040c6037824 */ /* 0x000fe200078e0212 */
[----:B------:R-:W-:Y:S01]  /*10ea0*/  ULDC.64 UR12, c[0x0][0xaa0] ;  /* 0x0002a800000c7ab9 */ /* 0x000fe20000000a00 */
[----:B------:R-:W0:Y:S02]  /*10eb0*/  @P1 LDC R49, c[0x0][0xbf0] ;  /* 0x0002fc00ff311b82 */ /* 0x000e240000000800 */
[----:B------:R-:W-:-:S03]  /*10ec0*/  IMAD.WIDE R32, R3, 0x2, R32 ;  /* 0x0000000203207825 */ /* 0x000fc600078e0220 */
[C---:B------:R-:W-:Y:S01]  /*10ed0*/  IADD3 R9, P6, R32.reuse, 0x1000, RZ ;  /* 0x0000100020097810 */ /* 0x040fe20007fde0ff */
[----:B------:R-:W-:Y:S01]  /*10ee0*/  UIMAD UR9, UR14, UR12, URZ ;  /* 0x0000000c0e0972a4 */ /* 0x000fe2000f8e023f */
[C---:B------:R-:W-:Y:S02]  /*10ef0*/  IADD3 R13, P5, R32.reuse, 0x2000, RZ ;  /* 0x00002000200d7810 */ /* 0x040fe40007fbe0ff */
[----:B------:R-:W-:Y:S01]  /*10f00*/  LOP3.LUT R8, R9, 0x380, RZ, 0xc0, !PT ;  /* 0x0000038009087812 */ /* 0x000fe200078ec0ff */
[----:B------:R-:W-:Y:S01]  /*10f10*/  UIMAD.WIDE.U32 UR10, UR4, UR12, URZ ;  /* 0x0000000c040a72a5 */ /* 0x000fe2000f8e003f */
[----:B------:R-:W-:Y:S02]  /*10f20*/  IADD3 R25, P4, R32, 0x3000, RZ ;  /* 0x0000300020197810 */ /* 0x000fe40007f9e0ff */
[----:B------:R-:W-:Y:S01]  /*10f30*/  SHF.R.U64 R8, R8, 0x3, RZ ;  /* 0x0000000308087819 */ /* 0x000fe200000012ff */
[----:B------:R-:W-:Y:S01]  /*10f40*/  UIMAD UR9, UR4, UR13, UR9 ;  /* 0x0000000d040972a4 */ /* 0x000fe2000f8e0209 */
[----:B------:R-:W-:-:S02]  /*10f50*/  IADD3 R29, P3, R32, 0x4000, RZ ;  /* 0x00004000201d7810 */ /* 0x000fc40007f7e0ff */
[----:B------:R-:W-:Y:S01]  /*10f60*/  LOP3.LUT R8, R8, R9, RZ, 0x3c, !PT ;  /* 0x0000000908087212 */ /* 0x000fe200078e3cff */
[--C-:B------:R-:W-:Y:S01]  /*10f70*/  IMAD.X R9, RZ, RZ, R33.reuse, P6 ;  /* 0x000000ffff097224 */ /* 0x100fe200030e0621 */
[C---:B------:R-:W-:Y:S01]  /*10f80*/  IADD3 R3, P6, R32.reuse, 0x7000, RZ ;  /* 0x0000700020037810 */ /* 0x040fe20007fde0ff */
[----:B------:R-:W-:Y:S01]  /*10f90*/  UIADD3 UR11, UR11, UR9, URZ ;  /* 0x000000090b0b7290 */ /* 0x000fe2000fffe03f */
[C---:B------:R-:W-:Y:S01]  /*10fa0*/  IADD3 R35, P2, R32.reuse, 0x5000, RZ ;  /* 0x0000500020237810 */ /* 0x040fe20007f5e0ff */
[----:B------:R-:W-:Y:S01]  /*10fb0*/  ULDC.64 UR12, c[0x0][0xae8] ;  /* 0x0002ba00000c7ab9 */ /* 0x000fe20000000a00 */
[----:B------:R-:W-:Y:S01]  /*10fc0*/  LOP3.LUT R0, R3, 0x380, RZ, 0xc0, !PT ;  /* 0x0000038003007812 */ /* 0x000fe200078ec0ff */
[----:B------:R-:W-:Y:S01]  /*10fd0*/  USHF.R.S32.HI UR4, URZ, 0x1f, UR8 ;  /* 0x0000001f3f047899 */ /* 0x000fe20008011408 */
[----:B------:R-:W-:Y:S01]  /*10fe0*/  IADD3 R37, P0, R32, 0x6000, RZ ;  /* 0x0000600020257810 */ /* 0x000fe20007f1e0ff */
[----:B------:R-:W-:Y:S01]  /*10ff0*/  IMAD.X R41, RZ, RZ, R33, P6 ;  /* 0x000000ffff297224 */ /* 0x000fe200030e0621 */
[----:B------:R-:W-:Y:S01]  /*11000*/  SHF.R.U64 R0, R0, 0x3, RZ ;  /* 0x0000000300007819 */ /* 0x000fe200000012ff */
[----:B------:R-:W-:Y:S01]  /*11010*/  UIMAD.WIDE.U32 UR10, UR42, UR12, UR10 ;  /* 0x0000000c2a0a72a5 */ /* 0x000fe2000f8e000a */
[----:B------:R-:W-:Y:S01]  /*11020*/  LOP3.LUT R12, R13, 0x380, RZ, 0xc0, !PT ;  /* 0x000003800d0c7812 */ /* 0x000fe200078ec0ff */
[----:B------:R-:W5:Y:S01]  /*11030*/  LD.E.128 R8, desc[UR52][R8.64] ;  /* 0x0000003408087980 */ /* 0x000f62000c101d00 */
[----:B------:R-:W-:-:S02]  /*11040*/  LOP3.LUT R40, R0, R3, RZ, 0x3c, !PT ;  /* 0x0000000300287212 */ /* 0x000fc400078e3cff */
[----:B------:R-:W1:Y:S01]  /*11050*/  @P1 LDC R3, c[0x0][0xbec] ;  /* 0x0002fb00ff031b82 */ /* 0x000e620000000800 */
[----:B------:R-:W-:Y:S01]  /*11060*/  IMAD R0, R22, 0x20, R198 ;  /* 0x0000002016007824 */ /* 0x000fe200078e02c6 */
[----:B------:R-:W-:Y:S01]  /*11070*/  UIMAD UR11, UR42, UR13, UR11 ;  /* 0x0000000d2a0b72a4 */ /* 0x000fe2000f8e020b */
[----:B------:R-:W-:Y:S01]  /*11080*/  LOP3.LUT R24, R25, 0x380, RZ, 0xc0, !PT ;  /* 0x0000038019187812 */ /* 0x000fe200078ec0ff */
[----:B------:R-:W5:Y:S01]  /*11090*/  LD.E.128 R40, desc[UR52][R40.64] ;  /* 0x0000003428287980 */ /* 0x000f62000c101d00 */
[----:B------:R-:W-:Y:S01]  /*110a0*/  VIADD R46, R0, UR37 ;  /* 0x00000025002e7c36 */ /* 0x000fe20008000000 */
[----:B------:R-:W-:Y:S01]  /*110b0*/  ULDC.64 UR12, c[0x0][0xaf0] ;  /* 0x0002bc00000c7ab9 */ /* 0x000fe20000000a00 */
[----:B------:R-:W-:Y:S01]  /*110c0*/  LOP3.LUT R28, R29, 0x380, RZ, 0xc0, !PT ;  /* 0x000003801d1c7812 */ /* 0x000fe200078ec0ff */
[----:B------:R-:W-:Y:S01]  /*110d0*/  UIMAD UR4, UR4, UR12, URZ ;  /* 0x0000000c040472a4 */ /* 0x000fe2000f8e023f */
[----:B------:R-:W-:Y:S02]  /*110e0*/  LOP3.LUT R34, R35, 0x380, RZ, 0xc0, !PT ;  /* 0x0000038023227812 */ /* 0x000fe400078ec0ff */
[----:B------:R-:W-:-:S02]  /*110f0*/  LOP3.LUT R36, R37, 0x380, RZ, 0xc0, !PT ;  /* 0x0000038025247812 */ /* 0x000fc400078ec0ff */
[----:B------:R-:W-:Y:S01]  /*11100*/  LOP3.LUT R5, R32, 0x380, RZ, 0xc0, !PT ;  /* 0x0000038020057812 */ /* 0x000fe200078ec0ff */
[----:B------:R-:W-:Y:S01]  /*11110*/  IMAD.MOV.U32 R47, RZ, RZ, R46 ;  /* 0x000000ffff2f7224 */ /* 0x000fe200078e002e */
[----:B------:R-:W-:Y:S01]  /*11120*/  SHF.R.U64 R12, R12, 0x3, RZ ;  /* 0x000000030c0c7819 */ /* 0x000fe200000012ff */
[----:B------:R-:W-:Y:S01]  /*11130*/  UIMAD UR4, UR8, UR13, UR4 ;  /* 0x0000000d080472a4 */ /* 0x000fe2000f8e0204 */
[----:B------:R-:W-:Y:S01]  /*11140*/  SHF.R.U64 R24, R24, 0x3, RZ ;  /* 0x0000000318187819 */ /* 0x000fe200000012ff */
[----:B------:R-:W-:Y:S01]  /*11150*/  UIMAD.WIDE.U32 UR8, UR8, UR12, UR10 ;  /* 0x0000000c080872a5 */ /* 0x000fe2000f8e000a */
[----:B------:R-:W-:Y:S02]  /*11160*/  SHF.R.U64 R28, R28, 0x3, RZ ;  /* 0x000000031c1c7819 */ /* 0x000fe400000012ff */
[----:B------:R-:W-:Y:S02]  /*11170*/  SHF.R.U64 R34, R34, 0x3, RZ ;  /* 0x0000000322227819 */ /* 0x000fe400000012ff */
[----:B------:R-:W-:Y:S01]  /*11180*/  SHF.R.U64 R36, R36, 0x3, RZ ;  /* 0x0000000324247819 */ /* 0x000fe200000012ff */
[----:B-1----:R-:W-:Y:S01]  /*11190*/  @P1 IMAD.HI.U32 R0, R46, R3, RZ ;  /* 0x000000032e001227 */ /* 0x002fe200078e00ff */
[----:B------:R-:W-:Y:S01]  /*111a0*/  SHF.R.U64 R5, R5, 0x3, RZ ;  /* 0x0000000305057819 */ /* 0x000fe200000012ff */
[----:B------:R-:W-:Y:S01]  /*111b0*/  UIADD3 UR4, UR9, UR4, URZ ;  /* 0x0000000409047290 */ /* 0x000fe2000fffe03f */
[----:B------:R-:W-:Y:S01]  /*111c0*/  LOP3.LUT R12, R12, R13, RZ, 0x3c, !PT ;  /* 0x0000000d0c0c7212 */ /* 0x000fe200078e3cff */
[--C-:B------:R-:W-:Y:S01]  /*111d0*/  IMAD.X R13, RZ, RZ, R33.reuse, P5 ;  /* 0x000000ffff0d7224 */ /* 0x100fe200028e0621 */
[----:B0-----:R-:W-:Y:S01]  /*111e0*/  @P1 SHF.R.U32.HI R47, RZ, R49, R0 ;  /* 0x00000031ff2f1219 */ /* 0x001fe20000011600 */
[----:B------:R-:W-:Y:S01]  /*111f0*/  ULDC.64 UR10, c[0x0][0xae0] ;  /* 0x0002b800000a7ab9 */ /* 0x000fe20000000a00 */
        /* <DEDUP_REMOVED lines=9> */
[----:B------:R-:W-:Y:S01]  /*11290*/  IMAD.MOV.U32 R5, RZ, RZ, R33 ;  /* 0x000000ffff057224 */ /* 0x000fe200078e0021 */
[--C-:B------:R-:W-:Y:S01]  /*112a0*/  SHF.R.S32.HI R0, RZ, 0x1f, R47.reuse ;  /* 0x0000001fff007819 */ /* 0x100fe2000001142f */
[----:B------:R-:W-:Y:S01]  /*112b0*/  IMAD.MOV R20, RZ, RZ, -R47 ;  /* 0x000000ffff147224 */ /* 0x000fe200078e0a2f */
[----:B------:R-:W5:Y:S01]  /*112c0*/  LD.E.128 R12, desc[UR52][R12.64] ;  /* 0x000000340c0c7980 */ /* 0x000f62000c101d00 */
[----:B------:R-:W-:-:S02]  /*112d0*/  IMAD.U32 R3, RZ, RZ, UR9 ;  /* 0x00000009ff037e24 */ /* 0x000fc4000f8e00ff */
[----:B------:R-:W-:Y:S01]  /*112e0*/  IMAD R0, R0, UR10, RZ ;  /* 0x0000000a00007c24 */ /* 0x000fe2000f8e02ff */
[----:B------:R-:W5:Y:S01]  /*112f0*/  LD.E.128 R4, desc[UR52][R4.64] ;  /* 0x0000003404047980 */ /* 0x000f62000c101d00 */
[----:B------:R-:W-:Y:S02]  /*11300*/  IMAD R45, R45, R20, R46 ;  /* 0x000000142d2d7224 */ /* 0x000fe400078e022e */
[----:B------:R-:W-:Y:S01]  /*11310*/  IMAD.U32 R2, RZ, RZ, UR8 ;  /* 0x00000008ff027e24 */ /* 0x000fe2000f8e00ff */
[----:B------:R-:W5:Y:S01]  /*11320*/  LD.E.128 R24, desc[UR52][R24.64] ;  /* 0x0000003418187980 */ /* 0x000f62000c101d00 */
[----:B------:R-:W-:Y:S01]  /*11330*/  IMAD.U32 R3, RZ, RZ, UR4 ;  /* 0x00000004ff037e24 */ /* 0x000fe2000f8e00ff */
[----:B------:R-:W-:Y:S02]  /*11340*/  ULDC.64 UR8, c[0x0][0xad8] ;  /* 0x0002b60000087ab9 */ /* 0x000fe40000000a00 */
[----:B------:R-:W5:Y:S01]  /*11350*/  LD.E.128 R28, desc[UR52][R28.64] ;  /* 0x000000341c1c7980 */ /* 0x000f62000c101d00 */
[----:B------:R-:W-:-:S03]  /*11360*/  IMAD R49, R47, UR11, R0 ;  /* 0x0000000b2f317c24 */ /* 0x000fc6000f8e0200 */
[----:B------:R-:W5:Y:S01]  /*11370*/  LD.E.128 R32, desc[UR52][R34.64] ;  /* 0x0000003422207980 */ /* 0x000f62000c101d00 */
[----:B------:R-:W-:-:S03]  /*11380*/  SHF.R.S32.HI R0, RZ, 0x1f, R45 ;  /* 0x0000001fff007819 */ /* 0x000fc6000001142d */
[----:B------:R-:W5:Y:S01]  /*11390*/  LD.E.128 R36, desc[UR52][R36.64] ;  /* 0x0000003424247980 */ /* 0x000f62000c101d00 */
[----:B------:R-:W-:Y:S01]  /*113a0*/  IMAD.WIDE.U32 R2, R47, UR10, R2 ;  /* 0x0000000a2f027c25 */ /* 0x000fe2000f8e0002 */
[----:B------:R-:W-:Y:S01]  /*113b0*/  @!PT LDS RZ, [RZ] ;  /* 0x00000000fffff984 */ /* 0x000fe20000000800 */
[----:B------:R-:W-:Y:S01]  /*113c0*/  @!PT LDS RZ, [RZ] ;  /* 0x00000000fffff984 */ /* 0x000fe20000000800 */
[----:B------:R-:W-:Y:S01]  /*113d0*/  @!PT LDS RZ, [RZ] ;  /* 0x00000000fffff984 */ /* 0x000fe20000000800 */
[----:B------:R-:W-:Y:S01]  /*113e0*/  @!PT LDS RZ, [RZ] ;  /* 0x00000000fffff984 */ /* 0x000fe20000000800 */
[----:B------:R0:W-:Y:S06]  /*113f0*/  MEMBAR.ALL.CTA ;  /* 0x0000000000007992 */ /* 0x0001ec0000008000 */
[----:B0-----:R-:W0:Y:S01]  /*11400*/  FENCE.VIEW.ASYNC.S ;  /* 0x00000000000073c6 */ /* 0x001e220000000000 */
[----:B------:R-:W-:Y:S02]  /*11410*/  IMAD.IADD R3, R3, 0x1, R49 ;  /* 0x0000000103037824 */ /* 0x000fe400078e0231 */
[----:B------:R-:W-:-:S02]  /*11420*/  IMAD R0, R0, UR8, RZ ;  /* 0x0000000800007c24 */ /* 0x000fc4000f8e02ff */
[----:B------:R-:W-:Y:S02]  /*11430*/  VIADD R51, R198, UR37 ;  /* 0x00000025c6337c36 */ /* 0x000fe40008000000 */
[C---:B------:R-:W-:Y:S02]  /*11440*/  IMAD R49, R45.reuse, UR9, R0 ;  /* 0x000000092d317c24 */ /* 0x040fe4000f8e0200 */
[----:B------:R-:W-:Y:S01]  /*11450*/  IMAD.WIDE.U32 R2, R45, UR8, R2 ;  /* 0x000000082d027c25 */ /* 0x000fe2000f8e0002 */
[----:B------:R-:W-:Y:S01]  /*11460*/  ISETP.GE.AND P2, PT, R51, R44, PT ;  /* 0x0000002c3300720c */ /* 0x000fe20003f46270 */
[----:B------:R-:W-:Y:S02]  /*11470*/  ULDC.64 UR8, c[0x0][0xa80] ;  /* 0x0002a00000087ab9 */ /* 0x000fe40000000a00 */
[----:B------:R-:W-:Y:S02]  /*11480*/  VIADD R21, R21, 0x28820 ;  /* 0x0002882015157836 */ /* 0x000fe40000000000 */
[----:B------:R-:W-:Y:S01]  /*11490*/  VIADD R45, R51, 0x40 ;  /* 0x00000040332d7836 */ /* 0x000fe20000000000 */
[----:B------:R-:W-:Y:S01]  /*114a0*/  LEA R0, P3, R2, UR8, 0x1 ;  /* 0x0000000802007c11 */ /* 0x000fe2000f8608ff */
[----:B------:R-:W-:Y:S01]  /*114b0*/  IMAD.IADD R3, R3, 0x1, R49 ;  /* 0x0000000103037824 */ /* 0x000fe200078e0231 */
[----:B------:R-:W-:-:S02]  /*114c0*/  PRMT R21, RZ, 0x654, R21 ;  /* 0x00000654ff157816 */ /* 0x000fc40000000015 */
[-C--:B------:R-:W-:Y:S02]  /*114d0*/  ISETP.GE.AND P1, PT, R45, R44.reuse, PT ;  /* 0x0000002c2d00720c */ /* 0x080fe40003f26270 */
[----:B------:R-:W-:Y:S01]  /*114e0*/  LEA.HI.X R45, R2, UR9, R3, 0x1, P3 ;  /* 0x00000009022d7c11 */ /* 0x000fe200098f0c03 */
[----:B------:R-:W-:Y:S01]  /*114f0*/  VIADD R47, R51, 0x20 ;  /* 0x00000020332f7836 */ /* 0x000fe20000000000 */
[----:B0-----:R0:W-:Y:S01]  /*11500*/  SYNCS.ARRIVE.TRANS64.RED.A1T0 RZ, [R21+URZ], RZ ;  /* 0x000000ff15ff79a7 */ /* 0x0011e2000810043f */
[----:B------:R1:W2:Y:S01]  /*11510*/  SHFL.IDX PT, R20, R0, RZ, 0x181f ;  /* 0x00181fff00147589 */ /* 0x0002a200000e0000 */
[----:B------:R-:W-:Y:S02]  /*11520*/  BSSY B1, `(.L_x_1257) ;  /* 0x000000d000017945 */ /* 0x000fe40003800000 */
[----:B------:R-:W-:Y:S01]  /*11530*/  ISETP.GE.AND P0, PT, R47, R44, PT ;  /* 0x0000002c2f00720c */ /* 0x000fe20003f06270 */
[----:B0-----:R1:W0:Y:S01]  /*11540*/  SHFL.IDX PT, R21, R45, RZ, 0x181f ;  /* 0x00181fff2d157589 */ /* 0x00122200000e0000 */
[----:B------:R-:W-:Y:S11]  /*11550*/  @P2 BRA `(.L_x_1258) ;  /* 0x0000000000242947 */ /* 0x000ff60003800000 */
[----:B------:R-:W-:Y:S02]  /*11560*/  ULDC UR4, c[0x0][0xac8] ;  /* 0x0002b20000047ab9 */ /* 0x000fe40000000800 */
[----:B------:R-:W-:Y:S02]  /*11570*/  ISETP.GE.AND P2, PT, R18, UR4, PT ;  /* 0x0000000412007c0c */ /* 0x000fe4000bf46270 */
[----:B------:R-:W-:-:S11]  /*11580*/  ISETP.GE.AND P3, PT, R19, UR4, PT ;  /* 0x0000000413007c0c */ /* 0x000fd6000bf66270 */
[CC--:B--2---:R-:W-:Y:S02]  /*11590*/  @!P2 LEA R2, P4, R18.reuse, R20.reuse, 0x1 ;  /* 0x000000141202a211 */ /* 0x0c4fe400078808ff */
[C---:B------:R-:W-:Y:S02]  /*115a0*/  @!P3 LEA R20, P5, R19.reuse, R20, 0x1 ;  /* 0x000000141314b211 */ /* 0x040fe400078a08ff */
[-C--:B0-----:R-:W-:Y:S02]  /*115b0*/  @!P2 LEA.HI.X R3, R18, R21.reuse, R220, 0x1, P4 ;  /* 0x000000151203a211 */ /* 0x081fe400020f0cdc */
[----:B------:R-:W-:-:S03]  /*115c0*/  @!P3 LEA.HI.X R21, R19, R21, R219, 0x1, P5 ;  /* 0x000000151315b211 */ /* 0x000fc600028f0cdb */
[----:B-----5:R3:W-:Y:S04]  /*115d0*/  @!P2 ST.E.128 desc[UR52][R2.64], R4 ;  /* 0x000000040200a985 */ /* 0x0207e8000c101d34 */
[----:B------:R3:W-:Y:S02]  /*115e0*/  @!P3 ST.E.128 desc[UR52][R20.64], R28 ;  /* 0x0000001c1400b985 */ /* 0x0007e4000c101d34 */
.L_x_1258:
[----:B------:R-:W-:Y:S05]  /*115f0*/  BSYNC B1 ;  /* 0x0000000000017941 */ /* 0x000fea0003800000 */
.L_x_1257:
[----:B---3-5:R3:W4:Y:S01]  /*11600*/  SHFL.IDX PT, R5, R45, 0x1, 0x181f ;  /* 0x00381f002d057f89 */ /* 0x02872200000e0000 */
[----:B------:R-:W-:Y:S03]  /*11610*/  BSSY B1, `(.L_x_1259) ;  /* 0x000000c000017945 */ /* 0x000fe60003800000 */
[----:B------:R3:W0:Y:S01]  /*11620*/  SHFL.IDX PT, R4, R0, 0x1, 0x181f ;  /* 0x00381f0000047f89 */ /* 0x00062200000e0000 */
[----:B------:R-:W-:Y:S05]  /*11630*/  @P0 BRA `(.L_x_1260) ;  /* 0x0000000000240947 */ /* 0x000fea0003800000 */
[----:B------:R-:W-:Y:S02]  /*11640*/  ULDC UR4, c[0x0][0xac8] ;  /* 0x0002b20000047ab9 */ /* 0x000fe40000000800 */
[----:B------:R-:W-:Y:S02]  /*11650*/  ISETP.GE.AND P3, PT, R18, UR4, PT ;  /* 0x0000000412007c0c */ /* 0x000fe4000bf66270 */
[----:B------:R-:W-:-:S11]  /*11660*/  ISETP.GE.AND P4, PT, R19, UR4, PT ;  /* 0x0000000413007c0c */ /* 0x000fd6000bf86270 */
[CC--:B0-----:R-:W-:Y:S02]  /*11670*/  @!P3 LEA R2, P0, R18.reuse, R4.reuse, 0x1 ;  /* 0x000000041202b211 */ /* 0x0c1fe400078008ff */
[C---:B------:R-:W-:Y:S02]  /*11680*/  @!P4 LEA R4, P2, R19.reuse, R4, 0x1 ;  /* 0x000000041304c211 */ /* 0x040fe400078408ff */
[-C--:B----4-:R-:W-:Y:S02]  /*11690*/  @!P3 LEA.HI.X R3, R18, R5.reuse, R220, 0x1, P0 ;  /* 0x000000051203b211 */ /* 0x090fe400000f0cdc */
[----:B------:R-:W-:-:S03]  /*116a0*/  @!P4 LEA.HI.X R5, R19, R5, R219, 0x1, P2 ;  /* 0x000000051305c211 */ /* 0x000fc600010f0cdb */
[----:B------:R0:W-:Y:S04]  /*116b0*/  @!P3 ST.E.128 desc[UR52][R2.64], R8 ;  /* 0x000000080200b985 */ /* 0x0001e8000c101d34 */
[----:B------:R0:W-:Y:S02]  /*116c0*/  @!P4 ST.E.128 desc[UR52][R4.64], R32 ;  /* 0x000000200400c985 */ /* 0x0001e4000c101d34 */
.L_x_1260:
[----:B------:R-:W-:Y:S05]  /*116d0*/  BSYNC B1 ;  /* 0x0000000000017941 */ /* 0x000fea0003800000 */
.L_x_1259:
[----:B0---4-:R0:W4:Y:S01]  /*116e0*/  SHFL.IDX PT, R5, R45, 0x2, 0x181f ;  /* 0x00581f002d057f89 */ /* 0x01112200000e0000 */
        /* <DEDUP_REMOVED lines=12> */
.L_x_1262:
[----:B------:R-:W-:Y:S05]  /*117b0*/  BSYNC B1 ;  /* 0x0000000000017941 */ /* 0x000fea0003800000 */
.L_x_1261:
[----:B0-----:R-:W-:Y:S01]  /*117c0*/  VIADD R3, R51, 0x60 ;  /* 0x0000006033037836 */ /* 0x001fe20000000000 */
[----:B-1-3--:R-:W0:Y:S04]  /*117d0*/  SHFL.IDX PT, R45, R45, 0x3, 0x181f ;  /* 0x00781f002d2d7f89 */ /* 0x00ae2800000e0000 */
[----:B------:R-:W-:Y:S01]  /*117e0*/  ISETP.GE.AND P0, PT, R3, R44, PT ;  /* 0x0000002c0300720c */ /* 0x000fe20003f06270 */
[----:B------:R-:W1:-:S12]  /*117f0*/  SHFL.IDX PT, R0, R0, 0x3, 0x181f ;  /* 0x00781f0000007f89 */ /* 0x000e5800000e0000 */
[----:B------:R-:W-:Y:S05]  /*11800*/  @P0 BRA `(.L_x_1263) ;  /* 0x0000001800300947 */ /* 0x000fea0003800000 */
[----:B------:R-:W-:Y:S02]  /*11810*/  ULDC UR4, c[0x0][0xac8] ;  /* 0x0002b20000047ab9 */ /* 0x000fe40000000800 */
[----:B------:R-:W-:-:S13]  /*11820*/  ISETP.GE.AND P1, PT, R18, UR4, PT ;  /* 0x0000000412007c0c */ /* 0x000fda000bf26270 */
[----:B-1----:R-:W-:-:S04]  /*11830*/  @!P1 LEA R2, P0, R18, R0, 0x1 ;  /* 0x0000000012029211 */ /* 0x002fc800078008ff */
[----:B0-----:R-:W-:Y:S02]  /*11840*/  @!P1 LEA.HI.X R3, R18, R45, R220, 0x1, P0 ;  /* 0x0000002d12039211 */ /* 0x001fe400000f0cdc */
[----:B------:R-:W-:-:S03]  /*11850*/  ISETP.GE.AND P0, PT, R19, UR4, PT ;  /* 0x0000000413007c0c */ /* 0x000fc6000bf06270 */
[----:B------:R0:W-:Y:S10]  /*11860*/  @!P1 ST.E.128 desc[UR52][R2.64], R24 ;  /* 0x0000001802009985 */ /* 0x0001f4000c101d34 */
[----:B------:R-:W-:Y:S05]  /*11870*/  @P0 BRA `(.L_x_1263) ;  /* 0x0000001800140947 */ /* 0x000fea0003800000 */
[----:B0-----:R-:W-:-:S04]  /*11880*/  LEA R2, P0, R19, R0, 0x1 ;  /* 0x0000000013027211 */ /* 0x001fc800078008ff */
[----:B------:R-:W-:-:S05]  /*11890*/  LEA.HI.X R3, R19, R45, R219, 0x1, P0 ;  /* 0x0000002d13037211 */ /* 0x000fca00000f0cdb */
[----:B------:R0:W-:Y:S01]  /*118a0*/  ST.E.128 desc[UR52][R2.64], R40 ;  /* 0x0000002802007985 */ /* 0x0001e2000c101d34 */
[----:B------:R-:W-:Y:S05]  /*118b0*/  BRA `(.L_x_1263) ;  /* 0x0000001800047947 */ /* 0x000fea0003800000 */
.L_x_1256:
[----:B------:R-:W-:Y:S01]  /*118c0*/  ULDC.64 UR12, c[0x0][0xb08] ;  /* 0x0002c200000c7ab9 */ /* 0x000fe20000000a00 */
[----:B------:R-:W0:Y:S01]  /*118d0*/  @P1 LDC R0, c[0x0][0xbec] ;  /* 0x0002fb00ff001b82 */ /* 0x000e220000000800 */
[----:B------:R-:W-:Y:S01]  /*118e0*/  UIMAD UR9, UR14, UR12, URZ ;  /* 0x0000000c0e0972a4 */ /* 0x000fe2000f8e023f */
[----:B------:R-:W-:Y:S01]  /*118f0*/  IMAD.MOV.U32 R7, RZ, RZ, R13 ;  /* 0x000000ffff077224 */ /* 0x000fe200078e000d */
[----:B------:R-:W-:Y:S01]  /*11900*/  UIMAD.WIDE.U32 UR10, UR4, UR12, URZ ;  /* 0x0000000c040a72a5 */ /* 0x000fe2000f8e003f */
[----:B------:R-:W-:Y:S01]  /*11910*/  ISETP.GE.AND P0, PT, R11, R44, PT ;  /* 0x0000002c0b00720c */ /* 0x000fe20003f06270 */
[----:B------:R-:W-:Y:S01]  /*11920*/  UIMAD UR9, UR4, UR13, UR9 ;  /* 0x0000000d040972a4 */ /* 0x000fe2000f8e0209 */
[----:B------:R-:W-:Y:S01]  /*11930*/  VIADD R21, R21, 0x28820 ;  /* 0x0002882015157836 */ /* 0x000fe20000000000 */
[----:B------:R-:W-:Y:S01]  /*11940*/  USHF.R.S32.HI UR4, URZ, 0x1f, UR8 ;  /* 0x0000001f3f047899 */ /* 0x000fe20008011408 */
[----:B------:R-:W1:Y:S01]  /*11950*/  @P1 LDC R5, c[0x0][0xbf0] ;  /* 0x0002fc00ff051b82 */ /* 0x000e620000000800 */
[----:B------:R-:W-:Y:S01]  /*11960*/  UIADD3 UR11, UR11, UR9, URZ ;  /* 0x000000090b0b7290 */ /* 0x000fe2000fffe03f */
[----:B------:R-:W-:Y:S01]  /*11970*/  BSSY B1, `(.L_x_1264) ;  /* 0x0000068000017945 */ /* 0x000fe20003800000 */
[----:B------:R-:W-:Y:S01]  /*11980*/  ULDC.64 UR12, c[0x0][0xb38] ;  /* 0x0002ce00000c7ab9 */ /* 0x000fe20000000a00 */
[----:B------:R-:W-:Y:S01]  /*11990*/  PRMT R21, RZ, 0x654, R21 ;  /* 0x00000654ff157816 */ /* 0x000fe20000000015 */
[----:B------:R-:W-:-:S03]  /*119a0*/  UIMAD.WIDE.U32 UR10, UR42, UR12, UR10 ;  /* 0x0000000c2a0a72a5 */ /* 0x000fc6000f8e000a */
[----:B------:R2:W-:Y:S01]  /*119b0*/  SYNCS.ARRIVE.TRANS64.RED.A1T0 RZ, [R21+URZ], RZ ;  /* 0x000000ff15ff79a7 */ /* 0x0005e2000810043f */
[----:B------:R-:W-:-:S03]  /*119c0*/  UIMAD UR11, UR42, UR13, UR11 ;  /* 0x0000000d2a0b72a4 */ /* 0x000fc6000f8e020b */
[----:B------:R-:W-:Y:S02]  /*119d0*/  ULDC.64 UR12, c[0x0][0xb40] ;  /* 0x0002d000000c7ab9 */ /* 0x000fe40000000a00 */
[----:B------:R-:W-:Y:S01]  /*119e0*/  UIMAD UR4, UR4, UR12, URZ ;  /* 0x0000000c040472a4 */ /* 0x000fe2000f8e023f */
[----:B0-----:R-:W-:-:S03]  /*119f0*/  @P1 IMAD.HI.U32 R0, R13, R0, RZ ;  /* 0x000000000d001227 */ /* 0x001fc600078e00ff */
[----:B------:R-:W-:Y:S02]  /*11a00*/  UIMAD UR4, UR8, UR13, UR4 ;  /* 0x0000000d080472a4 */ /* 0x000fe4000f8e0204 */
[----:B------:R-:W-:-:S03]  /*11a10*/  UIMAD.WIDE.U32 UR8, UR8, UR12, UR10 ;  /* 0x0000000c080872a5 */ /* 0x000fc6000f8e000a */
[----:B------:R-:W-:Y:S01]  /*11a20*/  ULDC.64 UR10, c[0x0][0xb48] ;  /* 0x0002d200000a7ab9 */ /* 0x000fe20000000a00 */
[----:B------:R-:W-:Y:S01]  /*11a30*/  UIADD3 UR9, UR9, UR4, URZ ;  /* 0x0000000409097290 */ /* 0x000fe2000fffe03f */
[----:B-1----:R-:W-:-:S03]  /*11a40*/  @P1 SHF.R.U32.HI R7, RZ, R5, R0 ;  /* 0x00000005ff071219 */ /* 0x002fc60000011600 */
[----:B------:R-:W-:Y:S01]  /*11a50*/  UIMAD.WIDE.U32 UR8, UR39, UR10, UR8 ;  /* 0x0000000a270872a5 */ /* 0x000fe2000f8e0008 */
[--C-:B------:R-:W-:Y:S01]  /*11a60*/  SHF.R.S32.HI R0, RZ, 0x1f, R7.reuse ;  /* 0x0000001fff007819 */ /* 0x100fe20000011407 */
[----:B------:R-:W-:Y:S02]  /*11a70*/  IMAD.MOV R4, RZ, RZ, -R7 ;  /* 0x000000ffff047224 */ /* 0x000fe400078e0a07 */
[----:B------:R-:W-:Y:S02]  /*11a80*/  UIMAD UR39, UR39, UR11, UR9 ;  /* 0x0000000b272772a4 */ /* 0x000fe4000f8e0209 */
[----:B------:R-:W-:Y:S01]  /*11a90*/  IMAD R45, R45, R4, R13 ;  /* 0x000000042d2d7224 */ /* 0x000fe200078e020d */
[----:B------:R-:W-:Y:S01]  /*11aa0*/  ULDC.64 UR10, c[0x0][0xb30] ;  /* 0x0002cc00000a7ab9 */ /* 0x000fe20000000a00 */
[----:B------:R-:W-:Y:S02]  /*11ab0*/  IMAD.U32 R5, RZ, RZ, UR9 ;  /* 0x00000009ff057e24 */ /* 0x000fe4000f8e00ff */
[----:B------:R-:W-:-:S02]  /*11ac0*/  IMAD R0, R0, UR10, RZ ;  /* 0x0000000a00007c24 */ /* 0x000fc4000f8e02ff */
[----:B------:R-:W-:Y:S01]  /*11ad0*/  IMAD.U32 R4, RZ, RZ, UR8 ;  /* 0x00000008ff047e24 */ /* 0x000fe2000f8e00ff */
[----:B------:R-:W-:Y:S01]  /*11ae0*/  ULDC.64 UR8, c[0x0][0xb28] ;  /* 0x0002ca0000087ab9 */ /* 0x000fe20000000a00 */
[----:B------:R-:W-:Y:S02]  /*11af0*/  IMAD.U32 R5, RZ, RZ, UR39 ;  /* 0x00000027ff057e24 */ /* 0x000fe4000f8e00ff */
[C---:B------:R-:W-:Y:S01]  /*11b00*/  IMAD R9, R7.reuse, UR11, R0 ;  /* 0x0000000b07097c24 */ /* 0x040fe2000f8e0200 */
[----:B------:R-:W-:Y:S01]  /*11b10*/  SHF.R.S32.HI R0, RZ, 0x1f, R45 ;  /* 0x0000001fff007819 */ /* 0x000fe2000001142d */
[----:B------:R-:W-:-:S04]  /*11b20*/  IMAD.WIDE.U32 R4, R7, UR10, R4 ;  /* 0x0000000a07047c25 */ /* 0x000fc8000f8e0004 */
[----:B------:R-:W-:Y:S02]  /*11b30*/  IMAD R0, R0, UR8, RZ ;  /* 0x0000000800007c24 */ /* 0x000fe4000f8e02ff */
[----:B------:R-:W-:Y:S02]  /*11b40*/  IMAD.IADD R5, R5, 0x1, R9 ;  /* 0x0000000105057824 */ /* 0x000fe400078e0209 */
[C---:B------:R-:W-:Y:S02]  /*11b50*/  IMAD R7, R45.reuse, UR9, R0 ;  /* 0x000000092d077c24 */ /* 0x040fe4000f8e0200 */
[----:B------:R-:W-:Y:S01]  /*11b60*/  IMAD.WIDE.U32 R4, R45, UR8, R4 ;  /* 0x000000082d047c25 */ /* 0x000fe2000f8e0004 */
[----:B------:R-:W-:-:S03]  /*11b70*/  ULDC.64 UR8, c[0x0][0xb00] ;  /* 0x0002c00000087ab9 */ /* 0x000fc60000000a00 */
[----:B------:R-:W-:Y:S01]  /*11b80*/  IMAD.IADD R5, R5, 0x1, R7 ;  /* 0x0000000105057824 */ /* 0x000fe200078e0207 */
[----:B------:R-:W-:-:S04]  /*11b90*/  LEA R0, P1, R4, UR8, 0x2 ;  /* 0x0000000804007c11 */ /* 0x000fc8000f8210ff */
[----:B------:R-:W-:Y:S01]  /*11ba0*/  LEA.HI.X R20, R4, UR9, R5, 0x2, P1 ;  /* 0x0000000904147c11 */ /* 0x000fe200088f1405 */
[----:B------:R0:W1:Y:S04]  /*11bb0*/  SHFL.IDX PT, R24, R0, RZ, 0x1c1f ;  /* 0x001c1fff00187589 */ /* 0x00006800000e0000 */
[----:B--2---:R0:W2:Y:S01]  /*11bc0*/  SHFL.IDX PT, R21, R20, RZ, 0x1c1f ;  /* 0x001c1fff14157589 */ /* 0x0040a200000e0000 */
[----:B------:R-:W-:Y:S05]  /*11bd0*/  @P0 BRA `(.L_x_1265) ;  /* 0x0000000400040947 */ /* 0x000fea0003800000 */
[----:B------:R-:W-:Y:S02]  /*11be0*/  ULDC UR4, c[0x0][0xac8] ;  /* 0x0002b20000047ab9 */ /* 0x000fe40000000800 */
[----:B------:R-:W-:Y:S02]  /*11bf0*/  ISETP.GE.AND P3, PT, R16, UR4, PT ;  /* 0x0000000410007c0c */ /* 0x000fe4000bf66270 */
[----:B------:R-:W-:Y:S02]  /*11c00*/  ISETP.GE.AND P2, PT, R197, UR4, PT ;  /* 0x00000004c5007c0c */ /* 0x000fe4000bf46270 */
[----:B------:R-:W-:Y:S02]  /*11c10*/  ISETP.GE.AND P1, PT, R196, UR4, PT ;  /* 0x00000004c4007c0c */ /* 0x000fe4000bf26270 */
[----:B------:R-:W-:-:S07]  /*11c20*/  ISETP.GE.AND P0, PT, R195, UR4, PT ;  /* 0x00000004c3007c0c */ /* 0x000fce000bf06270 */
[CC--:B-1----:R-:W-:Y:S02]  /*11c30*/  @!P3 LEA R4, P4, R16.reuse, R24.reuse, 0x2 ;  /* 0x000000181004b211 */ /* 0x0c2fe400078810ff */
[-C--:B------:R-:W-:Y:S02]  /*11c40*/  @!P2 LEA R6, P6, R197, R24.reuse, 0x2 ;  /* 0x00000018c506a211 */ /* 0x080fe400078c10ff */
[----:B--2---:R-:W-:Y:S02]  /*11c50*/  @!P3 LEA.HI.X R5, R16, R21, R215, 0x2, P4 ;  /* 0x000000151005b211 */ /* 0x004fe400020f14d7 */
[----:B------:R-:W-:Y:S02]  /*11c60*/  ISETP.GE.AND P4, PT, R193, UR4, PT ;  /* 0x00000004c1007c0c */ /* 0x000fe4000bf86270 */
[----:B------:R-:W-:Y:S01]  /*11c70*/  @!P1 LEA R8, P5, R196, R24, 0x2 ;  /* 0x00000018c4089211 */ /* 0x000fe200078a10ff */
[----:B------:R1:W-:Y:S01]  /*11c80*/  @!P3 ST.E.64 desc[UR52][R4.64], R88 ;  /* 0x000000580400b985 */ /* 0x0003e2000c101b34 */
[----:B------:R-:W-:-:S02]  /*11c90*/  ISETP.GE.AND P3, PT, R194, UR4, PT ;  /* 0x00000004c2007c0c */ /* 0x000fc4000bf66270 */
[-C--:B------:R-:W-:Y:S02]  /*11ca0*/  @!P2 LEA.HI.X R7, R197, R21.reuse, R214, 0x2, P6 ;  /* 0x00000015c507a211 */ /* 0x080fe400030f14d6 */
[C---:B------:R-:W-:Y:S02]  /*11cb0*/  @!P0 LEA R10, P6, R195.reuse, R24, 0x2 ;  /* 0x00000018c30a8211 */ /* 0x040fe400078c10ff */
[-C--:B------:R-:W-:Y:S01]  /*11cc0*/  @!P1 LEA.HI.X R9, R196, R21.reuse, R213, 0x2, P5 ;  /* 0x00000015c4099211 */ /* 0x080fe200028f14d5 */
[----:B------:R2:W-:Y:S01]  /*11cd0*/  @!P2 ST.E.64 desc[UR52][R6.64], R92 ;  /* 0x0000005c0600a985 */ /* 0x0005e2000c101b34 */
[----:B------:R-:W-:Y:S02]  /*11ce0*/  ISETP.GE.AND P5, PT, R192, UR4, PT ;  /* 0x00000004c0007c0c */ /* 0x000fe4000bfa6270 */
[----:B------:R-:W-:Y:S01]  /*11cf0*/  @!P0 LEA.HI.X R11, R195, R21, R212, 0x2, P6 ;  /* 0x00000015c30b8211 */ /* 0x000fe200030f14d4 */
[----:B------:R3:W-:Y:S01]  /*11d00*/  @!P1 ST.E.64 desc[UR52][R8.64], R96 ;  /* 0x0000006008009985 */ /* 0x0007e2000c101b34 */
[----:B------:R-:W-:-:S02]  /*11d10*/  ISETP.GE.AND P2, PT, R191, UR4, PT ;  /* 0x00000004bf007c0c */ /* 0x000fc4000bf46270 */
[-C--:B-1----:R-:W-:Y:S01]  /*11d20*/  @!P3 LEA R4, P6, R194, R24.reuse, 0x2 ;  /* 0x00000018c204b211 */ /* 0x082fe200078c10ff */
[----:B------:R1:W-:Y:S01]  /*11d30*/  @!P0 ST.E.64 desc[UR52][R10.64], R100 ;  /* 0x000000640a008985 */ /* 0x0003e2000c101b34 */
[C---:B------:R-:W-:Y:S02]  /*11d40*/  @!P4 LEA R12, P0, R193.reuse, R24, 0x2 ;  /* 0x00000018c10cc211 */ /* 0x040fe400078010ff */
[----:B------:R-:W-:Y:S02]  /*11d50*/  ISETP.GE.AND P1, PT, R190, UR4, PT ;  /* 0x00000004be007c0c */ /* 0x000fe4000bf26270 */
[-C--:B------:R-:W-:Y:S02]  /*11d60*/  @!P4 LEA.HI.X R13, R193, R21.reuse, R210, 0x2, P0 ;  /* 0x00000015c10dc211 */ /* 0x080fe400000f14d2 */
[----:B------:R-:W-:Y:S02]  /*11d70*/  @!P3 LEA.HI.X R5, R194, R21, R211, 0x2, P6 ;  /* 0x00000015c205b211 */ /* 0x000fe400030f14d3 */
[----:B------:R-:W-:-:S02]  /*11d80*/  ISETP.GE.AND P0, PT, R189, UR4, PT ;  /* 0x00000004bd007c0c */ /* 0x000fc4000bf06270 */
[-C--:B------:R-:W-:Y:S01]  /*11d90*/  @!P5 LEA R14, P6, R192, R24.reuse, 0x2 ;  /* 0x00000018c00ed211 */ /* 0x080fe200078c10ff */
[----:B------:R4:W-:Y:S01]  /*11da0*/  @!P3 ST.E.64 desc[UR52][R4.64], R104 ;  /* 0x000000680400b985 */ /* 0x0009e2000c101b34 */
[----:B------:R-:W-:Y:S02]  /*11db0*/  ISETP.GE.AND P3, PT, R188, UR4, PT ;  /* 0x00000004bc007c0c */ /* 0x000fe4000bf66270 */
        /* <DEDUP_REMOVED lines=13> */
[----:B----4-:R-:W-:Y:S02]  /*11e90*/  @!P3 LEA R4, P5, R188, R24, 0x2 ;  /* 0x00000018bc04b211 */ /* 0x010fe400078a10ff */
[----:B------:R-:W-:Y:S01]  /*11ea0*/  ISETP.GE.AND P1, PT, R185, UR4, PT ;  /* 0x00000004b9007c0c */ /* 0x000fe2000bf26270 */
[----:B------:R3:W-:Y:S01]  /*11eb0*/  @!P0 ST.E.64 desc[UR52][R10.64], R124 ;  /* 0x0000007c0a008985 */ /* 0x0007e2000c101b34 */
[----:B------:R-:W-:Y:S02]  /*11ec0*/  ISETP.GE.AND P0, PT, R184, UR4, PT ;  /* 0x00000004b8007c0c */ /* 0x000fe4000bf06270 */
[----:B------:R-:W-:Y:S02]  /*11ed0*/  @!P3 LEA.HI.X R5, R188, R21, R205, 0x2, P5 ;  /* 0x00000015bc05b211 */ /* 0x000fe400028f14cd */
[----:B------:R-:W-:-:S02]  /*11ee0*/  ISETP.GE.AND P5, PT, R23, UR4, PT ;  /* 0x0000000417007c0c */ /* 0x000fc4000bfa6270 */
[CC--:B-----5:R-:W-:Y:S01]  /*11ef0*/  @!P4 LEA R12, P6, R187.reuse, R24.reuse, 0x2 ;  /* 0x00000018bb0cc211 */ /* 0x0e0fe200078c10ff */
[----:B------:R4:W-:Y:S01]  /*11f00*/  @!P3 ST.E.64 desc[UR52][R4.64], R128 ;  /* 0x000000800400b985 */ /* 0x0009e2000c101b34 */
[CC--:B-1----:R-:W-:Y:S02]  /*11f10*/  @!P2 LEA R6, P3, R186.reuse, R24.reuse, 0x2 ;  /* 0x00000018ba06a211 */ /* 0x0c2fe400078610ff */
[-C--:B------:R-:W-:Y:S02]  /*11f20*/  @!P4 LEA.HI.X R13, R187, R21.reuse, R204, 0x2, P6 ;  /* 0x00000015bb0dc211 */ /* 0x080fe400030f14cc */
[-C--:B--2---:R-:W-:Y:S02]  /*11f30*/  @!P1 LEA R8, P6, R185, R24.reuse, 0x2 ;  /* 0x00000018b9089211 */ /* 0x084fe400078c10ff */
[----:B------:R-:W-:Y:S01]  /*11f40*/  @!P2 LEA.HI.X R7, R186, R21, R203, 0x2, P3 ;  /* 0x00000015ba07a211 */ /* 0x000fe200018f14cb */
[----:B------:R4:W-:Y:S01]  /*11f50*/  @!P4 ST.E.64 desc[UR52][R12.64], R132 ;  /* 0x000000840c00c985 */ /* 0x0009e2000c101b34 */
[----:B---3--:R-:W-:-:S02]  /*11f60*/  @!P0 LEA R10, P4, R184, R24, 0x2 ;  /* 0x00000018b80a8211 */ /* 0x008fc400078810ff */
        /* <DEDUP_REMOVED lines=8> */
.L_x_1265:
[----:B------:R-:W-:Y:S05]  /*11ff0*/  BSYNC B1 ;  /* 0x0000000000017941 */ /* 0x000fea0003800000 */
.L_x_1264:
[----:B------:R-:W-:Y:S01]  /*12000*/  ISETP.GE.AND P0, PT, R25, R44, PT ;  /* 0x0000002c1900720c */ /* 0x000fe20003f06270 */
[----:B0-----:R-:W0:Y:S04]  /*12010*/  SHFL.IDX PT, R20, R20, 0x1, 0x1c1f ;  /* 0x003c1f0014147f89 */ /* 0x001e2800000e0000 */
[----:B------:R-:W3:Y:S08]  /*12020*/  SHFL.IDX PT, R0, R0, 0x1, 0x1c1f ;  /* 0x003c1f0000007f89 */ /* 0x000ef000000e0000 */
[----:B------:R-:W-:Y:S05]  /*12030*/  @P0 BRA `(.L_x_1263) ;  /* 0x0000001000240947 */ /* 0x000fea0003800000 */
[----:B------:R-:W-:Y:S02]  /*12040*/  ULDC UR4, c[0x0][0xac8] ;  /* 0x0002b20000047ab9 */ /* 0x000fe40000000800 */
[----:B------:R-:W-:Y:S02]  /*12050*/  ISETP.GE.AND P2, PT, R16, UR4, PT ;  /* 0x0000000410007c0c */ /* 0x000fe4000bf46270 */
[----:B------:R-:W-:Y:S02]  /*12060*/  ISETP.GE.AND P1, PT, R197, UR4, PT ;  /* 0x00000004c5007c0c */ /* 0x000fe4000bf26270 */
[----:B------:R-:W-:Y:S02]  /*12070*/  ISETP.GE.AND P0, PT, R196, UR4, PT ;  /* 0x00000004c4007c0c */ /* 0x000fe4000bf06270 */
[----:B------:R-:W-:Y:S02]  /*12080*/  ISETP.GE.AND P4, PT, R194, UR4, PT ;  /* 0x00000004c2007c0c */ /* 0x000fe4000bf86270 */
[----:B------:R-:W-:-:S05]  /*12090*/  ISETP.GE.AND P3, PT, R195, UR4, PT ;  /* 0x00000004c3007c0c */ /* 0x000fca000bf66270 */
[CC--:B---34-:R-:W-:Y:S02]  /*120a0*/  @!P2 LEA R4, P6, R16.reuse, R0.reuse, 0x2 ;  /* 0x000000001004a211 */ /* 0x0d8fe400078c10ff */
[C---:B------:R-:W-:Y:S02]  /*120b0*/  @!P1 LEA R6, P5, R197.reuse, R0, 0x2 ;  /* 0x00000000c5069211 */ /* 0x040fe400078a10ff */
[----:B0-----:R-:W-:Y:S02]  /*120c0*/  @!P2 LEA.HI.X R5, R16, R20, R215, 0x2, P6 ;  /* 0x000000141005a211 */ /* 0x001fe400030f14d7 */
[----:B------:R-:W-:Y:S02]  /*120d0*/  @!P0 LEA R8, P6, R196, R0, 0x2 ;  /* 0x00000000c4088211 */ /* 0x000fe400078c10ff */
[----:B------:R-:W-:Y:S01]  /*120e0*/  @!P1 LEA.HI.X R7, R197, R20, R214, 0x2, P5 ;  /* 0x00000014c5079211 */ /* 0x000fe200028f14d6 */
[----:B------:R0:W-:Y:S01]  /*120f0*/  @!P2 ST.E.64 desc[UR52][R4.64], R2 ;  /* 0x000000020400a985 */ /* 0x0001e2000c101b34 */
[----:B------:R-:W-:-:S02]  /*12100*/  ISETP.GE.AND P5, PT, R193, UR4, PT ;  /* 0x00000004c1007c0c */ /* 0x000fc4000bfa6270 */
[----:B------:R-:W-:Y:S01]  /*12110*/  @!P0 LEA.HI.X R9, R196, R20, R213, 0x2, P6 ;  /* 0x00000014c4098211 */ /* 0x000fe200030f14d5 */
[----:B------:R3:W-:Y:S01]  /*12120*/  @!P1 ST.E.64 desc[UR52][R6.64], R94 ;  /* 0x0000005e06009985 */ /* 0x0007e2000c101b34 */
[----:B------:R-:W-:Y:S02]  /*12130*/  ISETP.GE.AND P2, PT, R192, UR4, PT ;  /* 0x00000004c0007c0c */ /* 0x000fe4000bf46270 */
[-C--:B------:R-:W-:Y:S01]  /*12140*/  @!P3 LEA R10, P6, R195, R0.reuse, 0x2 ;  /* 0x00000000c30ab211 */ /* 0x080fe200078c10ff */
[----:B------:R4:W-:Y:S01]  /*12150*/  @!P0 ST.E.64 desc[UR52][R8.64], R98 ;  /* 0x0000006208008985 */ /* 0x0009e2000c101b34 */
[C---:B------:R-:W-:Y:S02]  /*12160*/  @!P4 LEA R12, P0, R194.reuse, R0, 0x2 ;  /* 0x00000000c20cc211 */ /* 0x040fe400078010ff */
[----:B------:R-:W-:Y:S02]  /*12170*/  ISETP.GE.AND P1, PT, R191, UR4, PT ;  /* 0x00000004bf007c0c */ /* 0x000fe4000bf26270 */
[----:B------:R-:W-:-:S02]  /*12180*/  @!P4 LEA.HI.X R13, R194, R20, R211, 0x2, P0 ;  /* 0x00000014c20dc211 */ /* 0x000fc400000f14d3 */
[----:B------:R-:W-:Y:S02]  /*12190*/  @!P3 LEA.HI.X R11, R195, R20, R212, 0x2, P6 ;  /* 0x00000014c30bb211 */ /* 0x000fe400030f14d4 */
[----:B------:R-:W-:Y:S02]  /*121a0*/  ISETP.GE.AND P0, PT, R190, UR4, PT ;  /* 0x00000004be007c0c */ /* 0x000fe4000bf06270 */
[----:B------:R-:W-:Y:S01]  /*121b0*/  @!P5 LEA R14, P6, R193, R0, 0x2 ;  /* 0x00000000c10ed211 */ /* 0x000fe200078c10ff */
[----:B------:R5:W-:Y:S01]  /*121c0*/  @!P3 ST.E.64 desc[UR52][R10.64], R102 ;  /* 0x000000660a00b985 */ /* 0x000be2000c101b34 */
[----:B------:R-:W-:Y:S02]  /*121d0*/  ISETP.GE.AND P3, PT, R189, UR4, PT ;  /* 0x00000004bd007c0c */ /* 0x000fe4000bf66270 */
[----:B------:R-:W-:Y:S01]  /*121e0*/  @!P5 LEA.HI.X R15, R193, R20, R210, 0x2, P6 ;  /* 0x00000014c10fd211 */ /* 0x000fe200030f14d2 */
[----:B------:R-:W-:Y:S01]  /*121f0*/  @!P4 ST.E.64 desc[UR52][R12.64], R106 ;  /* 0x0000006a0c00c985 */ /* 0x000fe2000c101b34 */
[----:B0-----:R-:W-:-:S03]  /*12200*/  @!P2 LEA R2, P4, R192, R0, 0x2 ;  /* 0x00000000c002a211 */ /* 0x001fc600078810ff */
[----:B------:R-:W-:Y:S01]  /*12210*/  @!P5 ST.E.64 desc[UR52][R14.64], R110 ;  /* 0x0000006e0e00d985 */ /* 0x000fe2000c101b34 */
[C---:B------:R-:W-:Y:S02]  /*12220*/  @!P1 LEA R4, P5, R191.reuse, R0, 0x2 ;  /* 0x00000000bf049211 */ /* 0x040fe400078a10ff */
[----:B------:R-:W-:Y:S02]  /*12230*/  @!P2 LEA.HI.X R3, R192, R20, R209, 0x2, P4 ;  /* 0x00000014c003a211 */ /* 0x000fe400020f14d1 */
[----:B---3--:R-:W-:Y:S02]  /*12240*/  @!P0 LEA R6, P6, R190, R0, 0x2 ;  /* 0x00000000be068211 */ /* 0x008fe400078c10ff */
        /* <DEDUP_REMOVED lines=14> */
[C---:B0-----:R-:W-:Y:S02]  /*12330*/  @!P2 LEA R2, P3, R187.reuse, R0, 0x2 ;  /* 0x00000000bb02a211 */ /* 0x041fe400078610ff */
[----:B------:R-:W-:Y:S02]  /*12340*/  @!P4 LEA.HI.X R11, R188, R20, R205, 0x2, P6 ;  /* 0x00000014bc0bc211 */ /* 0x000fe400030f14cd */
[----:B---3--:R-:W-:Y:S02]  /*12350*/  @!P1 LEA R4, P6, R186, R0, 0x2 ;  /* 0x00000000ba049211 */ /* 0x008fe400078c10ff */
[----:B------:R-:W-:Y:S01]  /*12360*/  @!P2 LEA.HI.X R3, R187, R20, R204, 0x2, P3 ;  /* 0x00000014bb03a211 */ /* 0x000fe200018f14cc */
[----:B------:R0:W-:Y:S01]  /*12370*/  @!P4 ST.E.64 desc[UR52][R10.64], R130 ;  /* 0x000000820a00c985 */ /* 0x0001e2000c101b34 */
[----:B----4-:R-:W-:-:S02]  /*12380*/  @!P0 LEA R6, P4, R185, R0, 0x2 ;  /* 0x00000000b9068211 */ /* 0x010fc400078810ff */
[----:B------:R-:W-:Y:S01]  /*12390*/  @!P5 LEA R12, P3, R184, R0, 0x2 ;  /* 0x00000000b80cd211 */ /* 0x000fe200078610ff */
[----:B------:R0:W-:Y:S01]  /*123a0*/  @!P2 ST.E.64 desc[UR52][R2.64], R134 ;  /* 0x000000860200a985 */ /* 0x0001e2000c101b34 */
[-C--:B------:R-:W-:Y:S02]  /*123b0*/  @!P1 LEA.HI.X R5, R186, R20.reuse, R203, 0x2, P6 ;  /* 0x00000014ba059211 */ /* 0x080fe400030f14cb */
[-C--:B------:R-:W-:Y:S02]  /*123c0*/  @!P0 LEA.HI.X R7, R185, R20.reuse, R202, 0x2, P4 ;  /* 0x00000014b9078211 */ /* 0x080fe400020f14ca */
[----:B------:R-:W-:Y:S01]  /*123d0*/  @!P5 LEA.HI.X R13, R184, R20, R201, 0x2, P3 ;  /* 0x00000014b80dd211 */ /* 0x000fe200018f14c9 */
[----:B------:R0:W-:Y:S04]  /*123e0*/  @!P1 ST.E.64 desc[UR52][R4.64], R138 ;  /* 0x0000008a04009985 */ /* 0x0001e8000c101b34 */
[----:B------:R0:W-:Y:S01]  /*123f0*/  @!P0 ST.E.64 desc[UR52][R6.64], R142 ;  /* 0x0000008e06008985 */ /* 0x0001e2000c101b34 */
[----:B------:R-:W-:-:S03]  /*12400*/  ISETP.GE.AND P0, PT, R23, UR4, PT ;  /* 0x0000000417007c0c */ /* 0x000fc6000bf06270 */
[----:B------:R0:W-:Y:S10]  /*12410*/  @!P5 ST.E.64 desc[UR52][R12.64], R146 ;  /* 0x000000920c00d985 */ /* 0x0001f4000c101b34 */
[----:B-1----:R-:W-:Y:S05]  /*12420*/  @P0 BRA `(.L_x_1263) ;  /* 0x0000000c00280947 */ /* 0x002fea0003800000 */
[----:B0-----:R-:W-:-:S04]  /*12430*/  LEA R2, P0, R23, R0, 0x2 ;  /* 0x0000000017027211 */ /* 0x001fc800078010ff */
[----:B------:R-:W-:-:S05]  /*12440*/  LEA.HI.X R3, R23, R20, R200, 0x2, P0 ;  /* 0x0000001417037211 */ /* 0x000fca00000f14c8 */
[----:B------:R0:W-:Y:S01]  /*12450*/  ST.E.64 desc[UR52][R2.64], R150 ;  /* 0x0000009602007985 */ /* 0x0001e2000c101b34 */
[----:B------:R-:W-:Y:S05]  /*12460*/  BRA `(.L_x_1263) ;  /* 0x0000000c00187947 */ /* 0x000fea0003800000 */
.L_x_1254:
[----:B------:R-:W-:Y:S02]  /*12470*/  ULDC.64 UR8, c[0x0][0xc00] ;  /* 0x0003000000087ab9 */ /* 0x000fe40000000a00 */
[----:B------:R-:W-:-:S04]  /*12480*/  UISETP.NE.U32.AND UP0, UPT, UR8, URZ, UPT ;  /* 0x0000003f0800728c */ /* 0x000fc8000bf05070 */
[----:B------:R-:W-:-:S03]  /*12490*/  UISETP.NE.AND.EX UP0, UPT, UR9, URZ, UPT, UP0 ;  /* 0x0000003f0900728c */ /* 0x000fc6000bf05300 */
[----:B------:R-:W-:Y:S02]  /*124a0*/  ULDC.64 UR8, c[0x0][0xc00] ;  /* 0x0003000000087ab9 */ /* 0x000fe40000000a00 */
[----:B------:R-:W-:Y:S01]  /*124b0*/  UIMAD.WIDE UR8, UR43, 0x4, UR8 ;  /* 0x000000042b0878a5 */ /* 0x000fe2000f8e0208 */
[----:B------:R-:W-:-:S05]  /*124c0*/  PLOP3.LUT P1, PT, PT, PT, UP0, 0x80, 0x0 ;  /* 0x000000000000781c */ /* 0x000fca0003f2f008 */
[----:B------:R-:W-:Y:S02]  /*124d0*/  IMAD.U32 R2, RZ, RZ, UR8 ;  /* 0x00000008ff027e24 */ /* 0x000fe4000f8e00ff */
[----:B------:R-:W-:Y:S01]  /*124e0*/  IMAD.U32 R3, RZ, RZ, UR9 ;  /* 0x00000009ff037e24 */ /* 0x000fe2000f8e00ff */
[----:B------:R-:W-:Y:S02]  /*124f0*/  ULDC.64 UR8, c[0x0][0xc08] ;  /* 0x0003020000087ab9 */ /* 0x000fe40000000a00 */
[----:B------:R-:W-:Y:S01]  /*12500*/  UISETP.NE.U32.AND UP1, UPT, UR8, URZ, UPT ;  /* 0x0000003f0800728c */ /* 0x000fe2000bf25070 */
[----:B------:R-:W-:Y:S02]  /*12510*/  ULDC UR4, c[0x0][0xa88] ;  /* 0x0002a20000047ab9 */ /* 0x000fe40000000800 */
[----:B------:R-:W2:Y:S01]  /*12520*/  @P1 LDG.E R6, desc[UR52][R2.64] ;  /* 0x0000003402061981 */ /* 0x000ea2000c1e1900 */
[----:B------:R-:W-:Y:S01]  /*12530*/  UISETP.NE.AND.EX UP1, UPT, UR9, URZ, UPT, UP1 ;  /* 0x0000003f0900728c */ /* 0x000fe2000bf25310 */
[----:B------:R-:W-:-:S05]  /*12540*/  IMAD.U32 R0, RZ, RZ, UR4 ;  /* 0x00000004ff007e24 */ /* 0x000fca000f8e00ff */
[----:B------:R-:W-:-:S05]  /*12550*/  PLOP3.LUT P2, PT, PT, PT, UP1, 0x80, 0x0 ;  /* 0x000000000000781c */ /* 0x000fca0003f4f018 */
[----:B------:R-:W-:Y:S02]  /*12560*/  @UP1 ULDC.64 UR8, c[0x0][0xc08] ;  /* 0x0003020000081ab9 */ /* 0x000fe40000000a00 */
[----:B------:R-:W-:-:S06]  /*12570*/  @UP1 UIMAD.WIDE UR8, UR43, 0x4, UR8 ;  /* 0x000000042b0818a5 */ /* 0x000fcc000f8e0208 */
[----:B------:R-:W-:Y:S02]  /*12580*/  IMAD.U32 R4, RZ, RZ, UR8 ;  /* 0x00000008ff047e24 */ /* 0x000fe4000f8e00ff */
[----:B------:R-:W-:-:S05]  /*12590*/  IMAD.U32 R5, RZ, RZ, UR9 ;  /* 0x00000009ff057e24 */ /* 0x000fca000f8e00ff */
[----:B------:R0:W5:Y:S01]  /*125a0*/  @P2 LDG.E R0, desc[UR52][R4.64] ;  /* 0x0000003404002981 */ /* 0x000162000c1e1900 */
[----:B------:R-:W-:Y:S01]  /*125b0*/  UISETP.NE.AND UP1, UPT, UR45, URZ, UPT ;  /* 0x0000003f2d00728c */ /* 0x000fe2000bf25270 */
[----:B------:R-:W-:Y:S01]  /*125c0*/  ISETP.GT.AND P0, PT, R221, 0x7f, PT ;  /* 0x0000007fdd00780c */ /* 0x000fe20003f04270 */
[----:B------:R-:W-:-:S09]  /*125d0*/  UMOV UR4, URZ ;  /* 0x0000003f00047c82 */ /* 0x000fd20008000000 */
[----:B------:R-:W-:Y:S01]  /*125e0*/  @!UP1 ULDC UR45, c[0x0][0xad4] ;  /* 0x0002b500002d9ab9 */ /* 0x000fe20000000800 */
[----:B--2---:R-:W-:Y:S01]  /*125f0*/  @P1 R2UR UR4, R6 ;  /* 0x00000000060412ca */ /* 0x004fe200000e0000 */
[----:B0-----:R-:W-:-:S14]  /*12600*/  @P2 BRA `(.L_x_1266) ;  /* 0x0000000000102947 */ /* 0x001fdc0003800000 */
[----:B------:R-:W-:Y:S05]  /*12610*/  @!P1 BRA `(.L_x_1266) ;  /* 0x00000000000c9947 */ /* 0x000fea0003800000 */
[----:B------:R-:W2:Y:S04]  /*12620*/  LDG.E R5, desc[UR52][R2.64] ;  /* 0x0000003402057981 */ /* 0x000ea8000c1e1900 */
[----:B-----5:R-:W2:Y:S02]  /*12630*/  LDG.E R0, desc[UR52][R2.64+0x4] ;  /* 0x0000043402007981 */ /* 0x020ea4000c1e1900 */
[----:B--2---:R-:W-:-:S07]  /*12640*/  IMAD.IADD R0, R0, 0x1, -R5 ;  /* 0x0000000100007824 */ /* 0x004fce00078e0a05 */
.L_x_1266:
[----:B------:R-:W-:Y:S01]  /*12650*/  USHF.R.S32.HI UR13, URZ, 0x1f, UR43 ;  /* 0x0000001f3f0d7899 */ /* 0x000fe2000801142b */
[----:B------:R-:W-:Y:S01]  /*12660*/  BSSY B1, `(.L_x_1267) ;  /* 0x000003a000017945 */ /* 0x000fe20003800000 */
[----:B------:R-:W-:Y:S02]  /*12670*/  USHF.R.S32.HI UR21, URZ, 0x1f, UR4 ;  /* 0x0000001f3f157899 */ /* 0x000fe40008011404 */
[----:B------:R-:W-:Y:S02]  /*12680*/  USEL UR12, UR43, URZ, !UP0 ;  /* 0x0000003f2b0c7287 */ /* 0x000fe4000c000000 */
[----:B------:R-:W-:Y:S01]  /*12690*/  USEL UR13, UR13, URZ, !UP0 ;  /* 0x0000003f0d0d7287 */ /* 0x000fe2000c000000 */
[----:B------:R-:W-:Y:S11]  /*126a0*/  @P0 BRA `(.L_x_1268) ;  /* 0x0000000000d40947 */ /* 0x000ff60003800000 */
[----:B------:R-:W0:Y:S01]  /*126b0*/  S2R R4, SR_TID.X ;  /* 0x0000000000047919 */ /* 0x000e220000002100 */
[----:B------:R-:W1:Y:S01]  /*126c0*/  LDC R9, c[0x0][0xbe8] ;  /* 0x0002fa00ff097b82 */ /* 0x000e620000000800 */
[----:B------:R-:W-:Y:S02]  /*126d0*/  IMAD.U32 R3, RZ, RZ, UR37 ;  /* 0x00000025ff037e24 */ /* 0x000fe4000f8e00ff */
[----:B-1---5:R-:W-:-:S03]  /*126e0*/  IMAD R2, R0, R9, RZ ;  /* 0x0000000900027224 */ /* 0x022fc600078e02ff */
[----:B0-----:R-:W-:-:S04]  /*126f0*/  IADD3 R4, R3, -0x80, R4 ;  /* 0xffffff8003047810 */ /* 0x001fc80007ffe004 */
[----:B------:R-:W-:-:S13]  /*12700*/  ISETP.GE.AND P0, PT, R4, R2, PT ;  /* 0x000000020400720c */ /* 0x000fda0003f06270 */
[----:B------:R-:W-:Y:S05]  /*12710*/  @P0 BRA `(.L_x_1268) ;  /* 0x0000000000b80947 */ /* 0x000fea0003800000 */
[----:B------:R-:W-:Y:S01]  /*12720*/  ISETP.NE.AND P0, PT, R9, 0x1, PT ;  /* 0x000000010900780c */ /* 0x000fe20003f05270 */
[----:B------:R-:W-:Y:S01]  /*12730*/  UISETP.GT.AND UP0, UPT, UR45, 0x1, UPT ;  /* 0x000000012d00788c */ /* 0x000fe2000bf04270 */
[----:B------:R-:W-:Y:S01]  /*12740*/  IMAD.MOV.U32 R5, RZ, RZ, R4 ;  /* 0x000000ffff057224 */ /* 0x000fe200078e0004 */
[----:B------:R-:W-:Y:S02]  /*12750*/  UMOV UR19, 0x9b8 ;  /* 0x000009b800137882 */ /* 0x000fe40000000000 */
[----:B------:R-:W-:Y:S02]  /*12760*/  USEL UR19, UR19, 0x978, UP0 ;  /* 0x0000097813137887 */ /* 0x000fe40008000000 */
[----:B------:R-:W-:-:S06]  /*12770*/  USEL UR18, UR39, URZ, UP0 ;  /* 0x0000003f27127287 */ /* 0x000fcc0008000000 */
[----:B------:R-:W0:Y:S04]  /*12780*/  @P0 LDC R3, c[0x0][0xbec] ;  /* 0x0002fb00ff030b82 */ /* 0x000e280000000800 */
[----:B------:R-:W-:Y:S01]  /*12790*/  ULDC.64 UR8, c[0x0][UR19+0x218] ;  /* 0x0000860013087abb */ /* 0x000fe20008000a00 */
[----:B------:R-:W-:Y:S01]  /*127a0*/  ULDC.64 UR14, c[0x0][UR19+0x220] ;  /* 0x00008800130e7abb */ /* 0x000fe20008000a00 */
[----:B------:R-:W-:Y:S01]  /*127b0*/  ULDC.64 UR16, c[0x0][UR19+0x228] ;  /* 0x00008a0013107abb */ /* 0x000fe20008000a00 */
[----:B------:R-:W-:Y:S01]  /*127c0*/  UIMAD.WIDE.U32 UR10, UR8, UR42, URZ ;  /* 0x0000002a080a72a5 */ /* 0x000fe2000f8e003f */
[----:B------:R-:W1:Y:S01]  /*127d0*/  @P0 LDC R7, c[0x0][0xbf0] ;  /* 0x0002fc00ff070b82 */ /* 0x000e620000000800 */
[----:B------:R-:W-:Y:S02]  /*127e0*/  UIMAD UR20, UR9, UR42, URZ ;  /* 0x0000002a091472a4 */ /* 0x000fe4000f8e023f */
[----:B------:R-:W-:-:S02]  /*127f0*/  UIMAD UR15, UR15, UR12, URZ ;  /* 0x0000000c0f0f72a4 */ /* 0x000fc4000f8e023f */
[----:B------:R-:W-:Y:S02]  /*12800*/  UIMAD.WIDE.U32 UR22, UR16, UR18, URZ ;  /* 0x00000012101672a5 */ /* 0x000fe4000f8e003f */
[----:B------:R-:W-:Y:S02]  /*12810*/  UIMAD.WIDE.U32 UR8, UR14, UR12, URZ ;  /* 0x0000000c0e0872a5 */ /* 0x000fe4000f8e003f */
[----:B------:R-:W-:Y:S02]  /*12820*/  UIMAD UR16, UR17, UR18, URZ ;  /* 0x00000012111072a4 */ /* 0x000fe4000f8e023f */
[----:B------:R-:W-:Y:S02]  /*12830*/  UIMAD UR15, UR14, UR13, UR15 ;  /* 0x0000000d0e0f72a4 */ /* 0x000fe4000f8e020f */
[----:B------:R-:W-:Y:S02]  /*12840*/  UIADD3 UR10, UP1, UP2, UR8, UR10, UR4 ;  /* 0x0000000a080a7290 */ /* 0x000fe4000fa3e004 */
[----:B------:R-:W-:Y:S01]  /*12850*/  UIADD3 UR16, UR23, UR16, URZ ;  /* 0x0000001017107290 */ /* 0x000fe2000fffe03f */
[----:B0-----:R-:W-:Y:S01]  /*12860*/  @P0 IMAD.HI.U32 R2, R4, R3, RZ ;  /* 0x0000000304020227 */ /* 0x001fe200078e00ff */
[----:B------:R-:W-:-:S02]  /*12870*/  UIADD3 UR20, UR11, UR20, URZ ;  /* 0x000000140b147290 */ /* 0x000fc4000fffe03f */
[----:B------:R-:W-:Y:S01]  /*12880*/  UIADD3 UR15, UR9, UR15, URZ ;  /* 0x0000000f090f7290 */ /* 0x000fe2000fffe03f */
[----:B------:R-:W-:Y:S02]  /*12890*/  IMAD.U32 R3, RZ, RZ, UR23 ;  /* 0x00000017ff037e24 */ /* 0x000fe4000f8e00ff */
[----:B------:R-:W-:Y:S01]  /*128a0*/  IMAD.U32 R6, RZ, RZ, UR16 ;  /* 0x00000010ff067e24 */ /* 0x000fe2000f8e00ff */
[----:B------:R-:W-:Y:S01]  /*128b0*/  ULDC.64 UR8, c[0x0][UR19+0x210] ;  /* 0x0000840013087abb */ /* 0x000fe20008000a00 */
[----:B-1----:R-:W-:Y:S01]  /*128c0*/  @P0 SHF.R.U32.HI R5, RZ, R7, R2 ;  /* 0x00000007ff050219 */ /* 0x002fe20000011602 */
[----:B------:R-:W-:-:S04]  /*128d0*/  IMAD.U32 R2, RZ, RZ, UR22 ;  /* 0x00000016ff027e24 */ /* 0x000fc8000f8e00ff */
[--C-:B------:R-:W-:Y:S01]  /*128e0*/  IMAD.MOV R7, RZ, RZ, -R5.reuse ;  /* 0x000000ffff077224 */ /* 0x100fe200078e0a05 */
[----:B------:R-:W-:Y:S01]  /*128f0*/  IADD3 R2, P0, P1, R5, UR10, R2 ;  /* 0x0000000a05027c10 */ /* 0x000fe2000f91e002 */
[----:B------:R-:W-:Y:S01]  /*12900*/  UIADD3.X UR10, UR15, UR20, UR21, UP1, UP2 ;  /* 0x000000140f0a7290 */ /* 0x000fe20008fe4415 */
[----:B------:R-:W-:Y:S01]  /*12910*/  SHF.R.S32.HI R5, RZ, 0x1f, R5 ;  /* 0x0000001fff057819 */ /* 0x000fe20000011405 */
[----:B------:R-:W-:-:S04]  /*12920*/  IMAD R7, R9, R7, R4 ;  /* 0x0000000709077224 */ /* 0x000fc800078e0204 */
[----:B------:R-:W-:Y:S01]  /*12930*/  IADD3.X R3, R5, UR10, R6, P0, P1 ;  /* 0x0000000a05037c10 */ /* 0x000fe200087e2406 */
[C---:B------:R-:W-:Y:S01]  /*12940*/  IMAD R9, R7.reuse, UR9, RZ ;  /* 0x0000000907097c24 */ /* 0x040fe2000f8e02ff */
[----:B------:R-:W-:Y:S01]  /*12950*/  SHF.R.S32.HI R4, RZ, 0x1f, R7 ;  /* 0x0000001fff047819 */ /* 0x000fe20000011407 */
[----:B------:R-:W-:Y:S01]  /*12960*/  ULDC.64 UR10, c[0x0][0xba8] ;  /* 0x0002ea00000a7ab9 */ /* 0x000fe20000000a00 */
[----:B------:R-:W-:Y:S01]  /*12970*/  @!UP0 ULDC UR10, c[0x0][0xb50] ;  /* 0x0002d400000a8ab9 */ /* 0x000fe20000000800 */
[----:B------:R-:W-:Y:S01]  /*12980*/  IMAD.WIDE.U32 R2, R7, UR8, R2 ;  /* 0x0000000807027c25 */ /* 0x000fe2000f8e0002 */
[----:B------:R-:W-:-:S03]  /*12990*/  @!UP0 ULDC UR11, c[0x0][0xb54] ;  /* 0x0002d500000b8ab9 */ /* 0x000fc60000000800 */
[----:B------:R-:W-:Y:S01]  /*129a0*/  IMAD R9, R4, UR8, R9 ;  /* 0x0000000804097c24 */ /* 0x000fe2000f8e0209 */
[----:B------:R-:W-:-:S03]  /*129b0*/  LEA R4, P0, R2, UR10, 0x2 ;  /* 0x0000000a02047c11 */ /* 0x000fc6000f8010ff */
[----:B------:R-:W-:-:S05]  /*129c0*/  IMAD.IADD R3, R3, 0x1, R9 ;  /* 0x0000000103037824 */ /* 0x000fca00078e0209 */
[----:B------:R-:W-:Y:S01]  /*129d0*/  LEA.HI.X R5, R2, UR11, R3, 0x2, P0 ;  /* 0x0000000b02057c11 */ /* 0x000fe200080f1403 */
[----:B------:R-:W-:-:S05]  /*129e0*/  IMAD.MOV.U32 R3, RZ, RZ, -0x800000 ;  /* 0xff800000ff037424 */ /* 0x000fca00078e00ff */
[----:B------:R0:W-:Y:S02]  /*129f0*/  STG.E desc[UR52][R4.64], R3 ;  /* 0x0000000304007986 */ /* 0x0001e4000c101934 */
.L_x_1268:
[----:B------:R-:W-:Y:S05]  /*12a00*/  BSYNC B1 ;  /* 0x0000000000017941 */ /* 0x000fea0003800000 */
.L_x_1267:
[----:B------:R-:W-:-:S06]  /*12a10*/  UISETP.GT.AND UP0, UPT, UR45, 0x1, UPT ;  /* 0x000000012d00788c */ /* 0x000fcc000bf04270 */
[----:B------:R-:W-:-:S13]  /*12a20*/  PLOP3.LUT P0, PT, PT, PT, UP0, 0x80, 0x0 ;  /* 0x000000000000781c */ /* 0x000fda0003f0f008 */
[----:B------:R-:W-:Y:S05]  /*12a30*/  @P0 BRA `(.L_x_1263) ;  /* 0x0000000400a40947 */ /* 0x000fea0003800000 */
[----:B------:R-:W1:Y:S01]  /*12a40*/  LDC R11, c[0x0][0xbe8] ;  /* 0x0002fa00ff0b7b82 */ /* 0x000e620000000800 */
[----:B------:R-:W-:Y:S01]  /*12a50*/  ULDC.64 UR14, c[0x0][0xaa0] ;  /* 0x0002a800000e7ab9 */ /* 0x000fe20000000a00 */
[----:B------:R-:W-:Y:S01]  /*12a60*/  IMAD R2, R22, 0x20, R198 ;  /* 0x0000002016027824 */ /* 0x000fe200078e02c6 */
[----:B------:R-:W-:Y:S01]  /*12a70*/  UIMAD UR10, UR21, UR14, URZ ;  /* 0x0000000e150a72a4 */ /* 0x000fe2000f8e023f */
[----:B------:R-:W-:Y:S01]  /*12a80*/  BSSY B1, `(.L_x_1269) ;  /* 0x000003a000017945 */ /* 0x000fe20003800000 */
[----:B------:R-:W-:Y:S01]  /*12a90*/  UIMAD.WIDE.U32 UR8, UR4, UR14, URZ ;  /* 0x0000000e040872a5 */ /* 0x000fe2000f8e003f */
[----:B------:R-:W-:Y:S01]  /*12aa0*/  VIADD R6, R2, UR37 ;  /* 0x0000002502067c36 */ /* 0x000fe20008000000 */
[----:B------:R-:W-:-:S03]  /*12ab0*/  UIMAD UR10, UR4, UR15, UR10 ;  /* 0x0000000f040a72a4 */ /* 0x000fc6000f8e020a */
[----:B0-----:R-:W-:Y:S01]  /*12ac0*/  IMAD.MOV.U32 R5, RZ, RZ, R6 ;  /* 0x000000ffff057224 */ /* 0x001fe200078e0006 */
[----:B------:R-:W-:-:S03]  /*12ad0*/  UIADD3 UR9, UR9, UR10, URZ ;  /* 0x0000000a09097290 */ /* 0x000fc6000fffe03f */
[----:B------:R-:W-:Y:S02]  /*12ae0*/  ULDC.64 UR10, c[0x0][0xae8] ;  /* 0x0002ba00000a7ab9 */ /* 0x000fe40000000a00 */
[----:B------:R-:W-:-:S04]  /*12af0*/  UIMAD.WIDE.U32 UR8, UR42, UR10, UR8 ;  /* 0x0000000a2a0872a5 */ /* 0x000fc8000f8e0008 */
[----:B------:R-:W-:-:S03]  /*12b00*/  UIMAD UR9, UR42, UR11, UR9 ;  /* 0x0000000b2a0972a4 */ /* 0x000fc6000f8e0209 */
[----:B------:R-:W-:Y:S01]  /*12b10*/  ULDC.64 UR10, c[0x0][0xaf0] ;  /* 0x0002bc00000a7ab9 */ /* 0x000fe20000000a00 */
[----:B-1----:R-:W-:Y:S01]  /*12b20*/  ISETP.NE.AND P0, PT, R11, 0x1, PT ;  /* 0x000000010b00780c */ /* 0x002fe20003f05270 */
[----:B------:R-:W-:-:S04]  /*12b30*/  UIMAD UR13, UR13, UR10, URZ ;  /* 0x0000000a0d0d72a4 */ /* 0x000fc8000f8e023f */
[----:B------:R-:W-:Y:S02]  /*12b40*/  UIMAD UR4, UR12, UR11, UR13 ;  /* 0x0000000b0c0472a4 */ /* 0x000fe4000f8e020d */
[----:B------:R-:W-:-:S03]  /*12b50*/  UIMAD.WIDE.U32 UR12, UR12, UR10, UR8 ;  /* 0x0000000a0c0c72a5 */ /* 0x000fc6000f8e0008 */
[----:B------:R-:W-:Y:S01]  /*12b60*/  ULDC.64 UR8, c[0x0][0xae0] ;  /* 0x0002b80000087ab9 */ /* 0x000fe20000000a00 */
[----:B------:R-:W-:Y:S02]  /*12b70*/  UIADD3 UR4, UR13, UR4, URZ ;  /* 0x000000040d047290 */ /* 0x000fe4000fffe03f */
[----:B------:R-:W0:Y:S08]  /*12b80*/  @P0 LDC R3, c[0x0][0xbec] ;  /* 0x0002fb00ff030b82 */ /* 0x000e300000000800 */
[----:B------:R-:W1:Y:S01]  /*12b90*/  @P0 LDC R7, c[0x0][0xbf0] ;  /* 0x0002fc00ff070b82 */ /* 0x000e620000000800 */
[----:B0-----:R-:W-:-:S04]  /*12ba0*/  @P0 IMAD.HI.U32 R2, R6, R3, RZ ;  /* 0x0000000306020227 */ /* 0x001fc800078e00ff */
[----:B------:R-:W-:Y:S02]  /*12bb0*/  IMAD.U32 R3, RZ, RZ, UR13 ;  /* 0x0000000dff037e24 */ /* 0x000fe4000f8e00ff */
[----:B------:R-:W-:Y:S01]  /*12bc0*/  IMAD.U32 R3, RZ, RZ, UR4 ;  /* 0x00000004ff037e24 */ /* 0x000fe2000f8e00ff */
[----:B-1----:R-:W-:-:S04]  /*12bd0*/  @P0 SHF.R.U32.HI R5, RZ, R7, R2 ;  /* 0x00000007ff050219 */ /* 0x002fc80000011602 */
[--C-:B------:R-:W-:Y:S01]  /*12be0*/  SHF.R.S32.HI R2, RZ, 0x1f, R5.reuse ;  /* 0x0000001fff027819 */ /* 0x100fe20000011405 */
[----:B------:R-:W-:-:S04]  /*12bf0*/  IMAD.MOV R7, RZ, RZ, -R5 ;  /* 0x000000ffff077224 */ /* 0x000fc800078e0a05 */
[----:B------:R-:W-:Y:S02]  /*12c00*/  IMAD R4, R2, UR8, RZ ;  /* 0x0000000802047c24 */ /* 0x000fe4000f8e02ff */
[----:B------:R-:W-:Y:S02]  /*12c10*/  IMAD R7, R11, R7, R6 ;  /* 0x000000070b077224 */ /* 0x000fe400078e0206 */
[----:B------:R-:W-:Y:S02]  /*12c20*/  IMAD.U32 R2, RZ, RZ, UR12 ;  /* 0x0000000cff027e24 */ /* 0x000fe4000f8e00ff */
[C---:B------:R-:W-:Y:S01]  /*12c30*/  IMAD R9, R5.reuse, UR9, R4 ;  /* 0x0000000905097c24 */ /* 0x040fe2000f8e0204 */
[----:B------:R-:W-:Y:S01]  /*12c40*/  SHF.R.S32.HI R4, RZ, 0x1f, R7 ;  /* 0x0000001fff047819 */ /* 0x000fe20000011407 */
[----:B------:R-:W-:Y:S01]  /*12c50*/  IMAD.WIDE.U32 R2, R5, UR8, R2 ;  /* 0x0000000805027c25 */ /* 0x000fe2000f8e0002 */
[----:B------:R-:W-:-:S03]  /*12c60*/  ULDC.64 UR8, c[0x0][0xad8] ;  /* 0x0002b60000087ab9 */ /* 0x000fc60000000a00 */
[----:B------:R-:W-:Y:S02]  /*12c70*/  IMAD.IADD R3, R3, 0x1, R9 ;  /* 0x0000000103037824 */ /* 0x000fe400078e0209 */
[----:B------:R-:W-:Y:S02]  /*12c80*/  IMAD R4, R4, UR8, RZ ;  /* 0x0000000804047c24 */ /* 0x000fe4000f8e02ff */
[----:B------:R-:W-:Y:S02]  /*12c90*/  VIADD R6, R198, UR37 ;  /* 0x00000025c6067c36 */ /* 0x000fe40008000000 */
[----:B-----5:R-:W-:Y:S02]  /*12ca0*/  IMAD R11, R0, R11, RZ ;  /* 0x0000000b000b7224 */ /* 0x020fe400078e02ff */
[C---:B------:R-:W-:Y:S02]  /*12cb0*/  IMAD R5, R7.reuse, UR9, R4 ;  /* 0x0000000907057c24 */ /* 0x040fe4000f8e0204 */
[----:B------:R-:W-:Y:S01]  /*12cc0*/  IMAD.WIDE.U32 R2, R7, UR8, R2 ;  /* 0x0000000807027c25 */ /* 0x000fe2000f8e0002 */
[----:B------:R-:W-:Y:S01]  /*12cd0*/  ISETP.GE.AND P2, PT, R6, R11, PT ;  /* 0x0000000b0600720c */ /* 0x000fe20003f46270 */
[----:B------:R-:W-:-:S02]  /*12ce0*/  ULDC.64 UR8, c[0x0][0xa80] ;  /* 0x0002a00000087ab9 */ /* 0x000fc40000000a00 */
        /* <DEDUP_REMOVED lines=10> */
[----:B------:R-:W-:Y:S02]  /*12d90*/  ULDC UR4, c[0x0][0xac8] ;  /* 0x0002b20000047ab9 */ /* 0x000fe40000000800 */
        /* <DEDUP_REMOVED lines=8> */
.L_x_1270:
[----:B------:R-:W-:Y:S05]  /*12e20*/  BSYNC B1 ;  /* 0x0000000000017941 */ /* 0x000fea0003800000 */
.L_x_1269:
[----:B--2---:R2:W4:Y:S01]  /*12e30*/  SHFL.IDX PT, R0, R5, 0x1, 0x181f ;  /* 0x00381f0005007f89 */ /* 0x00452200000e0000 */
[----:B------:R-:W-:Y:S03]  /*12e40*/  BSSY B1, `(.L_x_1271) ;  /* 0x000000c000017945 */ /* 0x000fe60003800000 */
[----:B-1-3--:R2:W1:Y:S01]  /*12e50*/  SHFL.IDX PT, R2, R4, 0x1, 0x181f ;  /* 0x00381f0004027f89 */ /* 0x00a46200000e0000 */
[----:B------:R-:W-:Y:S05]  /*12e60*/  @P1 BRA `(.L_x_1272) ;  /* 0x0000000000241947 */ /* 0x000fea0003800000 */
[----:B------:R-:W-:Y:S02]  /*12e70*/  ULDC UR4, c[0x0][0xac8] ;  /* 0x0002b20000047ab9 */ /* 0x000fe40000000800 */
        /* <DEDUP_REMOVED lines=8> */
.L_x_1272:
[----:B------:R-:W-:Y:S05]  /*12f00*/  BSYNC B1 ;  /* 0x0000000000017941 */ /* 0x000fea0003800000 */
.L_x_1271:
[----:B----4-:R4:W0:Y:S01]  /*12f10*/  SHFL.IDX PT, R0, R5, 0x2, 0x181f ;  /* 0x00581f0005007f89 */ /* 0x01082200000e0000 */
        /* <DEDUP_REMOVED lines=12> */
.L_x_1274:
[----:B------:R-:W-:Y:S05]  /*12fe0*/  BSYNC B1 ;  /* 0x0000000000017941 */ /* 0x000fea0003800000 */
.L_x_1273:
[----:B0-----:R-:W-:Y:S01]  /*12ff0*/  VIADD R0, R6, 0x60 ;  /* 0x0000006006007836 */ /* 0x001fe20000000000 */
[----:B--2-4-:R-:W0:Y:S04]  /*13000*/  SHFL.IDX PT, R5, R5, 0x3, 0x181f ;  /* 0x00781f0005057f89 */ /* 0x014e2800000e0000 */
[----:B------:R-:W-:Y:S01]  /*13010*/  ISETP.GE.AND P0, PT, R0, R11, PT ;  /* 0x0000000b0000720c */ /* 0x000fe20003f06270 */
[----:B-1-3--:R1:W2:-:S12]  /*13020*/  SHFL.IDX PT, R2, R4, 0x3, 0x181f ;  /* 0x00781f0004027f89 */ /* 0x00a29800000e0000 */
[----:B-1----:R-:W-:Y:S05]  /*13030*/  @P0 BRA `(.L_x_1263) ;  /* 0x0000000000240947 */ /* 0x002fea0003800000 */
[----:B------:R-:W-:Y:S02]  /*13040*/  ULDC UR4, c[0x0][0xac8] ;  /* 0x0002b20000047ab9 */ /* 0x000fe40000000800 */
[----:B------:R-:W-:Y:S02]  /*13050*/  ISETP.GE.AND P2, PT, R18, UR4, PT ;  /* 0x0000000412007c0c */ /* 0x000fe4000bf46270 */
[----:B------:R-:W-:-:S11]  /*13060*/  ISETP.GE.AND P3, PT, R19, UR4, PT ;  /* 0x0000000413007c0c */ /* 0x000fd6000bf66270 */
[CC--:B--2---:R-:W-:Y:S02]  /*13070*/  @!P2 LEA R6, P0, R18.reuse, R2.reuse, 0x1 ;  /* 0x000000021206a211 */ /* 0x0c4fe400078008ff */
[C---:B------:R-:W-:Y:S02]  /*13080*/  @!P3 LEA R2, P1, R19.reuse, R2, 0x1 ;  /* 0x000000021302b211 */ /* 0x040fe400078208ff */
[-C--:B0-----:R-:W-:Y:S02]  /*13090*/  @!P2 LEA.HI.X R7, R18, R5.reuse, R220, 0x1, P0 ;  /* 0x000000051207a211 */ /* 0x081fe400000f0cdc */
[----:B------:R-:W-:-:S03]  /*130a0*/  @!P3 LEA.HI.X R3, R19, R5, R219, 0x1, P1 ;  /* 0x000000051303b211 */ /* 0x000fc600008f0cdb */
[----:B------:R0:W-:Y:S04]  /*130b0*/  @!P2 ST.E.128 desc[UR52][R6.64], RZ ;  /* 0x000000ff0600a985 */ /* 0x0001e8000c101d34 */
[----:B------:R0:W-:Y:S02]  /*130c0*/  @!P3 ST.E.128 desc[UR52][R2.64], RZ ;  /* 0x000000ff0200b985 */ /* 0x0001e4000c101d34 */
.L_x_1263:
[----:B------:R-:W-:Y:S05]  /*130d0*/  BSYNC B0 ;  /* 0x0000000000007941 */ /* 0x000fea0003800000 */
.L_x_1253:
[----:B------:R-:W-:Y:S02]  /*130e0*/  ULDC UR4, c[0x0][0xc3c] ;  /* 0x00030f0000047ab9 */ /* 0x000fe40000000800 */
[----:B------:R-:W-:-:S06]  /*130f0*/  UISETP.GE.AND UP0, UPT, UR6, UR4, UPT ;  /* 0x000000040600728c */ /* 0x000fcc000bf06270 */
[----:B------:R-:W-:-:S13]  /*13100*/  PLOP3.LUT P0, PT, PT, PT, UP0, 0x80, 0x0 ;  /* 0x000000000000781c */ /* 0x000fda0003f0f008 */
[----:B------:R-:W-:Y:S05]  /*13110*/  @!P0 BRA `(.L_x_1275) ;  /* 0xfffffedc00b88947 */ /* 0x000fea000383ffff */
[----:B------:R-:W-:Y:S05]  /*13120*/  EXIT ;  /* 0x000000000000794d */ /* 0x000fea0003800000 */
.L_x_1170:
[----:B------:R-:W-:-:S08]  /*13130*/  NOP ;  /* 0x0000000000007918 */ /* 0x000fd00000000000 */
[----:B------:R-:W0:-:S00]  /*13140*/  USETMAXREG.DEALLOC.CTAPOOL 0x18 ;  /* 0x00000018000079c8 */ /* 0x000e0000080e0500 */
[----:B0-----:R-:W2:Y:S01]  /*13150*/  LDL.LU R2, [R1+0x18] ;  /* 0x0000180001027983 */ /* 0x001ea20000300800 */
[----:B------:R-:W-:Y:S01]  /*13160*/  LOP3.LUT R0, R0, 0x3, RZ, 0xc0, !PT ;  /* 0x0000000300007812 */ /* 0x000fe200078ec0ff */
[----:B------:R-:W-:-:S05]  /*13170*/  IMAD.MOV.U32 R7, RZ, RZ, RZ ;  /* 0x000000ffff077224 */ /* 0x000fca00078e00ff */
[----:B------:R-:W0:Y:S02]  /*13180*/  SHFL.IDX PT, R0, R0, RZ, 0x1f ;  /* 0x00001fff00007589 */ /* 0x000e2400000e0000 */
[----:B0-----:R-:W-:Y:S02]  /*13190*/  ISETP.NE.AND P0, PT, R0, RZ, PT ;  /* 0x000000ff0000720c */ /* 0x001fe40003f05270 */
[----:B--2---:R-:W-:-:S11]  /*131a0*/  LOP3.LUT R2, R2, 0xfffffffd, RZ, 0xc0, !PT ;  /* 0xfffffffd02027812 */ /* 0x004fd600078ec0ff */
[----:B------:R-:W-:-:S05]  /*131b0*/  @P0 LOP3.LUT R2, R2, 0x2, RZ, 0xfc, !PT ;  /* 0x0000000202020812 */ /* 0x000fca00078efcff */
[----:B------:R0:W-:Y:S01]  /*131c0*/  STL [R1+0x18], R2 ;  /* 0x0000180201007387 */ /* 0x0001e20000100800 */
        /* <DEDUP_REMOVED lines=10> */
.L_x_1276:
[----:B------:R-:W-:Y:S01]  /*13270*/  LOP3.LUT R0, R6, 0x1f, RZ, 0xc0, !PT ;  /* 0x0000001f06007812 */ /* 0x000fe200078ec0ff */
[----:B------:R-:W-:Y:S01]  /*13280*/  ULDC UR4, c[0x0][0xc3c] ;  /* 0x00030f0000047ab9 */ /* 0x000fe20000000800 */
[----:B------:R-:W-:Y:S01]  /*13290*/  IMAD.MOV.U32 R8, RZ, RZ, RZ ;  /* 0x000000ffff087224 */ /* 0x000fe200078e00ff */
[----:B------:R-:W1:Y:S01]  /*132a0*/  S2UR UR6, SR_CTAID.X ;  /* 0x00000000000679c3 */ /* 0x000e620000002500 */
[----:B------:R-:W-:Y:S01]  /*132b0*/  ISETP.NE.AND P0, PT, R0, 0x1f, PT ;  /* 0x0000001f0000780c */ /* 0x000fe20003f05270 */
[----:B------:R-:W-:-:S03]  /*132c0*/  ULDC UR5, c[0x0][0xc38] ;  /* 0x00030e0000057ab9 */ /* 0x000fc60000000800 */
[----:B------:R-:W-:-:S13]  /*132d0*/  ISETP.GE.OR P1, PT, R0, UR4, !P0 ;  /* 0x0000000400007c0c */ /* 0x000fda000c726670 */
[----:B0-----:R-:W0:Y:S08]  /*132e0*/  @!P1 LDC.64 R2, c[0x0][0xc80] ;  /* 0x00032000ff029b82 */ /* 0x001e300000000a00 */
[----:B------:R-:W2:Y:S01]  /*132f0*/  @!P1 LDC.64 R4, c[0x0][0xc78] ;  /* 0x00031e00ff049b82 */ /* 0x000ea20000000a00 */
[----:B0-----:R-:W-:-:S05]  /*13300*/  @!P1 IMAD.WIDE.U32 R2, R0, 0x4, R2 ;  /* 0x0000000400029825 */ /* 0x001fca00078e0002 */
[----:B------:R2:W3:Y:S02]  /*13310*/  @!P1 LDG.E R7, desc[UR52][R2.64] ;  /* 0x0000003402079981 */ /* 0x0004e4000c1e1900 */
[----:B--2---:R-:W-:-:S05]  /*13320*/  @!P1 IMAD.WIDE.U32 R2, R0, 0x4, R4 ;  /* 0x0000000400029825 */ /* 0x004fca00078e0004 */
[----:B------:R-:W3:Y:S01]  /*13330*/  @!P1 LDG.E R8, desc[UR52][R2.64] ;  /* 0x0000003402089981 */ /* 0x000ee2000c1e1900 */
[C---:B------:R-:W-:Y:S01]  /*13340*/  ISETP.NE.AND P1, PT, R0.reuse, RZ, PT ;  /* 0x000000ff0000720c */ /* 0x040fe20003f25270 */
[----:B------:R-:W-:Y:S01]  /*13350*/  UMOV UR4, URZ ;  /* 0x0000003f00047c82 */ /* 0x000fe20008000000 */
[C---:B------:R-:W-:Y:S02]  /*13360*/  ISETP.GE.U32.AND P2, PT, R0.reuse, 0x2, PT ;  /* 0x000000020000780c */ /* 0x040fe40003f46070 */
[C---:B------:R-:W-:Y:S02]  /*13370*/  ISETP.GE.U32.AND P3, PT, R0.reuse, 0x4, PT ;  /* 0x000000040000780c */ /* 0x040fe40003f66070 */
[C---:B------:R-:W-:Y:S02]  /*13380*/  ISETP.GE.U32.AND P4, PT, R0.reuse, 0x8, PT ;  /* 0x000000080000780c */ /* 0x040fe40003f86070 */
[----:B------:R-:W-:Y:S01]  /*13390*/  ISETP.GE.U32.AND P5, PT, R0, 0x10, PT ;  /* 0x000000100000780c */ /* 0x000fe20003fa6070 */
[----:B---3--:R-:W-:-:S05]  /*133a0*/  IMAD R4, R7, R8, RZ ;  /* 0x0000000807047224 */ /* 0x008fca00078e02ff */
        /* <DEDUP_REMOVED lines=17> */
[----:B------:R-:W-:Y:S01]  /*134c0*/  IMAD.MOV.U32 R4, RZ, RZ, R9 ;  /* 0x000000ffff047224 */ /* 0x000fe200078e0009 */
[----:B-1----:R-:W-:-:S13]  /*134d0*/  ISETP.GT.AND P6, PT, R9, UR6, PT ;  /* 0x0000000609007c0c */ /* 0x002fda000bfc4270 */
[----:B------:R-:W-:Y:S05]  /*134e0*/  @P6 BRA `(.L_x_1278) ;  /* 0x0000000000a86947 */ /* 0x000fea0003800000 */
[----:B------:R-:W-:Y:S01]  /*134f0*/  IMAD.MOV.U32 R9, RZ, RZ, R4 ;  /* 0x000000ffff097224 */ /* 0x000fe200078e0004 */
[----:B------:R-:W-:Y:S01]  /*13500*/  UMOV UR4, URZ ;  /* 0x0000003f00047c82 */ /* 0x000fe20008000000 */
[----:B------:R-:W-:-:S05]  /*13510*/  ULDC UR5, c[0x0][0xc38] ;  /* 0x00030e0000057ab9 */ /* 0x000fca0000000800 */
.L_x_1280:
[----:B------:R-:W0:Y:S01]  /*13520*/  LDC R2, c[0x0][0xc3c] ;  /* 0x00030f00ff027b82 */ /* 0x000e220000000800 */
[----:B------:R-:W-:Y:S01]  /*13530*/  ULDC UR7, c[0x0][0xc3c] ;  /* 0x00030f0000077ab9 */ /* 0x000fe20000000800 */
[----:B------:R-:W-:Y:S01]  /*13540*/  UIADD3 UR4, UR4, 0x1f, URZ ;  /* 0x0000001f04047890 */ /* 0x000fe2000fffe03f */
[----:B------:R-:W-:-:S05]  /*13550*/  IMAD.U32 R3, RZ, RZ, UR7 ;  /* 0x00000007ff037e24 */ /* 0x000fca000f8e00ff */
[----:B------:R1:W-:Y:S01]  /*13560*/  STL [R1+0xc], R3 ;  /* 0x00000c0301007387 */ /* 0x0003e20000100800 */
[----:B0-----:R-:W-:-:S13]  /*13570*/  ISETP.LE.AND P6, PT, R2, UR4, PT ;  /* 0x0000000402007c0c */ /* 0x001fda000bfc3270 */
[----:B-1----:R-:W-:Y:S05]  /*13580*/  @P6 BRA `(.L_x_1279) ;  /* 0x0000000800b06947 */ /* 0x002fea0003800000 */
[----:B------:R-:W-:Y:S02]  /*13590*/  VIADD R11, R0, UR4 ;  /* 0x00000004000b7c36 */ /* 0x000fe40008000000 */
        /* <DEDUP_REMOVED lines=30> */
[----:B------:R-:W-:-:S07]  /*13780*/  IMAD.MOV.U32 R5, RZ, RZ, R2 ;  /* 0x000000ffff057224 */ /* 0x000fce00078e0002 */
.L_x_1278:
[----:B------:R-:W-:Y:S02]  /*13790*/  IMAD.IADD R10, R9, 0x1, -R4 ;  /* 0x00000001090a7824 */ /* 0x000fe400078e0a04 */
[----:B------:R-:W-:Y:S02]  /*137a0*/  IMAD.MOV.U32 R3, RZ, RZ, RZ ;  /* 0x000000ffff037224 */ /* 0x000fe400078e00ff */
[----:B------:R-:W-:-:S05]  /*137b0*/  IMAD R2, R5, UR5, R10 ;  /* 0x0000000505027c24 */ /* 0x000fca000f8e020a */
[----:B------:R-:W-:-:S13]  /*137c0*/  ISETP.GT.AND P0, PT, R2, UR6, PT ;  /* 0x0000000602007c0c */ /* 0x000fda000bf04270 */
[----:B------:R-:W-:-:S04]  /*137d0*/  VOTE.ANY R2, PT, !P0 ;  /* 0x0000000000027806 */ /* 0x000fc800040e0100 */
[----:B------:R-:W0:Y:S01]  /*137e0*/  POPC R9, R2 ;  /* 0x0000000200097309 */ /* 0x000e220000000000 */
[----:B------:R-:W-:Y:S01]  /*137f0*/  ISETP.NE.AND P0, PT, R2, RZ, PT ;  /* 0x000000ff0200720c */ /* 0x000fe20003f05270 */
[----:B0-----:R0:W1:Y:S04]  /*13800*/  SHFL.IDX PT, R8, R8, R9, 0x1f ;  /* 0x00001f0908087589 */ /* 0x00106800000e0000 */
[----:B------:R0:W2:Y:S08]  /*13810*/  SHFL.IDX PT, R4, R7, R9, 0x1f ;  /* 0x00001f0907047589 */ /* 0x0000b000000e0000 */
[----:B------:R-:W-:Y:S05]  /*13820*/  @!P0 BRA `(.L_x_1281) ;  /* 0x0000000000088947 */ /* 0x000fea0003800000 */
[----:B------:R-:W-:-:S05]  /*13830*/  VIADD R2, R9, 0xffffffff ;  /* 0xffffffff09027836 */ /* 0x000fca0000000000 */
[----:B------:R3:W4:Y:S02]  /*13840*/  SHFL.IDX PT, R3, R5, R2, 0x1f ;  /* 0x00001f0205037589 */ /* 0x00072400000e0000 */
.L_x_1281:
[----:B---34-:R-:W-:Y:S01]  /*13850*/  IMAD R2, R3, UR5, R10 ;  /* 0x0000000503027c24 */ /* 0x018fe2000f8e020a */
[----:B-1----:R-:W-:Y:S01]  /*13860*/  ISETP.NE.AND P0, PT, R8, 0x1, PT ;  /* 0x000000010800780c */ /* 0x002fe20003f05270 */
[----:B------:R-:W-:-:S03]  /*13870*/  VIADD R14, R9, UR4 ;  /* 0x00000004090e7c36 */ /* 0x000fc60008000000 */
[----:B------:R1:W-:Y:S01]  /*13880*/  STL [R1], R2 ;  /* 0x0000000201007387 */ /* 0x0003e20000100800 */
[----:B------:R-:W-:-:S03]  /*13890*/  IADD3 R5, -R2, UR6, RZ ;  /* 0x0000000602057c10 */ /* 0x000fc6000fffe1ff */
[----:B------:R1:W-:Y:S05]  /*138a0*/  STL [R1+0xc], R14 ;  /* 0x00000c0e01007387 */ /* 0x0003ea0000100800 */
[----:B------:R-:W-:Y:S05]  /*138b0*/  @!P0 BRA `(.L_x_1282) ;  /* 0x0000000000e08947 */ /* 0x000fea0003800000 */
[----:B0-2---:R-:W-:Y:S02]  /*138c0*/  IABS R7, R4 ;  /* 0x0000000400077213 */ /* 0x005fe40000000000 */
[----:B------:R-:W-:Y:S02]  /*138d0*/  IABS R9, R8 ;  /* 0x0000000800097213 */ /* 0x000fe40000000000 */
[----:B------:R-:W0:Y:S08]  /*138e0*/  I2F.RP R10, R7 ;  /* 0x00000007000a7306 */ /* 0x000e300000209400 */
[----:B------:R-:W2:Y:S08]  /*138f0*/  I2F.RP R11, R9 ;  /* 0x00000009000b7306 */ /* 0x000eb00000209400 */
[----:B0-----:R-:W1:Y:S08]  /*13900*/  MUFU.RCP R10, R10 ;  /* 0x0000000a000a7308 */ /* 0x001e700000001000 */
[----:B--2---:R-:W-:Y:S01]  /*13910*/  MUFU.RCP R11, R11 ;  /* 0x0000000b000b7308 */ /* 0x004fe20000001000 */
[----:B-1----:R-:W-:Y:S01]  /*13920*/  VIADD R2, R10, 0xffffffe ;  /* 0x0ffffffe0a027836 */ /* 0x002fe20000000000 */
[----:B------:R-:W-:-:S06]  /*13930*/  IABS R10, R4 ;  /* 0x00000004000a7213 */ /* 0x000fcc0000000000 */
[----:B------:R0:W1:Y:S02]  /*13940*/  F2I.FTZ.U32.TRUNC.NTZ R3, R2 ;  /* 0x0000000200037305 */ /* 0x000064000021f000 */
[----:B0-----:R-:W-:Y:S02]  /*13950*/  IMAD.MOV.U32 R2, RZ, RZ, RZ ;  /* 0x000000ffff027224 */ /* 0x001fe400078e00ff */
[----:B-1----:R-:W-:-:S04]  /*13960*/  IMAD.MOV R12, RZ, RZ, -R3 ;  /* 0x000000ffff0c7224 */ /* 0x002fc800078e0a03 */
[----:B------:R-:W-:-:S04]  /*13970*/  IMAD R13, R12, R7, RZ ;  /* 0x000000070c0d7224 */ /* 0x000fc800078e02ff */
[----:B------:R-:W-:Y:S01]  /*13980*/  IMAD.HI.U32 R3, R3, R13, R2 ;  /* 0x0000000d03037227 */ /* 0x000fe200078e0002 */
[----:B------:R-:W-:-:S03]  /*13990*/  IABS R2, R5 ;  /* 0x0000000500027213 */ /* 0x000fc60000000000 */
[----:B------:R-:W-:Y:S02]  /*139a0*/  IMAD.MOV R13, RZ, RZ, -R10 ;  /* 0x000000ffff0d7224 */ /* 0x000fe400078e0a0a */
[----:B------:R-:W-:-:S04]  /*139b0*/  IMAD.HI.U32 R10, R3, R2, RZ ;  /* 0x00000002030a7227 */ /* 0x000fc800078e00ff */
[----:B------:R-:W-:Y:S02]  /*139c0*/  IMAD R2, R10, R13, R2 ;  /* 0x0000000d0a027224 */ /* 0x000fe400078e0202 */
[----:B------:R-:W-:-:S03]  /*139d0*/  VIADD R3, R11, 0xffffffe ;  /* 0x0ffffffe0b037836 */ /* 0x000fc60000000000 */
[----:B------:R-:W-:-:S03]  /*139e0*/  ISETP.GT.U32.AND P1, PT, R7, R2, PT ;  /* 0x000000020700720c */ /* 0x000fc60003f24070 */
[----:B------:R-:W0:Y:S10]  /*139f0*/  F2I.FTZ.U32.TRUNC.NTZ R3, R3 ;  /* 0x0000000300037305 */ /* 0x000e34000021f000 */
[----:B------:R-:W-:-:S02]  /*13a00*/  @!P1 IMAD.IADD R2, R2, 0x1, -R7 ;  /* 0x0000000102029824 */ /* 0x000fc400078e0a07 */
[----:B------:R-:W-:Y:S01]  /*13a10*/  @!P1 VIADD R10, R10, 0x1 ;  /* 0x000000010a0a9836 */ /* 0x000fe20000000000 */
[----:B------:R-:W-:Y:S02]  /*13a20*/  ISETP.NE.AND P1, PT, R4, RZ, PT ;  /* 0x000000ff0400720c */ /* 0x000fe40003f25270 */
[----:B------:R-:W-:Y:S01]  /*13a30*/  ISETP.GE.U32.AND P0, PT, R2, R7, PT ;  /* 0x000000070200720c */ /* 0x000fe20003f06070 */
[----:B0-----:R-:W-:-:S04]  /*13a40*/  IMAD.MOV R2, RZ, RZ, -R3 ;  /* 0x000000ffff027224 */ /* 0x001fc800078e0a03 */
[----:B------:R-:W-:Y:S02]  /*13a50*/  IMAD R7, R2, R9, RZ ;  /* 0x0000000902077224 */ /* 0x000fe400078e02ff */
[----:B------:R-:W-:-:S04]  /*13a60*/  IMAD.MOV.U32 R2, RZ, RZ, RZ ;  /* 0x000000ffff027224 */ /* 0x000fc800078e00ff */
[----:B------:R-:W-:Y:S01]  /*13a70*/  IMAD.HI.U32 R7, R3, R7, R2 ;  /* 0x0000000703077227 */ /* 0x000fe200078e0002 */
[----:B------:R-:W-:Y:S02]  /*13a80*/  LOP3.LUT R2, R5, R4, RZ, 0x3c, !PT ;  /* 0x0000000405027212 */ /* 0x000fe400078e3cff */
[----:B------:R-:W-:Y:S01]  /*13a90*/  IABS R3, R8 ;  /* 0x0000000800037213 */ /* 0x000fe20000000000 */
[----:B------:R-:W-:Y:S01]  /*13aa0*/  @P0 VIADD R10, R10, 0x1 ;  /* 0x000000010a0a0836 */ /* 0x000fe20000000000 */
[----:B------:R-:W-:-:S03]  /*13ab0*/  ISETP.GE.AND P2, PT, R2, RZ, PT ;  /* 0x000000ff0200720c */ /* 0x000fc60003f46270 */
[----:B------:R-:W-:-:S10]  /*13ac0*/  IMAD.MOV R3, RZ, RZ, -R3 ;  /* 0x000000ffff037224 */ /* 0x000fd400078e0a03 */
[----:B------:R-:W-:Y:S01]  /*13ad0*/  @!P2 IMAD.MOV R10, RZ, RZ, -R10 ;  /* 0x000000ffff0aa224 */ /* 0x000fe200078e0a0a */
[----:B------:R-:W-:-:S04]  /*13ae0*/  @!P1 LOP3.LUT R10, RZ, R4, RZ, 0x33, !PT ;  /* 0x00000004ff0a9212 */ /* 0x000fc800078e33ff */
        /* <DEDUP_REMOVED lines=8> */
[----:B------:R-:W-:-:S04]  /*13b70*/  LOP3.LUT R2, R10, R8, RZ, 0x3c, !PT ;  /* 0x000000080a027212 */ /* 0x000fc800078e3cff */
[----:B------:R-:W-:Y:S01]  /*13b80*/  ISETP.GE.AND P2, PT, R2, RZ, PT ;  /* 0x000000ff0200720c */ /* 0x000fe20003f46270 */
[----:B------:R-:W-:-:S04]  /*13b90*/  IMAD.MOV R2, RZ, RZ, -R10 ;  /* 0x000000ffff027224 */ /* 0x000fc800078e0a0a */
[----:B------:R-:W-:Y:S02]  /*13ba0*/  IMAD R2, R4, R2, R5 ;  /* 0x0000000204027224 */ /* 0x000fe400078e0205 */
        /* <DEDUP_REMOVED lines=8> */
[----:B------:R-:W-:Y:S05]  /*13c30*/  BRA `(.L_x_1283) ;  /* 0x0000000000f47947 */ /* 0x000fea0003800000 */
.L_x_1282:
[----:B-1----:R-:W1:Y:S02]  /*13c40*/  LDC.64 R2, c[0x0][0xc90] ;  /* 0x00032400ff027b82 */ /* 0x002e640000000a00 */
[----:B-1----:R-:W-:-:S05]  /*13c50*/  IMAD.WIDE R2, R14, 0x4, R2 ;  /* 0x000000040e027825 */ /* 0x002fca00078e0202 */
[----:B0-----:R0:W2:Y:S02]  /*13c60*/  LDG.E R7, desc[UR52][R2.64] ;  /* 0x0000003402077981 */ /* 0x0010a4000c1e1900 */
[----:B0-----:R-:W-:Y:S02]  /*13c70*/  IMAD.MOV.U32 R2, RZ, RZ, RZ ;  /* 0x000000ffff027224 */ /* 0x001fe400078e00ff */
[----:B--2---:R-:W-:-:S05]  /*13c80*/  IMAD R8, R4, R7, RZ ;  /* 0x0000000704087224 */ /* 0x004fca00078e02ff */
[----:B------:R-:W-:-:S04]  /*13c90*/  IABS R9, R8 ;  /* 0x0000000800097213 */ /* 0x000fc80000000000 */
[----:B------:R-:W0:Y:S08]  /*13ca0*/  I2F.RP R10, R9 ;  /* 0x00000009000a7306 */ /* 0x000e300000209400 */
[----:B0-----:R-:W0:Y:S02]  /*13cb0*/  MUFU.RCP R10, R10 ;  /* 0x0000000a000a7308 */ /* 0x001e240000001000 */
[----:B0-----:R-:W-:-:S06]  /*13cc0*/  VIADD R11, R10, 0xffffffe ;  /* 0x0ffffffe0a0b7836 */ /* 0x001fcc0000000000 */
[----:B------:R-:W0:Y:S02]  /*13cd0*/  F2I.FTZ.U32.TRUNC.NTZ R3, R11 ;  /* 0x0000000b00037305 */ /* 0x000e24000021f000 */
[----:B0-----:R-:W-:-:S04]  /*13ce0*/  IMAD.MOV R12, RZ, RZ, -R3 ;  /* 0x000000ffff0c7224 */ /* 0x001fc800078e0a03 */
[----:B------:R-:W-:-:S04]  /*13cf0*/  IMAD R13, R12, R9, RZ ;  /* 0x000000090c0d7224 */ /* 0x000fc800078e02ff */
[----:B------:R-:W-:Y:S01]  /*13d00*/  IMAD.HI.U32 R2, R3, R13, R2 ;  /* 0x0000000d03027227 */ /* 0x000fe200078e0002 */
[----:B------:R-:W-:Y:S02]  /*13d10*/  IABS R13, R5 ;  /* 0x00000005000d7213 */ /* 0x000fe40000000000 */
[----:B------:R-:W-:-:S03]  /*13d20*/  IABS R3, R8 ;  /* 0x0000000800037213 */ /* 0x000fc60000000000 */
[----:B------:R-:W-:-:S04]  /*13d30*/  IMAD.HI.U32 R2, R2, R13, RZ ;  /* 0x0000000d02027227 */ /* 0x000fc800078e00ff */
[----:B------:R-:W-:-:S04]  /*13d40*/  IMAD.MOV R3, RZ, RZ, -R3 ;  /* 0x000000ffff037224 */ /* 0x000fc800078e0a03 */
        /* <DEDUP_REMOVED lines=8> */
[----:B------:R-:W-:-:S04]  /*13dd0*/  @P0 VIADD R2, R2, 0x1 ;  /* 0x0000000102020836 */ /* 0x000fc80000000000 */
[----:B------:R-:W-:Y:S01]  /*13de0*/  @!P2 IMAD.MOV R2, RZ, RZ, -R2 ;  /* 0x000000ffff02a224 */ /* 0x000fe200078e0a02 */
[----:B------:R-:W-:-:S05]  /*13df0*/  @!P1 LOP3.LUT R2, RZ, R8, RZ, 0x33, !PT ;  /* 0x00000008ff029212 */ /* 0x000fca00078e33ff */
[----:B------:R-:W-:Y:S02]  /*13e00*/  IMAD R9, R7, R2, RZ ;  /* 0x0000000207097224 */ /* 0x000fe400078e02ff */
[----:B------:R-:W-:Y:S02]  /*13e10*/  IMAD.MOV R2, RZ, RZ, -R2 ;  /* 0x000000ffff027224 */ /* 0x000fe400078e0a02 */
[----:B------:R-:W-:Y:S02]  /*13e20*/  IMAD.MOV R10, RZ, RZ, -R9 ;  /* 0x000000ffff0a7224 */ /* 0x000fe400078e0a09 */
[----:B------:R-:W-:Y:S02]  /*13e30*/  IMAD R8, R8, R2, R5 ;  /* 0x0000000208087224 */ /* 0x000fe400078e0205 */
[----:B------:R-:W-:Y:S01]  /*13e40*/  IMAD.MOV.U32 R2, RZ, RZ, RZ ;  /* 0x000000ffff027224 */ /* 0x000fe200078e00ff */
[----:B------:R-:W-:Y:S02]  /*13e50*/  VIADDMNMX R7, R10, UR5, R7, PT ;  /* 0x000000050a077c46 */ /* 0x000fe4000b800107 */
[----:B------:R-:W-:-:S02]  /*13e60*/  IADD3 R9, R9, 0x1000000, R8 ;  /* 0x0100000009097810 */ /* 0x000fc40007ffe008 */
[----:B------:R-:W-:-:S04]  /*13e70*/  IABS R10, R7 ;  /* 0x00000007000a7213 */ /* 0x000fc80000000000 */
[----:B------:R-:W0:Y:S08]  /*13e80*/  I2F.RP R11, R10 ;  /* 0x0000000a000b7306 */ /* 0x000e300000209400 */
[----:B0-----:R-:W0:Y:S02]  /*13e90*/  MUFU.RCP R11, R11 ;  /* 0x0000000b000b7308 */ /* 0x001e240000001000 */
[----:B0-----:R-:W-:Y:S01]  /*13ea0*/  VIADD R3, R11, 0xffffffe ;  /* 0x0ffffffe0b037836 */ /* 0x001fe20000000000 */
[----:B------:R-:W-:-:S05]  /*13eb0*/  IABS R11, R7 ;  /* 0x00000007000b7213 */ /* 0x000fca0000000000 */
[----:B------:R-:W0:Y:S02]  /*13ec0*/  F2I.FTZ.U32.TRUNC.NTZ R3, R3 ;  /* 0x0000000300037305 */ /* 0x000e24000021f000 */
[----:B0-----:R-:W-:-:S04]  /*13ed0*/  IMAD.MOV R5, RZ, RZ, -R3 ;  /* 0x000000ffff057224 */ /* 0x001fc800078e0a03 */
[----:B------:R-:W-:-:S04]  /*13ee0*/  IMAD R5, R5, R10, RZ ;  /* 0x0000000a05057224 */ /* 0x000fc800078e02ff */
[----:B------:R-:W-:Y:S01]  /*13ef0*/  IMAD.HI.U32 R2, R3, R5, R2 ;  /* 0x0000000503027227 */ /* 0x000fe200078e0002 */
[----:B------:R-:W-:-:S03]  /*13f00*/  IABS R5, R8 ;  /* 0x0000000800057213 */ /* 0x000fc60000000000 */
[----:B------:R-:W-:Y:S02]  /*13f10*/  IMAD.MOV R3, RZ, RZ, -R11 ;  /* 0x000000ffff037224 */ /* 0x000fe400078e0a0b */
        /* <DEDUP_REMOVED lines=8> */
[----:B------:R-:W-:-:S07]  /*13fa0*/  ISETP.GE.AND P2, PT, R3, RZ, PT ;  /* 0x000000ff0300720c */ /* 0x000fce0003f46270 */
[----:B------:R-:W-:-:S06]  /*13fb0*/  @P0 VIADD R2, R2, 0x1 ;  /* 0x0000000102020836 */ /* 0x000fcc0000000000 */
[----:B------:R-:W-:Y:S01]  /*13fc0*/  @!P2 IMAD.MOV R2, RZ, RZ, -R2 ;  /* 0x000000ffff02a224 */ /* 0x000fe200078e0a02 */
[----:B------:R-:W-:Y:S01]  /*13fd0*/  @!P1 LOP3.LUT R2, RZ, R7, RZ, 0x33, !PT ;  /* 0x00000007ff029212 */ /* 0x000fe200078e33ff */
[----:B------:R-:W-:-:S04]  /*13fe0*/  IMAD.MOV R7, RZ, RZ, -R7 ;  /* 0x000000ffff077224 */ /* 0x000fc800078e0a07 */
[----:B------:R-:W-:-:S05]  /*13ff0*/  IMAD R3, R2, R7, R9 ;  /* 0x0000000702037224 */ /* 0x000fca00078e0209 */
[----:B------:R1:W-:Y:S02]  /*14000*/  STL [R1+0x8], R3 ;  /* 0x0000080301007387 */ /* 0x0003e40000100800 */
.L_x_1283:
[----:B01----:R-:W-:-:S05]  /*14010*/  LOP3.LUT R3, RZ, R2, RZ, 0x33, !PT ;  /* 0x00000002ff037212 */ /* 0x003fca00078e33ff */
[----:B------:R-:W-:-:S05]  /*14020*/  IMAD.IADD R2, R4, 0x1, R3 ;  /* 0x0000000104027824 */ /* 0x000fca00078e0203 */
[----:B------:R1:W-:Y:S01]  /*14030*/  STL [R1+0x4], R2 ;  /* 0x0000040201007387 */ /* 0x0003e20000100800 */
[----:B------:R-:W-:Y:S05]  /*14040*/  BRA `(.L_x_1284) ;  /* 0x0000000000107947 */ /* 0x000fea0003800000 */
.L_x_1279:
[----:B------:R-:W-:Y:S01]  /*14050*/  IMAD.U32 R2, RZ, RZ, UR6 ;  /* 0x00000006ff027e24 */ /* 0x000fe2000f8e00ff */
[----:B------:R0:W-:Y:S04]  /*14060*/  STL [R1+0x4], RZ ;  /* 0x000004ff01007387 */ /* 0x0001e80000100800 */
[----:B------:R0:W-:Y:S04]  /*14070*/  STL [R1+0x8], RZ ;  /* 0x000008ff01007387 */ /* 0x0001e80000100800 */
[----:B------:R0:W-:Y:S02]  /*14080*/  STL [R1], R2 ;  /* 0x0000000201007387 */ /* 0x0001e40000100800 */
.L_x_1284:
[----:B------:R-:W2:Y:S04]  /*14090*/  LDL R8, [R1] ;  /* 0x0000000001087983 */ /* 0x000ea80000100800 */
[----:B------:R-:W2:Y:S04]  /*140a0*/  LDL R9, [R1+0x4] ;  /* 0x0000040001097983 */ /* 0x000ea80000100800 */
[----:B------:R-:W2:Y:S04]  /*140b0*/  LDL R10, [R1+0x8] ;  /* 0x00000800010a7983 */ /* 0x000ea80000100800 */
[----:B------:R-:W2:Y:S01]  /*140c0*/  LDL R11, [R1+0xc] ;  /* 0x00000c00010b7983 */ /* 0x000ea20000100800 */
[----:B------:R-:W-:-:S13]  /*140d0*/  ISETP.NE.AND P0, PT, R0, RZ, PT ;  /* 0x000000ff0000720c */ /* 0x000fda0003f05270 */
[----:B------:R-:W3:Y:S01]  /*140e0*/  @!P0 S2R R3, SR_CgaCtaId ;  /* 0x0000000000038919 */ /* 0x000ee20000008800 */
[----:B------:R-:W-:-:S04]  /*140f0*/  @!P0 MOV R0, 0x400 ;  /* 0x0000040000008802 */ /* 0x000fc80000000f00 */
[----:B---3--:R-:W-:-:S05]  /*14100*/  @!P0 LEA R0, R3, R0, 0x18 ;  /* 0x0000000003008211 */ /* 0x008fca00078ec0ff */
[----:B--2---:R2:W-:Y:S01]  /*14110*/  @!P0 STS.128 [R0+0x288d0], R8 ;  /* 0x0288d00800008388 */ /* 0x0045e20000000c00 */
[----:B------:R-:W-:Y:S06]  /*14120*/  BAR.ARV 0x5, 0x180 ;  /* 0x0146000000007b1d */ /* 0x000fec0000002000 */
.L_x_1277:
[----:B--2---:R-:W2:Y:S01]  /*14130*/  LDL R0, [R1+0xc] ;  /* 0x00000c0001007983 */ /* 0x004ea20000100800 */
[----:B------:R-:W-:Y:S01]  /*14140*/  ULDC UR4, c[0x0][0xc3c] ;  /* 0x00030f0000047ab9 */ /* 0x000fe20000000800 */
[----:B------:R-:W-:Y:S01]  /*14150*/  IMAD.MOV.U32 R19, RZ, RZ, RZ ;  /* 0x000000ffff137224 */ /* 0x000fe200078e00ff */
[----:B--2---:R-:W-:Y:S01]  /*14160*/  ISETP.GE.AND P0, PT, R0, UR4, PT ;  /* 0x0000000400007c0c */ /* 0x004fe2000bf06270 */
[----:B------:R-:W-:-:S05]  /*14170*/  IMAD.MOV.U32 R0, RZ, RZ, 0x1 ;  /* 0x00000001ff007424 */ /* 0x000fca00078e00ff */
[----:B------:R2:W-:Y:S04]  /*14180*/  STL [R1+0x10], R0 ;  /* 0x0000100001007387 */ /* 0x0005e80000100800 */
[----:B------:R2:W-:Y:S03]  /*14190*/  STL [R1+0x44], RZ ;  /* 0x000044ff01007387 */ /* 0x0005e60000100800 */
[----:B------:R-:W-:Y:S05]  /*141a0*/  @P0 BRA `(.L_x_1285) ;  /* 0x0000005c00000947 */ /* 0x000fea0003800000 */
[----:B------:R-:W4:Y:S01]  /*141b0*/  S2UR UR5, SR_CgaCtaId ;  /* 0x00000000000579c3 */ /* 0x000f220000008800 */
[C---:B--2---:R-:W-:Y:S01]  /*141c0*/  IMAD.SHL.U32 R0, R6.reuse, 0x8, RZ ;  /* 0x0000000806007824 */ /* 0x044fe200078e00ff */
[----:B------:R-:W-:Y:S01]  /*141d0*/  LOP3.LUT R4, R6, 0x7f, RZ, 0xc0, !PT ;  /* 0x0000007f06047812 */ /* 0x000fe200078ec0ff */
[----:B------:R-:W-:Y:S01]  /*141e0*/  UMOV UR4, 0x400 ;  /* 0x0000040000047882 */ /* 0x000fe20000000000 */
[----:B------:R-:W-:Y:S01]  /*141f0*/  BSSY B8, `(.L_x_1285) ;  /* 0x00005bb000087945 */ /* 0x000fe20003800000 */
[----:B------:R-:W-:Y:S01]  /*14200*/  IMAD.MOV.U32 R19, RZ, RZ, RZ ;  /* 0x000000ffff137224 */ /* 0x000fe200078e00ff */
[----:B------:R-:W-:Y:S01]  /*14210*/  LOP3.LUT R3, R0, 0x1f8, RZ, 0xc0, !PT ;  /* 0x000001f800037812 */ /* 0x000fe200078ec0ff */
[----:B01----:R-:W-:Y:S01]  /*14220*/  IMAD.SHL.U32 R2, R4, 0x8, RZ ;  /* 0x0000000804027824 */ /* 0x003fe200078e00ff */
[----:B------:R-:W-:Y:S01]  /*14230*/  LOP3.LUT R0, R0, 0x38, RZ, 0xc0, !PT ;  /* 0x0000003800007812 */ /* 0x000fe200078ec0ff */
[----:B------:R-:W-:Y:S01]  /*14240*/  ULDC UR37, c[0x0][0xc] ;  /* 0x0000030000257ab9 */ /* 0x000fe20000000800 */
[----:B------:R-:W-:Y:S01]  /*14250*/  LOP3.LUT R3, R3, 0x38, R6, 0x78, !PT ;  /* 0x0000003803037812 */ /* 0x000fe200078e7806 */
[----:B------:R-:W-:Y:S01]  /*14260*/  IMAD.SHL.U32 R6, R6, 0x10, RZ ;  /* 0x0000001006067824 */ /* 0x000fe200078e00ff */
[----:B------:R-:W-:Y:S01]  /*14270*/  LOP3.LUT R0, R0, 0x40, RZ, 0xfc, !PT ;  /* 0x0000004000007812 */ /* 0x000fe200078efcff */
[----:B------:R-:W-:Y:S01]  /*14280*/  ULDC.64 UR38, c[0x0][0x198] ;  /* 0x0000660000267ab9 */ /* 0x000fe20000000a00 */
[----:B------:R-:W-:-:S02]  /*14290*/  LOP3.LUT R3, R3, 0x200, R2, 0xf8, !PT ;  /* 0x0000020003037812 */ /* 0x000fc400078ef802 */
[----:B------:R-:W-:-:S04]  /*142a0*/  SHF.R.U32.HI R2, RZ, 0x3, R4 ;  /* 0x00000003ff027819 */ /* 0x000fc80000011604 */
[----:B------:R-:W-:Y:S01]  /*142b0*/  LOP3.LUT R4, R2, 0x70, R6, 0xf8, !PT ;  /* 0x0000007002047812 */ /* 0x000fe200078ef806 */
[----:B------:R-:W-:Y:S01]  /*142c0*/  IMAD.MOV.U32 R2, RZ, RZ, 0x1 ;  /* 0x00000001ff027424 */ /* 0x000fe200078e00ff */
[----:B----4-:R-:W-:-:S06]  /*142d0*/  ULEA UR4, UR5, UR4, 0x18 ;  /* 0x0000000405047291 */ /* 0x010fcc000f8ec03f */
[----:B------:R-:W-:-:S04]  /*142e0*/  IMAD.U32 R18, RZ, RZ, UR4 ;  /* 0x00000004ff127e24 */ /* 0x000fc8000f8e00ff */
[----:B------:R-:W-:-:S05]  /*142f0*/  IMAD R3, R3, 0x2, R18 ;  /* 0x0000000203037824 */ /* 0x000fca00078e0212 */
[----:B------:R0:W-:Y:S04]  /*14300*/  STL [R1+0x24], R3 ;  /* 0x0000240301007387 */ /* 0x0001e80000100800 */
[----:B------:R0:W-:Y:S04]  /*14310*/  STL [R1+0x44], RZ ;  /* 0x000044ff01007387 */ /* 0x0001e80000100800 */
[----:B------:R0:W-:Y:S02]  /*14320*/  STL [R1+0x10], R2 ;  /* 0x0000100201007387 */ /* 0x0001e40000100800 */
.L_x_1394:
[----:B--23--:R-:W2:Y:S01]  /*14330*/  LDL R9, [R1+0xc] ;  /* 0x00000c0001097983 */ /* 0x00cea20000100800 */
[----:B------:R-:W-:Y:S05]  /*14340*/  YIELD ;  /* 0x0000000000007946 */ /* 0x000fea0003800000 */
[----:B------:R-:W-:Y:S01]  /*14350*/  ULDC.64 UR4, c[0x0][0xa28] ;  /* 0x00028a0000047ab9 */ /* 0x000fe20000000a00 */
[----:B------:R-:W-:Y:S01]  /*14360*/  IMAD.MOV.U32 R0, RZ, RZ, RZ ;  /* 0x000000ffff007224 */ /* 0x000fe200078e00ff */
[----:B------:R-:W-:Y:S01]  /*14370*/  ISETP.NE.U32.AND P0, PT, RZ, UR4, PT ;  /* 0x00000004ff007c0c */ /* 0x000fe2000bf05070 */
[----:B01----:R-:W1:Y:S01]  /*14380*/  LDC.64 R4, c[0x0][0xa00] ;  /* 0x00028000ff047b82 */ /* 0x003e620000000a00 */
[----:B------:R-:W-:Y:S01]  /*14390*/  IMAD.MOV.U32 R10, RZ, RZ, RZ ;  /* 0x000000ffff0a7224 */ /* 0x000fe200078e00ff */
[----:B------:R-:W-:Y:S01]  /*143a0*/  ULDC.64 UR6, c[0x0][0xa08] ;  /* 0x0002820000067ab9 */ /* 0x000fe20000000a00 */
[----:B------:R-:W-:Y:S01]  /*143b0*/  ISETP.NE.AND.EX P0, PT, RZ, UR5, PT, P0 ;  /* 0x00000005ff007c0c */ /* 0x000fe2000bf05300 */
[----:B------:R-:W-:-:S12]  /*143c0*/  ULDC.64 UR4, c[0x0][0xa18] ;  /* 0x0002860000047ab9 */ /* 0x000fd80000000a00 */
[----:B0-----:R-:W2:Y:S02]  /*143d0*/  @P0 LDC.64 R2, c[0x0][0xa28] ;  /* 0x00028a00ff020b82 */ /* 0x001ea40000000a00 */
[----:B--2---:R-:W-:-:S05]  /*143e0*/  @P0 IMAD.WIDE R2, R9, 0x4, R2 ;  /* 0x0000000409020825 */ /* 0x004fca00078e0202 */
[----:B------:R0:W5:Y:S01]  /*143f0*/  @P0 LDG.E R0, desc[UR52][R2.64] ;  /* 0x0000003402000981 */ /* 0x000162000c1e1900 */
[----:B------:R-:W-:Y:S01]  /*14400*/  ISETP.NE.U32.AND P0, PT, RZ, UR4, PT ;  /* 0x00000004ff007c0c */ /* 0x000fe2000bf05070 */
[----:B-1----:R-:W-:Y:S01]  /*14410*/  IMAD.WIDE R4, R9, 0x4, R4 ;  /* 0x0000000409047825 */ /* 0x002fe200078e0204 */
[----:B------:R-:W-:Y:S02]  /*14420*/  ISETP.NE.U32.AND P1, PT, RZ, UR6, PT ;  /* 0x00000006ff007c0c */ /* 0x000fe4000bf25070 */
[----:B------:R-:W-:Y:S01]  /*14430*/  ISETP.NE.AND.EX P2, PT, RZ, UR5, PT, P0 ;  /* 0x00000005ff007c0c */ /* 0x000fe2000bf45300 */
[----:B------:R-:W-:Y:S01]  /*14440*/  ULDC.64 UR4, c[0x0][0xa00] ;  /* 0x0002800000047ab9 */ /* 0x000fe20000000a00 */
[----:B------:R-:W-:Y:S01]  /*14450*/  ISETP.NE.AND.EX P1, PT, RZ, UR7, PT, P1 ;  /* 0x00000007ff007c0c */ /* 0x000fe2000bf25310 */
[----:B------:R-:W-:Y:S01]  /*14460*/  IMAD.MOV.U32 R8, RZ, RZ, RZ ;  /* 0x000000ffff087224 */ /* 0x000fe200078e00ff */
[----:B------:R-:W-:Y:S01]  /*14470*/  ISETP.NE.U32.AND P0, PT, RZ, UR4, PT ;  /* 0x00000004ff007c0c */ /* 0x000fe2000bf05070 */
[----:B0-----:R-:W0:Y:S03]  /*14480*/  LDC.64 R2, c[0x0][0xa08] ;  /* 0x00028200ff027b82 */ /* 0x001e260000000a00 */
[----:B------:R-:W-:-:S05]  /*14490*/  ISETP.NE.AND.EX P0, PT, RZ, UR5, PT, P0 ;  /* 0x00000005ff007c0c */ /* 0x000fca000bf05300 */
[----:B------:R-:W1:Y:S08]  /*144a0*/  @P2 LDC.64 R6, c[0x0][0xa18] ;  /* 0x00028600ff062b82 */ /* 0x000e700000000a00 */
[----:B------:R-:W2:Y:S01]  /*144b0*/  @P0 LDG.E R10, desc[UR52][R4.64] ;  /* 0x00000034040a0981 */ /* 0x000ea2000c1e1900 */
[----:B------:R-:W-:Y:S01]  /*144c0*/  ULDC UR4, c[0x0][0x288] ;  /* 0x0000a20000047ab9 */ /* 0x000fe20000000800 */
[----:B0-----:R-:W-:-:S05]  /*144d0*/  IMAD.WIDE R2, R9, 0x4, R2 ;  /* 0x0000000409027825 */ /* 0x001fca00078e0202 */
[----:B------:R-:W5:Y:S01]  /*144e0*/  @P1 LDG.E R8, desc[UR52][R2.64] ;  /* 0x0000003402081981 */ /* 0x000f62000c1e1900 */
[----:B-1----:R-:W-:-:S03]  /*144f0*/  @P2 IMAD.WIDE R6, R9, 0x4, R6 ;  /* 0x0000000409062825 */ /* 0x002fc600078e0206 */
[----:B--2---:R0:W-:Y:S02]  /*14500*/  STL [R1+0x3c], R10 ;  /* 0x00003c0a01007387 */ /* 0x0041e40000100800 */
[----:B0-----:R-:W-:Y:S01]  /*14510*/  IMAD.U32 R10, RZ, RZ, UR4 ;  /* 0x00000004ff0a7e24 */ /* 0x001fe2000f8e00ff */
[----:B------:R-:W-:-:S05]  /*14520*/  ULDC.64 UR4, c[0x0][0x418] ;  /* 0x0001060000047ab9 */ /* 0x000fca0000000a00 */
        /* <DEDUP_REMOVED lines=11> */
[----:B------:R-:W0:Y:S04]  /*145e0*/  LDG.E R7, desc[UR52][R4.64] ;  /* 0x0000003404077981 */ /* 0x000e28000c1e1900 */
[----:B------:R-:W0:Y:S02]  /*145f0*/  LDG.E R4, desc[UR52][R4.64+0x4] ;  /* 0x0000043404047981 */ /* 0x000e24000c1e1900 */
[----:B0-----:R-:W-:-:S05]  /*14600*/  IMAD.IADD R10, R4, 0x1, -R7 ;  /* 0x00000001040a7824 */ /* 0x001fca00078e0a07 */
[----:B------:R1:W-:Y:S02]  /*14610*/  STL [R1+0x2c], R10 ;  /* 0x00002c0a01007387 */ /* 0x0003e40000100800 */
.L_x_1286:
[----:B------:R-:W2:Y:S01]  /*14620*/  LDL.LU R5, [R1+0x8] ;  /* 0x0000080001057983 */ /* 0x000ea20000300800 */
[----:B------:R-:W-:Y:S02]  /*14630*/  ULDC.64 UR4, c[0x0][0xa20] ;  /* 0x0002880000047ab9 */ /* 0x000fe40000000a00 */
[----:B------:R-:W-:-:S04]  /*14640*/  ISETP.NE.U32.AND P0, PT, RZ, UR4, PT ;  /* 0x00000004ff007c0c */ /* 0x000fc8000bf05070 */
[----:B------:R-:W-:Y:S02]  /*14650*/  ISETP.NE.AND.EX P0, PT, RZ, UR5, PT, P0 ;  /* 0x00000005ff007c0c */ /* 0x000fe4000bf05300 */
[C---:B--2---:R-:W-:Y:S02]  /*14660*/  LOP3.LUT R7, R5.reuse, 0xff000000, RZ, 0xc0, !PT ;  /* 0xff00000005077812 */ /* 0x044fe400078ec0ff */
[C---:B------:R-:W-:Y:S02]  /*14670*/  LOP3.LUT R4, R5.reuse, 0xff0000, RZ, 0xc0, !PT ;  /* 0x00ff000005047812 */ /* 0x040fe400078ec0ff */
[----:B------:R-:W-:Y:S02]  /*14680*/  SHF.R.U32.HI R7, RZ, 0x8, R7 ;  /* 0x00000008ff077819 */ /* 0x000fe40000011607 */
[----:B------:R-:W-:Y:S02]  /*14690*/  LOP3.LUT R16, R5, 0xffff, RZ, 0xc0, !PT ;  /* 0x0000ffff05107812 */ /* 0x000fe400078ec0ff */
[----:B------:R-:W-:Y:S01]  /*146a0*/  LEA.HI R7, R4, R7, RZ, 0x10 ;  /* 0x0000000704077211 */ /* 0x000fe200078f80ff */
[----:B-----5:R-:W-:-:S05]  /*146b0*/  IMAD.IADD R4, R8, 0x1, R0 ;  /* 0x0000000108047824 */ /* 0x020fca00078e0200 */
[----:B------:R2:W-:Y:S01]  /*146c0*/  STL [R1+0x14], R4 ;  /* 0x0000140401007387 */ /* 0x0005e20000100800 */
[----:B------:R-:W-:Y:S05]  /*146d0*/  @!P0 BRA `(.L_x_1287) ;  /* 0x0000000000108947 */ /* 0x000fea0003800000 */
[----:B------:R-:W3:Y:S02]  /*146e0*/  LDC.64 R2, c[0x0][0xa20] ;  /* 0x00028800ff027b82 */ /* 0x000ee40000000a00 */
[----:B---3--:R-:W-:-:S05]  /*146f0*/  IMAD.WIDE R2, R9, 0x4, R2 ;  /* 0x0000000409027825 */ /* 0x008fca00078e0202 */
[----:B------:R3:W5:Y:S01]  /*14700*/  LDG.E R6, desc[UR52][R2.64] ;  /* 0x0000003402067981 */ /* 0x000762000c1e1900 */
[----:B------:R-:W-:Y:S05]  /*14710*/  BRA `(.L_x_1288) ;  /* 0x0000000000107947 */ /* 0x000fea0003800000 */
.L_x_1287:
[----:B------:R-:W-:Y:S05]  /*14720*/  @!P1 BRA `(.L_x_1288) ;  /* 0x00000000000c9947 */ /* 0x000fea0003800000 */
[----:B------:R-:W3:Y:S04]  /*14730*/  LDG.E R6, desc[UR52][R2.64] ;  /* 0x0000003402067981 */ /* 0x000ee8000c1e1900 */
[----:B------:R-:W3:Y:S02]  /*14740*/  LDG.E R2, desc[UR52][R2.64+0x4] ;  /* 0x0000043402027981 */ /* 0x000ee4000c1e1900 */
[----:B---3--:R-:W-:-:S07]  /*14750*/  IMAD.IADD R6, R2, 0x1, -R6 ;  /* 0x0000000102067824 */ /* 0x008fce00078e0a06 */
.L_x_1288:
[----:B--2---:R-:W2:Y:S01]  /*14760*/  LDL.LU R4, [R1+0x4] ;  /* 0x0000040001047983 */ /* 0x004ea20000300800 */
[----:B---3--:R-:W3:Y:S01]  /*14770*/  LDC R2, c[0x0][0x448] ;  /* 0x00011200ff027b82 */ /* 0x008ee20000000800 */
[----:B-----5:R-:W-:Y:S01]  /*14780*/  IMAD.IADD R0, R6, 0x1, -R0 ;  /* 0x0000000106007824 */ /* 0x020fe200078e0a00 */
[----:B---3--:R-:W-:-:S13]  /*14790*/  ISETP.NE.AND P1, PT, R2, 0x1, PT ;  /* 0x000000010200780c */ /* 0x008fda0003f25270 */
[----:B------:R-:W3:Y:S08]  /*147a0*/  @P1 LDC R3, c[0x0][0x44c] ;  /* 0x00011300ff031b82 */ /* 0x000ef00000000800 */
[----:B------:R-:W4:Y:S01]  /*147b0*/  @P1 LDC R2, c[0x0][0x450] ;  /* 0x00011400ff021b82 */ /* 0x000f220000000800 */
[----:B--2---:R-:W-:-:S04]  /*147c0*/  IMAD.SHL.U32 R11, R4, 0x80, RZ ;  /* 0x00000080040b7824 */ /* 0x004fc800078e00ff */
[----:B------:R-:W-:Y:S01]  /*147d0*/  VIADD R4, R11, 0x7f ;  /* 0x0000007f0b047836 */ /* 0x000fe20000000000 */
[----:B------:R2:W-:Y:S03]  /*147e0*/  STL [R1+0x28], R11 ;  /* 0x0000280b01007387 */ /* 0x0005e60000100800 */
[----:B---3--:R-:W-:-:S04]  /*147f0*/  @P1 IMAD.HI.U32 R3, R4, R3, RZ ;  /* 0x0000000304031227 */ /* 0x008fc800078e00ff */
[----:B------:R-:W-:Y:S01]  /*14800*/  IMAD.MOV.U32 R6, RZ, RZ, R4 ;  /* 0x000000ffff067224 */ /* 0x000fe200078e0004 */
[----:B----4-:R-:W-:Y:S01]  /*14810*/  @P1 SHF.R.U32.HI R6, RZ, R2, R3 ;  /* 0x00000002ff061219 */ /* 0x010fe20000011603 */
[----:B------:R-:W-:-:S05]  /*14820*/  VIADD R4, R0, 0x7f ;  /* 0x0000007f00047836 */ /* 0x000fca0000000000 */
[----:B------:R-:W-:-:S04]  /*14830*/  SHF.R.S32.HI R2, RZ, 0x1f, R4 ;  /* 0x0000001fff027819 */ /* 0x000fc80000011404 */
[----:B------:R-:W-:Y:S02]  /*14840*/  LEA.HI R4, R2, R4, RZ, 0x7 ;  /* 0x0000000402047211 */ /* 0x000fe400078f38ff */
[----:B------:R-:W-:Y:S02]  /*14850*/  IADD3 R2, R0, 0x1, -R10 ;  /* 0x0000000100027810 */ /* 0x000fe40007ffe80a */
[----:B------:R-:W-:-:S03]  /*14860*/  SHF.R.S32.HI R9, RZ, 0x7, R4 ;  /* 0x00000007ff097819 */ /* 0x000fc60000011404 */
[----:B------:R-:W-:Y:S02]  /*14870*/  IMAD.IADD R6, R2, 0x1, R6 ;  /* 0x0000000102067824 */ /* 0x000fe400078e0206 */
[----:B------:R-:W3:Y:S01]  /*14880*/  LDC.64 R2, c[0x0][0x9e0] ;  /* 0x00027800ff027b82 */ /* 0x000ee20000000a00 */
[----:B------:R2:W-:Y:S01]  /*14890*/  STL [R1+0x58], R9 ;  /* 0x0000580901007387 */ /* 0x0005e20000100800 */
[----:B---3--:R-:W-:Y:S01]  /*148a0*/  ISETP.GE.AND P2, PT, R3, 0x1, PT ;  /* 0x000000010300780c */ /* 0x008fe20003f46270 */
[----:B------:R-:W-:-:S12]  /*148b0*/  IMAD.IADD R2, R6, 0x1, R2 ;  /* 0x0000000106027824 */ /* 0x000fd800078e0202 */
[----:B--2---:R-:W-:Y:S05]  /*148c0*/  @!P2 BRA `(.L_x_1289) ;  /* 0x000000000048a947 */ /* 0x004fea0003800000 */
[C---:B------:R-:W-:Y:S01]  /*148d0*/  ISETP.GT.AND P0, PT, R6.reuse, RZ, PT ;  /* 0x000000ff0600720c */ /* 0x040fe20003f04270 */
[----:B------:R-:W-:Y:S01]  /*148e0*/  BSSY B0, `(.L_x_1290) ;  /* 0x000000e000007945 */ /* 0x000fe20003800000 */
[----:B------:R-:W-:-:S11]  /*148f0*/  VIADD R8, R6, 0xffffffff ;  /* 0xffffffff06087836 */ /* 0x000fd60000000000 */
[----:B------:R-:W-:Y:S05]  /*14900*/  @P0 BRA `(.L_x_1291) ;  /* 0x00000000001c0947 */ /* 0x000fea0003800000 */
[----:B------:R-:W-:Y:S01]  /*14910*/  ISETP.NE.AND P0, PT, R3, 0x1, PT ;  /* 0x000000010300780c */ /* 0x000fe20003f05270 */
[----:B------:R-:W-:-:S12]  /*14920*/  IMAD.MOV R6, RZ, RZ, -R6 ;  /* 0x000000ffff067224 */ /* 0x000fd800078e0a06 */
[----:B------:R-:W2:Y:S02]  /*14930*/  @P0 LDC.64 R4, c[0x0][0x9e8] ;  /* 0x00027a00ff040b82 */ /* 0x000ea40000000a00 */
[----:B--2---:R-:W-:-:S05]  /*14940*/  @P0 IMAD.HI.U32 R4, R6, R4, RZ ;  /* 0x0000000406040227 */ /* 0x004fca00078e00ff */
[----:B------:R-:W-:-:S04]  /*14950*/  @P0 SHF.R.U32.HI R6, RZ, R5, R4 ;  /* 0x00000005ff060219 */ /* 0x000fc80000011604 */
[----:B------:R-:W-:Y:S01]  /*14960*/  LOP3.LUT R8, RZ, R6, RZ, 0x33, !PT ;  /* 0x00000006ff087212 */ /* 0x000fe200078e33ff */
[----:B------:R-:W-:Y:S06]  /*14970*/  BRA `(.L_x_1292) ;  /* 0x0000000000107947 */ /* 0x000fec0003800000 */
.L_x_1291:
[----:B------:R-:W-:-:S13]  /*14980*/  ISETP.NE.AND P0, PT, R3, 0x1, PT ;  /* 0x000000010300780c */ /* 0x000fda0003f05270 */
[----:B------:R-:W2:Y:S02]  /*14990*/  @P0 LDC.64 R4, c[0x0][0x9e8] ;  /* 0x00027a00ff040b82 */ /* 0x000ea40000000a00 */
[----:B--2---:R-:W-:-:S05]  /*149a0*/  @P0 IMAD.HI.U32 R4, R8, R4, RZ ;  /* 0x0000000408040227 */ /* 0x004fca00078e00ff */
[----:B------:R-:W-:-:S07]  /*149b0*/  @P0 SHF.R.U32.HI R8, RZ, R5, R4 ;  /* 0x00000005ff080219 */ /* 0x000fce0000011604 */
.L_x_1292:
[----:B------:R-:W-:Y:S05]  /*149c0*/  BSYNC B0 ;  /* 0x0000000000007941 */ /* 0x000fea0003800000 */
.L_x_1290:
[----:B------:R-:W-:-:S05]  /*149d0*/  IMAD R8, R8, R3, R3 ;  /* 0x0000000308087224 */ /* 0x000fca00078e0203 */
[----:B------:R-:W-:-:S07]  /*149e0*/  VIMNMX R2, R2, R8, PT ;  /* 0x0000000802027248 */ /* 0x000fce0003fe0100 */
.L_x_1289:
[----:B------:R-:W2:Y:S01]  /*149f0*/  @P1 LDC R4, c[0x0][0x44c] ;  /* 0x00011300ff041b82 */ /* 0x000ea20000000800 */
[----:B------:R-:W-:Y:S01]  /*14a00*/  IMAD.MOV.U32 R5, RZ, RZ, R11 ;  /* 0x000000ffff057224 */ /* 0x000fe200078e000b */
[----:B------:R-:W-:Y:S01]  /*14a10*/  ULDC UR4, c[0x0][0x9dc] ;  /* 0x0002770000047ab9 */ /* 0x000fe20000000800 */
[----:B------:R-:W-:-:S05]  /*14a20*/  VIADD R2, R2, 0x7f ;  /* 0x0000007f02027836 */ /* 0x000fca0000000000 */
[----:B------:R-:W3:Y:S01]  /*14a30*/  @P1 LDC R6, c[0x0][0x450] ;  /* 0x00011400ff061b82 */ /* 0x000ee20000000800 */
[----:B--2---:R-:W-:-:S05]  /*14a40*/  @P1 IMAD.HI.U32 R4, R11, R4, RZ ;  /* 0x000000040b041227 */ /* 0x004fca00078e00ff */
[----:B---3--:R-:W-:-:S04]  /*14a50*/  @P1 SHF.R.U32.HI R5, RZ, R6, R4 ;  /* 0x00000006ff051219 */ /* 0x008fc80000011604 */
[----:B------:R-:W-:Y:S02]  /*14a60*/  IADD3 R6, R5, R0, -R10 ;  /* 0x0000000005067210 */ /* 0x000fe40007ffe80a */
[----:B------:R-:W-:-:S04]  /*14a70*/  SHF.R.S32.HI R0, RZ, 0x1f, R2 ;  /* 0x0000001fff007819 */ /* 0x000fc80000011402 */
[----:B------:R-:W-:Y:S01]  /*14a80*/  LEA.HI R0, R0, R2, RZ, 0x7 ;  /* 0x0000000200007211 */ /* 0x000fe200078f38ff */
[----:B------:R-:W-:-:S03]  /*14a90*/  VIADD R2, R6, -UR4 ;  /* 0x8000000406027c36 */ /* 0x000fc60008000000 */
[----:B------:R-:W-:-:S04]  /*14aa0*/  SHF.R.S32.HI R4, RZ, 0x7, R0 ;  /* 0x00000007ff047819 */ /* 0x000fc80000011400 */
[----:B------:R-:W-:Y:S01]  /*14ab0*/  VIMNMX R0, R9, R4, PT ;  /* 0x0000000409007248 */ /* 0x000fe20003fe0100 */
[----:B------:R2:W-:Y:S01]  /*14ac0*/  STL [R1+0x54], R4 ;  /* 0x0000540401007387 */ /* 0x0005e20000100800 */
[----:B------:R-:W-:Y:S05]  /*14ad0*/  @!P2 BRA `(.L_x_1293) ;  /* 0x000000000044a947 */ /* 0x000fea0003800000 */
[----:B------:R-:W-:Y:S01]  /*14ae0*/  ISETP.GT.AND P0, PT, R6, -0x1, PT ;  /* 0xffffffff0600780c */ /* 0x000fe20003f04270 */
[----:B------:R-:W-:-:S12]  /*14af0*/  BSSY B0, `(.L_x_1294) ;  /* 0x000000d000007945 */ /* 0x000fd80003800000 */
[----:B------:R-:W-:Y:S05]  /*14b00*/  @P0 BRA `(.L_x_1295) ;  /* 0x00000000001c0947 */ /* 0x000fea0003800000 */
[----:B------:R-:W-:Y:S02]  /*14b10*/  ISETP.NE.AND P0, PT, R3, 0x1, PT ;  /* 0x000000010300780c */ /* 0x000fe40003f05270 */
[----:B------:R-:W-:-:S11]  /*14b20*/  LOP3.LUT R6, RZ, R6, RZ, 0x33, !PT ;  /* 0x00000006ff067212 */ /* 0x000fd600078e33ff */
[----:B--2---:R-:W2:Y:S02]  /*14b30*/  @P0 LDC.64 R4, c[0x0][0x9e8] ;  /* 0x00027a00ff040b82 */ /* 0x004ea40000000a00 */
[----:B--2---:R-:W-:-:S05]  /*14b40*/  @P0 IMAD.HI.U32 R4, R6, R4, RZ ;  /* 0x0000000406040227 */ /* 0x004fca00078e00ff */
[----:B------:R-:W-:-:S04]  /*14b50*/  @P0 SHF.R.U32.HI R6, RZ, R5, R4 ;  /* 0x00000005ff060219 */ /* 0x000fc80000011604 */
[----:B------:R-:W-:Y:S01]  /*14b60*/  LOP3.LUT R6, RZ, R6, RZ, 0x33, !PT ;  /* 0x00000006ff067212 */ /* 0x000fe200078e33ff */
[----:B------:R-:W-:Y:S06]  /*14b70*/  BRA `(.L_x_1296) ;  /* 0x0000000000107947 */ /* 0x000fec0003800000 */
.L_x_1295:
[----:B------:R-:W-:-:S13]  /*14b80*/  ISETP.NE.AND P0, PT, R3, 0x1, PT ;  /* 0x000000010300780c */ /* 0x000fda0003f05270 */
[----:B--2---:R-:W2:Y:S02]  /*14b90*/  @P0 LDC.64 R4, c[0x0][0x9e8] ;  /* 0x00027a00ff040b82 */ /* 0x004ea40000000a00 */
[----:B--2---:R-:W-:-:S05]  /*14ba0*/  @P0 IMAD.HI.U32 R4, R6, R4, RZ ;  /* 0x0000000406040227 */ /* 0x004fca00078e00ff */
[----:B------:R-:W-:-:S07]  /*14bb0*/  @P0 SHF.R.U32.HI R6, RZ, R5, R4 ;  /* 0x00000005ff060219 */ /* 0x000fce0000011604 */
.L_x_1296:
[----:B------:R-:W-:Y:S05]  /*14bc0*/  BSYNC B0 ;  /* 0x0000000000007941 */ /* 0x000fea0003800000 */
.L_x_1294:
[----:B------:R-:W-:-:S05]  /*14bd0*/  IMAD R3, R6, R3, RZ ;  /* 0x0000000306037224 */ /* 0x000fca00078e02ff */
[----:B------:R-:W-:-:S07]  /*14be0*/  VIMNMX R2, R2, R3, !PT ;  /* 0x0000000302027248 */ /* 0x000fce0007fe0100 */
.L_x_1293:
[----:B------:R-:W-:Y:S01]  /*14bf0*/  SHF.R.S32.HI R3, RZ, 0x1f, R2 ;  /* 0x0000001fff037819 */ /* 0x000fe20000011402 */
[----:B------:R-:W-:Y:S01]  /*14c00*/  IMAD.MOV.U32 R5, RZ, RZ, RZ ;  /* 0x000000ffff057224 */ /* 0x000fe200078e00ff */
[----:B--2---:R-:W-:Y:S01]  /*14c10*/  SHF.R.U32.HI R4, RZ, 0x10, R7 ;  /* 0x00000010ff047819 */ /* 0x004fe20000011607 */
[----:B------:R-:W-:Y:S01]  /*14c20*/  BSSY B0, `(.L_x_1297) ;  /* 0x0000029000007945 */ /* 0x000fe20003800000 */
[----:B------:R-:W-:Y:S01]  /*14c30*/  LEA.HI R3, R3, R2, RZ, 0x7 ;  /* 0x0000000203037211 */ /* 0x000fe200078f38ff */
[----:B01----:R-:W-:Y:S01]  /*14c40*/  IMAD.MOV.U32 R10, RZ, RZ, R5 ;  /* 0x000000ffff0a7224 */ /* 0x003fe200078e0005 */
[----:B------:R-:W-:Y:S02]  /*14c50*/  ISETP.NE.AND P0, PT, R4, RZ, PT ;  /* 0x000000ff0400720c */ /* 0x000fe40003f05270 */
[----:B------:R-:W-:Y:S02]  /*14c60*/  SHF.R.S32.HI R3, RZ, 0x7, R3 ;  /* 0x00000007ff037819 */ /* 0x000fe40000011403 */
[----:B------:R-:W-:-:S02]  /*14c70*/  LOP3.LUT R8, R7, 0xff, RZ, 0xc0, !PT ;  /* 0x000000ff07087812 */ /* 0x000fc400078ec0ff */
[----:B------:R-:W-:-:S04]  /*14c80*/  VIMNMX R9, RZ, R3, !PT ;  /* 0x00000003ff097248 */ /* 0x000fc80007fe0100 */
[----:B------:R-:W-:Y:S01]  /*14c90*/  ISETP.GT.AND P1, PT, R0, R9, PT ;  /* 0x000000090000720c */ /* 0x000fe20003f24270 */
[----:B------:R0:W-:Y:S02]  /*14ca0*/  STL [R1+0x34], R9 ;  /* 0x0000340901007387 */ /* 0x0001e40000100800 */
[----:B------:R-:W1:Y:S02]  /*14cb0*/  @!P0 LDC R4, c[0x0][0x9f0] ;  /* 0x00027c00ff048b82 */ /* 0x000e640000000800 */
[----:B------:R0:W-:Y:S04]  /*14cc0*/  STL [R1+0x38], R5 ;  /* 0x0000380501007387 */ /* 0x0001e80000100800 */
[----:B------:R0:W-:Y:S04]  /*14cd0*/  STL [R1+0x50], R8 ;  /* 0x0000500801007387 */ /* 0x0001e80000100800 */
[----:B------:R-:W-:Y:S05]  /*14ce0*/  @!P1 BRA `(.L_x_1298) ;  /* 0x0000000000709947 */ /* 0x000fea0003800000 */
[-C--:B01----:R-:W-:Y:S02]  /*14cf0*/  IABS R5, R4.reuse ;  /* 0x0000000400057213 */ /* 0x083fe40000000000 */
[----:B------:R-:W-:Y:S02]  /*14d00*/  IABS R7, R4 ;  /* 0x0000000400077213 */ /* 0x000fe40000000000 */
[----:B------:R-:W0:Y:S03]  /*14d10*/  I2F.RP R2, R5 ;  /* 0x0000000500027306 */ /* 0x000e260000209400 */
[----:B------:R-:W-:-:S05]  /*14d20*/  IMAD.MOV R7, RZ, RZ, -R7 ;  /* 0x000000ffff077224 */ /* 0x000fca00078e0a07 */
[----:B0-----:R-:W0:Y:S02]  /*14d30*/  MUFU.RCP R2, R2 ;  /* 0x0000000200027308 */ /* 0x001e240000001000 */
[----:B0-----:R-:W-:-:S06]  /*14d40*/  VIADD R2, R2, 0xffffffe ;  /* 0x0ffffffe02027836 */ /* 0x001fcc0000000000 */
[----:B------:R-:W0:Y:S02]  /*14d50*/  F2I.FTZ.U32.TRUNC.NTZ R3, R2 ;  /* 0x0000000200037305 */ /* 0x000e24000021f000 */
[----:B0-----:R-:W-:-:S04]  /*14d60*/  IMAD.MOV R2, RZ, RZ, -R3 ;  /* 0x000000ffff027224 */ /* 0x001fc800078e0a03 */
[----:B------:R-:W-:Y:S02]  /*14d70*/  IMAD R6, R2, R5, RZ ;  /* 0x0000000502067224 */ /* 0x000fe400078e02ff */
[----:B------:R-:W-:-:S04]  /*14d80*/  IMAD.MOV.U32 R2, RZ, RZ, RZ ;  /* 0x000000ffff027224 */ /* 0x000fc800078e00ff */
[----:B------:R-:W-:Y:S01]  /*14d90*/  IMAD.HI.U32 R6, R3, R6, R2 ;  /* 0x0000000603067227 */ /* 0x000fe200078e0002 */
[----:B------:R-:W-:-:S05]  /*14da0*/  IADD3 R3, R4, -0x1, R0 ;  /* 0xffffffff04037810 */ /* 0x000fca0007ffe000 */
[----:B------:R-:W-:-:S05]  /*14db0*/  IMAD.IADD R3, R3, 0x1, -R9 ;  /* 0x0000000103037824 */ /* 0x000fca00078e0a09 */
[----:B------:R-:W-:Y:S02]  /*14dc0*/  IABS R2, R3 ;  /* 0x0000000300027213 */ /* 0x000fe40000000000 */
[----:B------:R-:W-:-:S03]  /*14dd0*/  LOP3.LUT R3, R3, R4, RZ, 0x3c, !PT ;  /* 0x0000000403037212 */ /* 0x000fc600078e3cff */
        /* <DEDUP_REMOVED lines=13> */
.L_x_1298:
[----:B------:R-:W-:Y:S05]  /*14eb0*/  BSYNC B0 ;  /* 0x0000000000007941 */ /* 0x000fea0003800000 */
.L_x_1297:
[----:B------:R-:W-:Y:S01]  /*14ec0*/  IMAD.MOV.U32 R3, RZ, RZ, R10 ;  /* 0x000000ffff037224 */ /* 0x000fe200078e000a */
[----:B------:R-:W-:Y:S03]  /*14ed0*/  BSSY B7, `(.L_x_1299) ;  /* 0x00003cf000077945 */ /* 0x000fe60003800000 */
[----:B------:R-:W-:-:S05]  /*14ee0*/  IMAD R2, R8, R3, R9 ;  /* 0x0000000308027224 */ /* 0x000fca00078e0209 */
[----:B------:R-:W-:Y:S01]  /*14ef0*/  VIADDMNMX R0, R2, R3, R0, PT ;  /* 0x0000000302007246 */ /* 0x000fe20003800100 */
        /* <DEDUP_REMOVED lines=8> */
[----:B0-----:R-:W0:Y:S01]  /*14f80*/  S2R R5, SR_LANEID ;  /* 0x0000000000057919 */ /* 0x001e220000000000 */
[----:B------:R-:W-:Y:S01]  /*14f90*/  VOTEU.ANY UR4, UPT, PT ;  /* 0x0000000000047886 */ /* 0x000fe200038e0100 */
[----:B------:R-:W3:Y:S01]  /*14fa0*/  LDC.64 R2, c[0x0][0xc60] ;  /* 0x00031800ff027b82 */ /* 0x000ee20000000a00 */
[----:B------:R-:W0:Y:S02]  /*14fb0*/  FLO.U32 R0, UR4 ;  /* 0x0000000400007d00 */ /* 0x000e2400080e0000 */
[----:B0-----:R-:W-:-:S06]  /*14fc0*/  ISETP.EQ.U32.AND P0, PT, R0, R5, PT ;  /* 0x000000050000720c */ /* 0x001fcc0003f02070 */
[----:B------:R-:W3:Y:S07]  /*14fd0*/  POPC R5, UR4 ;  /* 0x0000000400057d09 */ /* 0x000eee0008000000 */
[----:B---3--:R-:W3:Y:S01]  /*14fe0*/  @P0 ATOMG.E.ADD.STRONG.GPU PT, R3, desc[UR52][R2.64], R5 ;  /* 0x00000005020309a8 */ /* 0x008ee200081ee1f4 */
[----:B-1----:R-:W0:Y:S02]  /*14ff0*/  S2R R4, SR_LTMASK ;  /* 0x0000000000047919 */ /* 0x002e240000003900 */
[----:B0-----:R-:W-:-:S04]  /*15000*/  LOP3.LUT R4, R4, UR4, RZ, 0xc0, !PT ;  /* 0x0000000404047c12 */ /* 0x001fc8000f8ec0ff */
[----:B------:R-:W0:Y:S01]  /*15010*/  POPC R7, R4 ;  /* 0x0000000400077309 */ /* 0x000e220000000000 */
[----:B---3--:R-:W0:Y:S02]  /*15020*/  SHFL.IDX PT, R0, R3, R0, 0x1f ;  /* 0x00001f0003007589 */ /* 0x008e2400000e0000 */
[----:B0-----:R-:W-:-:S05]  /*15030*/  IADD3 R0, R0, UR37, R7 ;  /* 0x0000002500007c10 */ /* 0x001fca000fffe007 */
[----:B------:R4:W-:Y:S01]  /*15040*/  STL [R1], R0 ;  /* 0x0000000001007387 */ /* 0x0009e20000100800 */
[----:B------:R-:W-:Y:S05]  /*15050*/  BRA `(.L_x_1301) ;  /* 0x0000003800d87947 */ /* 0x000fea0003800000 */
.L_x_1300:
        /* <DEDUP_REMOVED lines=8> */
[----:B-1----:R-:W-:Y:S02]  /*150e0*/  IMAD.U32 R4, RZ, RZ, UR6 ;  /* 0x00000006ff047e24 */ /* 0x002fe4000f8e00ff */
[----:B------:R-:W1:Y:S01]  /*150f0*/  LDC.64 R2, c[0x4][R2] ;  /* 0x0100000002027b82 */ /* 0x000e620000000a00 */
[----:B0-----:R-:W-:Y:S02]  /*15100*/  IMAD.U32 R5, RZ, RZ, UR7 ;  /* 0x00000007ff057e24 */ /* 0x001fe4000f8e00ff */
[----:B------:R-:W-:Y:S02]  /*15110*/  IMAD.U32 R6, RZ, RZ, UR8 ;  /* 0x00000008ff067e24 */ /* 0x000fe4000f8e00ff */
[----:B------:R-:W-:-:S02]  /*15120*/  IMAD.U32 R7, RZ, RZ, UR9 ;  /* 0x00000009ff077e24 */ /* 0x000fc4000f8e00ff */
[----:B--2---:R-:W-:Y:S02]  /*15130*/  IMAD.U32 R10, RZ, RZ, UR4 ;  /* 0x00000004ff0a7e24 */ /* 0x004fe4000f8e00ff */
[----:B------:R-:W-:Y:S02]  /*15140*/  IMAD.U32 R11, RZ, RZ, UR5 ;  /* 0x00000005ff0b7e24 */ /* 0x000fe4000f8e00ff */
[----:B------:R-:W-:Y:S02]  /*15150*/  IMAD.MOV.U32 R8, RZ, RZ, 0x70 ;  /* 0x00000070ff087424 */ /* 0x000fe400078e00ff */
[----:B------:R-:W-:Y:S02]  /*15160*/  IMAD.MOV.U32 R12, RZ, RZ, 0x1 ;  /* 0x00000001ff0c7424 */ /* 0x000fe400078e00ff */
[----:B------:R-:W-:-:S07]  /*15170*/  IMAD.MOV.U32 R13, RZ, RZ, RZ ;  /* 0x000000ffff0d7224 */ /* 0x000fce00078e00ff */
[----:B------:R-:W-:-:S07]  /*15180*/  LEPC R20, `(.L_x_1303) ;  /* 0x000000001014794e */ /* 0x000fce0000000000 */
[----:B-1----:R-:W-:Y:S05]  /*15190*/  CALL.ABS.NOINC R2 ;  /* 0x0000000002007343 */ /* 0x002fea0003c00000 */
.L_x_1303:
[----:B------:R-:W-:Y:S05]  /*151a0*/  BSYNC B6 ;  /* 0x0000000000067941 */ /* 0x000fea0003800000 */
.L_x_1302:
        /* <DEDUP_REMOVED lines=9> */
[----:B-1----:R-:W-:Y:S02]  /*15240*/  IMAD.U32 R4, RZ, RZ, UR6 ;  /* 0x00000006ff047e24 */ /* 0x002fe4000f8e00ff */
[----:B0-----:R-:W-:Y:S02]  /*15250*/  IMAD.U32 R5, RZ, RZ, UR7 ;  /* 0x00000007ff057e24 */ /* 0x001fe4000f8e00ff */
[----:B------:R-:W-:Y:S02]  /*15260*/  IMAD.U32 R6, RZ, RZ, UR8 ;  /* 0x00000008ff067e24 */ /* 0x000fe4000f8e00ff */
[----:B------:R-:W-:-:S02]  /*15270*/  IMAD.U32 R7, RZ, RZ, UR9 ;  /* 0x00000009ff077e24 */ /* 0x000fc4000f8e00ff */
[----:B--2---:R-:W-:Y:S02]  /*15280*/  IMAD.U32 R10, RZ, RZ, UR4 ;  /* 0x00000004ff0a7e24 */ /* 0x004fe4000f8e00ff */
[----:B------:R-:W-:Y:S02]  /*15290*/  IMAD.U32 R11, RZ, RZ, UR5 ;  /* 0x00000005ff0b7e24 */ /* 0x000fe4000f8e00ff */
[----:B------:R-:W-:Y:S02]  /*152a0*/  IMAD.MOV.U32 R8, RZ, RZ, 0x70 ;  /* 0x00000070ff087424 */ /* 0x000fe400078e00ff */
[----:B------:R-:W-:Y:S02]  /*152b0*/  IMAD.MOV.U32 R12, RZ, RZ, 0x1 ;  /* 0x00000001ff0c7424 */ /* 0x000fe400078e00ff */
[----:B---3--:R-:W-:-:S07]  /*152c0*/  IMAD.MOV.U32 R13, RZ, RZ, RZ ;  /* 0x000000ffff0d7224 */ /* 0x008fce00078e00ff */
[----:B------:R-:W-:-:S07]  /*152d0*/  LEPC R20, `(.L_x_1306) ;  /* 0x000000001014794e */ /* 0x000fce0000000000 */
[----:B----4-:R-:W-:Y:S05]  /*152e0*/  CALL.ABS.NOINC R2 ;  /* 0x0000000002007343 */ /* 0x010fea0003c00000 */
.L_x_1306:
        /* <DEDUP_REMOVED lines=15> */
.L_x_1305:
[----:B------:R-:W-:Y:S05]  /*153e0*/  BSYNC B6 ;  /* 0x0000000000067941 */ /* 0x000fea0003800000 */
.L_x_1304:
[----:B------:R-:W3:Y:S01]  /*153f0*/  LDL R0, [R1+0xc] ;  /* 0x00000c0001007983 */ /* 0x000ee20000100800 */
[----:B------:R-:W-:Y:S02]  /*15400*/  ULDC.64 UR4, c[0x0][0x9f8] ;  /* 0x00027e0000047ab9 */ /* 0x000fe40000000a00 */
[----:B------:R-:W-:Y:S01]  /*15410*/  ISETP.NE.U32.AND P0, PT, RZ, UR4, PT ;  /* 0x00000004ff007c0c */ /* 0x000fe2000bf05070 */
[----:B------:R-:W4:Y:S03]  /*15420*/  LDL R17, [R1+0x30] ;  /* 0x0000300001117983 */ /* 0x000f260000100800 */
[----:B------:R-:W-:Y:S01]  /*15430*/  ISETP.NE.AND.EX P0, PT, RZ, UR5, PT, P0 ;  /* 0x00000005ff007c0c */ /* 0x000fe2000bf05300 */
[----:B------:R-:W-:-:S12]  /*15440*/  ULDC.64 UR4, c[0x0][0xa08] ;  /* 0x0002820000047ab9 */ /* 0x000fd80000000a00 */
[----:B------:R-:W5:Y:S01]  /*15450*/  @P0 LDC.64 R2, c[0x0][0x9f8] ;  /* 0x00027e00ff020b82 */ /* 0x000f620000000a00 */
[----:B---3--:R-:W-:Y:S02]  /*15460*/  IMAD.MOV.U32 R7, RZ, RZ, R0 ;  /* 0x000000ffff077224 */ /* 0x008fe400078e0000 */
[----:B-----5:R-:W-:-:S05]  /*15470*/  @P0 IMAD.WIDE R2, R0, 0x4, R2 ;  /* 0x0000000400020825 */ /* 0x020fca00078e0202 */
[----:B------:R3:W0:Y:S01]  /*15480*/  @P0 LDG.E R7, desc[UR52][R2.64] ;  /* 0x0000003402070981 */ /* 0x000622000c1e1900 */
[----:B----4-:R-:W-:Y:S01]  /*15490*/  VIADD R0, R17, 0xffffffff ;  /* 0xffffffff11007836 */ /* 0x010fe20000000000 */
[----:B---3--:R-:W3:Y:S02]  /*154a0*/  LDC.64 R2, c[0x0][0x418] ;  /* 0x00010600ff027b82 */ /* 0x008ee40000000a00 */
[----:B---3--:R-:W-:Y:S01]  /*154b0*/  LOP3.LUT P0, RZ, R2, UR4, RZ, 0xfc, !PT ;  /* 0x0000000402ff7c12 */ /* 0x008fe2000f80fcff */
[----:B------:R-:W-:-:S03]  /*154c0*/  UMOV UR4, 0xffffffff ;  /* 0xffffffff00047882 */ /* 0x000fc60000000000 */
[----:B------:R-:W-:Y:S02]  /*154d0*/  LOP3.LUT P0, RZ, R3, UR5, RZ, 0xfc, P0 ;  /* 0x0000000503ff7c12 */ /* 0x000fe4000800fcff */
[----:B0-----:R-:W-:Y:S01]  /*154e0*/  SHF.R.S32.HI R8, RZ, 0x1f, R7 ;  /* 0x0000001fff087819 */ /* 0x001fe20000011407 */
[----:B------:R0:W-:Y:S01]  /*154f0*/  STL [R1+0x8], R7 ;  /* 0x0000080701007387 */ /* 0x0001e20000100800 */
[----:B------:R-:W-:-:S03]  /*15500*/  SEL R17, R7, RZ, !P0 ;  /* 0x000000ff07117207 */ /* 0x000fc60004000000 */
[----:B------:R0:W-:Y:S01]  /*15510*/  STL [R1+0x1c], R8 ;  /* 0x00001c0801007387 */ /* 0x0001e20000100800 */
[----:B------:R-:W-:Y:S05]  /*15520*/  BRA.DIV UR4, `(.L_x_1307) ;  /* 0x0000004e04e07947 */ /* 0x000fea000b800000 */
[----:B-1----:R-:W1:Y:S02]  /*15530*/  S2R R4, SR_TID.X ;  /* 0x0000000000047919 */ /* 0x002e640000002100 */
[----:B-1----:R-:W-:-:S04]  /*15540*/  SHF.R.U32.HI R4, RZ, 0x5, R4 ;  /* 0x00000005ff047819 */ /* 0x002fc80000011604 */
[----:B------:R-:W-:-:S05]  /*15550*/  LOP3.LUT R4, R4, 0x3, RZ, 0xc0, !PT ;  /* 0x0000000304047812 */ /* 0x000fca00078ec0ff */
[----:B------:R1:W3:Y:S02]  /*15560*/  SHFL.IDX PT, R14, R4, RZ, 0x1f ;  /* 0x00001fff040e7589 */ /* 0x0002e400000e0000 */
.L_x_1410:
[----:B-1----:R-:W4:Y:S01]  /*15570*/  LDL.LU R4, [R1+0x18] ;  /* 0x0000180001047983 */ /* 0x002f220000300800 */
[----:B------:R-:W-:Y:S02]  /*15580*/  PLOP3.LUT P1, PT, PT, PT, PT, 0x8, 0x0 ;  /* 0x000000000000781c */ /* 0x000fe40003f2e170 */
[----:B---3--:R-:W-:Y:S01]  /*15590*/  ISETP.NE.AND P0, PT, R14, RZ, PT ;  /* 0x000000ff0e00720c */ /* 0x008fe20003f05270 */
[----:B------:R1:W-:Y:S01]  /*155a0*/  STL [R1+0x4], R0 ;  /* 0x0000040001007387 */ /* 0x0003e20000100800 */
[----:B----4-:R-:W-:-:S09]  /*155b0*/  LOP3.LUT R4, R4, 0xfffffffe, RZ, 0xc0, !PT ;  /* 0xfffffffe04047812 */ /* 0x010fd200078ec0ff */
[----:B------:R-:W-:-:S05]  /*155c0*/  @P1 LOP3.LUT R4, R4, 0x1, RZ, 0xfc, !PT ;  /* 0x0000000104041812 */ /* 0x000fca00078efcff */
[----:B------:R1:W-:Y:S01]  /*155d0*/  STL [R1+0x18], R4 ;  /* 0x0000180401007387 */ /* 0x0003e20000100800 */
[----:B------:R-:W-:Y:S05]  /*155e0*/  @P0 BRA `(.L_x_1308) ;  /* 0x0000000400200947 */ /* 0x000fea0003800000 */
[----:B------:R-:W-:-:S03]  /*155f0*/  UMOV UR4, 0xffffffff ;  /* 0xffffffff00047882 */ /* 0x000fc60000000000 */
[----:B------:R-:W-:Y:S05]  /*15600*/  BRA.DIV UR4, `(.L_x_1309) ;  /* 0x0000004e04dc7947 */ /* 0x000fea000b800000 */
[----:B------:R-:W-:-:S13]  /*15610*/  ELECT P6, URZ, PT ;  /* 0x00000000003f782f */ /* 0x000fda00038c0000 */
.L_x_1413:
[----:B------:R-:W-:Y:S05]  /*15620*/  @!P6 BRA `(.L_x_1308) ;  /* 0x000000040010e947 */ /* 0x000fea0003800000 */
[----:B------:R-:W-:-:S04]  /*15630*/  ISETP.NE.U32.AND P0, PT, R2, RZ, PT ;  /* 0x000000ff0200720c */ /* 0x000fc80003f05070 */
[----:B------:R-:W-:-:S13]  /*15640*/  ISETP.NE.AND.EX P0, PT, R3, RZ, PT, P0 ;  /* 0x000000ff0300720c */ /* 0x000fda0003f05300 */
[----:B------:R-:W-:Y:S05]  /*15650*/  @!P0 BRA `(.L_x_1310) ;  /* 0x0000000000508947 */ /* 0x000fea0003800000 */
[----:B------:R-:W3:Y:S01]  /*15660*/  LDC R6, c[0x0][0x43c] ;  /* 0x00010f00ff067b82 */ /* 0x000ee20000000800 */
[----:B------:R-:W-:Y:S01]  /*15670*/  IMAD.MOV.U32 R9, RZ, RZ, R0 ;  /* 0x000000ffff097224 */ /* 0x000fe200078e0000 */
[----:B------:R-:W-:-:S03]  /*15680*/  ULDC.64 UR4, c[0x0][0x428] ;  /* 0x00010a0000047ab9 */ /* 0x000fc60000000a00 */
[----:B-1----:R-:W-:Y:S01]  /*15690*/  IMAD.MOV.U32 R0, RZ, RZ, R9 ;  /* 0x000000ffff007224 */ /* 0x002fe200078e0009 */
[----:B---3--:R-:W-:-:S13]  /*156a0*/  ISETP.NE.AND P0, PT, R6, 0x1, PT ;  /* 0x000000010600780c */ /* 0x008fda0003f05270 */
[----:B------:R-:W1:Y:S02]  /*156b0*/  @P0 LDC.64 R4, c[0x0][0x440] ;  /* 0x00011000ff040b82 */ /* 0x000e640000000a00 */
[----:B-1----:R-:W-:-:S05]  /*156c0*/  @P0 IMAD.HI.U32 R4, R9, R4, RZ ;  /* 0x0000000409040227 */ /* 0x002fca00078e00ff */
        /* <DEDUP_REMOVED lines=13> */
.L_x_1310:
[----:B---3--:R-:W3:Y:S01]  /*157a0*/  LDL R2, [R1+0x10] ;  /* 0x0000100001027983 */ /* 0x008ee20000100800 */
[----:B-1----:R-:W-:Y:S01]  /*157b0*/  IMAD R0, R19, 0x8, R18 ;  /* 0x0000000813007824 */ /* 0x002fe200078e0212 */
[----:B---3--:R-:W-:-:S04]  /*157c0*/  SHF.L.U32 R2, R2, 0x1f, RZ ;  /* 0x0000001f02027819 */ /* 0x008fc800000006ff */
[----:B------:R-:W1:Y:S02]  /*157d0*/  SYNCS.PHASECHK.TRANS64.TRYWAIT P0, [R0+URZ+0x28840], R2 ;  /* 0x02884002000075a7 */ /* 0x000e64000800017f */
[----:B-1----:R-:W-:Y:S05]  /*157e0*/  @!P0 BRA `(.L_x_1311) ;  /* 0x0000004c00848947 */ /* 0x002fea0003800000 */
.L_x_1414:
[----:B------:R-:W3:Y:S02]  /*157f0*/  S2R R3, SR_TID.X ;  /* 0x0000000000037919 */ /* 0x000ee40000002100 */
[----:B---3--:R-:W-:-:S04]  /*15800*/  LOP3.LUT R3, R3, 0x7f, RZ, 0xc0, !PT ;  /* 0x0000007f03037812 */ /* 0x008fc800078ec0ff */
[----:B------:R-:W-:-:S13]  /*15810*/  ISETP.NE.AND P0, PT, R3, RZ, PT ;  /* 0x000000ff0300720c */ /* 0x000fda0003f05270 */
        /* <DEDUP_REMOVED lines=8> */
.L_x_1312:
[----:B------:R-:W3:Y:S04]  /*158a0*/  LDL R4, [R1+0x4] ;  /* 0x0000040001047983 */ /* 0x000ee80000100800 */
[----:B------:R-:W4:Y:S04]  /*158b0*/  LDL R3, [R1+0x14] ;  /* 0x0000140001037983 */ /* 0x000f280000100800 */
[----:B-1----:R-:W2:Y:S01]  /*158c0*/  LDL.LU R2, [R1+0x18] ;  /* 0x0000180001027983 */ /* 0x002ea20000300800 */
        /* <DEDUP_REMOVED lines=14> */
[----:B---3--:R-:W-:Y:S02]  /*159b0*/  R2UR UR11, R4 ;  /* 0x00000000040b72ca */ /* 0x008fe400000e0000 */
[----:B----4-:R-:W-:Y:S02]  /*159c0*/  R2UR UR5, R3 ;  /* 0x00000000030572ca */ /* 0x010fe400000e0000 */
[----:B--2---:R-:W-:-:S04]  /*159d0*/  LOP3.LUT R2, R2, 0xfffffffe, RZ, 0xc0, !PT ;  /* 0xfffffffe02027812 */ /* 0x004fc800078ec0ff */
[----:B------:R-:W-:-:S07]  /*159e0*/  @P0 LOP3.LUT R2, R2, 0x1, RZ, 0xfc, !PT ;  /* 0x0000000102020812 */ /* 0x000fce00078efcff */
[----:B------:R-:W-:Y:S01]  /*159f0*/  ULEA UR11, UR11, UR5, 0x7 ;  /* 0x000000050b0b7291 */ /* 0x000fe2000f8e383f */
[----:B------:R3:W-:Y:S01]  /*15a00*/  STL [R1+0x18], R2 ;  /* 0x0000180201007387 */ /* 0x0007e20000100800 */
[----:B------:R-:W-:-:S09]  /*15a10*/  UIADD3.X UR5, URZ, UR39, URZ, UP0, !UPT ;  /* 0x000000273f057290 */ /* 0x000fd200087fe43f */
[----:B------:R1:W-:Y:S02]  /*15a20*/  UTMALDG.4D [UR8], [UR4], desc[UR6] ;  /* 0x00000608040075b4 */ /* 0x0003e40008019000 */
[----:B-1----:R-:W-:Y:S01]  /*15a30*/  UMOV UR8, UR14 ;  /* 0x0000000e00087c82 */ /* 0x002fe20008000000 */
[----:B------:R-:W-:Y:S02]  /*15a40*/  UMOV UR10, UR15 ;  /* 0x0000000f000a7c82 */ /* 0x000fe40008000000 */
[----:B------:R3:W-:Y:S02]  /*15a50*/  UTMALDG.4D [UR8], [UR4], desc[UR6] ;  /* 0x00000608040075b4 */ /* 0x0007e40008019000 */
[----:B---3--:R-:W-:Y:S01]  /*15a60*/  NOP ;  /* 0x0000000000007918 */ /* 0x008fe20000000000 */
.L_x_1308:
[----:B------:R-:W1:Y:S01]  /*15a70*/  LDL.LU R3, [R1+0x3c] ;  /* 0x00003c0001037983 */ /* 0x000e620000300800 */
[----:B------:R-:W-:Y:S05]  /*15a80*/  WARPSYNC.ALL ;  /* 0x0000000000007948 */ /* 0x000fea0003800000 */
[----:B------:R-:W-:Y:S01]  /*15a90*/  ULDC.64 UR4, c[0x0][0x298] ;  /* 0x0000a60000047ab9 */ /* 0x000fe20000000a00 */
[----:B------:R-:W-:Y:S01]  /*15aa0*/  BSSY B6, `(.L_x_1313) ;  /* 0x000001c000067945 */ /* 0x000fe20003800000 */
[----:B------:R-:W-:Y:S01]  /*15ab0*/  BAR.SYNC.DEFER_BLOCKING 0x8, 0x180 ;  /* 0x0206000000007b1d */ /* 0x000fe20000010000 */
[----:B-1----:R-:W-:Y:S01]  /*15ac0*/  SHF.R.S32.HI R0, RZ, 0x1f, R3 ;  /* 0x0000001fff007819 */ /* 0x002fe20000011403 */
[----:B------:R-:W-:-:S04]  /*15ad0*/  IMAD.WIDE.U32 R4, R3, UR4, RZ ;  /* 0x0000000403047c25 */ /* 0x000fc8000f8e00ff */
[----:B------:R-:W-:Y:S01]  /*15ae0*/  IMAD R2, R0, UR4, RZ ;  /* 0x0000000400027c24 */ /* 0x000fe2000f8e02ff */
[----:B------:R1:W-:Y:S01]  /*15af0*/  STL.64 [R1+0x48], R4 ;  /* 0x0000480401007387 */ /* 0x0003e20000100a00 */
[----:B------:R-:W-:Y:S02]  /*15b00*/  VIADD R0, R18, 0x10400 ;  /* 0x0001040012007836 */ /* 0x000fe40000000000 */
[----:B------:R-:W-:-:S03]  /*15b10*/  IMAD R2, R3, UR5, R2 ;  /* 0x0000000503027c24 */ /* 0x000fc6000f8e0202 */
[----:B------:R-:W-:Y:S01]  /*15b20*/  LOP3.LUT P0, RZ, R0, 0x3ff, RZ, 0xc0, !PT ;  /* 0x000003ff00ff7812 */ /* 0x000fe2000780c0ff */
[----:B------:R-:W-:-:S05]  /*15b30*/  IMAD.IADD R0, R5, 0x1, R2 ;  /* 0x0000000105007824 */ /* 0x000fca00078e0202 */
[----:B------:R1:W-:Y:S07]  /*15b40*/  STL [R1+0x3c], R0 ;  /* 0x00003c0001007387 */ /* 0x0003ee0000100800 */
[----:B------:R-:W-:Y:S05]  /*15b50*/  @!P0 BRA `(.L_x_1314) ;  /* 0x0000000000408947 */ /* 0x000fea0003800000 */
[----:B------:R-:W-:Y:S01]  /*15b60*/  MOV R2, 0x0 ;  /* 0x0000000000027802 */ /* 0x000fe20000000f00 */
[----:B------:R-:W-:Y:S01]  /*15b70*/  ULDC.64 UR4, c[0x4][0xa0] ;  /* 0x0100280000047ab9 */ /* 0x000fe20000000a00 */
[----:B------:R-:W-:Y:S01]  /*15b80*/  ULDC.64 UR6, c[0x4][0xa8] ;  /* 0x01002a0000067ab9 */ /* 0x000fe20000000a00 */
[----:B------:R-:W-:Y:S01]  /*15b90*/  ULDC.64 UR8, c[0x4][0x20] ;  /* 0x0100080000087ab9 */ /* 0x000fe20000000a00 */
[----:B-1----:R-:W-:Y:S02]  /*15ba0*/  IMAD.U32 R4, RZ, RZ, UR4 ;  /* 0x00000004ff047e24 */ /* 0x002fe4000f8e00ff */
[----:B------:R-:W1:Y:S01]  /*15bb0*/  LDC.64 R2, c[0x4][R2] ;  /* 0x0100000002027b82 */ /* 0x000e620000000a00 */
[----:B------:R-:W-:Y:S02]  /*15bc0*/  IMAD.U32 R5, RZ, RZ, UR5 ;  /* 0x00000005ff057e24 */ /* 0x000fe4000f8e00ff */
[----:B------:R-:W-:Y:S02]  /*15bd0*/  IMAD.U32 R6, RZ, RZ, UR6 ;  /* 0x00000006ff067e24 */ /* 0x000fe4000f8e00ff */
[----:B0-----:R-:W-:-:S02]  /*15be0*/  IMAD.U32 R7, RZ, RZ, UR7 ;  /* 0x00000007ff077e24 */ /* 0x001fc4000f8e00ff */
[----:B--2---:R-:W-:Y:S02]  /*15bf0*/  IMAD.U32 R10, RZ, RZ, UR8 ;  /* 0x00000008ff0a7e24 */ /* 0x004fe4000f8e00ff */
[----:B------:R-:W-:Y:S02]  /*15c00*/  IMAD.U32 R11, RZ, RZ, UR9 ;  /* 0x00000009ff0b7e24 */ /* 0x000fe4000f8e00ff */
[----:B------:R-:W-:Y:S02]  /*15c10*/  IMAD.MOV.U32 R8, RZ, RZ, 0x70 ;  /* 0x00000070ff087424 */ /* 0x000fe400078e00ff */
[----:B------:R-:W-:Y:S02]  /*15c20*/  IMAD.MOV.U32 R12, RZ, RZ, 0x1 ;  /* 0x00000001ff0c7424 */ /* 0x000fe400078e00ff */
[----:B------:R-:W-:-:S07]  /*15c30*/  IMAD.MOV.U32 R13, RZ, RZ, RZ ;  /* 0x000000ffff0d7224 */ /* 0x000fce00078e00ff */
[----:B------:R-:W-:-:S07]  /*15c40*/  LEPC R20, `(.L_x_1314) ;  /* 0x000000001014794e */ /* 0x000fce0000000000 */
[----:B-1----:R-:W-:Y:S05]  /*15c50*/  CALL.ABS.NOINC R2 ;  /* 0x0000000002007343 */ /* 0x002fea0003c00000 */
.L_x_1314:
[----:B------:R-:W-:Y:S05]  /*15c60*/  BSYNC B6 ;  /* 0x0000000000067941 */ /* 0x000fea0003800000 */
.L_x_1313:
[----:B-1----:R-:W3:Y:S01]  /*15c70*/  LDL.LU R0, [R1+0x3c] ;  /* 0x00003c0001007983 */ /* 0x002ee20000300800 */
[----:B------:R-:W-:Y:S01]  /*15c80*/  ULDC.64 UR6, c[0x0][0xa00] ;  /* 0x0002800000067ab9 */ /* 0x000fe20000000a00 */
[----:B0-----:R-:W0:Y:S01]  /*15c90*/  LDC R7, c[0x0][0x448] ;  /* 0x00011200ff077b82 */ /* 0x001e220000000800 */
[----:B------:R-:W-:Y:S01]  /*15ca0*/  ULDC.64 UR4, c[0x0][0x2d8] ;  /* 0x0000b60000047ab9 */ /* 0x000fe20000000a00 */
[----:B------:R-:W3:Y:S04]  /*15cb0*/  LDL.LU.64 R2, [R1+0x48] ;  /* 0x0000480001027983 */ /* 0x000ee80000300a00 */
[----:B------:R-:W4:Y:S04]  /*15cc0*/  LDL R5, [R1+0xc] ;  /* 0x00000c0001057983 */ /* 0x000f280000100800 */
[----:B------:R-:W2:Y:S01]  /*15cd0*/  LDL R8, [R1+0x28] ;  /* 0x0000280001087983 */ /* 0x000ea20000100800 */
[----:B------:R-:W-:-:S04]  /*15ce0*/  ISETP.NE.U32.AND P0, PT, RZ, UR6, PT ;  /* 0x00000006ff007c0c */ /* 0x000fc8000bf05070 */
[----:B------:R-:W-:Y:S01]  /*15cf0*/  ISETP.NE.AND.EX P0, PT, RZ, UR7, PT, P0 ;  /* 0x00000007ff007c0c */ /* 0x000fe2000bf05300 */
[----:B------:R-:W1:Y:S01]  /*15d00*/  S2R R9, SR_TID.X ;  /* 0x0000000000097919 */ /* 0x000e620000002100 */
[----:B------:R-:W-:Y:S01]  /*15d10*/  ULDC.64 UR6, c[0x0][0x280] ;  /* 0x0000a00000067ab9 */ /* 0x000fe20000000a00 */
[----:B-1----:R-:W-:Y:S02]  /*15d20*/  IMAD.SHL.U32 R9, R9, 0x10, RZ ;  /* 0x0000001009097824 */ /* 0x002fe400078e00ff */
[----:B---3--:R-:W-:Y:S01]  /*15d30*/  IMAD.MOV.U32 R3, RZ, RZ, R0 ;  /* 0x000000ffff037224 */ /* 0x008fe200078e0000 */
[----:B----4-:R-:W-:-:S04]  /*15d40*/  SHF.R.S32.HI R0, RZ, 0x1f, R5 ;  /* 0x0000001fff007819 */ /* 0x010fc80000011405 */
[----:B------:R-:W-:Y:S02]  /*15d50*/  SEL R4, R0, RZ, !P0 ;  /* 0x000000ff00047207 */ /* 0x000fe40004000000 */
[----:B------:R-:W-:Y:S02]  /*15d60*/  SEL R0, R5, RZ, !P0 ;  /* 0x000000ff05007207 */ /* 0x000fe40004000000 */
[----:B------:R-:W1:Y:S01]  /*15d70*/  S2R R5, SR_TID.X ;  /* 0x0000000000057919 */ /* 0x000e620000002100 */
[----:B0-----:R-:W-:Y:S01]  /*15d80*/  ISETP.NE.AND P0, PT, R7, 0x1, PT ;  /* 0x000000010700780c */ /* 0x001fe20003f05270 */
[----:B------:R-:W-:-:S04]  /*15d90*/  IMAD.WIDE.U32 R2, R16, UR4, R2 ;  /* 0x0000000410027c25 */ /* 0x000fc8000f8e0002 */
[----:B------:R-:W-:Y:S01]  /*15da0*/  IMAD R3, R16, UR5, R3 ;  /* 0x0000000510037c24 */ /* 0x000fe2000f8e0203 */
[----:B------:R-:W-:Y:S02]  /*15db0*/  ULDC.64 UR4, c[0x0][0x2e0] ;  /* 0x0000b80000047ab9 */ /* 0x000fe40000000a00 */
[----:B------:R-:W-:-:S05]  /*15dc0*/  IMAD R4, R4, UR4, RZ ;  /* 0x0000000404047c24 */ /* 0x000fca000f8e02ff */
[----:B------:R-:W0:Y:S01]  /*15dd0*/  @P0 LDC R6, c[0x0][0x450] ;  /* 0x00011400ff060b82 */ /* 0x000e220000000800 */
[----:B-1----:R-:W-:-:S04]  /*15de0*/  LOP3.LUT R5, R5, 0x7f, RZ, 0xc0, !PT ;  /* 0x0000007f05057812 */ /* 0x002fc800078ec0ff */
[----:B------:R-:W-:-:S04]  /*15df0*/  SHF.R.U32.HI R5, RZ, 0x3, R5 ;  /* 0x00000003ff057819 */ /* 0x000fc80000011605 */
[----:B------:R-:W-:Y:S02]  /*15e00*/  LOP3.LUT R9, R5, 0x70, R9, 0xf8, !PT ;  /* 0x0000007005097812 */ /* 0x000fe400078ef809 */
[----:B------:R-:W1:Y:S01]  /*15e10*/  @P0 LDC R5, c[0x0][0x44c] ;  /* 0x00011300ff050b82 */ /* 0x000e620000000800 */
[----:B------:R-:W-:-:S04]  /*15e20*/  IMAD.WIDE.U32 R2, R0, UR4, R2 ;  /* 0x0000000400027c25 */ /* 0x000fc8000f8e0002 */
[----:B------:R-:W-:Y:S01]  /*15e30*/  IMAD R0, R0, UR5, R4 ;  /* 0x0000000500007c24 */ /* 0x000fe2000f8e0204 */
[----:B------:R-:W-:Y:S01]  /*15e40*/  ULDC.64 UR4, c[0x0][0x2d0] ;  /* 0x0000b40000047ab9 */ /* 0x000fe20000000a00 */
[----:B--2---:R-:W-:Y:S02]  /*15e50*/  IMAD.IADD R4, R9, 0x1, R8 ;  /* 0x0000000109047824 */ /* 0x004fe400078e0208 */
[----:B------:R-:W2:Y:S01]  /*15e60*/  S2R R9, SR_TID.X ;  /* 0x0000000000097919 */ /* 0x000ea20000002100 */
[----:B------:R-:W-:Y:S02]  /*15e70*/  IMAD.IADD R3, R3, 0x1, R0 ;  /* 0x0000000103037824 */ /* 0x000fe400078e0200 */
[----:B------:R-:W-:Y:S02]  /*15e80*/  IMAD.MOV.U32 R0, RZ, RZ, R4 ;  /* 0x000000ffff007224 */ /* 0x000fe400078e0004 */
[----:B-1----:R-:W-:-:S05]  /*15e90*/  @P0 IMAD.HI.U32 R5, R4, R5, RZ ;  /* 0x0000000504050227 */ /* 0x002fca00078e00ff */
[----:B0-----:R-:W-:-:S05]  /*15ea0*/  @P0 SHF.R.U32.HI R0, RZ, R6, R5 ;  /* 0x00000006ff000219 */ /* 0x001fca0000011605 */
[----:B------:R-:W-:-:S04]  /*15eb0*/  IMAD.MOV R5, RZ, RZ, -R0 ;  /* 0x000000ffff057224 */ /* 0x000fc800078e0a00 */
[----:B------:R-:W-:Y:S01]  /*15ec0*/  IMAD R4, R7, R5, R4 ;  /* 0x0000000507047224 */ /* 0x000fe200078e0204 */
[----:B------:R-:W-:Y:S01]  /*15ed0*/  SHF.R.S32.HI R5, RZ, 0x1f, R0 ;  /* 0x0000001fff057819 */ /* 0x000fe20000011400 */
[----:B------:R-:W-:-:S04]  /*15ee0*/  IMAD.WIDE.U32 R2, R0, UR4, R2 ;  /* 0x0000000400027c25 */ /* 0x000fc8000f8e0002 */
[----:B------:R-:W-:Y:S02]  /*15ef0*/  IMAD R5, R5, UR4, RZ ;  /* 0x0000000405057c24 */ /* 0x000fe4000f8e02ff */
[----:B--2---:R-:W-:Y:S02]  /*15f00*/  IMAD.SHL.U32 R9, R9, 0x8, RZ ;  /* 0x0000000809097824 */ /* 0x004fe400078e00ff */
[----:B------:R-:W-:Y:S01]  /*15f10*/  IMAD R0, R0, UR5, R5 ;  /* 0x0000000500007c24 */ /* 0x000fe2000f8e0205 */
[----:B------:R-:W-:Y:S02]  /*15f20*/  ULDC.64 UR4, c[0x0][0x2c8] ;  /* 0x0000b20000047ab9 */ /* 0x000fe40000000a00 */
[----:B------:R-:W-:Y:S01]  /*15f30*/  LOP3.LUT R9, R9, 0x38, RZ, 0xc0, !PT ;  /* 0x0000003809097812 */ /* 0x000fe200078ec0ff */
[----:B------:R-:W-:Y:S01]  /*15f40*/  IMAD.IADD R3, R3, 0x1, R0 ;  /* 0x0000000103037824 */ /* 0x000fe200078e0200 */
[----:B------:R-:W-:Y:S02]  /*15f50*/  SHF.R.S32.HI R0, RZ, 0x1f, R4 ;  /* 0x0000001fff007819 */ /* 0x000fe40000011404 */
[----:B------:R-:W-:Y:S01]  /*15f60*/  LOP3.LUT R9, R9, 0x40, RZ, 0xfc, !PT ;  /* 0x0000004009097812 */ /* 0x000fe200078efcff */
        /* <DEDUP_REMOVED lines=15> */
[----:B------:R-:W0:Y:S01]  /*16060*/  S2R R6, SR_TID.X ;  /* 0x0000000000067919 */ /* 0x000e220000002100 */
[----:B------:R-:W2:Y:S01]  /*16070*/  LDL.LU R11, [R1+0x28] ;  /* 0x00002800010b7983 */ /* 0x000ea20000300800 */
[----:B0-----:R-:W-:-:S04]  /*16080*/  LOP3.LUT R6, R6, 0x7f, RZ, 0xc0, !PT ;  /* 0x0000007f06067812 */ /* 0x001fc800078ec0ff */
[----:B------:R-:W-:Y:S02]  /*16090*/  SHF.R.U32.HI R8, RZ, 0x3, R6 ;  /* 0x00000003ff087819 */ /* 0x000fe40000011606 */
[----:B------:R-:W3:Y:S03]  /*160a0*/  LDL.LU R6, [R1+0x2c] ;  /* 0x00002c0001067983 */ /* 0x000ee60000300800 */
[----:B--2---:R-:W-:-:S04]  /*160b0*/  IMAD.IADD R0, R8, 0x1, R11 ;  /* 0x0000000108007824 */ /* 0x004fc800078e020b */
[----:B------:R-:W-:Y:S02]  /*160c0*/  VIADD R5, R0, 0x10 ;  /* 0x0000001000057836 */ /* 0x000fe40000000000 */
[----:B---3--:R-:W-:Y:S02]  /*160d0*/  IMAD R2, R6, R7, RZ ;  /* 0x0000000706027224 */ /* 0x008fe400078e02ff */
[----:B------:R-:W0:Y:S04]  /*160e0*/  SHFL.IDX PT, R7, R4, RZ, 0x181f ;  /* 0x00181fff04077589 */ /* 0x000e2800000e0000 */
[----:B------:R-:W1:Y:S01]  /*160f0*/  SHFL.IDX PT, R6, R3, RZ, 0x181f ;  /* 0x00181fff03067589 */ /* 0x000e6200000e0000 */
[-C--:B------:R-:W-:Y:S02]  /*16100*/  ISETP.GE.AND P4, PT, R0, R2.reuse, PT ;  /* 0x000000020000720c */ /* 0x080fe40003f86270 */
[----:B------:R-:W-:-:S02]  /*16110*/  ISETP.GE.AND P2, PT, R5, R2, PT ;  /* 0x000000020500720c */ /* 0x000fc40003f46270 */
[----:B------:R-:W2:Y:S04]  /*16120*/  SHFL.IDX PT, R5, R4, 0x1, 0x181f ;  /* 0x00381f0004057f89 */ /* 0x000ea800000e0000 */
[----:B------:R-:W3:Y:S05]  /*16130*/  SHFL.IDX PT, R8, R3, 0x1, 0x181f ;  /* 0x00381f0003087f89 */ /* 0x000eea00000e0000 */
[----:B0-----:R-:W-:-:S05]  /*16140*/  @!P4 LEA R7, P3, R10, R7, 0x1 ;  /* 0x000000070a07c211 */ /* 0x001fca00078608ff */
[----:B-1----:R-:W-:-:S05]  /*16150*/  @!P4 IMAD.X R6, RZ, RZ, R6, P3 ;  /* 0x000000ffff06c224 */ /* 0x002fca00018e0606 */
[----:B------:R-:W-:-:S04]  /*16160*/  @!P4 LOP3.LUT R7, R7, R6, RZ, 0x3c, !PT ;  /* 0x000000060707c212 */ /* 0x000fc800078e3cff */
[----:B------:R-:W-:-:S04]  /*16170*/  @!P4 LOP3.LUT R6, R7, R6, RZ, 0x3c, !PT ;  /* 0x000000060706c212 */ /* 0x000fc800078e3cff */
[----:B------:R-:W-:-:S05]  /*16180*/  @!P4 LOP3.LUT R7, R7, R6, RZ, 0x3c, !PT ;  /* 0x000000060707c212 */ /* 0x000fca00078e3cff */
[----:B-----5:R-:W-:Y:S04]  /*16190*/  @!P4 LDGSTS.E.BYPASS.LTC128B.128 [R9+0x10400], desc[UR52][R6.64], !P0 ;  /* 0x104000000609cfae */ /* 0x020fe8000c101d74 */
[----:B------:R2:W-:Y:S02]  /*161a0*/  @!P4 LDGSTS.E.BYPASS.LTC128B.128 [R9+0x14400], desc[UR52][R6.64+0x80], !P1 ;  /* 0x144000800609cfae */ /* 0x0005e4000c901d74 */
[----:B--2---:R-:W-:-:S05]  /*161b0*/  @!P2 LEA R7, P3, R10, R5, 0x1 ;  /* 0x000000050a07a211 */ /* 0x004fca00078608ff */
[----:B---3--:R-:W-:-:S05]  /*161c0*/  @!P2 IMAD.X R6, RZ, RZ, R8, P3 ;  /* 0x000000ffff06a224 */ /* 0x008fca00018e0608 */
[----:B------:R-:W-:-:S04]  /*161d0*/  @!P2 LOP3.LUT R7, R7, R6, RZ, 0x3c, !PT ;  /* 0x000000060707a212 */ /* 0x000fc800078e3cff */
[----:B------:R-:W-:Y:S01]  /*161e0*/  @!P2 LOP3.LUT R6, R7, R6, RZ, 0x3c, !PT ;  /* 0x000000060706a212 */ /* 0x000fe200078e3cff */
[----:B------:R-:W-:-:S03]  /*161f0*/  VIADD R5, R0, 0x20 ;  /* 0x0000002000057836 */ /* 0x000fc60000000000 */
        /* <DEDUP_REMOVED lines=54> */
.L_x_1431:
[----:B------:R-:W-:Y:S01]  /*16560*/  VIADD R0, R0, 0x70 ;  /* 0x0000007000007836 */ /* 0x000fe20000000000 */
[----:B------:R-:W-:Y:S04]  /*16570*/  BSSY B0, `(.L_x_1316) ;  /* 0x000000a000007945 */ /* 0x000fe80003800000 */
[----:B------:R-:W-:-:S13]  /*16580*/  ISETP.GE.AND P2, PT, R0, R2, PT ;  /* 0x000000020000720c */ /* 0x000fda0003f46270 */
[----:B------:R-:W-:Y:S05]  /*16590*/  @P2 BRA `(.L_x_1317) ;  /* 0x00000000001c2947 */ /* 0x000fea0003800000 */
[----:B--2---:R-:W-:-:S05]  /*165a0*/  LEA R2, P2, R10, R3, 0x1 ;  /* 0x000000030a027211 */ /* 0x004fca00078408ff */
[----:B01----:R-:W-:-:S05]  /*165b0*/  IMAD.X R3, RZ, RZ, R5, P2 ;  /* 0x000000ffff037224 */ /* 0x003fca00010e0605 */
[----:B------:R-:W-:Y:S01]  /*165c0*/  @!PT LDS RZ, [RZ] ;  /* 0x00000000fffff984 */ /* 0x000fe20000000800 */
[----:B------:R-:W-:Y:S01]  /*165d0*/  @!PT LDS RZ, [RZ] ;  /* 0x00000000fffff984 */ /* 0x000fe20000000800 */
[----:B------:R-:W-:Y:S01]  /*165e0*/  @!PT LDS RZ, [RZ] ;  /* 0x00000000fffff984 */ /* 0x000fe20000000800 */
[----:B------:R3:W-:Y:S04]  /*165f0*/  LDGSTS.E.BYPASS.LTC128B.128 [R9+0x13c00], desc[UR52][R2.64], !P0 ;  /* 0x13c0000002097fae */ /* 0x0007e8000c101d74 */
[----:B------:R3:W-:Y:S02]  /*16600*/  LDGSTS.E.BYPASS.LTC128B.128 [R9+0x17c00], desc[UR52][R2.64+0x80], !P1 ;  /* 0x17c0008002097fae */ /* 0x0007e4000c901d74 */
.L_x_1317:
[----:B------:R-:W-:Y:S05]  /*16610*/  BSYNC B0 ;  /* 0x0000000000007941 */ /* 0x000fea0003800000 */
.L_x_1316:
[----:B------:R-:W-:Y:S01]  /*16620*/  NOP ;  /* 0x0000000000007918 */ /* 0x000fe20000000000 */
[----:B------:R-:W-:Y:S01]  /*16630*/  PLOP3.LUT P0, PT, PT, PT, PT, 0x80, 0x0 ;  /* 0x000000000000781c */ /* 0x000fe20003f0f070 */
[----:B0-----:R-:W-:-:S12]  /*16640*/  VIADD R6, R18, 0x28800 ;  /* 0x0002880012067836 */ /* 0x001fd80000000000 */
.L_x_1318:
        /* <DEDUP_REMOVED lines=18> */
.L_x_1432:
[----:B------:R-:W-:Y:S05]  /*16770*/  BSYNC B0 ;  /* 0x0000000000007941 */ /* 0x000fea0003800000 */
.L_x_1319:
[----:B------:R-:W0:Y:S04]  /*16780*/  LDL R2, [R1+0x30] ;  /* 0x0000300001027983 */ /* 0x000e280000100800 */
[----:B------:R-:W3:Y:S01]  /*16790*/  LDL R4, [R1+0x20] ;  /* 0x0000200001047983 */ /* 0x000ee20000100800 */
[----:B------:R-:W-:Y:S01]  /*167a0*/  BSSY B0, `(.L_x_1321) ;  /* 0x00001eb000007945 */ /* 0x000fe20003800000 */
[----:B0-----:R-:W-:-:S05]  /*167b0*/  VIADD R0, R2, 0xfffffffe ;  /* 0xfffffffe02007836 */ /* 0x001fca0000000000 */
[----:B---3--:R-:W-:-:S13]  /*167c0*/  ISETP.GE.AND P0, PT, R0, R4, PT ;  /* 0x000000040000720c */ /* 0x008fda0003f06270 */
[----:B------:R-:W-:Y:S05]  /*167d0*/  @!P0 BRA `(.L_x_1322) ;  /* 0x0000001c009c8947 */ /* 0x000fea0003800000 */
[----:B------:R-:W3:Y:S04]  /*167e0*/  LDL.LU R2, [R1+0x50] ;  /* 0x0000500001027983 */ /* 0x000ee80000300800 */
[----:B------:R-:W4:Y:S04]  /*167f0*/  LDL.LU R8, [R1+0x38] ;  /* 0x0000380001087983 */ /* 0x000f280000300800 */
[----:B--2---:R-:W2:Y:S04]  /*16800*/  LDL.LU R3, [R1+0x54] ;  /* 0x0000540001037983 */ /* 0x004ea80000300800 */
[----:B------:R-:W5:Y:S04]  /*16810*/  LDL.LU R7, [R1+0x34] ;  /* 0x0000340001077983 */ /* 0x000f680000300800 */
[----:B-1----:R-:W5:Y:S01]  /*16820*/  LDL.LU R5, [R1+0x58] ;  /* 0x0000580001057983 */ /* 0x002f620000300800 */
[----:B------:R-:W-:Y:S01]  /*16830*/  LOP3.LUT R11, RZ, R4, RZ, 0x33, !PT ;  /* 0x00000004ff0b7212 */ /* 0x000fe200078e33ff */
[----:B------:R-:W-:Y:S01]  /*16840*/  BSSY B2, `(.L_x_1323) ;  /* 0x00000aa000027945 */ /* 0x000fe20003800000 */
[----:B---3--:R-:W-:-:S04]  /*16850*/  VIADD R2, R2, 0x1 ;  /* 0x0000000102027836 */ /* 0x008fc80000000000 */
[----:B----4-:R-:W-:Y:S01]  /*16860*/  IMAD R2, R2, R8, RZ ;  /* 0x0000000802027224 */ /* 0x010fe200078e02ff */
[----:B--2---:R-:W-:-:S04]  /*16870*/  LOP3.LUT R3, RZ, R3, RZ, 0x33, !PT ;  /* 0x00000003ff037212 */ /* 0x004fc800078e33ff */
[----:B------:R-:W-:-:S04]  /*16880*/  LOP3.LUT R2, RZ, R2, RZ, 0x33, !PT ;  /* 0x00000002ff027212 */ /* 0x000fc800078e33ff */
[----:B-----5:R-:W-:Y:S02]  /*16890*/  VIADDMNMX R2, R2, -R7, R3, !PT ;  /* 0x8000000702027246 */ /* 0x020fe40007800103 */
[----:B------:R-:W-:-:S04]  /*168a0*/  LOP3.LUT R7, RZ, R5, RZ, 0x33, !PT ;  /* 0x00000005ff077212 */ /* 0x000fc800078e33ff */
[----:B------:R-:W-:-:S04]  /*168b0*/  VIMNMX R7, R2, R7, !PT ;  /* 0x0000000702077248 */ /* 0x000fc80007fe0100 */
[----:B------:R-:W-:Y:S02]  /*168c0*/  VIADDMNMX R11, R7, 0x2, R11, !PT ;  /* 0x00000002070b7846 */ /* 0x000fe4000780010b */
[----:B------:R-:W-:-:S05]  /*168d0*/  LOP3.LUT R2, RZ, R7, RZ, 0x33, !PT ;  /* 0x00000007ff027212 */ /* 0x000fca00078e33ff */
        /* <DEDUP_REMOVED lines=38> */
.L_x_1327:
[----:B------:R-:W-:Y:S01]  /*16b40*/  IMAD R3, R8, 0x8, R18 ;  /* 0x0000000808037824 */ /* 0x000fe200078e0212 */
[----:B------:R-:W-:Y:S01]  /*16b50*/  SHF.L.U32 R2, R10, 0x1f, RZ ;  /* 0x0000001f0a027819 */ /* 0x000fe200000006ff */
[----:B------:R-:W-:Y:S03]  /*16b60*/  BSSY B3, `(.L_x_1328) ;  /* 0x0000003000037945 */ /* 0x000fe60003800000 */
[----:B------:R-:W1:Y:S02]  /*16b70*/  SYNCS.PHASECHK.TRANS64.TRYWAIT P0, [R3+URZ+0x28840], R2 ;  /* 0x02884002030075a7 */ /* 0x000e64000800017f */
[----:B-1----:R-:W-:Y:S05]  /*16b80*/  @!P0 BRA `(.L_x_1329) ;  /* 0x0000004400808947 */ /* 0x002fea0003800000 */
.L_x_1433:
[----:B------:R-:W-:Y:S05]  /*16b90*/  BSYNC B3 ;  /* 0x0000000000037941 */ /* 0x000fea0003800000 */
.L_x_1328:
        /* <DEDUP_REMOVED lines=12> */
.L_x_1331:
[----:B------:R-:W-:Y:S05]  /*16c60*/  BSYNC B3 ;  /* 0x0000000000037941 */ /* 0x000fea0003800000 */
.L_x_1330:
        /* <DEDUP_REMOVED lines=12> */
.L_x_1332:
        /* <DEDUP_REMOVED lines=16> */
.L_x_1333:
        /* <DEDUP_REMOVED lines=16> */
.L_x_1434:
[----:B------:R-:W-:Y:S05]  /*16f30*/  BSYNC B3 ;  /* 0x0000000000037941 */ /* 0x000fea0003800000 */
.L_x_1334:
        /* <DEDUP_REMOVED lines=12> */
.L_x_1337:
[----:B------:R-:W-:Y:S05]  /*17000*/  BSYNC B3 ;  /* 0x0000000000037941 */ /* 0x000fea0003800000 */
.L_x_1336:
        /* <DEDUP_REMOVED lines=13> */
.L_x_1338:
        /* <DEDUP_REMOVED lines=15> */
.L_x_1339:
        /* <DEDUP_REMOVED lines=12> */
.L_x_1326:
[----:B------:R-:W-:Y:S05]  /*17290*/  BSYNC B1 ;  /* 0x0000000000017941 */ /* 0x000fea0003800000 */
.L_x_1325:
[----:B0-----:R-:W2:Y:S01]  /*172a0*/  LDL.LU R0, [R1+0x30] ;  /* 0x0000300001007983 */ /* 0x001ea20000300800 */
[----:B------:R-:W-:-:S03]  /*172b0*/  IMAD.MOV.U32 R19, RZ, RZ, R8 ;  /* 0x000000ffff137224 */ /* 0x000fc600078e0008 */
[----:B------:R0:W-:Y:S02]  /*172c0*/  STL [R1+0x10], R10 ;  /* 0x0000100a01007387 */ /* 0x0001e40000100800 */
[----:B0-2---:R-:W-:-:S07]  /*172d0*/  VIADD R0, R0, 0xfffffffd ;  /* 0xfffffffd00007836 */ /* 0x005fce0000000000 */
.L_x_1324:
[----:B------:R-:W-:Y:S05]  /*172e0*/  BSYNC B2 ;  /* 0x0000000000027941 */ /* 0x000fea0003800000 */
.L_x_1323:
[----:B------:R-:W-:-:S05]  /*172f0*/  VIADD R11, R11, 0xfffffffe ;  /* 0xfffffffe0b0b7836 */ /* 0x000fca0000000000 */
[----:B------:R-:W-:-:S13]  /*17300*/  ISETP.NE.AND P0, PT, R11, R7, PT ;  /* 0x000000070b00720c */ /* 0x000fda0003f05270 */
[----:B------:R-:W-:Y:S05]  /*17310*/  @!P0 BRA `(.L_x_1322) ;  /* 0x0000001000cc8947 */ /* 0x000fea0003800000 */
[----:B------:R-:W-:-:S07]  /*17320*/  IMAD.MOV.U32 R9, RZ, RZ, R17 ;  /* 0x000000ffff097224 */ /* 0x000fce00078e0011 */
.L_x_1370:
        /* <DEDUP_REMOVED lines=35> */
.L_x_1342:
[----:B------:R-:W-:Y:S01]  /*17560*/  IMAD R3, R4, 0x8, R18 ;  /* 0x0000000804037824 */ /* 0x000fe200078e0212 */
[----:B------:R-:W-:Y:S01]  /*17570*/  SHF.L.U32 R2, R5, 0x1f, RZ ;  /* 0x0000001f05027819 */ /* 0x000fe200000006ff */
[----:B------:R-:W-:Y:S03]  /*17580*/  BSSY B2, `(.L_x_1343) ;  /* 0x0000003000027945 */ /* 0x000fe60003800000 */
[----:B------:R-:W1:Y:S02]  /*17590*/  SYNCS.PHASECHK.TRANS64.TRYWAIT P0, [R3+URZ+0x28840], R2 ;  /* 0x02884002030075a7 */ /* 0x000e64000800017f */
[----:B-1----:R-:W-:Y:S05]  /*175a0*/  @!P0 BRA `(.L_x_1344) ;  /* 0x0000003c00208947 */ /* 0x002fea0003800000 */
.L_x_1435:
[----:B------:R-:W-:Y:S05]  /*175b0*/  BSYNC B2 ;  /* 0x0000000000027941 */ /* 0x000fea0003800000 */
.L_x_1343:
        /* <DEDUP_REMOVED lines=12> */
.L_x_1346:
[----:B------:R-:W-:Y:S05]  /*17680*/  BSYNC B2 ;  /* 0x0000000000027941 */ /* 0x000fea0003800000 */
.L_x_1345:
        /* <DEDUP_REMOVED lines=12> */
.L_x_1347:
        /* <DEDUP_REMOVED lines=16> */
.L_x_1348:
        /* <DEDUP_REMOVED lines=16> */
.L_x_1436:
[----:B------:R-:W-:Y:S05]  /*17950*/  BSYNC B2 ;  /* 0x0000000000027941 */ /* 0x000fea0003800000 */
.L_x_1349:
        /* <DEDUP_REMOVED lines=11> */
.L_x_1352:
[----:B------:R-:W-:Y:S05]  /*17a10*/  BSYNC B2 ;  /* 0x0000000000027941 */ /* 0x000fea0003800000 */
.L_x_1351:
        /* <DEDUP_REMOVED lines=12> */
.L_x_1353:
        /* <DEDUP_REMOVED lines=15> */
.L_x_1354:
        /* <DEDUP_REMOVED lines=12> */
.L_x_1341:
[----:B------:R-:W-:Y:S05]  /*17c90*/  BSYNC B1 ;  /* 0x0000000000017941 */ /* 0x000fea0003800000 */
.L_x_1340:
[----:B------:R-:W2:Y:S01]  /*17ca0*/  LDL R2, [R1+0x18] ;  /* 0x0000180001027983 */ /* 0x000ea20000100800 */
        /* <DEDUP_REMOVED lines=34> */
.L_x_1357:
[----:B------:R-:W-:Y:S01]  /*17ed0*/  IMAD R2, R19, 0x8, R18 ;  /* 0x0000000813027824 */ /* 0x000fe200078e0212 */
[----:B------:R-:W-:Y:S01]  /*17ee0*/  SHF.L.U32 R3, R12, 0x1f, RZ ;  /* 0x0000001f0c037819 */ /* 0x000fe200000006ff */
[----:B------:R-:W-:Y:S03]  /*17ef0*/  BSSY B2, `(.L_x_1358) ;  /* 0x0000003000027945 */ /* 0x000fe60003800000 */
[----:B------:R-:W2:Y:S02]  /*17f00*/  SYNCS.PHASECHK.TRANS64.TRYWAIT P0, [R2+URZ+0x28840], R3 ;  /* 0x02884003020075a7 */ /* 0x000ea4000800017f */
[----:B--2---:R-:W-:Y:S05]  /*17f10*/  @!P0 BRA `(.L_x_1359) ;  /* 0x0000003000ec8947 */ /* 0x004fea0003800000 */
.L_x_1437:
[----:B------:R-:W-:Y:S05]  /*17f20*/  BSYNC B2 ;  /* 0x0000000000027941 */ /* 0x000fea0003800000 */
.L_x_1358:
        /* <DEDUP_REMOVED lines=12> */
.L_x_1361:
[----:B------:R-:W-:Y:S05]  /*17ff0*/  BSYNC B2 ;  /* 0x0000000000027941 */ /* 0x000fea0003800000 */
.L_x_1360:
        /* <DEDUP_REMOVED lines=13> */
.L_x_1362:
        /* <DEDUP_REMOVED lines=16> */
.L_x_1363:
        /* <DEDUP_REMOVED lines=15> */
.L_x_1438:
[----:B------:R-:W-:Y:S05]  /*182c0*/  BSYNC B2 ;  /* 0x0000000000027941 */ /* 0x000fea0003800000 */
.L_x_1364:
[----:B------:R-:W-:Y:S01]  /*182d0*/  BSSY B2, `(.L_x_1366) ;  /* 0x000000b000027945 */ /* 0x000fe20003800000 */
[----:B------:R-:W-:Y:S02]  /*182e0*/  IMAD.MOV.U32 R10, RZ, RZ, 0x0 ;  /* 0x00000000ff0a7424 */ /* 0x000fe400078e00ff */
[----:B------:R-:W-:Y:S01]  /*182f0*/  IMAD.MOV.U32 R11, RZ, RZ, 0x14f00000 ;  /* 0x14f00000ff0b7424 */ /* 0x000fe200078e00ff */
[----:B------:R-:W-:Y:S06]  /*18300*/  @P1 BRA `(.L_x_1367) ;  /* 0x00000000001c1947 */ /* 0x000fec0003800000 */
[----:B------:R-:W1:Y:S01]  /*18310*/  S2R R14, SR_TID.X ;  /* 0x00000000000e7919 */ /* 0x000e620000002100 */
[----:B------:R-:W-:-:S04]  /*18320*/  IMAD.MOV.U32 R3, RZ, RZ, 0x8000 ;  /* 0x00008000ff037424 */ /* 0x000fc800078e00ff */
[----:B------:R2:W-:Y:S01]  /*18330*/  SYNCS.ARRIVE.TRANS64 RZ, [R2+URZ+0x50], R3 ;  /* 0x0000500302ff79a7 */ /* 0x0005e2000800003f */
[----:B-1----:R-:W-:-:S04]  /*18340*/  LOP3.LUT R14, R14, 0x1f, RZ, 0xc0, !PT ;  /* 0x0000001f0e0e7812 */ /* 0x002fc800078ec0ff */
[----:B------:R-:W-:-:S13]  /*18350*/  ISETP.NE.AND P0, PT, R14, RZ, PT ;  /* 0x000000ff0e00720c */ /* 0x000fda0003f05270 */
[----:B--2---:R-:W-:Y:S05]  /*18360*/  @!P0 BRA `(.L_x_1367) ;  /* 0x0000000000048947 */ /* 0x004fea0003800000 */
[----:B------:R-:W-:Y:S01]  /*18370*/  BPT.TRAP 0x1 ;  /* 0x000000040000795c */ /* 0x000fe20000300000 */
.L_x_1367:
[----:B------:R-:W-:Y:S05]  /*18380*/  BSYNC B2 ;  /* 0x0000000000027941 */ /* 0x000fea0003800000 */
.L_x_1366:
        /* <DEDUP_REMOVED lines=12> */
.L_x_1368:
        /* <DEDUP_REMOVED lines=15> */
.L_x_1369:
        /* <DEDUP_REMOVED lines=12> */
.L_x_1356:
[----:B------:R-:W-:Y:S05]  /*18600*/  BSYNC B1 ;  /* 0x0000000000017941 */ /* 0x000fea0003800000 */
.L_x_1355:
[----:B------:R-:W2:Y:S01]  /*18610*/  LDL R2, [R1+0x20] ;  /* 0x0000200001027983 */ /* 0x000ea20000100800 */
[----:B------:R-:W-:Y:S01]  /*18620*/  VIADD R0, R0, 0xfffffffe ;  /* 0xfffffffe00007836 */ /* 0x000fe20000000000 */
[----:B--2---:R-:W-:-:S13]  /*18630*/  ISETP.GT.AND P0, PT, R7, R2, PT ;  /* 0x000000020700720c */ /* 0x004fda0003f04270 */
[----:B------:R-:W-:Y:S05]  /*18640*/  @P0 BRA `(.L_x_1370) ;  /* 0xffffffec00380947 */ /* 0x000fea000383ffff */
.L_x_1322:
[----:B------:R-:W-:Y:S05]  /*18650*/  BSYNC B0 ;  /* 0x0000000000007941 */ /* 0x000fea0003800000 */
.L_x_1321:
[----:B------:R-:W3:Y:S01]  /*18660*/  S2R R7, SR_TID.X ;  /* 0x0000000000077919 */ /* 0x000ee20000002100 */
[----:B------:R-:W-:Y:S01]  /*18670*/  BSSY B0, `(.L_x_1371) ;  /* 0x0000011000007945 */ /* 0x000fe20003800000 */
[----:B---3--:R-:W-:-:S04]  /*18680*/  LOP3.LUT R7, R7, 0x7f, RZ, 0xc0, !PT ;  /* 0x0000007f07077812 */ /* 0x008fc800078ec0ff */
[----:B------:R-:W-:-:S13]  /*18690*/  ISETP.NE.AND P0, PT, R7, RZ, PT ;  /* 0x000000ff0700720c */ /* 0x000fda0003f05270 */
[----:B------:R-:W-:Y:S05]  /*186a0*/  @P0 BRA `(.L_x_1372) ;  /* 0x0000000000340947 */ /* 0x000fea0003800000 */
[----:B--2---:R-:W2:Y:S01]  /*186b0*/  S2R R3, SR_LANEID ;  /* 0x0000000000037919 */ /* 0x004ea20000000000 */
[----:B------:R-:W-:Y:S02]  /*186c0*/  VOTEU.ANY UR4, UPT, PT ;  /* 0x0000000000047886 */ /* 0x000fe400038e0100 */
[----:B------:R-:W2:Y:S08]  /*186d0*/  FLO.U32 R0, UR4 ;  /* 0x0000000400007d00 */ /* 0x000eb000080e0000 */
[----:B------:R-:W3:Y:S01]  /*186e0*/  POPC R4, UR4 ;  /* 0x0000000400047d09 */ /* 0x000ee20008000000 */
[----:B--2---:R-:W-:-:S02]  /*186f0*/  ISETP.EQ.U32.AND P0, PT, R0, R3, PT ;  /* 0x000000030000720c */ /* 0x004fc40003f02070 */
[----:B------:R-:W3:Y:S11]  /*18700*/  LDC.64 R2, c[0x0][0xc60] ;  /* 0x00031800ff027b82 */ /* 0x000ef60000000a00 */
[----:B---3--:R-:W2:Y:S01]  /*18710*/  @P0 ATOMG.E.ADD.STRONG.GPU PT, R3, desc[UR52][R2.64], R4 ;  /* 0x00000004020309a8 */ /* 0x008ea200081ee1f4 */
[----:B-1----:R-:W1:Y:S02]  /*18720*/  S2R R5, SR_LTMASK ;  /* 0x0000000000057919 */ /* 0x002e640000003900 */
[----:B-1----:R-:W-:-:S06]  /*18730*/  LOP3.LUT R5, R5, UR4, RZ, 0xc0, !PT ;  /* 0x0000000405057c12 */ /* 0x002fcc000f8ec0ff */
[----:B------:R-:W1:Y:S01]  /*18740*/  POPC R5, R5 ;  /* 0x0000000500057309 */ /* 0x000e620000000000 */
[----:B--2---:R-:W1:Y:S02]  /*18750*/  SHFL.IDX PT, R0, R3, R0, 0x1f ;  /* 0x00001f0003007589 */ /* 0x004e6400000e0000 */
[----:B-1----:R-:W-:-:S05]  /*18760*/  IADD3 R0, R0, UR37, R5 ;  /* 0x0000002500007c10 */ /* 0x002fca000fffe005 */
[----:B------:R3:W-:Y:S02]  /*18770*/  STL [R1], R0 ;  /* 0x0000000001007387 */ /* 0x0007e40000100800 */
.L_x_1372:
[----:B------:R-:W-:Y:S05]  /*18780*/  BSYNC B0 ;  /* 0x0000000000007941 */ /* 0x000fea0003800000 */
.L_x_1371:
[----:B---3--:R-:W3:Y:S01]  /*18790*/  LDL R0, [R1+0x18] ;  /* 0x0000180001007983 */ /* 0x008ee20000100800 */
[----:B------:R-:W-:Y:S01]  /*187a0*/  BSSY B0, `(.L_x_1373) ;  /* 0x000003a000007945 */ /* 0x000fe20003800000 */
[----:B---3--:R-:W-:-:S13]  /*187b0*/  LOP3.LUT P0, RZ, R0, 0x1, RZ, 0xc0, !PT ;  /* 0x0000000100ff7812 */ /* 0x008fda000780c0ff */
        /* <DEDUP_REMOVED lines=8> */
.L_x_1439:
[----:B------:R-:W-:Y:S05]  /*18840*/  BSYNC B1 ;  /* 0x0000000000017941 */ /* 0x000fea0003800000 */
.L_x_1375:
        /* <DEDUP_REMOVED lines=9> */
.L_x_1378:
[----:B------:R-:W-:Y:S05]  /*188e0*/  BSYNC B1 ;  /* 0x0000000000017941 */ /* 0x000fea0003800000 */
.L_x_1377:
[----:B--2---:R-:W2:Y:S04]  /*188f0*/  LDL.LU R3, [R1+0x14] ;  /* 0x0000140001037983 */ /* 0x004ea80000300800 */
[----:B------:R-:W2:Y:S01]  /*18900*/  LDL.LU R2, [R1+0x4] ;  /* 0x0000040001027983 */ /* 0x000ea20000300800 */
[----:B------:R-:W-:Y:S01]  /*18910*/  UIADD3 UR4, UP0, UR38, 0x470, URZ ;  /* 0x0000047026047890 */ /* 0x000fe2000ff1e03f */
[----:B------:R-:W-:Y:S01]  /*18920*/  PLOP3.LUT P0, PT, PT, PT, PT, 0x80, 0x0 ;  /* 0x000000000000781c */ /* 0x000fe20003f0f070 */
[----:B------:R-:W-:Y:S01]  /*18930*/  VIADD R0, R0, 0x28850 ;  /* 0x0002885000007836 */ /* 0x000fe20000000000 */
[----:B------:R-:W-:Y:S01]  /*18940*/  UMOV UR6, 0x0 ;  /* 0x0000000000067882 */ /* 0x000fe20000000000 */
[----:B------:R-:W-:Y:S01]  /*18950*/  UIADD3.X UR5, URZ, UR39, URZ, UP0, !UPT ;  /* 0x000000273f057290 */ /* 0x000fe200087fe43f */
[----:B------:R-:W-:Y:S01]  /*18960*/  UMOV UR7, 0x14f00000 ;  /* 0x14f0000000077882 */ /* 0x000fe20000000000 */
[----:B------:R-:W-:Y:S01]  /*18970*/  UMOV UR10, URZ ;  /* 0x0000003f000a7c82 */ /* 0x000fe20008000000 */
[----:B--2---:R-:W-:-:S02]  /*18980*/  IMAD R2, R2, 0x80, R3 ;  /* 0x0000008002027824 */ /* 0x004fc400078e0203 */
[----:B------:R-:W-:-:S04]  /*18990*/  IMAD R3, R19, 0x8000, R18 ;  /* 0x0000800013037824 */ /* 0x000fc800078e0212 */
[----:B------:R-:W-:-:S07]  /*189a0*/  VIADD R4, R3, 0x400 ;  /* 0x0000040003047836 */ /* 0x000fce0000000000 */
.L_x_1379:
        /* <DEDUP_REMOVED lines=15> */
.L_x_1380:
        /* <DEDUP_REMOVED lines=9> */
[----:B---3--:R-:W-:Y:S05]  /*18b30*/  @P0 BRA.U.ANY `(.L_x_1380) ;  /* 0xfffffffd00d80947 */ /* 0x008fea000393ffff */
.L_x_1374:
[----:B------:R-:W-:Y:S05]  /*18b40*/  BSYNC B0 ;  /* 0x0000000000007941 */ /* 0x000fea0003800000 */
.L_x_1373:
[----:B------:R-:W3:Y:S01]  /*18b50*/  LDL.LU R4, [R1+0x10] ;  /* 0x0000100001047983 */ /* 0x000ee20000300800 */
[----:B------:R-:W-:-:S05]  /*18b60*/  VIADD R19, R19, 0x1 ;  /* 0x0000000113137836 */ /* 0x000fca0000000000 */
[----:B------:R-:W-:-:S04]  /*18b70*/  ISETP.NE.AND P0, PT, R19, 0x2, PT ;  /* 0x000000021300780c */ /* 0x000fc80003f05270 */
[----:B------:R-:W-:Y:S02]  /*18b80*/  SEL R0, RZ, 0x1, P0 ;  /* 0x00000001ff007807 */ /* 0x000fe40000000000 */
[----:B------:R-:W-:Y:S02]  /*18b90*/  SEL R19, R19, RZ, P0 ;  /* 0x000000ff13137207 */ /* 0x000fe40000000000 */
[----:B---3--:R-:W-:-:S05]  /*18ba0*/  LOP3.LUT R4, R4, R0, RZ, 0x3c, !PT ;  /* 0x0000000004047212 */ /* 0x008fca00078e3cff */
[----:B------:R3:W-:Y:S02]  /*18bb0*/  STL [R1+0x10], R4 ;  /* 0x0000100401007387 */ /* 0x0007e40000100800 */
.L_x_1301:
[----:B------:R-:W-:Y:S05]  /*18bc0*/  BSYNC B7 ;  /* 0x0000000000077941 */ /* 0x000fea0003800000 */
.L_x_1299:
[----:B----4-:R-:W4:Y:S02]  /*18bd0*/  LDL R0, [R1+0x18] ;  /* 0x0000180001007983 */ /* 0x010f240000100800 */
[----:B----4-:R-:W-:-:S13]  /*18be0*/  LOP3.LUT P0, RZ, R0, 0x2, RZ, 0xc0, !PT ;  /* 0x0000000200ff7812 */ /* 0x010fda000780c0ff */
[----:B------:R-:W-:Y:S05]  /*18bf0*/  @!P0 BRA `(.L_x_1381) ;  /* 0x00000000002c8947 */ /* 0x000fea0003800000 */
[----:B------:R-:W-:Y:S05]  /*18c00*/  WARPSYNC.ALL ;  /* 0x0000000000007948 */ /* 0x000fea0003800000 */
[----:B------:R-:W4:Y:S08]  /*18c10*/  S2UR UR5, SR_CgaCtaId ;  /* 0x00000000000579c3 */ /* 0x000f300000008800 */
[----:B------:R-:W-:Y:S06]  /*18c20*/  BAR.SYNC.DEFER_BLOCKING 0x5, 0x180 ;  /* 0x0146000000007b1d */ /* 0x000fec0000010000 */
[----:B------:R-:W-:-:S02]  /*18c30*/  UMOV UR4, 0x400 ;  /* 0x0000040000047882 */ /* 0x000fc40000000000 */
[----:B----4-:R-:W-:-:S06]  /*18c40*/  ULEA UR4, UR5, UR4, 0x18 ;  /* 0x0000000405047291 */ /* 0x010fcc000f8ec03f */
[----:B------:R-:W-:-:S05]  /*18c50*/  IMAD.U32 R18, RZ, RZ, UR4 ;  /* 0x00000004ff127e24 */ /* 0x000fca000f8e00ff */
[----:B01-3--:R-:W0:Y:S04]  /*18c60*/  LDS.128 R4, [R18+0x288d0] ;  /* 0x0288d00012047984 */ /* 0x00be280000000c00 */
[----:B0-----:R0:W-:Y:S04]  /*18c70*/  STL.64 [R1], R4 ;  /* 0x0000000401007387 */ /* 0x0011e80000100a00 */
[----:B------:R0:W-:Y:S01]  /*18c80*/  STL.64 [R1+0x8], R6 ;  /* 0x0000080601007387 */ /* 0x0001e20000100a00 */
[----:B------:R-:W-:Y:S06]  /*18c90*/  BAR.ARV 0x4, 0x180 ;  /* 0x0106000000007b1d */ /* 0x000fec0000002000 */
[----:B------:R-:W-:Y:S05]  /*18ca0*/  BRA `(.L_x_1382) ;  /* 0x00000010002c7947 */ /* 0x000fea0003800000 */
.L_x_1381:
[----:B------:R-:W4:Y:S01]  /*18cb0*/  S2R R16, SR_TID.X ;  /* 0x0000000000107919 */ /* 0x000f220000002100 */
[----:B------:R-:W-:Y:S01]  /*18cc0*/  UMOV UR4, 0xffffffff ;  /* 0xffffffff00047882 */ /* 0x000fe20000000000 */
[----:B----4-:R-:W-:-:S04]  /*18cd0*/  LOP3.LUT R16, R16, 0x1f, RZ, 0xc0, !PT ;  /* 0x0000001f10107812 */ /* 0x010fc800078ec0ff */
[----:B------:R-:W-:Y:S01]  /*18ce0*/  ISETP.NE.AND P0, PT, R16, 0x1f, PT ;  /* 0x0000001f1000780c */ /* 0x000fe20003f05270 */
[----:B------:R-:W-:-:S12]  /*18cf0*/  BRA.DIV UR4, `(.L_x_1383) ;  /* 0x0000002604b07947 */ /* 0x000fd8000b800000 */
[----:B--2---:R-:W0:Y:S01]  /*18d00*/  LDL.LU R3, [R1] ;  /* 0x0000000001037983 */ /* 0x004e220000300800 */
[----:B------:R-:W-:-:S03]  /*18d10*/  ULDC UR4, c[0x0][0xc3c] ;  /* 0x00030f0000047ab9 */ /* 0x000fc60000000800 */
[----:B-1-3--:R-:W2:Y:S01]  /*18d20*/  LDL R4, [R1+0xc] ;  /* 0x00000c0001047983 */ /* 0x00aea20000100800 */
[----:B0-----:R-:W-:Y:S02]  /*18d30*/  IMAD.MOV.U32 R8, RZ, RZ, R3 ;  /* 0x000000ffff087224 */ /* 0x001fe400078e0003 */
[----:B--2---:R-:W-:-:S05]  /*18d40*/  IMAD.IADD R0, R4, 0x1, R16 ;  /* 0x0000000104007824 */ /* 0x004fca00078e0210 */
[----:B------:R-:W-:-:S13]  /*18d50*/  ISETP.GE.OR P1, PT, R0, UR4, !P0 ;  /* 0x0000000400007c0c */ /* 0x000fda000c726670 */
[----:B------:R-:W0:Y:S08]  /*18d60*/  @!P1 LDC.64 R2, c[0x0][0xc80] ;  /* 0x00032000ff029b82 */ /* 0x000e300000000a00 */
[----:B------:R-:W1:Y:S01]  /*18d70*/  @!P1 LDC.64 R4, c[0x0][0xc78] ;  /* 0x00031e00ff049b82 */ /* 0x000e620000000a00 */
[----:B0-----:R-:W-:-:S05]  /*18d80*/  @!P1 IMAD.WIDE R2, R0, 0x4, R2 ;  /* 0x0000000400029825 */ /* 0x001fca00078e0202 */
[----:B------:R1:W2:Y:S02]  /*18d90*/  @!P1 LDG.E R6, desc[UR52][R2.64] ;  /* 0x0000003402069981 */ /* 0x0002a4000c1e1900 */
[----:B-1----:R-:W-:-:S05]  /*18da0*/  @!P1 IMAD.WIDE R2, R0, 0x4, R4 ;  /* 0x0000000400029825 */ /* 0x002fca00078e0204 */
[----:B------:R-:W3:Y:S01]  /*18db0*/  @!P1 LDG.E R4, desc[UR52][R2.64] ;  /* 0x0000003402049981 */ /* 0x000ee2000c1e1900 */
[----:B------:R-:W-:Y:S01]  /*18dc0*/  IMAD.MOV.U32 R5, RZ, RZ, RZ ;  /* 0x000000ffff057224 */ /* 0x000fe200078e00ff */
[C---:B------:R-:W-:Y:S02]  /*18dd0*/  ISETP.GE.U32.AND P2, PT, R16.reuse, 0x2, PT ;  /* 0x000000021000780c */ /* 0x040fe40003f46070 */
[C---:B------:R-:W-:Y:S01]  /*18de0*/  ISETP.GE.U32.AND P3, PT, R16.reuse, 0x4, PT ;  /* 0x000000041000780c */ /* 0x040fe20003f66070 */
[----:B------:R-:W-:Y:S01]  /*18df0*/  SHFL.IDX PT, R0, R8, RZ, 0x1f ;  /* 0x00001fff08007589 */ /* 0x000fe200000e0000 */
[C---:B------:R-:W-:Y:S02]  /*18e00*/  ISETP.GE.U32.AND P4, PT, R16.reuse, 0x8, PT ;  /* 0x000000081000780c */ /* 0x040fe40003f86070 */
[----:B------:R-:W-:Y:S01]  /*18e10*/  ISETP.GE.U32.AND P5, PT, R16, 0x10, PT ;  /* 0x000000101000780c */ /* 0x000fe20003fa6070 */
[----:B--2---:R-:W-:Y:S01]  /*18e20*/  @!P1 IMAD.MOV.U32 R5, RZ, RZ, R6 ;  /* 0x000000ffff059224 */ /* 0x004fe200078e0006 */
[----:B------:R-:W-:-:S02]  /*18e30*/  CS2R R6, SRZ ;  /* 0x0000000000067805 */ /* 0x000fc4000001ff00 */
[----:B---3--:R-:W-:Y:S01]  /*18e40*/  @!P1 IMAD.MOV.U32 R7, RZ, RZ, R4 ;  /* 0x000000ffff079224 */ /* 0x008fe200078e0004 */
[----:B------:R-:W-:-:S03]  /*18e50*/  ISETP.NE.AND P1, PT, R16, RZ, PT ;  /* 0x000000ff1000720c */ /* 0x000fc60003f25270 */
[----:B------:R-:W-:-:S05]  /*18e60*/  IMAD R2, R7, R5, RZ ;  /* 0x0000000507027224 */ /* 0x000fca00078e02ff */
[----:B------:R-:W0:Y:S02]  /*18e70*/  SHFL.UP PT, R14, R2, 0x1, RZ ;  /* 0x04200000020e7989 */ /* 0x000e2400000e00ff */
[----:B0-----:R-:W-:-:S05]  /*18e80*/  SEL R9, R14, RZ, P1 ;  /* 0x000000ff0e097207 */ /* 0x001fca0000800000 */
[----:B------:R-:W-:Y:S02]  /*18e90*/  IMAD.IADD R2, R2, 0x1, R9 ;  /* 0x0000000102027824 */ /* 0x000fe400078e0209 */
[----:B------:R-:W-:Y:S04]  /*18ea0*/  SHFL.IDX PT, R9, R8, 0x1, 0x1f ;  /* 0x00201f0008097f89 */ /* 0x000fe800000e0000 */
        /* <DEDUP_REMOVED lines=12> */
[----:B------:R0:W1:Y:S02]  /*18f70*/  SHFL.IDX PT, R10, R2, 0x1f, 0x1f ;  /* 0x03e01f00020a7f89 */ /* 0x00006400000e0000 */
.L_x_1449:
[----:B------:R-:W-:Y:S02]  /*18f80*/  ULDC UR4, c[0x0][0xc38] ;  /* 0x00030e0000047ab9 */ /* 0x000fe40000000800 */
[----:B------:R-:W-:-:S04]  /*18f90*/  IMAD.U32 R8, RZ, RZ, UR4 ;  /* 0x00000004ff087e24 */ /* 0x000fc8000f8e00ff */
[----:B-1----:R-:W-:-:S04]  /*18fa0*/  IMAD R10, R10, R8, RZ ;  /* 0x000000080a0a7224 */ /* 0x002fc800078e02ff */
[----:B------:R-:W-:-:S05]  /*18fb0*/  IMAD.IADD R4, R9, 0x1, R10 ;  /* 0x0000000109047824 */ /* 0x000fca00078e020a */
[----:B------:R-:W-:-:S13]  /*18fc0*/  ISETP.GT.AND P6, PT, R4, R0, PT ;  /* 0x000000000400720c */ /* 0x000fda0003fc4270 */
[----:B------:R-:W-:Y:S05]  /*18fd0*/  @P6 BRA `(.L_x_1384) ;  /* 0x0000000000ac6947 */ /* 0x000fea0003800000 */
.L_x_1387:
[----:B0-----:R-:W2:Y:S01]  /*18fe0*/  LDL.LU R2, [R1+0xc] ;  /* 0x00000c0001027983 */ /* 0x001ea20000300800 */
[----:B------:R-:W0:Y:S01]  /*18ff0*/  LDC R3, c[0x0][0xc3c] ;  /* 0x00030f00ff037b82 */ /* 0x000e220000000800 */
[----:B--2---:R-:W-:-:S05]  /*19000*/  VIADD R2, R2, 0x1f ;  /* 0x0000001f02027836 */ /* 0x004fca0000000000 */
[----:B0-----:R-:W-:-:S13]  /*19010*/  ISETP.GE.AND P6, PT, R2, R3, PT ;  /* 0x000000030200720c */ /* 0x001fda0003fc6270 */
[----:B------:R-:W-:Y:S05]  /*19020*/  @P6 BRA `(.L_x_1385) ;  /* 0x0000000800e46947 */ /* 0x000fea0003800000 */
[----:B------:R-:W0:Y:S01]  /*19030*/  S2R R5, SR_TID.X ;  /* 0x0000000000057919 */ /* 0x000e220000002100 */
[----:B------:R1:W-:Y:S01]  /*19040*/  STL [R1+0xc], R2 ;  /* 0x00000c0201007387 */ /* 0x0003e20000100800 */
[----:B0-----:R-:W-:-:S05]  /*19050*/  LOP3.LUT R5, R5, 0x1f, RZ, 0xc0, !PT ;  /* 0x0000001f05057812 */ /* 0x001fca00078ec0ff */
[----:B------:R-:W-:Y:S02]  /*19060*/  IMAD.IADD R7, R2, 0x1, R5 ;  /* 0x0000000102077824 */ /* 0x000fe400078e0205 */
[----:B------:R-:W-:-:S03]  /*19070*/  IMAD.MOV.U32 R5, RZ, RZ, RZ ;  /* 0x000000ffff057224 */ /* 0x000fc600078e00ff */
[----:B------:R-:W-:-:S13]  /*19080*/  ISETP.GE.OR P6, PT, R7, R3, !P0 ;  /* 0x000000030700720c */ /* 0x000fda00047c6670 */
[----:B-1----:R-:W0:Y:S02]  /*19090*/  @!P6 LDC.64 R2, c[0x0][0xc80] ;  /* 0x00032000ff02eb82 */ /* 0x002e240000000a00 */
[----:B0-----:R-:W-:-:S05]  /*190a0*/  @!P6 IMAD.WIDE R2, R7, 0x4, R2 ;  /* 0x000000040702e825 */ /* 0x001fca00078e0202 */
[----:B------:R0:W2:Y:S02]  /*190b0*/  @!P6 LDG.E R5, desc[UR52][R2.64] ;  /* 0x000000340205e981 */ /* 0x0000a4000c1e1900 */
[----:B0-----:R-:W0:Y:S02]  /*190c0*/  @!P6 LDC.64 R2, c[0x0][0xc78] ;  /* 0x00031e00ff02eb82 */ /* 0x001e240000000a00 */
[----:B0-----:R-:W-:-:S04]  /*190d0*/  @!P6 IMAD.WIDE R2, R7, 0x4, R2 ;  /* 0x000000040702e825 */ /* 0x001fc800078e0202 */
[----:B------:R-:W-:-:S06]  /*190e0*/  IMAD.MOV.U32 R7, RZ, RZ, RZ ;  /* 0x000000ffff077224 */ /* 0x000fcc00078e00ff */
[----:B------:R-:W2:Y:S01]  /*190f0*/  @!P6 LDG.E R7, desc[UR52][R2.64] ;  /* 0x000000340207e981 */ /* 0x000ea2000c1e1900 */
[----:B------:R-:W-:Y:S01]  /*19100*/  UMOV UR4, 0xffffffff ;  /* 0xffffffff00047882 */ /* 0x000fe20000000000 */
[----:B--2---:R-:W-:Y:S02]  /*19110*/  IMAD R2, R7, R5, RZ ;  /* 0x0000000507027224 */ /* 0x004fe400078e02ff */
[----:B------:R-:W-:Y:S05]  /*19120*/  BRA.DIV UR4, `(.L_x_1386) ;  /* 0x0000002604ec7947 */ /* 0x000fea000b800000 */
        /* <DEDUP_REMOVED lines=16> */
.L_x_1457:
[----:B------:R-:W-:Y:S02]  /*19230*/  ULDC UR4, c[0x0][0xc38] ;  /* 0x00030e0000047ab9 */ /* 0x000fe40000000800 */
[----:B------:R-:W-:-:S04]  /*19240*/  IMAD.U32 R8, RZ, RZ, UR4 ;  /* 0x00000004ff087e24 */ /* 0x000fc8000f8e00ff */
[----:B-1----:R-:W-:-:S04]  /*19250*/  IMAD R10, R10, R8, RZ ;  /* 0x000000080a0a7224 */ /* 0x002fc800078e02ff */
[----:B------:R-:W-:-:S05]  /*19260*/  IMAD.IADD R4, R10, 0x1, R4 ;  /* 0x000000010a047824 */ /* 0x000fca00078e0204 */
[----:B------:R-:W-:-:S13]  /*19270*/  ISETP.GT.AND P6, PT, R4, R0, PT ;  /* 0x000000000400720c */ /* 0x000fda0003fc4270 */
[----:B------:R-:W-:Y:S05]  /*19280*/  @!P6 BRA `(.L_x_1387) ;  /* 0xfffffffc0054e947 */ /* 0x000fea000383ffff */
.L_x_1384:
[----:B------:R-:W-:Y:S01]  /*19290*/  IMAD.IADD R10, R4, 0x1, -R10 ;  /* 0x00000001040a7824 */ /* 0x000fe200078e0a0a */
[----:B------:R-:W-:-:S03]  /*192a0*/  UMOV UR4, 0xffffffff ;  /* 0xffffffff00047882 */ /* 0x000fc60000000000 */
[----:B------:R-:W-:-:S05]  /*192b0*/  IMAD R3, R2, R8, R10 ;  /* 0x0000000802037224 */ /* 0x000fca00078e020a */
[----:B------:R-:W-:Y:S01]  /*192c0*/  ISETP.GT.AND P6, PT, R3, R0, PT ;  /* 0x000000000300720c */ /* 0x000fe20003fc4270 */
[----:B------:R-:W-:-:S12]  /*192d0*/  BRA.DIV UR4, `(.L_x_1388) ;  /* 0x0000002a04447947 */ /* 0x000fd8000b800000 */
[----:B------:R-:W2:Y:S01]  /*192e0*/  LDL.LU R11, [R1+0xc] ;  /* 0x00000c00010b7983 */ /* 0x000ea20000300800 */
[----:B------:R-:W-:-:S04]  /*192f0*/  VOTE.ANY R3, PT, !P6 ;  /* 0x0000000000037806 */ /* 0x000fc800070e0100 */
[----:B------:R-:W1:Y:S02]  /*19300*/  POPC R9, R3 ;  /* 0x0000000300097309 */ /* 0x000e640000000000 */
[----:B-1----:R2:W1:Y:S04]  /*19310*/  SHFL.IDX PT, R4, R5, R9, 0x1f ;  /* 0x00001f0905047589 */ /* 0x00246800000e0000 */
[----:B------:R3:W4:Y:S01]  /*19320*/  SHFL.IDX PT, R7, R7, R9, 0x1f ;  /* 0x00001f0907077589 */ /* 0x00072200000e0000 */
[----:B--2---:R-:W-:-:S05]  /*19330*/  IMAD.IADD R5, R9, 0x1, R11 ;  /* 0x0000000109057824 */ /* 0x004fca00078e020b */
[----:B-1--4-:R3:W-:Y:S02]  /*19340*/  STL [R1+0xc], R5 ;  /* 0x00000c0501007387 */ /* 0x0127e40000100800 */
.L_x_1462:
[----:B------:R-:W-:-:S13]  /*19350*/  ISETP.NE.AND P0, PT, R3, RZ, PT ;  /* 0x000000ff0300720c */ /* 0x000fda0003f05270 */
[----:B------:R-:W-:Y:S05]  /*19360*/  @!P0 BRA `(.L_x_1389) ;  /* 0x0000000000108947 */ /* 0x000fea0003800000 */
[----:B------:R-:W-:Y:S01]  /*19370*/  UMOV UR4, 0xffffffff ;  /* 0xffffffff00047882 */ /* 0x000fe20000000000 */
[----:B---3--:R-:W-:Y:S02]  /*19380*/  VIADD R9, R9, 0xffffffff ;  /* 0xffffffff09097836 */ /* 0x008fe40000000000 */
[----:B------:R-:W-:Y:S05]  /*19390*/  BRA.DIV UR4, `(.L_x_1390) ;  /* 0x0000002a047c7947 */ /* 0x000fea000b800000 */
[----:B------:R1:W2:Y:S02]  /*193a0*/  SHFL.IDX PT, R6, R2, R9, 0x1f ;  /* 0x00001f0902067589 */ /* 0x0002a400000e0000 */
.L_x_1389:
[----:B--2---:R-:W-:Y:S01]  /*193b0*/  IMAD R3, R6, R8, R10 ;  /* 0x0000000806037224 */ /* 0x004fe200078e020a */
[----:B------:R-:W-:-:S03]  /*193c0*/  ISETP.NE.AND P0, PT, R7, 0x1, PT ;  /* 0x000000010700780c */ /* 0x000fc60003f05270 */
[----:B------:R-:W-:Y:S01]  /*193d0*/  IMAD.IADD R0, R0, 0x1, -R3 ;  /* 0x0000000100007824 */ /* 0x000fe200078e0a03 */
[----:B------:R2:W-:Y:S09]  /*193e0*/  STL [R1], R3 ;  /* 0x0000000301007387 */ /* 0x0005f20000100800 */
[----:B------:R-:W-:Y:S05]  /*193f0*/  @!P0 BRA `(.L_x_1391) ;  /* 0x0000000000e48947 */ /* 0x000fea0003800000 */
[----:B0--3--:R-:W-:-:S04]  /*19400*/  IABS R5, R4 ;  /* 0x0000000400057213 */ /* 0x009fc80000000000 */
[----:B------:R-:W0:Y:S08]  /*19410*/  I2F.RP R6, R5 ;  /* 0x0000000500067306 */ /* 0x000e300000209400 */
[----:B0-----:R-:W1:Y:S02]  /*19420*/  MUFU.RCP R6, R6 ;  /* 0x0000000600067308 */ /* 0x001e640000001000 */
[----:B-1----:R-:W-:-:S06]  /*19430*/  VIADD R9, R6, 0xffffffe ;  /* 0x0ffffffe06097836 */ /* 0x002fcc0000000000 */
[----:B--2---:R-:W0:Y:S02]  /*19440*/  F2I.FTZ.U32.TRUNC.NTZ R3, R9 ;  /* 0x0000000900037305 */ /* 0x004e24000021f000 */
[----:B0-----:R-:W-:-:S04]  /*19450*/  IMAD.MOV R2, RZ, RZ, -R3 ;  /* 0x000000ffff027224 */ /* 0x001fc800078e0a03 */
[----:B------:R-:W-:Y:S02]  /*19460*/  IMAD R8, R2, R5, RZ ;  /* 0x0000000502087224 */ /* 0x000fe400078e02ff */
[----:B------:R-:W-:-:S04]  /*19470*/  IMAD.MOV.U32 R2, RZ, RZ, RZ ;  /* 0x000000ffff027224 */ /* 0x000fc800078e00ff */
[----:B------:R-:W-:Y:S01]  /*19480*/  IMAD.HI.U32 R8, R3, R8, R2 ;  /* 0x0000000803087227 */ /* 0x000fe200078e0002 */
[----:B------:R-:W-:Y:S02]  /*19490*/  IABS R2, R0 ;  /* 0x0000000000027213 */ /* 0x000fe40000000000 */
[----:B------:R-:W-:-:S03]  /*194a0*/  IABS R3, R4 ;  /* 0x0000000400037213 */ /* 0x000fc60000000000 */
[----:B------:R-:W-:-:S04]  /*194b0*/  IMAD.HI.U32 R8, R8, R2, RZ ;  /* 0x0000000208087227 */ /* 0x000fc800078e00ff */
[----:B------:R-:W-:-:S04]  /*194c0*/  IMAD.MOV R3, RZ, RZ, -R3 ;  /* 0x000000ffff037224 */ /* 0x000fc800078e0a03 */
[----:B------:R-:W-:-:S05]  /*194d0*/  IMAD R2, R8, R3, R2 ;  /* 0x0000000308027224 */ /* 0x000fca00078e0202 */
[----:B------:R-:W-:-:S13]  /*194e0*/  ISETP.GT.U32.AND P1, PT, R5, R2, PT ;  /* 0x000000020500720c */ /* 0x000fda0003f24070 */
[----:B------:R-:W-:Y:S02]  /*194f0*/  @!P1 IMAD.IADD R2, R2, 0x1, -R5 ;  /* 0x0000000102029824 */ /* 0x000fe400078e0a05 */
[----:B------:R-:W-:Y:S01]  /*19500*/  @!P1 VIADD R8, R8, 0x1 ;  /* 0x0000000108089836 */ /* 0x000fe20000000000 */
[----:B------:R-:W-:Y:S02]  /*19510*/  ISETP.NE.AND P1, PT, R4, RZ, PT ;  /* 0x000000ff0400720c */ /* 0x000fe40003f25270 */
[----:B------:R-:W-:Y:S02]  /*19520*/  ISETP.GE.U32.AND P0, PT, R2, R5, PT ;  /* 0x000000050200720c */ /* 0x000fe40003f06070 */
[----:B------:R-:W-:-:S04]  /*19530*/  IABS R5, R7 ;  /* 0x0000000700057213 */ /* 0x000fc80000000000 */
        /* <DEDUP_REMOVED lines=9> */
[----:B------:R-:W-:-:S03]  /*195d0*/  LOP3.LUT R2, R0, R4, RZ, 0x3c, !PT ;  /* 0x0000000400027212 */ /* 0x000fc600078e3cff */
[----:B------:R-:W-:Y:S01]  /*195e0*/  IMAD.MOV.U32 R3, RZ, RZ, R8 ;  /* 0x000000ffff037224 */ /* 0x000fe200078e0008 */
[----:B------:R-:W-:Y:S02]  /*195f0*/  ISETP.GE.AND P2, PT, R2, RZ, PT ;  /* 0x000000ff0200720c */ /* 0x000fe40003f46270 */
[----:B------:R-:W-:-:S05]  /*19600*/  IABS R8, R7 ;  /* 0x0000000700087213 */ /* 0x000fca0000000000 */
[----:B------:R-:W-:-:S06]  /*19610*/  IMAD.MOV R8, RZ, RZ, -R8 ;  /* 0x000000ffff087224 */ /* 0x000fcc00078e0a08 */
        /* <DEDUP_REMOVED lines=9> */
[----:B------:R-:W-:Y:S01]  /*196b0*/  ISETP.GE.U32.AND P0, PT, R2, R5, PT ;  /* 0x000000050200720c */ /* 0x000fe20003f06070 */
[----:B------:R-:W-:Y:S01]  /*196c0*/  IMAD.MOV R5, RZ, RZ, -R3 ;  /* 0x000000ffff057224 */ /* 0x000fe200078e0a03 */
[----:B------:R-:W-:-:S03]  /*196d0*/  LOP3.LUT R2, R3, R7, RZ, 0x3c, !PT ;  /* 0x0000000703027212 */ /* 0x000fc600078e3cff */
[----:B------:R-:W-:Y:S01]  /*196e0*/  IMAD R0, R4, R5, R0 ;  /* 0x0000000504007224 */ /* 0x000fe200078e0200 */
        /* <DEDUP_REMOVED lines=10> */
.L_x_1391:
[----:B0--3--:R-:W3:Y:S01]  /*19790*/  LDL R5, [R1+0xc] ;  /* 0x00000c0001057983 */ /* 0x009ee20000100800 */
[----:B-12---:R-:W3:Y:S02]  /*197a0*/  LDC.64 R2, c[0x0][0xc90] ;  /* 0x00032400ff027b82 */ /* 0x006ee40000000a00 */
[----:B---3--:R-:W-:-:S05]  /*197b0*/  IMAD.WIDE R2, R5, 0x4, R2 ;  /* 0x0000000405027825 */ /* 0x008fca00078e0202 */
[----:B------:R-:W2:Y:S02]  /*197c0*/  LDG.E R6, desc[UR52][R2.64] ;  /* 0x0000003402067981 */ /* 0x000ea4000c1e1900 */
[----:B--2---:R-:W-:-:S05]  /*197d0*/  IMAD R5, R4, R6, RZ ;  /* 0x0000000604057224 */ /* 0x004fca00078e02ff */
[----:B------:R-:W-:-:S04]  /*197e0*/  IABS R7, R5 ;  /* 0x0000000500077213 */ /* 0x000fc80000000000 */
[----:B------:R-:W0:Y:S08]  /*197f0*/  I2F.RP R2, R7 ;  /* 0x0000000700027306 */ /* 0x000e300000209400 */
[----:B0-----:R-:W0:Y:S02]  /*19800*/  MUFU.RCP R2, R2 ;  /* 0x0000000200027308 */ /* 0x001e240000001000 */
[----:B0-----:R-:W-:-:S06]  /*19810*/  VIADD R2, R2, 0xffffffe ;  /* 0x0ffffffe02027836 */ /* 0x001fcc0000000000 */
[----:B------:R-:W0:Y:S02]  /*19820*/  F2I.FTZ.U32.TRUNC.NTZ R3, R2 ;  /* 0x0000000200037305 */ /* 0x000e24000021f000 */
        /* <DEDUP_REMOVED lines=19> */
[----:B------:R-:W-:Y:S02]  /*19960*/  IMAD R7, R6, R2, RZ ;  /* 0x0000000206077224 */ /* 0x000fe400078e02ff */
[----:B------:R-:W-:Y:S02]  /*19970*/  IMAD.MOV R2, RZ, RZ, -R2 ;  /* 0x000000ffff027224 */ /* 0x000fe400078e0a02 */
[----:B------:R-:W-:Y:S02]  /*19980*/  IMAD.MOV R3, RZ, RZ, -R7 ;  /* 0x000000ffff037224 */ /* 0x000fe400078e0a07 */
[----:B------:R-:W-:-:S03]  /*19990*/  IMAD R0, R5, R2, R0 ;  /* 0x0000000205007224 */ /* 0x000fc600078e0200 */
[----:B------:R-:W-:Y:S02]  /*199a0*/  VIADDMNMX R6, R3, R8, R6, PT ;  /* 0x0000000803067246 */ /* 0x000fe40003800106 */
[----:B------:R-:W-:Y:S02]  /*199b0*/  IADD3 R7, R7, 0x1000000, R0 ;  /* 0x0100000007077810 */ /* 0x000fe40007ffe000 */
        /* <DEDUP_REMOVED lines=25> */
[----:B------:R-:W-:Y:S02]  /*19b50*/  IMAD R3, R2, R6, R7 ;  /* 0x0000000602037224 */ /* 0x000fe400078e0207 */
[----:B------:R-:W-:-:S03]  /*19b60*/  IMAD.MOV.U32 R0, RZ, RZ, R2 ;  /* 0x000000ffff007224 */ /* 0x000fc600078e0002 */
[----:B------:R0:W-:Y:S04]  /*19b70*/  STL [R1+0x8], R3 ;  /* 0x0000080301007387 */ /* 0x0001e80000100800 */
.L_x_1392:
[----:B0-----:R-:W-:-:S05]  /*19b80*/  LOP3.LUT R3, RZ, R0, RZ, 0x33, !PT ;  /* 0x00000000ff037212 */ /* 0x001fca00078e33ff */
[----:B------:R-:W-:-:S05]  /*19b90*/  IMAD.IADD R0, R4, 0x1, R3 ;  /* 0x0000000104007824 */ /* 0x000fca00078e0203 */
[----:B------:R0:W-:Y:S01]  /*19ba0*/  STL [R1+0x4], R0 ;  /* 0x0000040001007387 */ /* 0x0001e20000100800 */
[----:B------:R-:W-:Y:S05]  /*19bb0*/  BRA `(.L_x_1393) ;  /* 0x0000000000287947 */ /* 0x000fea0003800000 */
.L_x_1385:
[----:B------:R-:W-:Y:S01]  /*19bc0*/  UMOV UR4, URZ ;  /* 0x0000003f00047c82 */ /* 0x000fe20008000000 */
[----:B------:R-:W-:Y:S01]  /*19bd0*/  ULDC UR6, c[0x0][0xc3c] ;  /* 0x00030f0000067ab9 */ /* 0x000fe20000000800 */
[----:B------:R-:W-:Y:S01]  /*19be0*/  UMOV UR5, URZ ;  /* 0x0000003f00057c82 */ /* 0x000fe20008000000 */
[----:B------:R0:W-:Y:S01]  /*19bf0*/  STL [R1], R0 ;  /* 0x0000000001007387 */ /* 0x0001e20000100800 */
[----:B------:R-:W-:Y:S02]  /*19c00*/  IMAD.U32 R3, RZ, RZ, UR4 ;  /* 0x00000004ff037e24 */ /* 0x000fe4000f8e00ff */
[----:B------:R-:W-:-:S03]  /*19c10*/  IMAD.U32 R2, RZ, RZ, UR5 ;  /* 0x00000005ff027e24 */ /* 0x000fc6000f8e00ff */
[----:B------:R1:W-:Y:S01]  /*19c20*/  STL [R1+0x4], R3 ;  /* 0x0000040301007387 */ /* 0x0003e20000100800 */
[----:B0-----:R-:W-:-:S05]  /*19c30*/  IMAD.U32 R0, RZ, RZ, UR6 ;  /* 0x00000006ff007e24 */ /* 0x001fca000f8e00ff */
[----:B------:R1:W-:Y:S04]  /*19c40*/  STL [R1+0xc], R0 ;  /* 0x00000c0001007387 */ /* 0x0003e80000100800 */
[----:B------:R1:W-:Y:S02]  /*19c50*/  STL [R1+0x8], R2 ;  /* 0x0000080201007387 */ /* 0x0003e40000100800 */
.L_x_1393:
[----:B-1----:R-:W2:Y:S04]  /*19c60*/  LDL R3, [R1+0x8] ;  /* 0x0000080001037983 */ /* 0x002ea80000100800 */
[----:B------:R-:W3:Y:S04]  /*19c70*/  LDL R2, [R1+0xc] ;  /* 0x00000c0001027983 */ /* 0x000ee80000100800 */
[----:B------:R-:W4:Y:S04]  /*19c80*/  LDL R5, [R1+0x4] ;  /* 0x0000040001057983 */ /* 0x000f280000100800 */
[----:B------:R-:W4:Y:S01]  /*19c90*/  LDL R4, [R1] ;  /* 0x0000000001047983 */ /* 0x000f220000100800 */
[----:B0-----:R-:W0:Y:S01]  /*19ca0*/  S2R R0, SR_TID.X ;  /* 0x0000000000007919 */ /* 0x001e220000002100 */
[----:B------:R-:W-:Y:S05]  /*19cb0*/  WARPSYNC.ALL ;  /* 0x0000000000007948 */ /* 0x000fea0003800000 */
[----:B0-----:R-:W-:Y:S01]  /*19cc0*/  LOP3.LUT R0, R0, 0x1f, RZ, 0xc0, !PT ;  /* 0x0000001f00007812 */ /* 0x001fe200078ec0ff */
[----:B------:R-:W-:Y:S03]  /*19cd0*/  BAR.SYNC.DEFER_BLOCKING 0x4, 0x180 ;  /* 0x0106000000007b1d */ /* 0x000fe60000010000 */
[----:B------:R-:W-:-:S13]  /*19ce0*/  ISETP.NE.AND P0, PT, R0, RZ, PT ;  /* 0x000000ff0000720c */ /* 0x000fda0003f05270 */
[----:B------:R-:W-:Y:S01]  /*19cf0*/  @!P0 MOV R0, 0x400 ;  /* 0x0000040000008802 */ /* 0x000fe20000000f00 */
[----:B--2---:R-:W-:Y:S02]  /*19d00*/  IMAD.MOV.U32 R6, RZ, RZ, R3 ;  /* 0x000000ffff067224 */ /* 0x004fe400078e0003 */
[----:B------:R-:W0:Y:S01]  /*19d10*/  @!P0 S2R R3, SR_CgaCtaId ;  /* 0x0000000000038919 */ /* 0x000e220000008800 */
[----:B---3--:R-:W-:Y:S01]  /*19d20*/  IMAD.MOV.U32 R7, RZ, RZ, R2 ;  /* 0x000000ffff077224 */ /* 0x008fe200078e0002 */
[----:B0-----:R-:W-:-:S05]  /*19d30*/  @!P0 LEA R18, R3, R0, 0x18 ;  /* 0x0000000003128211 */ /* 0x001fca00078ec0ff */
[----:B----4-:R1:W-:Y:S01]  /*19d40*/  @!P0 STS.128 [R18+0x288d0], R4 ;  /* 0x0288d00412008388 */ /* 0x0103e20000000c00 */
[----:B------:R-:W-:Y:S06]  /*19d50*/  BAR.ARV 0x5, 0x180 ;  /* 0x0146000000007b1d */ /* 0x000fec0000002000 */
.L_x_1382:
[----:B------:R-:W3:Y:S01]  /*19d60*/  LDL R0, [R1+0xc] ;  /* 0x00000c0001007983 */ /* 0x000ee20000100800 */
[----:B------:R-:W-:Y:S02]  /*19d70*/  ULDC UR4, c[0x0][0xc3c] ;  /* 0x00030f0000047ab9 */ /* 0x000fe40000000800 */
[----:B---3--:R-:W-:-:S13]  /*19d80*/  ISETP.GE.AND P0, PT, R0, UR4, PT ;  /* 0x0000000400007c0c */ /* 0x008fda000bf06270 */
[----:B------:R-:W-:Y:S05]  /*19d90*/  @!P0 BRA `(.L_x_1394) ;  /* 0xffffffa400648947 */ /* 0x000fea000383ffff */
[----:B------:R-:W-:Y:S05]  /*19da0*/  BSYNC B8 ;  /* 0x0000000000087941 */ /* 0x000fea0003800000 */
.L_x_1285:
        /* <DEDUP_REMOVED lines=12> */
.L_x_1465:
[----:B------:R-:W-:Y:S05]  /*19e70*/  BSYNC B0 ;  /* 0x0000000000007941 */ /* 0x000fea0003800000 */
.L_x_1395:
[----:B------:R-:W-:-:S03]  /*19e80*/  UMOV UR4, 0xffffffff ;  /* 0xffffffff00047882 */ /* 0x000fc60000000000 */
[----:B------:R-:W-:Y:S05]  /*19e90*/  BRA.DIV UR4, `(.L_x_1397) ;  /* 0x0000001e04fc7947 */ /* 0x000fea000b800000 */
[----:B------:R-:W1:Y:S02]  /*19ea0*/  S2R R2, SR_TID.X ;  /* 0x0000000000027919 */ /* 0x000e640000002100 */
[----:B-1----:R-:W-:-:S04]  /*19eb0*/  SHF.R.U32.HI R2, RZ, 0x5, R2 ;  /* 0x00000005ff027819 */ /* 0x002fc80000011602 */
[----:B------:R-:W-:-:S05]  /*19ec0*/  LOP3.LUT R2, R2, 0x3, RZ, 0xc0, !PT ;  /* 0x0000000302027812 */ /* 0x000fca00078ec0ff */
[----:B------:R1:W2:Y:S02]  /*19ed0*/  SHFL.IDX PT, R14, R2, RZ, 0x1f ;  /* 0x00001fff020e7589 */ /* 0x0002a400000e0000 */
.L_x_1468:
[----:B--2---:R-:W-:Y:S01]  /*19ee0*/  ISETP.NE.AND P0, PT, R14, RZ, PT ;  /* 0x000000ff0e00720c */ /* 0x004fe20003f05270 */
[----:B------:R-:W-:-:S12]  /*19ef0*/  BSSY B0, `(.L_x_1398) ;  /* 0x0000025000007945 */ /* 0x000fd80003800000 */
[----:B------:R-:W-:Y:S05]  /*19f00*/  @P0 BRA `(.L_x_1399) ;  /* 0x00000000008c0947 */ /* 0x000fea0003800000 */
[----:B------:R-:W-:-:S03]  /*19f10*/  UMOV UR4, 0xffffffff ;  /* 0xffffffff00047882 */ /* 0x000fc60000000000 */
[----:B------:R-:W-:Y:S05]  /*19f20*/  BRA.DIV UR4, `(.L_x_1400) ;  /* 0x00000022040c7947 */ /* 0x000fea000b800000 */
[----:B------:R-:W-:-:S13]  /*19f30*/  ELECT P6, URZ, PT ;  /* 0x00000000003f782f */ /* 0x000fda00038c0000 */
.L_x_1471:
[----:B------:R-:W-:Y:S05]  /*19f40*/  @!P6 BRA `(.L_x_1399) ;  /* 0x00000000007ce947 */ /* 0x000fea0003800000 */
[----:B------:R-:W-:-:S06]  /*19f50*/  ULOP3.LUT UR4, UR36, 0x2, URZ, 0xfc, !UPT ;  /* 0x0000000224047892 */ /* 0x000fcc000f8efc3f */
[----:B-1----:R-:W-:-:S05]  /*19f60*/  IMAD.U32 R2, RZ, RZ, UR4 ;  /* 0x00000004ff027e24 */ /* 0x002fca000f8e00ff */
[----:B------:R-:W-:-:S13]  /*19f70*/  ISETP.NE.AND P2, PT, R2, 0x3, PT ;  /* 0x000000030200780c */ /* 0x000fda0003f45270 */
[----:B------:R-:W-:Y:S05]  /*19f80*/  @!P2 BRA `(.L_x_1401) ;  /* 0x000000000004a947 */ /* 0x000fea0003800000 */
[----:B------:R-:W-:Y:S01]  /*19f90*/  BPT.TRAP 0x1 ;  /* 0x000000040000795c */ /* 0x000fe20000300000 */
.L_x_1401:
        /* <DEDUP_REMOVED lines=13> */
.L_x_1472:
[----:B------:R-:W1:Y:S02]  /*1a070*/  SYNCS.PHASECHK.TRANS64.TRYWAIT P0, [R7+URZ], R2 ;  /* 0x00000002070075a7 */ /* 0x000e64000800017f */
[----:B-1----:R-:W-:Y:S05]  /*1a080*/  @!P0 BRA `(.L_x_1403) ;  /* 0x0000001c00e88947 */ /* 0x002fea0003800000 */
.L_x_1473:
[----:B------:R-:W-:Y:S05]  /*1a090*/  @!P2 BRA `(.L_x_1404) ;  /* 0x000000000004a947 */ /* 0x000fea0003800000 */
[----:B------:R-:W-:Y:S01]  /*1a0a0*/  BPT.TRAP 0x1 ;  /* 0x000000040000795c */ /* 0x000fe20000300000 */
.L_x_1404:
[----:B------:R-:W-:-:S04]  /*1a0b0*/  VIADD R0, R0, 0x28860 ;  /* 0x0002886000007836 */ /* 0x000fc80000000000 */
[----:B------:R-:W-:-:S04]  /*1a0c0*/  IMAD R4, R19, 0x8, R0 ;  /* 0x0000000813047824 */ /* 0x000fc800078e0200 */
[----:B------:R-:W2:Y:S02]  /*1a0d0*/  SYNCS.PHASECHK.TRANS64.TRYWAIT P0, [R4+URZ], R5 ;  /* 0x00000005040075a7 */ /* 0x000ea4000800017f */
[----:B--2---:R-:W-:Y:S05]  /*1a0e0*/  @!P0 BRA `(.L_x_1405) ;  /* 0x0000001c00e48947 */ /* 0x004fea0003800000 */
.L_x_1474:
[----:B------:R-:W-:-:S07]  /*1a0f0*/  IMAD R3, R3, 0x8, R0 ;  /* 0x0000000803037824 */ /* 0x000fce00078e0200 */
.L_x_1406:
[----:B----4-:R4:W0:Y:S02]  /*1a100*/  SYNCS.PHASECHK.TRANS64.TRYWAIT P0, [R3+URZ], R2 ;  /* 0x00000002030075a7 */ /* 0x010824000800017f */
[----:B0-----:R-:W-:Y:S05]  /*1a110*/  @!P0 NANOSLEEP.SYNCS 0x989680 ;  /* 0x009896800000895d */ /* 0x001fea0003900000 */
[----:B------:R-:W0:Y:S02]  /*1a120*/  @!P0 SYNCS.PHASECHK.TRANS64 P0, [R3+URZ], R2 ;  /* 0x00000002030085a7 */ /* 0x000e24000800007f */
[----:B0-----:R-:W-:Y:S05]  /*1a130*/  @!P0 BRA `(.L_x_1406) ;  /* 0xfffffffc00f08947 */ /* 0x001fea000383ffff */
.L_x_1399:
[----:B------:R-:W-:Y:S05]  /*1a140*/  BSYNC B0 ;  /* 0x0000000000007941 */ /* 0x000fea0003800000 */
.L_x_1398:
[----:B------:R-:W-:Y:S05]  /*1a150*/  EXIT ;  /* 0x000000000000794d */ /* 0x000fea0003800000 */
.L_x_1184:
[----:B0-----:R-:W-:-:S04]  /*1a160*/  IMAD.U32 R3, RZ, RZ, UR41 ;  /* 0x00000029ff037e24 */ /* 0x001fc8000f8e00ff */
[----:B------:R0:W1:Y:S03]  /*1a170*/  SYNCS.PHASECHK.TRANS64.TRYWAIT P1, [R3+URZ+0x28800], R0 ;  /* 0x02880000030075a7 */ /* 0x000066000802017f */
[----:B-1----:R-:W-:Y:S05]  /*1a180*/  @!P1 NANOSLEEP.SYNCS 0x989680 ;  /* 0x009896800000995d */ /* 0x002fea0003900000 */
[----:B------:R-:W1:Y:S02]  /*1a190*/  @!P1 SYNCS.PHASECHK.TRANS64 P1, [R3+URZ+0x28800], R0 ;  /* 0x02880000030095a7 */ /* 0x000e64000802007f */
[----:B-1----:R-:W-:Y:S05]  /*1a1a0*/  @!P1 BRA `(.L_x_1184) ;  /* 0xfffffffc00ec9947 */ /* 0x002fea000383ffff */
[----:B------:R-:W-:Y:S05]  /*1a1b0*/  BRA `(.L_x_1407) ;  /* 0xfffffe7c00d07947 */ /* 0x000fea000383ffff */
.L_x_1188:
[----:B-1----:R1:W2:Y:S02]  /*1a1c0*/  SYNCS.PHASECHK.TRANS64.TRYWAIT P2, [R15+URZ+0x28830], R0 ;  /* 0x028830000f0075a7 */ /* 0x0022a4000804017f */
[----:B--2---:R-:W-:Y:S05]  /*1a1d0*/  @!P2 NANOSLEEP.SYNCS 0x989680 ;  /* 0x009896800000a95d */ /* 0x004fea0003900000 */
[----:B------:R-:W2:Y:S02]  /*1a1e0*/  @!P2 SYNCS.PHASECHK.TRANS64 P2, [R15+URZ+0x28830], R0 ;  /* 0x028830000f00a5a7 */ /* 0x000ea4000804007f */
[----:B--2---:R-:W-:Y:S05]  /*1a1f0*/  @!P2 BRA `(.L_x_1188) ;  /* 0xfffffffc00f0a947 */ /* 0x004fea000383ffff */
[----:B------:R-:W-:Y:S05]  /*1a200*/  BRA `(.L_x_1187) ;  /* 0xfffffe7c00f87947 */ /* 0x000fea000383ffff */
.L_x_1204:
[----:B-1----:R-:W-:-:S04]  /*1a210*/  IMAD.U32 R8, RZ, RZ, UR6 ;  /* 0x00000006ff087e24 */ /* 0x002fc8000f8e00ff */
[----:B------:R1:W2:Y:S03]  /*1a220*/  SYNCS.PHASECHK.TRANS64.TRYWAIT P2, [R8+URZ+0x28830], R5 ;  /* 0x02883005080075a7 */ /* 0x0002a6000804017f */
[----:B--2---:R-:W-:Y:S05]  /*1a230*/  @!P2 NANOSLEEP.SYNCS 0x989680 ;  /* 0x009896800000a95d */ /* 0x004fea0003900000 */
[----:B------:R-:W2:Y:S02]  /*1a240*/  @!P2 SYNCS.PHASECHK.TRANS64 P2, [R8+URZ+0x28830], R5 ;  /* 0x028830050800a5a7 */ /* 0x000ea4000804007f */
[----:B--2---:R-:W-:Y:S05]  /*1a250*/  @!P2 BRA `(.L_x_1204) ;  /* 0xfffffffc00eca947 */ /* 0x004fea000383ffff */
[----:B------:R-:W-:Y:S05]  /*1a260*/  BRA `(.L_x_1201) ;  /* 0xfffffeb800987947 */ /* 0x000fea000383ffff */
.L_x_1208:
[----:B-1----:R-:W-:-:S04]  /*1a270*/  IMAD.U32 R8, RZ, RZ, UR6 ;  /* 0x00000006ff087e24 */ /* 0x002fc8000f8e00ff */
[----:B------:R1:W2:Y:S03]  /*1a280*/  SYNCS.PHASECHK.TRANS64.TRYWAIT P2, [R8+URZ+0x28850], R5 ;  /* 0x02885005080075a7 */ /* 0x0002a6000804017f */
[----:B--2---:R-:W-:Y:S05]  /*1a290*/  @!P2 NANOSLEEP.SYNCS 0x989680 ;  /* 0x009896800000a95d */ /* 0x004fea0003900000 */
[----:B------:R-:W2:Y:S02]  /*1a2a0*/  @!P2 SYNCS.PHASECHK.TRANS64 P2, [R8+URZ+0x28850], R5 ;  /* 0x028850050800a5a7 */ /* 0x000ea4000804007f */
[----:B--2---:R-:W-:Y:S05]  /*1a2b0*/  @!P2 BRA `(.L_x_1208) ;  /* 0xfffffffc00eca947 */ /* 0x004fea000383ffff */
[----:B------:R-:W-:Y:S05]  /*1a2c0*/  BRA `(.L_x_1205) ;  /* 0xfffffebc00607947 */ /* 0x000fea000383ffff */
.L_x_1225:
[----:B-1----:R-:W-:-:S04]  /*1a2d0*/  IMAD.U32 R9, RZ, RZ, UR6 ;  /* 0x00000006ff097e24 */ /* 0x002fc8000f8e00ff */
[----:B------:R1:W2:Y:S03]  /*1a2e0*/  SYNCS.PHASECHK.TRANS64.TRYWAIT P2, [R9+URZ+0x28830], R4 ;  /* 0x02883004090075a7 */ /* 0x0002a6000804017f */
[----:B--2---:R-:W-:Y:S05]  /*1a2f0*/  @!P2 NANOSLEEP.SYNCS 0x989680 ;  /* 0x009896800000a95d */ /* 0x004fea0003900000 */
[----:B------:R-:W2:Y:S02]  /*1a300*/  @!P2 SYNCS.PHASECHK.TRANS64 P2, [R9+URZ+0x28830], R4 ;  /* 0x028830040900a5a7 */ /* 0x000ea4000804007f */
[----:B--2---:R-:W-:Y:S05]  /*1a310*/  @!P2 BRA `(.L_x_1225) ;  /* 0xfffffffc00eca947 */ /* 0x004fea000383ffff */
[----:B------:R-:W-:Y:S05]  /*1a320*/  BRA `(.L_x_1222) ;  /* 0xfffffef400587947 */ /* 0x000fea000383ffff */
.L_x_1229:
[----:B-1----:R-:W-:-:S04]  /*1a330*/  IMAD.U32 R9, RZ, RZ, UR6 ;  /* 0x00000006ff097e24 */ /* 0x002fc8000f8e00ff */
[----:B------:R1:W2:Y:S03]  /*1a340*/  SYNCS.PHASECHK.TRANS64.TRYWAIT P2, [R9+URZ+0x28850], R4 ;  /* 0x02885004090075a7 */ /* 0x0002a6000804017f */
[----:B--2---:R-:W-:Y:S05]  /*1a350*/  @!P2 NANOSLEEP.SYNCS 0x989680 ;  /* 0x009896800000a95d */ /* 0x004fea0003900000 */
[----:B------:R-:W2:Y:S02]  /*1a360*/  @!P2 SYNCS.PHASECHK.TRANS64 P2, [R9+URZ+0x28850], R4 ;  /* 0x028850040900a5a7 */ /* 0x000ea4000804007f */
[----:B--2---:R-:W-:Y:S05]  /*1a370*/  @!P2 BRA `(.L_x_1229) ;  /* 0xfffffffc00eca947 */ /* 0x004fea000383ffff */
[----:B------:R-:W-:Y:S05]  /*1a380*/  BRA `(.L_x_1226) ;  /* 0xfffffef800207947 */ /* 0x000fea000383ffff */
.L_x_1235:
[----:B-1----:R-:W-:-:S04]  /*1a390*/  IMAD.U32 R9, RZ, RZ, UR6 ;  /* 0x00000006ff097e24 */ /* 0x002fc8000f8e00ff */
[----:B------:R1:W2:Y:S03]  /*1a3a0*/  SYNCS.PHASECHK.TRANS64.TRYWAIT P2, [R9+URZ+0x28830], R4 ;  /* 0x02883004090075a7 */ /* 0x0002a6000804017f */
[----:B--2---:R-:W-:Y:S05]  /*1a3b0*/  @!P2 NANOSLEEP.SYNCS 0x989680 ;  /* 0x009896800000a95d */ /* 0x004fea0003900000 */
[----:B------:R-:W2:Y:S02]  /*1a3c0*/  @!P2 SYNCS.PHASECHK.TRANS64 P2, [R9+URZ+0x28830], R4 ;  /* 0x028830040900a5a7 */ /* 0x000ea4000804007f */
[----:B--2---:R-:W-:Y:S05]  /*1a3d0*/  @!P2 BRA `(.L_x_1235) ;  /* 0xfffffffc00eca947 */ /* 0x004fea000383ffff */
[----:B------:R-:W-:Y:S05]  /*1a3e0*/  BRA `(.L_x_1232) ;  /* 0xffffff1c00447947 */ /* 0x000fea000383ffff */
.L_x_1239:
[----:B-1----:R-:W-:-:S04]  /*1a3f0*/  IMAD.U32 R9, RZ, RZ, UR6 ;  /* 0x00000006ff097e24 */ /* 0x002fc8000f8e00ff */
[----:B------:R1:W2:Y:S03]  /*1a400*/  SYNCS.PHASECHK.TRANS64.TRYWAIT P2, [R9+URZ+0x28850], R4 ;  /* 0x02885004090075a7 */ /* 0x0002a6000804017f */
[----:B--2---:R-:W-:Y:S05]  /*1a410*/  @!P2 NANOSLEEP.SYNCS 0x989680 ;  /* 0x009896800000a95d */ /* 0x004fea0003900000 */
[----:B------:R-:W2:Y:S02]  /*1a420*/  @!P2 SYNCS.PHASECHK.TRANS64 P2, [R9+URZ+0x28850], R4 ;  /* 0x028850040900a5a7 */ /* 0x000ea4000804007f */
[----:B--2---:R-:W-:Y:S05]  /*1a430*/  @!P2 BRA `(.L_x_1239) ;  /* 0xfffffffc00eca947 */ /* 0x004fea000383ffff */
[----:B------:R-:W-:Y:S05]  /*1a440*/  BRA `(.L_x_1236) ;  /* 0xffffff20000c7947 */ /* 0x000fea000383ffff */
.L_x_1252:
[----:B-1----:R-:W-:-:S04]  /*1a450*/  IMAD.U32 R8, RZ, RZ, UR5 ;  /* 0x00000005ff087e24 */ /* 0x002fc8000f8e00ff */
[----:B------:R1:W2:Y:S03]  /*1a460*/  SYNCS.PHASECHK.TRANS64.TRYWAIT P0, [R8+URZ+0x28850], R3 ;  /* 0x02885003080075a7 */ /* 0x0002a6000800017f */
[----:B--2---:R-:W-:Y:S05]  /*1a470*/  @!P0 NANOSLEEP.SYNCS 0x989680 ;  /* 0x009896800000895d */ /* 0x004fea0003900000 */
[----:B------:R-:W2:Y:S02]  /*1a480*/  @!P0 SYNCS.PHASECHK.TRANS64 P0, [R8+URZ+0x28850], R3 ;  /* 0x02885003080085a7 */ /* 0x000ea4000800007f */
[----:B--2---:R-:W-:Y:S05]  /*1a490*/  @!P0 BRA `(.L_x_1252) ;  /* 0xfffffffc00ec8947 */ /* 0x004fea000383ffff */
[----:B------:R-:W-:Y:S05]  /*1a4a0*/  BRA `(.L_x_1251) ;  /* 0xffffff5400147947 */ /* 0x000fea000383ffff */
.L_x_1307:
[----:B-1----:R-:W1:Y:S01]  /*1a4b0*/  S2R R4, SR_TID.X ;  /* 0x0000000000047919 */ /* 0x002e620000002100 */
[----:B------:R-:W-:Y:S01]  /*1a4c0*/  BSSY B0, `(.L_x_1408) ;  /* 0x000000a000007945 */ /* 0x000fe20003800000 */
[----:B------:R-:W-:Y:S02]  /*1a4d0*/  IMAD.MOV.U32 R12, RZ, RZ, RZ ;  /* 0x000000ffff0c7224 */ /* 0x000fe400078e00ff */
[----:B------:R-:W-:Y:S02]  /*1a4e0*/  IMAD.MOV.U32 R11, RZ, RZ, 0x1f ;  /* 0x0000001fff0b7424 */ /* 0x000fe400078e00ff */
[----:B------:R-:W-:Y:S01]  /*1a4f0*/  IMAD.MOV.U32 R15, RZ, RZ, -0x1 ;  /* 0xffffffffff0f7424 */ /* 0x000fe200078e00ff */
[----:B-1----:R-:W-:-:S04]  /*1a500*/  SHF.R.U32.HI R4, RZ, 0x5, R4 ;  /* 0x00000005ff047819 */ /* 0x002fc80000011604 */
[----:B------:R-:W-:-:S05]  /*1a510*/  LOP3.LUT R4, R4, 0x3, RZ, 0xc0, !PT ;  /* 0x0000000304047812 */ /* 0x000fca00078ec0ff */
[----:B------:R-:W-:-:S07]  /*1a520*/  IMAD.MOV.U32 R13, RZ, RZ, R4 ;  /* 0x000000ffff0d7224 */ /* 0x000fce00078e0004 */
[----:B0-2---:R-:W-:Y:S05]  /*1a530*/  WARPSYNC.COLLECTIVE R15, `(.L_x_1409) ;  /* 0x000000000f087348 */ /* 0x005fea0003c00000 */
[----:B------:R1:W3:Y:S02]  /*1a540*/  SHFL.IDX P6, R14, R13, R12, R11 ;  /* 0x0000000c0d0e7389 */ /* 0x0002e400000c000b */
[----:B0123--:R-:W-:Y:S01]  /*1a550*/  ENDCOLLECTIVE ;  /* 0x000000000000791b */ /* 0x00ffe20003800000 */
.L_x_1409:
[----:B------:R-:W-:Y:S05]  /*1a560*/  BSYNC B0 ;  /* 0x0000000000007941 */ /* 0x000fea0003800000 */
.L_x_1408:
[----:B------:R-:W-:Y:S05]  /*1a570*/  BRA `(.L_x_1410) ;  /* 0xffffffac00fc7947 */ /* 0x000fea000383ffff */
.L_x_1309:
[----:B------:R-:W-:Y:S01]  /*1a580*/  BSSY B0, `(.L_x_1411) ;  /* 0x0000006000007945 */ /* 0x000fe20003800000 */
[----:B------:R-:W-:-:S07]  /*1a590*/  IMAD.MOV.U32 R15, RZ, RZ, -0x1 ;  /* 0xffffffffff0f7424 */ /* 0x000fce00078e00ff */
[----:B012---:R-:W-:Y:S05]  /*1a5a0*/  WARPSYNC.COLLECTIVE R15, `(.L_x_1412) ;  /* 0x000000000f0c7348 */ /* 0x007fea0003c00000 */
[----:B------:R-:W-:Y:S02]  /*1a5b0*/  ELECT P6, UR62, PT ;  /* 0x00000000003e782f */ /* 0x000fe400038c0000 */
[----:B------:R-:W-:Y:S01]  /*1a5c0*/  MOV R14, UR62 ;  /* 0x0000003e000e7c02 */ /* 0x000fe20008000f00 */
[----:B012---:R-:W-:Y:S10]  /*1a5d0*/  ENDCOLLECTIVE ;  /* 0x000000000000791b */ /* 0x007ff40003800000 */
.L_x_1412:
[----:B------:R-:W-:Y:S05]  /*1a5e0*/  BSYNC B0 ;  /* 0x0000000000007941 */ /* 0x000fea0003800000 */
.L_x_1411:
[----:B------:R-:W-:Y:S05]  /*1a5f0*/  BRA `(.L_x_1413) ;  /* 0xffffffb000087947 */ /* 0x000fea000383ffff */
.L_x_1311:
[----:B-1----:R1:W3:Y:S02]  /*1a600*/  SYNCS.PHASECHK.TRANS64.TRYWAIT P0, [R0+URZ+0x28840], R2 ;  /* 0x02884002000075a7 */ /* 0x0022e4000800017f */
[----:B---3--:R-:W-:Y:S05]  /*1a610*/  @!P0 NANOSLEEP.SYNCS 0x989680 ;  /* 0x009896800000895d */ /* 0x008fea0003900000 */
[----:B------:R-:W3:Y:S02]  /*1a620*/  @!P0 SYNCS.PHASECHK.TRANS64 P0, [R0+URZ+0x28840], R2 ;  /* 0x02884002000085a7 */ /* 0x000ee4000800007f */
[----:B---3--:R-:W-:Y:S05]  /*1a630*/  @!P0 BRA `(.L_x_1311) ;  /* 0xfffffffc00f08947 */ /* 0x008fea000383ffff */
[----:B------:R-:W-:Y:S05]  /*1a640*/  BRA `(.L_x_1414) ;  /* 0xffffffb000687947 */ /* 0x000fea000383ffff */
.L_x_1315:
[----:B------:R-:W2:Y:S01]  /*1a650*/  LDL.LU R11, [R1+0x2c] ;  /* 0x00002c00010b7983 */ /* 0x000ea20000300800 */
[----:B------:R-:W-:Y:S02]  /*1a660*/  IMAD.MOV.U32 R13, RZ, RZ, R3 ;  /* 0x000000ffff0d7224 */ /* 0x000fe400078e0003 */
[----:B------:R-:W-:Y:S01]  /*1a670*/  IMAD.MOV.U32 R12, RZ, RZ, RZ ;  /* 0x000000ffff0c7224 */ /* 0x000fe200078e00ff */
[----:B------:R-:W0:Y:S01]  /*1a680*/  S2R R5, SR_TID.X ;  /* 0x0000000000057919 */ /* 0x000e220000002100 */
[----:B------:R-:W-:Y:S01]  /*1a690*/  IMAD.MOV.U32 R15, RZ, RZ, -0x1 ;  /* 0xffffffffff0f7424 */ /* 0x000fe200078e00ff */
[----:B0-----:R-:W-:-:S04]  /*1a6a0*/  LOP3.LUT R5, R5, 0x7f, RZ, 0xc0, !PT ;  /* 0x0000007f05057812 */ /* 0x001fc800078ec0ff */
        /* <DEDUP_REMOVED lines=9> */
.L_x_1415:
[----:B------:R-:W-:Y:S02]  /*1a740*/  IMAD.MOV.U32 R13, RZ, RZ, R4 ;  /* 0x000000ffff0d7224 */ /* 0x000fe400078e0004 */
[----:B------:R-:W-:-:S07]  /*1a750*/  IMAD.MOV.U32 R6, RZ, RZ, R14 ;  /* 0x000000ffff067224 */ /* 0x000fce00078e000e */
[----:B------:R-:W-:Y:S05]  /*1a760*/  WARPSYNC.COLLECTIVE R15, `(.L_x_1416) ;  /* 0x000000000f087348 */ /* 0x000fea0003c00000 */
[----:B------:R0:W1:Y:S02]  /*1a770*/  SHFL.IDX P6, R14, R13, R12, R11 ;  /* 0x0000000c0d0e7389 */ /* 0x00006400000c000b */
[----:B01----:R-:W-:Y:S01]  /*1a780*/  ENDCOLLECTIVE ;  /* 0x000000000000791b */ /* 0x003fe20003800000 */
.L_x_1416:
[----:B------:R-:W-:Y:S02]  /*1a790*/  IMAD.MOV.U32 R13, RZ, RZ, R3 ;  /* 0x000000ffff0d7224 */ /* 0x000fe400078e0003 */
[----:B------:R-:W-:Y:S02]  /*1a7a0*/  IMAD.MOV.U32 R12, RZ, RZ, 0x1 ;  /* 0x00000001ff0c7424 */ /* 0x000fe400078e00ff */
[----:B------:R-:W-:-:S07]  /*1a7b0*/  IMAD.MOV.U32 R7, RZ, RZ, R14 ;  /* 0x000000ffff077224 */ /* 0x000fce00078e000e */
[----:B------:R-:W-:Y:S05]  /*1a7c0*/  WARPSYNC.COLLECTIVE R15, `(.L_x_1417) ;  /* 0x000000000f087348 */ /* 0x000fea0003c00000 */
[----:B------:R0:W1:Y:S02]  /*1a7d0*/  SHFL.IDX P6, R14, R13, R12, R11 ;  /* 0x0000000c0d0e7389 */ /* 0x00006400000c000b */
[----:B01----:R-:W-:Y:S01]  /*1a7e0*/  ENDCOLLECTIVE ;  /* 0x000000000000791b */ /* 0x003fe20003800000 */
.L_x_1417:
[----:B------:R-:W-:-:S05]  /*1a7f0*/  @!P2 LEA R7, P3, R10, R7, 0x1 ;  /* 0x000000070a07a211 */ /* 0x000fca00078608ff */
[----:B------:R-:W-:-:S05]  /*1a800*/  @!P2 IMAD.X R6, RZ, RZ, R6, P3 ;  /* 0x000000ffff06a224 */ /* 0x000fca00018e0606 */
[----:B------:R-:W-:Y:S01]  /*1a810*/  @!P2 LOP3.LUT R7, R7, R6, RZ, 0x3c, !PT ;  /* 0x000000060707a212 */ /* 0x000fe200078e3cff */
[----:B------:R-:W-:-:S03]  /*1a820*/  IMAD.MOV.U32 R13, RZ, RZ, R4 ;  /* 0x000000ffff0d7224 */ /* 0x000fc600078e0004 */
[----:B------:R-:W-:-:S04]  /*1a830*/  @!P2 LOP3.LUT R6, R7, R6, RZ, 0x3c, !PT ;  /* 0x000000060706a212 */ /* 0x000fc800078e3cff */
[----:B------:R-:W-:Y:S01]  /*1a840*/  @!P2 LOP3.LUT R7, R7, R6, RZ, 0x3c, !PT ;  /* 0x000000060707a212 */ /* 0x000fe200078e3cff */
[----:B------:R-:W-:-:S07]  /*1a850*/  IMAD.MOV.U32 R8, RZ, RZ, R14 ;  /* 0x000000ffff087224 */ /* 0x000fce00078e000e */
[----:B------:R-:W-:Y:S05]  /*1a860*/  WARPSYNC.COLLECTIVE R15, `(.L_x_1418) ;  /* 0x000000000f087348 */ /* 0x000fea0003c00000 */
[----:B------:R0:W1:Y:S02]  /*1a870*/  SHFL.IDX P6, R14, R13, R12, R11 ;  /* 0x0000000c0d0e7389 */ /* 0x00006400000c000b */
[----:B01----:R-:W-:Y:S01]  /*1a880*/  ENDCOLLECTIVE ;  /* 0x000000000000791b */ /* 0x003fe20003800000 */
.L_x_1418:
[----:B------:R-:W-:Y:S01]  /*1a890*/  @!PT LDS RZ, [RZ] ;  /* 0x00000000fffff984 */ /* 0x000fe20000000800 */
[----:B------:R-:W-:Y:S01]  /*1a8a0*/  @!PT LDS RZ, [RZ] ;  /* 0x00000000fffff984 */ /* 0x000fe20000000800 */
[----:B------:R-:W-:Y:S01]  /*1a8b0*/  @!PT LDS RZ, [RZ] ;  /* 0x00000000fffff984 */ /* 0x000fe20000000800 */
[----:B------:R0:W-:Y:S04]  /*1a8c0*/  @!P2 LDGSTS.E.BYPASS.LTC128B.128 [R9+0x10400], desc[UR52][R6.64], !P0 ;  /* 0x104000000609afae */ /* 0x0001e8000c101d74 */
[----:B------:R0:W-:Y:S01]  /*1a8d0*/  @!P2 LDGSTS.E.BYPASS.LTC128B.128 [R9+0x14400], desc[UR52][R6.64+0x80], !P1 ;  /* 0x144000800609afae */ /* 0x0001e2000c901d74 */
[----:B------:R-:W-:Y:S01]  /*1a8e0*/  ISETP.GE.AND P2, PT, R5, R2, PT ;  /* 0x000000020500720c */ /* 0x000fe20003f46270 */
[----:B------:R-:W-:Y:S02]  /*1a8f0*/  IMAD.MOV.U32 R13, RZ, RZ, R3 ;  /* 0x000000ffff0d7224 */ /* 0x000fe400078e0003 */
[----:B------:R-:W-:Y:S02]  /*1a900*/  IMAD.MOV.U32 R12, RZ, RZ, 0x2 ;  /* 0x00000002ff0c7424 */ /* 0x000fe400078e00ff */
[----:B------:R-:W-:-:S08]  /*1a910*/  IMAD.MOV.U32 R5, RZ, RZ, R14 ;  /* 0x000000ffff057224 */ /* 0x000fd000078e000e */
[----:B0-----:R-:W-:Y:S05]  /*1a920*/  WARPSYNC.COLLECTIVE R15, `(.L_x_1419) ;  /* 0x000000000f087348 */ /* 0x001fea0003c00000 */
[----:B------:R1:W2:Y:S02]  /*1a930*/  SHFL.IDX P6, R14, R13, R12, R11 ;  /* 0x0000000c0d0e7389 */ /* 0x0002a400000c000b */
[----:B012---:R-:W-:Y:S01]  /*1a940*/  ENDCOLLECTIVE ;  /* 0x000000000000791b */ /* 0x007fe20003800000 */
.L_x_1419:
[----:B------:R-:W-:Y:S01]  /*1a950*/  @!P2 LEA R7, P3, R10, R5, 0x1 ;  /* 0x000000050a07a211 */ /* 0x000fe200078608ff */
[----:B------:R-:W-:-:S04]  /*1a960*/  VIADD R5, R0, 0x20 ;  /* 0x0000002000057836 */ /* 0x000fc80000000000 */
[----:B------:R-:W-:-:S05]  /*1a970*/  @!P2 IMAD.X R6, RZ, RZ, R8, P3 ;  /* 0x000000ffff06a224 */ /* 0x000fca00018e0608 */
[----:B------:R-:W-:Y:S01]  /*1a980*/  @!P2 LOP3.LUT R7, R7, R6, RZ, 0x3c, !PT ;  /* 0x000000060707a212 */ /* 0x000fe200078e3cff */
[----:B------:R-:W-:-:S03]  /*1a990*/  IMAD.MOV.U32 R13, RZ, RZ, R4 ;  /* 0x000000ffff0d7224 */ /* 0x000fc600078e0004 */
[----:B------:R-:W-:-:S04]  /*1a9a0*/  @!P2 LOP3.LUT R6, R7, R6, RZ, 0x3c, !PT ;  /* 0x000000060706a212 */ /* 0x000fc800078e3cff */
[----:B------:R-:W-:-:S05]  /*1a9b0*/  @!P2 LOP3.LUT R7, R7, R6, RZ, 0x3c, !PT ;  /* 0x000000060707a212 */ /* 0x000fca00078e3cff */
[----:B------:R-:W-:Y:S01]  /*1a9c0*/  @!PT LDS RZ, [RZ] ;  /* 0x00000000fffff984 */ /* 0x000fe20000000800 */
[----:B------:R-:W-:Y:S01]  /*1a9d0*/  @!PT LDS RZ, [RZ] ;  /* 0x00000000fffff984 */ /* 0x000fe20000000800 */
[----:B------:R-:W-:Y:S01]  /*1a9e0*/  @!PT LDS RZ, [RZ] ;  /* 0x00000000fffff984 */ /* 0x000fe20000000800 */
[----:B------:R-:W-:Y:S04]  /*1a9f0*/  @!P2 LDGSTS.E.BYPASS.LTC128B.128 [R9+0x10c00], desc[UR52][R6.64], !P0 ;  /* 0x10c000000609afae */ /* 0x000fe8000c101d74 */
[----:B------:R0:W-:Y:S01]  /*1aa00*/  @!P2 LDGSTS.E.BYPASS.LTC128B.128 [R9+0x14c00], desc[UR52][R6.64+0x80], !P1 ;  /* 0x14c000800609afae */ /* 0x0001e2000c901d74 */
[----:B------:R-:W-:Y:S01]  /*1aa10*/  ISETP.GE.AND P2, PT, R5, R2, PT ;  /* 0x000000020500720c */ /* 0x000fe20003f46270 */
[----:B0-----:R-:W-:-:S12]  /*1aa20*/  IMAD.MOV.U32 R6, RZ, RZ, R14 ;  /* 0x000000ffff067224 */ /* 0x001fd800078e000e */
[----:B------:R-:W-:Y:S05]  /*1aa30*/  WARPSYNC.COLLECTIVE R15, `(.L_x_1420) ;  /* 0x000000000f087348 */ /* 0x000fea0003c00000 */
[----:B------:R0:W1:Y:S02]  /*1aa40*/  SHFL.IDX P6, R14, R13, R12, R11 ;  /* 0x0000000c0d0e7389 */ /* 0x00006400000c000b */
[----:B01----:R-:W-:Y:S01]  /*1aa50*/  ENDCOLLECTIVE ;  /* 0x000000000000791b */ /* 0x003fe20003800000 */
.L_x_1420:
[----:B------:R-:W-:Y:S02]  /*1aa60*/  IMAD.MOV.U32 R13, RZ, RZ, R3 ;  /* 0x000000ffff0d7224 */ /* 0x000fe400078e0003 */
[----:B------:R-:W-:Y:S02]  /*1aa70*/  IMAD.MOV.U32 R12, RZ, RZ, 0x3 ;  /* 0x00000003ff0c7424 */ /* 0x000fe400078e00ff */
[----:B------:R-:W-:-:S07]  /*1aa80*/  IMAD.MOV.U32 R5, RZ, RZ, R14 ;  /* 0x000000ffff057224 */ /* 0x000fce00078e000e */
[----:B------:R-:W-:Y:S05]  /*1aa90*/  WARPSYNC.COLLECTIVE R15, `(.L_x_1421) ;  /* 0x000000000f087348 */ /* 0x000fea0003c00000 */
[----:B------:R0:W1:Y:S02]  /*1aaa0*/  SHFL.IDX P6, R14, R13, R12, R11 ;  /* 0x0000000c0d0e7389 */ /* 0x00006400000c000b */
[----:B01----:R-:W-:Y:S01]  /*1aab0*/  ENDCOLLECTIVE ;  /* 0x000000000000791b */ /* 0x003fe20003800000 */
.L_x_1421:
[----:B------:R-:W-:-:S05]  /*1aac0*/  @!P2 LEA R5, P3, R10, R5, 0x1 ;  /* 0x000000050a05a211 */ /* 0x000fca00078608ff */
[----:B------:R-:W-:-:S04]  /*1aad0*/  @!P2 IMAD.X R6, RZ, RZ, R6, P3 ;  /* 0x000000ffff06a224 */ /* 0x000fc800018e0606 */
[----:B------:R-:W-:Y:S02]  /*1aae0*/  @!P2 IMAD.MOV.U32 R7, RZ, RZ, R6 ;  /* 0x000000ffff07a224 */ /* 0x000fe400078e0006 */
[----:B------:R-:W-:Y:S02]  /*1aaf0*/  @!P2 IMAD.MOV.U32 R6, RZ, RZ, R5 ;  /* 0x000000ffff06a224 */ /* 0x000fe400078e0005 */
[----:B------:R-:W-:Y:S02]  /*1ab00*/  IMAD.MOV.U32 R13, RZ, RZ, R4 ;  /* 0x000000ffff0d7224 */ /* 0x000fe400078e0004 */
[----:B------:R-:W-:Y:S01]  /*1ab10*/  VIADD R5, R0, 0x30 ;  /* 0x0000003000057836 */ /* 0x000fe20000000000 */
        /* <DEDUP_REMOVED lines=10> */
.L_x_1422:
[----:B------:R-:W-:Y:S02]  /*1abc0*/  IMAD.MOV.U32 R13, RZ, RZ, R3 ;  /* 0x000000ffff0d7224 */ /* 0x000fe400078e0003 */
[----:B------:R-:W-:Y:S02]  /*1abd0*/  IMAD.MOV.U32 R12, RZ, RZ, 0x4 ;  /* 0x00000004ff0c7424 */ /* 0x000fe400078e00ff */
[----:B------:R-:W-:-:S07]  /*1abe0*/  IMAD.MOV.U32 R5, RZ, RZ, R14 ;  /* 0x000000ffff057224 */ /* 0x000fce00078e000e */
[----:B------:R-:W-:Y:S05]  /*1abf0*/  WARPSYNC.COLLECTIVE R15, `(.L_x_1423) ;  /* 0x000000000f087348 */ /* 0x000fea0003c00000 */
[----:B------:R0:W1:Y:S02]  /*1ac00*/  SHFL.IDX P6, R14, R13, R12, R11 ;  /* 0x0000000c0d0e7389 */ /* 0x00006400000c000b */
[----:B01----:R-:W-:Y:S01]  /*1ac10*/  ENDCOLLECTIVE ;  /* 0x000000000000791b */ /* 0x003fe20003800000 */
.L_x_1423:
        /* <DEDUP_REMOVED lines=16> */
.L_x_1424:
[----:B------:R-:W-:Y:S02]  /*1ad20*/  IMAD.MOV.U32 R13, RZ, RZ, R3 ;  /* 0x000000ffff0d7224 */ /* 0x000fe400078e0003 */
[----:B------:R-:W-:Y:S02]  /*1ad30*/  IMAD.MOV.U32 R12, RZ, RZ, 0x5 ;  /* 0x00000005ff0c7424 */ /* 0x000fe400078e00ff */
[----:B------:R-:W-:-:S07]  /*1ad40*/  IMAD.MOV.U32 R5, RZ, RZ, R14 ;  /* 0x000000ffff057224 */ /* 0x000fce00078e000e */
[----:B------:R-:W-:Y:S05]  /*1ad50*/  WARPSYNC.COLLECTIVE R15, `(.L_x_1425) ;  /* 0x000000000f087348 */ /* 0x000fea0003c00000 */
[----:B------:R0:W1:Y:S02]  /*1ad60*/  SHFL.IDX P6, R14, R13, R12, R11 ;  /* 0x0000000c0d0e7389 */ /* 0x00006400000c000b */
[----:B01----:R-:W-:Y:S01]  /*1ad70*/  ENDCOLLECTIVE ;  /* 0x000000000000791b */ /* 0x003fe20003800000 */
.L_x_1425:
        /* <DEDUP_REMOVED lines=16> */
.L_x_1426:
[----:B------:R-:W-:Y:S02]  /*1ae80*/  IMAD.MOV.U32 R13, RZ, RZ, R3 ;  /* 0x000000ffff0d7224 */ /* 0x000fe400078e0003 */
[----:B------:R-:W-:Y:S02]  /*1ae90*/  IMAD.MOV.U32 R12, RZ, RZ, 0x6 ;  /* 0x00000006ff0c7424 */ /* 0x000fe400078e00ff */
[----:B------:R-:W-:-:S07]  /*1aea0*/  IMAD.MOV.U32 R5, RZ, RZ, R14 ;  /* 0x000000ffff057224 */ /* 0x000fce00078e000e */
[----:B------:R-:W-:Y:S05]  /*1aeb0*/  WARPSYNC.COLLECTIVE R15, `(.L_x_1427) ;  /* 0x000000000f087348 */ /* 0x000fea0003c00000 */
[----:B------:R0:W1:Y:S02]  /*1aec0*/  SHFL.IDX P6, R14, R13, R12, R11 ;  /* 0x0000000c0d0e7389 */ /* 0x00006400000c000b */
[----:B01----:R-:W-:Y:S01]  /*1aed0*/  ENDCOLLECTIVE ;  /* 0x000000000000791b */ /* 0x003fe20003800000 */
.L_x_1427:
[----:B------:R-:W-:-:S05]  /*1aee0*/  @!P2 LEA R5, P3, R10, R5, 0x1 ;  /* 0x000000050a05a211 */ /* 0x000fca00078608ff */
[----:B------:R-:W-:-:S04]  /*1aef0*/  @!P2 IMAD.X R6, RZ, RZ, R6, P3 ;  /* 0x000000ffff06a224 */ /* 0x000fc800018e0606 */
[----:B------:R-:W-:Y:S02]  /*1af00*/  @!P2 IMAD.MOV.U32 R7, RZ, RZ, R6 ;  /* 0x000000ffff07a224 */ /* 0x000fe400078e0006 */
[----:B------:R-:W-:Y:S02]  /*1af10*/  @!P2 IMAD.MOV.U32 R6, RZ, RZ, R5 ;  /* 0x000000ffff06a224 */ /* 0x000fe400078e0005 */
[----:B------:R-:W-:-:S03]  /*1af20*/  IMAD.MOV.U32 R13, RZ, RZ, R4 ;  /* 0x000000ffff0d7224 */ /* 0x000fc600078e0004 */
[----:B------:R-:W-:Y:S01]  /*1af30*/  @!PT LDS RZ, [RZ] ;  /* 0x00000000fffff984 */ /* 0x000fe20000000800 */
[----:B------:R-:W-:Y:S01]  /*1af40*/  @!PT LDS RZ, [RZ] ;  /* 0x00000000fffff984 */ /* 0x000fe20000000800 */
[----:B------:R-:W-:Y:S01]  /*1af50*/  @!PT LDS RZ, [RZ] ;  /* 0x00000000fffff984 */ /* 0x000fe20000000800 */
[----:B------:R-:W-:Y:S04]  /*1af60*/  @!P2 LDGSTS.E.BYPASS.LTC128B.128 [R9+0x12c00], desc[UR52][R6.64], !P0 ;  /* 0x12c000000609afae */ /* 0x000fe8000c101d74 */
[----:B------:R0:W-:Y:S02]  /*1af70*/  @!P2 LDGSTS.E.BYPASS.LTC128B.128 [R9+0x16c00], desc[UR52][R6.64+0x80], !P1 ;  /* 0x16c000800609afae */ /* 0x0001e4000c901d74 */
[----:B0-----:R-:W-:-:S07]  /*1af80*/  IMAD.MOV.U32 R6, RZ, RZ, R14 ;  /* 0x000000ffff067224 */ /* 0x001fce00078e000e */
[----:B------:R-:W-:Y:S05]  /*1af90*/  WARPSYNC.COLLECTIVE R15, `(.L_x_1428) ;  /* 0x000000000f087348 */ /* 0x000fea0003c00000 */
[----:B------:R0:W1:Y:S02]  /*1afa0*/  SHFL.IDX P6, R14, R13, R12, R11 ;  /* 0x0000000c0d0e7389 */ /* 0x00006400000c000b */
[----:B01----:R-:W-:Y:S01]  /*1afb0*/  ENDCOLLECTIVE ;  /* 0x000000000000791b */ /* 0x003fe20003800000 */
.L_x_1428:
[----:B------:R-:W-:-:S05]  /*1afc0*/  VIADD R7, R0, 0x60 ;  /* 0x0000006000077836 */ /* 0x000fca0000000000 */
[----:B------:R-:W-:Y:S01]  /*1afd0*/  ISETP.GE.AND P2, PT, R7, R2, PT ;  /* 0x000000020700720c */ /* 0x000fe20003f46270 */
[----:B------:R-:W-:Y:S02]  /*1afe0*/  IMAD.MOV.U32 R13, RZ, RZ, R3 ;  /* 0x000000ffff0d7224 */ /* 0x000fe400078e0003 */
[----:B------:R-:W-:Y:S02]  /*1aff0*/  IMAD.MOV.U32 R12, RZ, RZ, 0x7 ;  /* 0x00000007ff0c7424 */ /* 0x000fe400078e00ff */
[----:B------:R-:W-:-:S08]  /*1b000*/  IMAD.MOV.U32 R5, RZ, RZ, R14 ;  /* 0x000000ffff057224 */ /* 0x000fd000078e000e */
[----:B------:R-:W-:Y:S05]  /*1b010*/  WARPSYNC.COLLECTIVE R15, `(.L_x_1429) ;  /* 0x000000000f087348 */ /* 0x000fea0003c00000 */
[----:B------:R0:W1:Y:S02]  /*1b020*/  SHFL.IDX P6, R14, R13, R12, R11 ;  /* 0x0000000c0d0e7389 */ /* 0x00006400000c000b */
[----:B01----:R-:W-:Y:S01]  /*1b030*/  ENDCOLLECTIVE ;  /* 0x000000000000791b */ /* 0x003fe20003800000 */
.L_x_1429:
[----:B------:R-:W-:-:S05]  /*1b040*/  @!P2 LEA R5, P3, R10, R5, 0x1 ;  /* 0x000000050a05a211 */ /* 0x000fca00078608ff */
[----:B------:R-:W-:-:S04]  /*1b050*/  @!P2 IMAD.X R6, RZ, RZ, R6, P3 ;  /* 0x000000ffff06a224 */ /* 0x000fc800018e0606 */
[----:B------:R-:W-:Y:S02]  /*1b060*/  @!P2 IMAD.MOV.U32 R7, RZ, RZ, R6 ;  /* 0x000000ffff07a224 */ /* 0x000fe400078e0006 */
[----:B------:R-:W-:Y:S02]  /*1b070*/  IMAD.MOV.U32 R13, RZ, RZ, R4 ;  /* 0x000000ffff0d7224 */ /* 0x000fe400078e0004 */
[----:B------:R-:W-:-:S05]  /*1b080*/  @!P2 IMAD.MOV.U32 R6, RZ, RZ, R5 ;  /* 0x000000ffff06a224 */ /* 0x000fca00078e0005 */
[----:B------:R-:W-:Y:S01]  /*1b090*/  @!PT LDS RZ, [RZ] ;  /* 0x00000000fffff984 */ /* 0x000fe20000000800 */
[----:B------:R-:W-:Y:S01]  /*1b0a0*/  @!PT LDS RZ, [RZ] ;  /* 0x00000000fffff984 */ /* 0x000fe20000000800 */
[----:B------:R-:W-:Y:S01]  /*1b0b0*/  @!PT LDS RZ, [RZ] ;  /* 0x00000000fffff984 */ /* 0x000fe20000000800 */
[----:B------:R0:W-:Y:S01]  /*1b0c0*/  @!P2 LDGSTS.E.BYPASS.LTC128B.128 [R9+0x13400], desc[UR52][R6.64], !P0 ;  /* 0x134000000609afae */ /* 0x0001e2000c101d74 */
[----:B------:R-:W-:-:S03]  /*1b0d0*/  IMAD.MOV.U32 R5, RZ, RZ, R14 ;  /* 0x000000ffff057224 */ /* 0x000fc600078e000e */
[----:B------:R0:W-:Y:S04]  /*1b0e0*/  @!P2 LDGSTS.E.BYPASS.LTC128B.128 [R9+0x17400], desc[UR52][R6.64+0x80], !P1 ;  /* 0x174000800609afae */ /* 0x0001e8000c901d74 */
[----:B0-----:R-:W-:Y:S05]  /*1b0f0*/  WARPSYNC.COLLECTIVE R15, `(.L_x_1430) ;  /* 0x000000000f087348 */ /* 0x001fea0003c00000 */
[----:B------:R1:W2:Y:S02]  /*1b100*/  SHFL.IDX P6, R14, R13, R12, R11 ;  /* 0x0000000c0d0e7389 */ /* 0x0002a400000c000b */
[----:B012---:R-:W-:Y:S01]  /*1b110*/  ENDCOLLECTIVE ;  /* 0x000000000000791b */ /* 0x007fe20003800000 */
.L_x_1430:
[----:B------:R-:W-:Y:S01]  /*1b120*/  IMAD.MOV.U32 R3, RZ, RZ, R14 ;  /* 0x000000ffff037224 */ /* 0x000fe200078e000e */
[----:B------:R-:W-:Y:S06]  /*1b130*/  BRA `(.L_x_1431) ;  /* 0xffffffb400087947 */ /* 0x000fec000383ffff */
.L_x_1320:
[----:B0-----:R0:W3:Y:S02]  /*1b140*/  SYNCS.PHASECHK.TRANS64.TRYWAIT P0, [R18+URZ+0x28820], R0 ;  /* 0x02882000120075a7 */ /* 0x0010e4000800017f */
[----:B---3--:R-:W-:Y:S05]  /*1b150*/  @!P0 NANOSLEEP.SYNCS 0x989680 ;  /* 0x009896800000895d */ /* 0x008fea0003900000 */
[----:B------:R-:W3:Y:S02]  /*1b160*/  @!P0 SYNCS.PHASECHK.TRANS64 P0, [R18+URZ+0x28820], R0 ;  /* 0x02882000120085a7 */ /* 0x000ee4000800007f */
[----:B---3--:R-:W-:Y:S05]  /*1b170*/  @!P0 BRA `(.L_x_1320) ;  /* 0xfffffffc00f08947 */ /* 0x008fea000383ffff */
[----:B------:R-:W-:Y:S05]  /*1b180*/  BRA `(.L_x_1432) ;  /* 0xffffffb400787947 */ /* 0x000fea000383ffff */
.L_x_1329:
[----:B-1----:R1:W2:Y:S02]  /*1b190*/  SYNCS.PHASECHK.TRANS64.TRYWAIT P0, [R3+URZ+0x28840], R2 ;  /* 0x02884002030075a7 */ /* 0x0022a4000800017f */
[----:B--2---:R-:W-:Y:S05]  /*1b1a0*/  @!P0 NANOSLEEP.SYNCS 0x989680 ;  /* 0x009896800000895d */ /* 0x004fea0003900000 */
[----:B------:R-:W2:Y:S02]  /*1b1b0*/  @!P0 SYNCS.PHASECHK.TRANS64 P0, [R3+URZ+0x28840], R2 ;  /* 0x02884002030085a7 */ /* 0x000ea4000800007f */
[----:B--2---:R-:W-:Y:S05]  /*1b1c0*/  @!P0 BRA `(.L_x_1329) ;  /* 0xfffffffc00f08947 */ /* 0x004fea000383ffff */
[----:B------:R-:W-:Y:S05]  /*1b1d0*/  BRA `(.L_x_1433) ;  /* 0xffffffb8006c7947 */ /* 0x000fea000383ffff */
.L_x_1335:
[----:B0-----:R0:W1:Y:S02]  /*1b1e0*/  SYNCS.PHASECHK.TRANS64.TRYWAIT P0, [R3+URZ+0x60], R2 ;  /* 0x00006002030075a7 */ /* 0x001064000800017f */
[----:B-1----:R-:W-:Y:S05]  /*1b1f0*/  @!P0 NANOSLEEP.SYNCS 0x989680 ;  /* 0x009896800000895d */ /* 0x002fea0003900000 */
[----:B------:R-:W1:Y:S02]  /*1b200*/  @!P0 SYNCS.PHASECHK.TRANS64 P0, [R3+URZ+0x60], R2 ;  /* 0x00006002030085a7 */ /* 0x000e64000800007f */
[----:B-1----:R-:W-:Y:S05]  /*1b210*/  @!P0 BRA `(.L_x_1335) ;  /* 0xfffffffc00f08947 */ /* 0x002fea000383ffff */
[----:B------:R-:W-:Y:S05]  /*1b220*/  BRA `(.L_x_1434) ;  /* 0xffffffbc00407947 */ /* 0x000fea000383ffff */
.L_x_1344:
[----:B-1----:R1:W2:Y:S02]  /*1b230*/  SYNCS.PHASECHK.TRANS64.TRYWAIT P0, [R3+URZ+0x28840], R2 ;  /* 0x02884002030075a7 */ /* 0x0022a4000800017f */
[----:B--2---:R-:W-:Y:S05]  /*1b240*/  @!P0 NANOSLEEP.SYNCS 0x989680 ;  /* 0x009896800000895d */ /* 0x004fea0003900000 */
[----:B------:R-:W2:Y:S02]  /*1b250*/  @!P0 SYNCS.PHASECHK.TRANS64 P0, [R3+URZ+0x28840], R2 ;  /* 0x02884002030085a7 */ /* 0x000ea4000800007f */
[----:B--2---:R-:W-:Y:S05]  /*1b260*/  @!P0 BRA `(.L_x_1344) ;  /* 0xfffffffc00f08947 */ /* 0x004fea000383ffff */
[----:B------:R-:W-:Y:S05]  /*1b270*/  BRA `(.L_x_1435) ;  /* 0xffffffc000cc7947 */ /* 0x000fea000383ffff */
.L_x_1350:
[----:B0-----:R0:W1:Y:S02]  /*1b280*/  SYNCS.PHASECHK.TRANS64.TRYWAIT P0, [R2+URZ+0x60], R3 ;  /* 0x00006003020075a7 */ /* 0x001064000800017f */
[----:B-1----:R-:W-:Y:S05]  /*1b290*/  @!P0 NANOSLEEP.SYNCS 0x989680 ;  /* 0x009896800000895d */ /* 0x002fea0003900000 */
[----:B------:R-:W1:Y:S02]  /*1b2a0*/  @!P0 SYNCS.PHASECHK.TRANS64 P0, [R2+URZ+0x60], R3 ;  /* 0x00006003020085a7 */ /* 0x000e64000800007f */
[----:B-1----:R-:W-:Y:S05]  /*1b2b0*/  @!P0 BRA `(.L_x_1350) ;  /* 0xfffffffc00f08947 */ /* 0x002fea000383ffff */
[----:B------:R-:W-:Y:S05]  /*1b2c0*/  BRA `(.L_x_1436) ;  /* 0xffffffc400a07947 */ /* 0x000fea000383ffff */
.L_x_1359:
[----:B--2---:R2:W3:Y:S02]  /*1b2d0*/  SYNCS.PHASECHK.TRANS64.TRYWAIT P0, [R2+URZ+0x28840], R3 ;  /* 0x02884003020075a7 */ /* 0x0044e4000800017f */
[----:B---3--:R-:W-:Y:S05]  /*1b2e0*/  @!P0 NANOSLEEP.SYNCS 0x989680 ;  /* 0x009896800000895d */ /* 0x008fea0003900000 */
[----:B------:R-:W3:Y:S02]  /*1b2f0*/  @!P0 SYNCS.PHASECHK.TRANS64 P0, [R2+URZ+0x28840], R3 ;  /* 0x02884003020085a7 */ /* 0x000ee4000800007f */
[----:B---3--:R-:W-:Y:S05]  /*1b300*/  @!P0 BRA `(.L_x_1359) ;  /* 0xfffffffc00f08947 */ /* 0x008fea000383ffff */
[----:B------:R-:W-:Y:S05]  /*1b310*/  BRA `(.L_x_1437) ;  /* 0xffffffcc00007947 */ /* 0x000fea000383ffff */
.L_x_1365:
[----:B0-----:R0:W1:Y:S02]  /*1b320*/  SYNCS.PHASECHK.TRANS64.TRYWAIT P0, [R2+URZ+0x60], R5 ;  /* 0x00006005020075a7 */ /* 0x001064000800017f */
[----:B-1----:R-:W-:Y:S05]  /*1b330*/  @!P0 NANOSLEEP.SYNCS 0x989680 ;  /* 0x009896800000895d */ /* 0x002fea0003900000 */
[----:B------:R-:W1:Y:S02]  /*1b340*/  @!P0 SYNCS.PHASECHK.TRANS64 P0, [R2+URZ+0x60], R5 ;  /* 0x00006005020085a7 */ /* 0x000e64000800007f */
[----:B-1----:R-:W-:Y:S05]  /*1b350*/  @!P0 BRA `(.L_x_1365) ;  /* 0xfffffffc00f08947 */ /* 0x002fea000383ffff */
[----:B------:R-:W-:Y:S05]  /*1b360*/  BRA `(.L_x_1438) ;  /* 0xffffffcc00d47947 */ /* 0x000fea000383ffff */
.L_x_1376:
[----:B--2---:R2:W3:Y:S02]  /*1b370*/  SYNCS.PHASECHK.TRANS64.TRYWAIT P0, [R0+URZ+0x28860], R3 ;  /* 0x02886003000075a7 */ /* 0x0044e4000800017f */
[----:B---3--:R-:W-:Y:S05]  /*1b380*/  @!P0 NANOSLEEP.SYNCS 0x989680 ;  /* 0x009896800000895d */ /* 0x008fea0003900000 */
[----:B------:R-:W3:Y:S02]  /*1b390*/  @!P0 SYNCS.PHASECHK.TRANS64 P0, [R0+URZ+0x28860], R3 ;  /* 0x02886003000085a7 */ /* 0x000ee4000800007f */
[----:B---3--:R-:W-:Y:S05]  /*1b3a0*/  @!P0 BRA `(.L_x_1376) ;  /* 0xfffffffc00f08947 */ /* 0x008fea000383ffff */
[----:B------:R-:W-:Y:S05]  /*1b3b0*/  BRA `(.L_x_1439) ;  /* 0xffffffd400207947 */ /* 0x000fea000383ffff */
.L_x_1383:
[----:B--2---:R-:W2:Y:S01]  /*1b3c0*/  LDL R3, [R1] ;  /* 0x0000000001037983 */ /* 0x004ea20000100800 */
[----:B------:R-:W-:Y:S01]  /*1b3d0*/  BSSY B0, `(.L_x_1440) ;  /* 0x0000008000007945 */ /* 0x000fe20003800000 */
[----:B0-----:R-:W-:Y:S02]  /*1b3e0*/  IMAD.MOV.U32 R12, RZ, RZ, RZ ;  /* 0x000000ffff0c7224 */ /* 0x001fe400078e00ff */
[----:B------:R-:W-:Y:S02]  /*1b3f0*/  IMAD.MOV.U32 R11, RZ, RZ, 0x1f ;  /* 0x0000001fff0b7424 */ /* 0x000fe400078e00ff */
[----:B------:R-:W-:Y:S02]  /*1b400*/  IMAD.MOV.U32 R15, RZ, RZ, -0x1 ;  /* 0xffffffffff0f7424 */ /* 0x000fe400078e00ff */
[----:B--2---:R-:W-:-:S07]  /*1b410*/  IMAD.MOV.U32 R13, RZ, RZ, R3 ;  /* 0x000000ffff0d7224 */ /* 0x004fce00078e0003 */
[----:B-1-3--:R-:W-:Y:S05]  /*1b420*/  WARPSYNC.COLLECTIVE R15, `(.L_x_1441) ;  /* 0x000000000f087348 */ /* 0x00afea0003c00000 */
[----:B------:R0:W2:Y:S02]  /*1b430*/  SHFL.IDX P6, R14, R13, R12, R11 ;  /* 0x0000000c0d0e7389 */ /* 0x0000a400000c000b */
[----:B0123--:R-:W-:Y:S01]  /*1b440*/  ENDCOLLECTIVE ;  /* 0x000000000000791b */ /* 0x00ffe20003800000 */
.L_x_1441:
[----:B------:R-:W-:Y:S05]  /*1b450*/  BSYNC B0 ;  /* 0x0000000000007941 */ /* 0x000fea0003800000 */
.L_x_1440:
        /* <DEDUP_REMOVED lines=9> */
.L_x_1442:
[----:B------:R-:W-:Y:S01]  /*1b4f0*/  ULDC UR4, c[0x0][0xc3c] ;  /* 0x00030f0000047ab9 */ /* 0x000fe20000000800 */
        /* <DEDUP_REMOVED lines=12> */
[C---:B------:R-:W-:Y:S02]  /*1b5c0*/  ISETP.GE.U32.AND P3, PT, R16.reuse, 0x4, PT ;  /* 0x000000041000780c */ /* 0x040fe40003f66070 */
[C---:B------:R-:W-:Y:S02]  /*1b5d0*/  ISETP.GE.U32.AND P4, PT, R16.reuse, 0x8, PT ;  /* 0x000000081000780c */ /* 0x040fe40003f86070 */
[----:B------:R-:W-:Y:S01]  /*1b5e0*/  ISETP.GE.U32.AND P5, PT, R16, 0x10, PT ;  /* 0x000000101000780c */ /* 0x000fe20003fa6070 */
[----:B--2---:R-:W-:Y:S01]  /*1b5f0*/  @!P1 IMAD.MOV.U32 R5, RZ, RZ, R6 ;  /* 0x000000ffff059224 */ /* 0x004fe200078e0006 */
[----:B------:R-:W-:-:S02]  /*1b600*/  CS2R R6, SRZ ;  /* 0x0000000000067805 */ /* 0x000fc4000001ff00 */
[----:B---3--:R-:W-:Y:S01]  /*1b610*/  @!P1 IMAD.MOV.U32 R7, RZ, RZ, R4 ;  /* 0x000000ffff079224 */ /* 0x008fe200078e0004 */
[----:B------:R-:W-:-:S03]  /*1b620*/  ISETP.NE.AND P1, PT, R16, RZ, PT ;  /* 0x000000ff1000720c */ /* 0x000fc60003f25270 */
[----:B------:R-:W-:-:S04]  /*1b630*/  IMAD R2, R7, R5, RZ ;  /* 0x0000000507027224 */ /* 0x000fc800078e02ff */
[----:B------:R-:W-:-:S07]  /*1b640*/  IMAD.MOV.U32 R13, RZ, RZ, R2 ;  /* 0x000000ffff0d7224 */ /* 0x000fce00078e0002 */
[----:B------:R-:W-:Y:S05]  /*1b650*/  WARPSYNC.COLLECTIVE R15, `(.L_x_1443) ;  /* 0x000000000f087348 */ /* 0x000fea0003c00000 */
[----:B------:R0:W1:Y:S02]  /*1b660*/  SHFL.UP P6, R14, R13, R12, R11 ;  /* 0x0400000c0d0e7389 */ /* 0x00006400000c000b */
[----:B01----:R-:W-:Y:S01]  /*1b670*/  ENDCOLLECTIVE ;  /* 0x000000000000791b */ /* 0x003fe20003800000 */
.L_x_1443:
[----:B------:R-:W-:Y:S01]  /*1b680*/  IMAD.MOV.U32 R12, RZ, RZ, 0x2 ;  /* 0x00000002ff0c7424 */ /* 0x000fe200078e00ff */
[----:B------:R-:W-:-:S05]  /*1b690*/  SEL R3, R14, RZ, P1 ;  /* 0x000000ff0e037207 */ /* 0x000fca0000800000 */
[----:B------:R-:W-:-:S04]  /*1b6a0*/  IMAD.IADD R2, R2, 0x1, R3 ;  /* 0x0000000102027824 */ /* 0x000fc800078e0203 */
[----:B------:R-:W-:-:S07]  /*1b6b0*/  IMAD.MOV.U32 R13, RZ, RZ, R2 ;  /* 0x000000ffff0d7224 */ /* 0x000fce00078e0002 */
[----:B------:R-:W-:Y:S05]  /*1b6c0*/  WARPSYNC.COLLECTIVE R15, `(.L_x_1444) ;  /* 0x000000000f087348 */ /* 0x000fea0003c00000 */
[----:B------:R0:W1:Y:S02]  /*1b6d0*/  SHFL.UP P6, R14, R13, R12, R11 ;  /* 0x0400000c0d0e7389 */ /* 0x00006400000c000b */
[----:B01----:R-:W-:Y:S01]  /*1b6e0*/  ENDCOLLECTIVE ;  /* 0x000000000000791b */ /* 0x003fe20003800000 */
.L_x_1444:
[----:B------:R-:W-:Y:S01]  /*1b6f0*/  IMAD.MOV.U32 R12, RZ, RZ, 0x4 ;  /* 0x00000004ff0c7424 */ /* 0x000fe200078e00ff */
[----:B------:R-:W-:-:S05]  /*1b700*/  SEL R3, R14, RZ, P2 ;  /* 0x000000ff0e037207 */ /* 0x000fca0001000000 */
[----:B------:R-:W-:-:S04]  /*1b710*/  IMAD.IADD R2, R2, 0x1, R3 ;  /* 0x0000000102027824 */ /* 0x000fc800078e0203 */
[----:B------:R-:W-:-:S07]  /*1b720*/  IMAD.MOV.U32 R13, RZ, RZ, R2 ;  /* 0x000000ffff0d7224 */ /* 0x000fce00078e0002 */
[----:B------:R-:W-:Y:S05]  /*1b730*/  WARPSYNC.COLLECTIVE R15, `(.L_x_1445) ;  /* 0x000000000f087348 */ /* 0x000fea0003c00000 */
[----:B------:R0:W1:Y:S02]  /*1b740*/  SHFL.UP P6, R14, R13, R12, R11 ;  /* 0x0400000c0d0e7389 */ /* 0x00006400000c000b */
[----:B01----:R-:W-:Y:S01]  /*1b750*/  ENDCOLLECTIVE ;  /* 0x000000000000791b */ /* 0x003fe20003800000 */
.L_x_1445:
[----:B------:R-:W-:Y:S01]  /*1b760*/  IMAD.MOV.U32 R12, RZ, RZ, 0x8 ;  /* 0x00000008ff0c7424 */ /* 0x000fe200078e00ff */
[----:B------:R-:W-:-:S05]  /*1b770*/  SEL R3, R14, RZ, P3 ;  /* 0x000000ff0e037207 */ /* 0x000fca0001800000 */
[----:B------:R-:W-:-:S04]  /*1b780*/  IMAD.IADD R2, R2, 0x1, R3 ;  /* 0x0000000102027824 */ /* 0x000fc800078e0203 */
[----:B------:R-:W-:-:S07]  /*1b790*/  IMAD.MOV.U32 R13, RZ, RZ, R2 ;  /* 0x000000ffff0d7224 */ /* 0x000fce00078e0002 */
[----:B------:R-:W-:Y:S05]  /*1b7a0*/  WARPSYNC.COLLECTIVE R15, `(.L_x_1446) ;  /* 0x000000000f087348 */ /* 0x000fea0003c00000 */
[----:B------:R0:W1:Y:S02]  /*1b7b0*/  SHFL.UP P6, R14, R13, R12, R11 ;  /* 0x0400000c0d0e7389 */ /* 0x00006400000c000b */
[----:B01----:R-:W-:Y:S01]  /*1b7c0*/  ENDCOLLECTIVE ;  /* 0x000000000000791b */ /* 0x003fe20003800000 */
.L_x_1446:
[----:B------:R-:W-:Y:S01]  /*1b7d0*/  IMAD.MOV.U32 R12, RZ, RZ, 0x10 ;  /* 0x00000010ff0c7424 */ /* 0x000fe200078e00ff */
[----:B------:R-:W-:-:S05]  /*1b7e0*/  SEL R3, R14, RZ, P4 ;  /* 0x000000ff0e037207 */ /* 0x000fca0002000000 */
[----:B------:R-:W-:-:S04]  /*1b7f0*/  IMAD.IADD R2, R2, 0x1, R3 ;  /* 0x0000000102027824 */ /* 0x000fc800078e0203 */
[----:B------:R-:W-:-:S07]  /*1b800*/  IMAD.MOV.U32 R13, RZ, RZ, R2 ;  /* 0x000000ffff0d7224 */ /* 0x000fce00078e0002 */
[----:B------:R-:W-:Y:S05]  /*1b810*/  WARPSYNC.COLLECTIVE R15, `(.L_x_1447) ;  /* 0x000000000f087348 */ /* 0x000fea0003c00000 */
[----:B------:R0:W1:Y:S02]  /*1b820*/  SHFL.UP P6, R14, R13, R12, R11 ;  /* 0x0400000c0d0e7389 */ /* 0x00006400000c000b */
[----:B01----:R-:W-:Y:S01]  /*1b830*/  ENDCOLLECTIVE ;  /* 0x000000000000791b */ /* 0x003fe20003800000 */
.L_x_1447:
[----:B------:R-:W-:Y:S02]  /*1b840*/  IMAD.MOV.U32 R12, RZ, RZ, 0x1f ;  /* 0x0000001fff0c7424 */ /* 0x000fe400078e00ff */
[----:B------:R-:W-:Y:S01]  /*1b850*/  IMAD.MOV.U32 R11, RZ, RZ, 0x1f ;  /* 0x0000001fff0b7424 */ /* 0x000fe200078e00ff */
[----:B------:R-:W-:-:S05]  /*1b860*/  SEL R3, R14, RZ, P5 ;  /* 0x000000ff0e037207 */ /* 0x000fca0002800000 */
[----:B------:R-:W-:-:S04]  /*1b870*/  IMAD.IADD R2, R2, 0x1, R3 ;  /* 0x0000000102027824 */ /* 0x000fc800078e0203 */
[----:B------:R-:W-:-:S07]  /*1b880*/  IMAD.MOV.U32 R13, RZ, RZ, R2 ;  /* 0x000000ffff0d7224 */ /* 0x000fce00078e0002 */
[----:B------:R-:W-:Y:S05]  /*1b890*/  WARPSYNC.COLLECTIVE R15, `(.L_x_1448) ;  /* 0x000000000f087348 */ /* 0x000fea0003c00000 */
[----:B------:R0:W1:Y:S02]  /*1b8a0*/  SHFL.IDX P6, R14, R13, R12, R11 ;  /* 0x0000000c0d0e7389 */ /* 0x00006400000c000b */
[----:B01----:R-:W-:Y:S01]  /*1b8b0*/  ENDCOLLECTIVE ;  /* 0x000000000000791b */ /* 0x003fe20003800000 */
.L_x_1448:
[----:B------:R-:W-:Y:S01]  /*1b8c0*/  IMAD.MOV.U32 R10, RZ, RZ, R14 ;  /* 0x000000ffff0a7224 */ /* 0x000fe200078e000e */
[----:B------:R-:W-:Y:S06]  /*1b8d0*/  BRA `(.L_x_1449) ;  /* 0xffffffd400a87947 */ /* 0x000fec000383ffff */
.L_x_1386:
[----:B------:R-:W-:Y:S01]  /*1b8e0*/  BSSY B0, `(.L_x_1450) ;  /* 0x0000008000007945 */ /* 0x000fe20003800000 */
[----:B------:R-:W-:Y:S02]  /*1b8f0*/  IMAD.MOV.U32 R13, RZ, RZ, R2 ;  /* 0x000000ffff0d7224 */ /* 0x000fe400078e0002 */
[----:B------:R-:W-:Y:S02]  /*1b900*/  IMAD.MOV.U32 R12, RZ, RZ, 0x1 ;  /* 0x00000001ff0c7424 */ /* 0x000fe400078e00ff */
[----:B------:R-:W-:Y:S02]  /*1b910*/  IMAD.MOV.U32 R11, RZ, RZ, RZ ;  /* 0x000000ffff0b7224 */ /* 0x000fe400078e00ff */
[----:B------:R-:W-:-:S07]  /*1b920*/  IMAD.MOV.U32 R15, RZ, RZ, -0x1 ;  /* 0xffffffffff0f7424 */ /* 0x000fce00078e00ff */
[----:B------:R-:W-:Y:S05]  /*1b930*/  WARPSYNC.COLLECTIVE R15, `(.L_x_1451) ;  /* 0x000000000f087348 */ /* 0x000fea0003c00000 */
[----:B------:R0:W1:Y:S02]  /*1b940*/  SHFL.UP P6, R14, R13, R12, R11 ;  /* 0x0400000c0d0e7389 */ /* 0x00006400000c000b */
[----:B01----:R-:W-:Y:S01]  /*1b950*/  ENDCOLLECTIVE ;  /* 0x000000000000791b */ /* 0x003fe20003800000 */
.L_x_1451:
[----:B------:R-:W-:Y:S05]  /*1b960*/  BSYNC B0 ;  /* 0x0000000000007941 */ /* 0x000fea0003800000 */
.L_x_1450:
[----:B------:R-:W-:Y:S01]  /*1b970*/  SEL R3, R14, RZ, P1 ;  /* 0x000000ff0e037207 */ /* 0x000fe20000800000 */
[----:B------:R-:W-:Y:S02]  /*1b980*/  IMAD.MOV.U32 R12, RZ, RZ, 0x2 ;  /* 0x00000002ff0c7424 */ /* 0x000fe400078e00ff */
[----:B------:R-:W-:Y:S02]  /*1b990*/  IMAD.MOV.U32 R11, RZ, RZ, RZ ;  /* 0x000000ffff0b7224 */ /* 0x000fe400078e00ff */
[----:B------:R-:W-:Y:S02]  /*1b9a0*/  IMAD.IADD R2, R2, 0x1, R3 ;  /* 0x0000000102027824 */ /* 0x000fe400078e0203 */
[----:B------:R-:W-:Y:S02]  /*1b9b0*/  IMAD.MOV.U32 R15, RZ, RZ, -0x1 ;  /* 0xffffffffff0f7424 */ /* 0x000fe400078e00ff */
[----:B------:R-:W-:-:S07]  /*1b9c0*/  IMAD.MOV.U32 R13, RZ, RZ, R2 ;  /* 0x000000ffff0d7224 */ /* 0x000fce00078e0002 */
[----:B------:R-:W-:Y:S05]  /*1b9d0*/  WARPSYNC.COLLECTIVE R15, `(.L_x_1452) ;  /* 0x000000000f087348 */ /* 0x000fea0003c00000 */
[----:B------:R0:W1:Y:S02]  /*1b9e0*/  SHFL.UP P6, R14, R13, R12, R11 ;  /* 0x0400000c0d0e7389 */ /* 0x00006400000c000b */
[----:B01----:R-:W-:Y:S01]  /*1b9f0*/  ENDCOLLECTIVE ;  /* 0x000000000000791b */ /* 0x003fe20003800000 */
.L_x_1452:
[----:B------:R-:W-:Y:S01]  /*1ba00*/  IMAD.MOV.U32 R12, RZ, RZ, 0x4 ;  /* 0x00000004ff0c7424 */ /* 0x000fe200078e00ff */
[----:B------:R-:W-:-:S05]  /*1ba10*/  SEL R3, R14, RZ, P2 ;  /* 0x000000ff0e037207 */ /* 0x000fca0001000000 */
[----:B------:R-:W-:-:S04]  /*1ba20*/  IMAD.IADD R2, R2, 0x1, R3 ;  /* 0x0000000102027824 */ /* 0x000fc800078e0203 */
[----:B------:R-:W-:-:S07]  /*1ba30*/  IMAD.MOV.U32 R13, RZ, RZ, R2 ;  /* 0x000000ffff0d7224 */ /* 0x000fce00078e0002 */
[----:B------:R-:W-:Y:S05]  /*1ba40*/  WARPSYNC.COLLECTIVE R15, `(.L_x_1453) ;  /* 0x000000000f087348 */ /* 0x000fea0003c00000 */
[----:B------:R0:W1:Y:S02]  /*1ba50*/  SHFL.UP P6, R14, R13, R12, R11 ;  /* 0x0400000c0d0e7389 */ /* 0x00006400000c000b */
[----:B01----:R-:W-:Y:S01]  /*1ba60*/  ENDCOLLECTIVE ;  /* 0x000000000000791b */ /* 0x003fe20003800000 */
.L_x_1453:
[----:B------:R-:W-:Y:S01]  /*1ba70*/  IMAD.MOV.U32 R12, RZ, RZ, 0x8 ;  /* 0x00000008ff0c7424 */ /* 0x000fe200078e00ff */
[----:B------:R-:W-:-:S05]  /*1ba80*/  SEL R3, R14, RZ, P3 ;  /* 0x000000ff0e037207 */ /* 0x000fca0001800000 */
[----:B------:R-:W-:-:S04]  /*1ba90*/  IMAD.IADD R2, R2, 0x1, R3 ;  /* 0x0000000102027824 */ /* 0x000fc800078e0203 */
[----:B------:R-:W-:-:S07]  /*1baa0*/  IMAD.MOV.U32 R13, RZ, RZ, R2 ;  /* 0x000000ffff0d7224 */ /* 0x000fce00078e0002 */
[----:B------:R-:W-:Y:S05]  /*1bab0*/  WARPSYNC.COLLECTIVE R15, `(.L_x_1454) ;  /* 0x000000000f087348 */ /* 0x000fea0003c00000 */
[----:B------:R0:W1:Y:S02]  /*1bac0*/  SHFL.UP P6, R14, R13, R12, R11 ;  /* 0x0400000c0d0e7389 */ /* 0x00006400000c000b */
[----:B01----:R-:W-:Y:S01]  /*1bad0*/  ENDCOLLECTIVE ;  /* 0x000000000000791b */ /* 0x003fe20003800000 */
.L_x_1454:
[----:B------:R-:W-:Y:S01]  /*1bae0*/  IMAD.MOV.U32 R12, RZ, RZ, 0x10 ;  /* 0x00000010ff0c7424 */ /* 0x000fe200078e00ff */
[----:B------:R-:W-:-:S05]  /*1baf0*/  SEL R3, R14, RZ, P4 ;  /* 0x000000ff0e037207 */ /* 0x000fca0002000000 */
[----:B------:R-:W-:-:S04]  /*1bb00*/  IMAD.IADD R2, R2, 0x1, R3 ;  /* 0x0000000102027824 */ /* 0x000fc800078e0203 */
[----:B------:R-:W-:-:S07]  /*1bb10*/  IMAD.MOV.U32 R13, RZ, RZ, R2 ;  /* 0x000000ffff0d7224 */ /* 0x000fce00078e0002 */
[----:B------:R-:W-:Y:S05]  /*1bb20*/  WARPSYNC.COLLECTIVE R15, `(.L_x_1455) ;  /* 0x000000000f087348 */ /* 0x000fea0003c00000 */
[----:B------:R0:W1:Y:S02]  /*1bb30*/  SHFL.UP P6, R14, R13, R12, R11 ;  /* 0x0400000c0d0e7389 */ /* 0x00006400000c000b */
[----:B01----:R-:W-:Y:S01]  /*1bb40*/  ENDCOLLECTIVE ;  /* 0x000000000000791b */ /* 0x003fe20003800000 */
.L_x_1455:
        /* <DEDUP_REMOVED lines=8> */
.L_x_1456:
[----:B------:R-:W-:Y:S01]  /*1bbd0*/  IMAD.MOV.U32 R10, RZ, RZ, R14 ;  /* 0x000000ffff0a7224 */ /* 0x000fe200078e000e */
[----:B------:R-:W-:Y:S06]  /*1bbe0*/  BRA `(.L_x_1457) ;  /* 0xffffffd400907947 */ /* 0x000fec000383ffff */
.L_x_1388:
[----:B------:R-:W-:Y:S01]  /*1bbf0*/  BSSY B0, `(.L_x_1458) ;  /* 0x0000006000007945 */ /* 0x000fe20003800000 */
[----:B------:R-:W-:Y:S01]  /*1bc00*/  PLOP3.LUT P6, PT, P6, PT, PT, 0x8, 0x0 ;  /* 0x000000000000781c */ /* 0x000fe200037ce170 */
[----:B------:R-:W-:-:S12]  /*1bc10*/  IMAD.MOV.U32 R15, RZ, RZ, -0x1 ;  /* 0xffffffffff0f7424 */ /* 0x000fd800078e00ff */
[----:B0-----:R-:W-:Y:S05]  /*1bc20*/  WARPSYNC.COLLECTIVE R15, `(.L_x_1459) ;  /* 0x000000000f087348 */ /* 0x001fea0003c00000 */
[----:B------:R-:W-:Y:S01]  /*1bc30*/  VOTE.ANY R14, PT, P6 ;  /* 0x00000000000e7806 */ /* 0x000fe200030e0100 */
[----:B0-----:R-:W-:Y:S06]  /*1bc40*/  ENDCOLLECTIVE ;  /* 0x000000000000791b */ /* 0x001fec0003800000 */
.L_x_1459:
[----:B------:R-:W-:Y:S05]  /*1bc50*/  BSYNC B0 ;  /* 0x0000000000007941 */ /* 0x000fea0003800000 */
.L_x_1458:
[----:B------:R0:W5:Y:S01]  /*1bc60*/  LDL.LU R16, [R1+0xc] ;  /* 0x00000c0001107983 */ /* 0x0001620000300800 */
[----:B------:R-:W-:Y:S02]  /*1bc70*/  IMAD.MOV.U32 R3, RZ, RZ, R14 ;  /* 0x000000ffff037224 */ /* 0x000fe400078e000e */
[----:B------:R-:W-:Y:S02]  /*1bc80*/  IMAD.MOV.U32 R13, RZ, RZ, R5 ;  /* 0x000000ffff0d7224 */ /* 0x000fe400078e0005 */
[----:B------:R-:W1:Y:S01]  /*1bc90*/  POPC R9, R3 ;  /* 0x0000000300097309 */ /* 0x000e620000000000 */
[----:B------:R-:W-:Y:S02]  /*1bca0*/  IMAD.MOV.U32 R11, RZ, RZ, 0x1f ;  /* 0x0000001fff0b7424 */ /* 0x000fe400078e00ff */
[----:B------:R-:W-:Y:S02]  /*1bcb0*/  IMAD.MOV.U32 R15, RZ, RZ, -0x1 ;  /* 0xffffffffff0f7424 */ /* 0x000fe400078e00ff */
[----:B01----:R-:W-:-:S07]  /*1bcc0*/  IMAD.MOV.U32 R12, RZ, RZ, R9 ;  /* 0x000000ffff0c7224 */ /* 0x003fce00078e0009 */
[----:B-----5:R-:W-:Y:S05]  /*1bcd0*/  WARPSYNC.COLLECTIVE R15, `(.L_x_1460) ;  /* 0x000000000f087348 */ /* 0x020fea0003c00000 */
[----:B------:R0:W1:Y:S02]  /*1bce0*/  SHFL.IDX P6, R14, R13, R12, R11 ;  /* 0x0000000c0d0e7389 */ /* 0x00006400000c000b */
[----:B01---5:R-:W-:Y:S01]  /*1bcf0*/  ENDCOLLECTIVE ;  /* 0x000000000000791b */ /* 0x023fe20003800000 */
.L_x_1460:
[----:B------:R-:W-:Y:S02]  /*1bd00*/  IMAD.MOV.U32 R13, RZ, RZ, R7 ;  /* 0x000000ffff0d7224 */ /* 0x000fe400078e0007 */
[----:B------:R-:W-:-:S07]  /*1bd10*/  IMAD.MOV.U32 R4, RZ, RZ, R14 ;  /* 0x000000ffff047224 */ /* 0x000fce00078e000e */
[----:B------:R-:W-:Y:S05]  /*1bd20*/  WARPSYNC.COLLECTIVE R15, `(.L_x_1461) ;  /* 0x000000000f087348 */ /* 0x000fea0003c00000 */
[----:B------:R0:W1:Y:S02]  /*1bd30*/  SHFL.IDX P6, R14, R13, R12, R11 ;  /* 0x0000000c0d0e7389 */ /* 0x00006400000c000b */
[----:B01----:R-:W-:Y:S01]  /*1bd40*/  ENDCOLLECTIVE ;  /* 0x000000000000791b */ /* 0x003fe20003800000 */
.L_x_1461:
[----:B------:R-:W-:Y:S02]  /*1bd50*/  IMAD.MOV.U32 R7, RZ, RZ, R14 ;  /* 0x000000ffff077224 */ /* 0x000fe400078e000e */
[----:B------:R-:W-:-:S05]  /*1bd60*/  IMAD.IADD R5, R9, 0x1, R16 ;  /* 0x0000000109057824 */ /* 0x000fca00078e0210 */
[----:B------:R0:W-:Y:S01]  /*1bd70*/  STL [R1+0xc], R5 ;  /* 0x00000c0501007387 */ /* 0x0001e20000100800 */
[----:B------:R-:W-:Y:S05]  /*1bd80*/  BRA `(.L_x_1462) ;  /* 0xffffffd400707947 */ /* 0x000fea000383ffff */
.L_x_1390:
[----:B------:R-:W-:Y:S01]  /*1bd90*/  BSSY B0, `(.L_x_1463) ;  /* 0x0000008000007945 */ /* 0x000fe20003800000 */
[----:B------:R-:W-:Y:S02]  /*1bda0*/  IMAD.MOV.U32 R13, RZ, RZ, R2 ;  /* 0x000000ffff0d7224 */ /* 0x000fe400078e0002 */
[----:B------:R-:W-:Y:S02]  /*1bdb0*/  IMAD.MOV.U32 R12, RZ, RZ, R9 ;  /* 0x000000ffff0c7224 */ /* 0x000fe400078e0009 */
[----:B------:R-:W-:Y:S02]  /*1bdc0*/  IMAD.MOV.U32 R11, RZ, RZ, 0x1f ;  /* 0x0000001fff0b7424 */ /* 0x000fe400078e00ff */
[----:B------:R-:W-:-:S07]  /*1bdd0*/  IMAD.MOV.U32 R15, RZ, RZ, -0x1 ;  /* 0xffffffffff0f7424 */ /* 0x000fce00078e00ff */
[----:B0-----:R-:W-:Y:S05]  /*1bde0*/  WARPSYNC.COLLECTIVE R15, `(.L_x_1464) ;  /* 0x000000000f087348 */ /* 0x001fea0003c00000 */
[----:B------:R1:W2:Y:S02]  /*1bdf0*/  SHFL.IDX P6, R14, R13, R12, R11 ;  /* 0x0000000c0d0e7389 */ /* 0x0002a400000c000b */
[----:B012---:R-:W-:Y:S01]  /*1be00*/  ENDCOLLECTIVE ;  /* 0x000000000000791b */ /* 0x007fe20003800000 */
.L_x_1464:
[----:B------:R-:W-:Y:S05]  /*1be10*/  BSYNC B0 ;  /* 0x0000000000007941 */ /* 0x000fea0003800000 */
.L_x_1463:
[----:B------:R-:W-:Y:S01]  /*1be20*/  IMAD.MOV.U32 R6, RZ, RZ, R14 ;  /* 0x000000ffff067224 */ /* 0x000fe200078e000e */
[----:B------:R-:W-:Y:S06]  /*1be30*/  BRA `(.L_x_1389) ;  /* 0xffffffd4005c7947 */ /* 0x000fec000383ffff */
.L_x_1396:
[----:B0-----:R0:W1:Y:S02]  /*1be40*/  SYNCS.PHASECHK.TRANS64.TRYWAIT P0, [R0+URZ+0x28820], R3 ;  /* 0x02882003000075a7 */ /* 0x001064000800017f */
[----:B-1----:R-:W-:Y:S05]  /*1be50*/  @!P0 NANOSLEEP.SYNCS 0x989680 ;  /* 0x009896800000895d */ /* 0x002fea0003900000 */
[----:B------:R-:W1:Y:S02]  /*1be60*/  @!P0 SYNCS.PHASECHK.TRANS64 P0, [R0+URZ+0x28820], R3 ;  /* 0x02882003000085a7 */ /* 0x000e64000800007f */
[----:B-1----:R-:W-:Y:S05]  /*1be70*/  @!P0 BRA `(.L_x_1396) ;  /* 0xfffffffc00f08947 */ /* 0x002fea000383ffff */
[----:B------:R-:W-:Y:S05]  /*1be80*/  BRA `(.L_x_1465) ;  /* 0xffffffdc00f87947 */ /* 0x000fea000383ffff */
.L_x_1397:
[----:B------:R-:W1:Y:S01]  /*1be90*/  S2R R2, SR_TID.X ;  /* 0x0000000000027919 */ /* 0x000e620000002100 */
[----:B------:R-:W-:Y:S01]  /*1bea0*/  BSSY B0, `(.L_x_1466) ;  /* 0x000000a000007945 */ /* 0x000fe20003800000 */
[----:B------:R-:W-:Y:S02]  /*1beb0*/  IMAD.MOV.U32 R12, RZ, RZ, RZ ;  /* 0x000000ffff0c7224 */ /* 0x000fe400078e00ff */
[----:B---3--:R-:W-:Y:S02]  /*1bec0*/  IMAD.MOV.U32 R11, RZ, RZ, 0x1f ;  /* 0x0000001fff0b7424 */ /* 0x008fe400078e00ff */
[----:B------:R-:W-:Y:S01]  /*1bed0*/  IMAD.MOV.U32 R15, RZ, RZ, -0x1 ;  /* 0xffffffffff0f7424 */ /* 0x000fe200078e00ff */
[----:B-1----:R-:W-:-:S04]  /*1bee0*/  SHF.R.U32.HI R2, RZ, 0x5, R2 ;  /* 0x00000005ff027819 */ /* 0x002fc80000011602 */
[----:B------:R-:W-:-:S05]  /*1bef0*/  LOP3.LUT R2, R2, 0x3, RZ, 0xc0, !PT ;  /* 0x0000000302027812 */ /* 0x000fca00078ec0ff */
[----:B------:R-:W-:-:S07]  /*1bf00*/  IMAD.MOV.U32 R13, RZ, RZ, R2 ;  /* 0x000000ffff0d7224 */ /* 0x000fce00078e0002 */
[----:B0-----:R-:W-:Y:S05]  /*1bf10*/  WARPSYNC.COLLECTIVE R15, `(.L_x_1467) ;  /* 0x000000000f087348 */ /* 0x001fea0003c00000 */
[----:B------:R1:W2:Y:S02]  /*1bf20*/  SHFL.IDX P6, R14, R13, R12, R11 ;  /* 0x0000000c0d0e7389 */ /* 0x0002a400000c000b */
[----:B012---:R-:W-:Y:S01]  /*1bf30*/  ENDCOLLECTIVE ;  /* 0x000000000000791b */ /* 0x007fe20003800000 */
.L_x_1467:
[----:B------:R-:W-:Y:S05]  /*1bf40*/  BSYNC B0 ;  /* 0x0000000000007941 */ /* 0x000fea0003800000 */
.L_x_1466:
[----:B------:R-:W-:Y:S05]  /*1bf50*/  BRA `(.L_x_1468) ;  /* 0xffffffdc00e07947 */ /* 0x000fea000383ffff */
.L_x_1400:
[----:B------:R-:W-:Y:S01]  /*1bf60*/  BSSY B1, `(.L_x_1469) ;  /* 0x0000006000017945 */ /* 0x000fe20003800000 */
[----:B------:R-:W-:-:S07]  /*1bf70*/  IMAD.MOV.U32 R15, RZ, RZ, -0x1 ;  /* 0xffffffffff0f7424 */ /* 0x000fce00078e00ff */
[----:B01-3--:R-:W-:Y:S05]  /*1bf80*/  WARPSYNC.COLLECTIVE R15, `(.L_x_1470) ;  /* 0x000000000f0c7348 */ /* 0x00bfea0003c00000 */
[----:B------:R-:W-:Y:S02]  /*1bf90*/  ELECT P6, UR62, PT ;  /* 0x00000000003e782f */ /* 0x000fe400038c0000 */
[----:B------:R-:W-:Y:S01]  /*1bfa0*/  MOV R14, UR62 ;  /* 0x0000003e000e7c02 */ /* 0x000fe20008000f00 */
[----:B01-3--:R-:W-:Y:S10]  /*1bfb0*/  ENDCOLLECTIVE ;  /* 0x000000000000791b */ /* 0x00bff40003800000 */
.L_x_1470:
[----:B------:R-:W-:Y:S05]  /*1bfc0*/  BSYNC B1 ;  /* 0x0000000000017941 */ /* 0x000fea0003800000 */
.L_x_1469:
[----:B------:R-:W-:Y:S05]  /*1bfd0*/  BRA `(.L_x_1471) ;  /* 0xffffffdc00d87947 */ /* 0x000fea000383ffff */
.L_x_1402:
[----:B0-----:R0:W1:Y:S02]  /*1bfe0*/  SYNCS.PHASECHK.TRANS64.TRYWAIT P0, [R6+URZ], R5 ;  /* 0x00000005060075a7 */ /* 0x001064000800017f */
[----:B-1----:R-:W-:Y:S05]  /*1bff0*/  @!P0 NANOSLEEP.SYNCS 0x989680 ;  /* 0x009896800000895d */ /* 0x002fea0003900000 */
[----:B------:R-:W1:Y:S02]  /*1c000*/  @!P0 SYNCS.PHASECHK.TRANS64 P0, [R6+URZ], R5 ;  /* 0x00000005060085a7 */ /* 0x000e64000800007f */
[----:B-1----:R-:W-:Y:S05]  /*1c010*/  @!P0 BRA `(.L_x_1402) ;  /* 0xfffffffc00f08947 */ /* 0x002fea000383ffff */
[----:B------:R-:W-:Y:S05]  /*1c020*/  BRA `(.L_x_1472) ;  /* 0xffffffe000107947 */ /* 0x000fea000383ffff */
.L_x_1403:
[----:B-1----:R1:W2:Y:S02]  /*1c030*/  SYNCS.PHASECHK.TRANS64.TRYWAIT P0, [R7+URZ], R2 ;  /* 0x00000002070075a7 */ /* 0x0022a4000800017f */
[----:B--2---:R-:W-:Y:S05]  /*1c040*/  @!P0 NANOSLEEP.SYNCS 0x989680 ;  /* 0x009896800000895d */ /* 0x004fea0003900000 */
[----:B------:R-:W2:Y:S02]  /*1c050*/  @!P0 SYNCS.PHASECHK.TRANS64 P0, [R7+URZ], R2 ;  /* 0x00000002070085a7 */ /* 0x000ea4000800007f */
[----:B--2---:R-:W-:Y:S05]  /*1c060*/  @!P0 BRA `(.L_x_1403) ;  /* 0xfffffffc00f08947 */ /* 0x004fea000383ffff */
[----:B------:R-:W-:Y:S05]  /*1c070*/  BRA `(.L_x_1473) ;  /* 0xffffffe000047947 */ /* 0x000fea000383ffff */
.L_x_1405:
[----:B--2---:R2:W4:Y:S02]  /*1c080*/  SYNCS.PHASECHK.TRANS64.TRYWAIT P0, [R4+URZ], R5 ;  /* 0x00000005040075a7 */ /* 0x004524000800017f */
[----:B----4-:R-:W-:Y:S05]  /*1c090*/  @!P0 NANOSLEEP.SYNCS 0x989680 ;  /* 0x009896800000895d */ /* 0x010fea0003900000 */
[----:B------:R-:W4:Y:S02]  /*1c0a0*/  @!P0 SYNCS.PHASECHK.TRANS64 P0, [R4+URZ], R5 ;  /* 0x00000005040085a7 */ /* 0x000f24000800007f */
[----:B----4-:R-:W-:Y:S05]  /*1c0b0*/  @!P0 BRA `(.L_x_1405) ;  /* 0xfffffffc00f08947 */ /* 0x010fea000383ffff */
[----:B------:R-:W-:Y:S05]  /*1c0c0*/  BRA `(.L_x_1474) ;  /* 0xffffffe000087947 */ /* 0x000fea000383ffff */
.L_x_1475:
        /* <DEDUP_REMOVED lines=11> */
.L_x_3095:


//--------------------- .text._ZN7cutlass13device_kernelIN5flash11enable_sm90INS1_16FlashAttnFwdSm90INS1_25CollectiveMainloopFwdSm90ILi2EN4cute5tupleIJNS5_1CILi1EEES8_S8_EEENS6_IJNS7_ILi128EEESA_SA_EEELi128ENS_6half_tEfNS_4arch4Sm90ELb0ELb1ELb1ELb1ELb0ELb1ELb0ELb1ELb1ELb1ELb1ELb0EEENS1_21CollectiveEpilogueFwdISB_S9_SC_SE_Li256ELb1ELb1ELb1ELb0EEENS1_36VarlenDynamicPersistentTileSchedulerILi128ELi128ELi256ELi128ELb1ELb1ELb1ELb1ELb0ELb1EEEEEEEEEvNT_6ParamsE --------------------------
	.section	.text._ZN7cutlass13device_kernelIN5flash11enable_sm90INS1_16FlashAttnFwdSm90INS1_25CollectiveMainloopFwdSm90ILi2EN4cute5tupleIJNS5_1CILi1EEES8_S8_EEENS6_IJNS7_ILi128EEESA_SA_EEELi128ENS_6half_tEfNS_4arch4Sm90ELb0ELb1ELb1ELb1ELb0ELb1ELb0ELb1ELb1ELb1ELb1ELb0EEENS1_21CollectiveEpilogueFwdISB_S9_SC_SE_Li256ELb1ELb1ELb1ELb0EEENS1_36VarlenDynamicPersistentTileSchedulerILi128ELi128ELi256ELi128ELb1ELb1ELb1ELb1ELb0ELb1EEEEEEEEEvNT_6ParamsE,"ax",@progbits
	.align	128
.text._ZN7cutlass13device_kernelIN5flash11enable_sm90INS1_16FlashAttnFwdSm90INS1_25CollectiveMainloopFwdSm90ILi2EN4cute5tupleIJNS5_1CILi1EEES8_S8_EEENS6_IJNS7_ILi128EEESA_SA_EEELi128ENS_6half_tEfNS_4arch4Sm90ELb0ELb1ELb1ELb1ELb0ELb1ELb0ELb1ELb1ELb1ELb1ELb0EEENS1_21CollectiveEpilogueFwdISB_S9_SC_SE_Li256ELb1ELb1ELb1ELb0EEENS1_36VarlenDynamicPersistentTileSchedulerILi128ELi128ELi256ELi128ELb1ELb1ELb1ELb1ELb0ELb1EEEEEEEEEvNT_6ParamsE:
        .type           _ZN7cutlass13device_kernelIN5flash11enable_sm90INS1_16FlashAttnFwdSm90INS1_25CollectiveMainloopFwdSm90ILi2EN4cute5tupleIJNS5_1CILi1EEES8_S8_EEENS6_IJNS7_ILi128EEESA_SA_EEELi128ENS_6half_tEfNS_4arch4Sm90ELb0ELb1ELb1ELb1ELb0ELb1ELb0ELb1ELb1ELb1ELb1ELb0EEENS1_21CollectiveEpilogueFwdISB_S9_SC_SE_Li256ELb1ELb1ELb1ELb0EEENS1_36VarlenDynamicPersistentTileSchedulerILi128ELi128ELi256ELi128ELb1ELb1ELb1ELb1ELb0ELb1EEEEEEEEEvNT_6ParamsE,@function
        .size           _ZN7cutlass13device_kernelIN5flash11enable_sm90INS1_16FlashAttnFwdSm90INS1_25CollectiveMainloopFwdSm90ILi2EN4cute5tupleIJNS5_1CILi1EEES8_S8_EEENS6_IJNS7_ILi128EEESA_SA_EEELi128ENS_6half_tEfNS_4arch4Sm90ELb0ELb1ELb1ELb1ELb0ELb1ELb0ELb1ELb1ELb1ELb1ELb0EEENS1_21CollectiveEpilogueFwdISB_S9_SC_SE_Li256ELb1ELb1ELb1ELb0EEENS1_36VarlenDynamicPersistentTileSchedulerILi128ELi128ELi256ELi128ELb1ELb1ELb1ELb1ELb0ELb1EEEEEEEEEvNT_6ParamsE,(.L_x_3096 - _ZN7cutlass13device_kernelIN5flash11enable_sm90INS1_16FlashAttnFwdSm90INS1_25CollectiveMainloopFwdSm90ILi2EN4cute5tupleIJNS5_1CILi1EEES8_S8_EEENS6_IJNS7_ILi128EEESA_SA_EEELi128ENS_6half_tEfNS_4arch4Sm90ELb0ELb1ELb1ELb1ELb0ELb1ELb0ELb1ELb1ELb1ELb1ELb0EEENS1_21CollectiveEpilogueFwdISB_S9_SC_SE_Li256ELb1ELb1ELb1ELb0EEENS1_36VarlenDynamicPersistentTileSchedulerILi128ELi128ELi256ELi128ELb1ELb1ELb1ELb1ELb0ELb1EEEEEEEEEvNT_6ParamsE)
        .other          _ZN7cutlass13device_kernelIN5flash11enable_sm90INS1_16FlashAttnFwdSm90INS1_25CollectiveMainloopFwdSm90ILi2EN4cute5tupleIJNS5_1CILi1EEES8_S8_EEENS6_IJNS7_ILi128EEESA_SA_EEELi128ENS_6half_tEfNS_4arch4Sm90ELb0ELb1ELb1ELb1ELb0ELb1ELb0ELb1ELb1ELb1ELb1ELb0EEENS1_21CollectiveEpilogueFwdISB_S9_SC_SE_Li256ELb1ELb1ELb1ELb0EEENS1_36VarlenDynamicPersistentTileSchedulerILi128ELi128ELi256ELi128ELb1ELb1ELb1ELb1ELb0ELb1EEEEEEEEEvNT_6ParamsE,@"STO_CUDA_ENTRY STV_DEFAULT"
_ZN7cutlass13device_kernelIN5flash11enable_sm90INS1_16FlashAttnFwdSm90INS1_25CollectiveMainloopFwdSm90ILi2EN4cute5tupleIJNS5_1CILi1EEES8_S8_EEENS6_IJNS7_ILi128EEESA_SA_EEELi128ENS_6half_tEfNS_4arch4Sm90ELb0ELb1ELb1ELb1ELb0ELb1ELb0ELb1ELb1ELb1ELb1ELb0EEENS1_21CollectiveEpilogueFwdISB_S9_SC_SE_Li256ELb1ELb1ELb1ELb0EEENS1_36VarlenDynamicPersistentTileSchedulerILi128ELi128ELi256ELi128ELb1ELb1ELb1ELb1ELb0ELb1EEEEEEEEEvNT_6ParamsE:
        /* <DEDUP_REMOVED lines=23> */
.L_x_1477:
[----:B------:R-:W-:Y:S05]  /*0170*/  BSYNC B0 ;  /* 0x0000000000007941 */ /* 0x000fea0003800000 */
.L_x_1476:
        /* <DEDUP_REMOVED lines=40> */
.L_x_1478:
        /* <DEDUP_REMOVED lines=22> */
.L_x_1479:
        /* <DEDUP_REMOVED lines=18> */
.L_x_1480:
        /* <DEDUP_REMOVED lines=22> */
.L_x_1481:
        /* <DEDUP_REMOVED lines=22> */
.L_x_1482:
        /* <DEDUP_REMOVED lines=9> */
.L_x_1485:
[----:B------:R-:W-:-:S08]  /*09d0*/  NOP ;  /* 0x0000000000007918 */ /* 0x000fd00000000000 */
[----:B------:R-:W0:Y:S02]  /*09e0*/  USETMAXREG.TRY_ALLOC.CTAPOOL UP0, 0xf0 ;  /* 0x000000f0000079c8 */ /* 0x000e240008000600 */
[----:B0-----:R-:W-:-:S13]  /*09f0*/  PLOP3.LUT P0, PT, PT, PT, UP0, 0x80, 0x0 ;  /* 0x000000000000781c */ /* 0x001fda0003f0f008 */
[----:B------:R-:W-:Y:S05]  /*0a00*/  @!P0 BRA `(.L_x_1485) ;  /* 0xfffffffc00f08947 */ /* 0x000fea000383ffff */
[----:B------:R-:W3:Y:S01]  /*0a10*/  LDL.LU R0, [R1+0x10] ;  /* 0x0000100001007983 */ /* 0x000ee20000300800 */
        /* <DEDUP_REMOVED lines=15> */
[----:B------:R0:W-:Y:S10]  /*0b10*/  STL [R1+0x10], R0 ;  /* 0x0000100001007387 */ /* 0x0001f40000100800 */
[----:B0-----:R-:W-:Y:S05]  /*0b20*/  @P0 BRA `(.L_x_1486) ;  /* 0x0000027c00880947 */ /* 0x001fea0003800000 */
[----:B------:R-:W2:Y:S01]  /*0b30*/  LDL.LU R14, [R1+0x64] ;  /* 0x00006400010e7983 */ /* 0x000ea20000300800 */
[----:B------:R-:W-:Y:S01]  /*0b40*/  VIADD R13, R6, 0xffffff80 ;  /* 0xffffff80060d7836 */ /* 0x000fe20000000000 */
[----:B------:R-:W-:Y:S01]  /*0b50*/  MOV R192, RZ ;  /* 0x000000ff00c07202 */ /* 0x000fe20000000f00 */
[----:B------:R-:W-:Y:S02]  /*0b60*/  VIADD R233, R2, 0x10400 ;  /* 0x0001040002e97836 */ /* 0x000fe40000000000 */
[----:B------:R-:W-:Y:S01]  /*0b70*/  IMAD.MOV.U32 R214, RZ, RZ, RZ ;  /* 0x000000ffffd67224 */ /* 0x000fe200078e00ff */
[----:B------:R-:W-:Y:S01]  /*0b80*/  SHF.R.S32.HI R0, RZ, 0x1f, R13 ;  /* 0x0000001fff007819 */ /* 0x000fe2000001140d */
[----:B------:R-:W-:Y:S02]  /*0b90*/  IMAD.MOV.U32 R184, RZ, RZ, RZ ;  /* 0x000000ffffb87224 */ /* 0x000fe400078e00ff */
[----:B------:R-:W-:Y:S01]  /*0ba0*/  IMAD.MOV.U32 R186, RZ, RZ, RZ ;  /* 0x000000ffffba7224 */ /* 0x000fe200078e00ff */
[CC--:B------:R-:W-:Y:S01]  /*0bb0*/  LEA.HI R3, R0.reuse, R13.reuse, RZ, 0x7 ;  /* 0x0000000d00037211 */ /* 0x0c0fe200078f38ff */
[----:B------:R-:W-:Y:S01]  /*0bc0*/  IMAD.MOV.U32 R22, RZ, RZ, RZ ;  /* 0x000000ffff167224 */ /* 0x000fe200078e00ff */
[----:B------:R-:W-:-:S02]  /*0bd0*/  LEA.HI R5, R0, R13, RZ, 0x5 ;  /* 0x0000000d00057211 */ /* 0x000fc400078f28ff */
[----:B------:R-:W-:Y:S02]  /*0be0*/  LOP3.LUT R234, R3, 0xffffff80, RZ, 0xc0, !PT ;  /* 0xffffff8003ea7812 */ /* 0x000fe400078ec0ff */
[-C--:B------:R-:W-:Y:S01]  /*0bf0*/  LEA.HI R4, R0, R13.reuse, RZ, 0x4 ;  /* 0x0000000d00047211 */ /* 0x080fe200078f20ff */
[----:B------:R-:W-:Y:S01]  /*0c00*/  IMAD.SHL.U32 R6, R5, 0x20, RZ ;  /* 0x0000002005067824 */ /* 0x000fe200078e00ff */
[----:B------:R-:W-:Y:S01]  /*0c10*/  SHF.R.S32.HI R15, RZ, 0x7, R3 ;  /* 0x00000007ff0f7819 */ /* 0x000fe20000011403 */
[C---:B------:R-:W-:Y:S01]  /*0c20*/  IMAD.IADD R234, R13.reuse, 0x1, -R234 ;  /* 0x000000010dea7824 */ /* 0x040fe200078e0aea */
[----:B------:R-:W-:Y:S02]  /*0c30*/  LOP3.LUT R5, R4, 0x3fffff0, RZ, 0xc0, !PT ;  /* 0x03fffff004057812 */ /* 0x000fe400078ec0ff */
[----:B------:R-:W-:Y:S02]  /*0c40*/  LOP3.LUT R6, R6, 0xfffffc00, RZ, 0xc0, !PT ;  /* 0xfffffc0006067812 */ /* 0x000fe400078ec0ff */
[----:B------:R-:W-:Y:S01]  /*0c50*/  SHF.R.S32.HI R9, RZ, 0x1f, R234 ;  /* 0x0000001fff097819 */ /* 0x000fe200000114ea */
[----:B------:R-:W-:Y:S01]  /*0c60*/  IMAD.IADD R5, R13, 0x1, -R5 ;  /* 0x000000010d057824 */ /* 0x000fe200078e0a05 */
[----:B------:R-:W-:-:S02]  /*0c70*/  LEA.HI R23, R0, R13, RZ, 0x3 ;  /* 0x0000000d00177211 */ /* 0x000fc400078f18ff */
[CC--:B------:R-:W-:Y:S02]  /*0c80*/  LEA.HI R8, R9.reuse, R234.reuse, RZ, 0x2 ;  /* 0x000000ea09087211 */ /* 0x0c0fe400078f10ff */
[----:B------:R-:W-:Y:S02]  /*0c90*/  LEA.HI R12, R0, R13, RZ, 0x2 ;  /* 0x0000000d000c7211 */ /* 0x000fe400078f10ff */
[--C-:B------:R-:W-:Y:S02]  /*0ca0*/  SHF.R.S32.HI R10, RZ, 0x2, R8.reuse ;  /* 0x00000002ff0a7819 */ /* 0x100fe40000011408 */
[----:B------:R-:W-:Y:S02]  /*0cb0*/  SHF.R.S32.HI R7, RZ, 0x1f, R8 ;  /* 0x0000001fff077819 */ /* 0x000fe40000011408 */
[----:B------:R-:W-:Y:S02]  /*0cc0*/  LEA.HI R9, R9, R234, RZ, 0x5 ;  /* 0x000000ea09097211 */ /* 0x000fe400078f28ff */
[----:B------:R-:W-:-:S02]  /*0cd0*/  LEA.HI R7, R7, R10, RZ, 0x3 ;  /* 0x0000000a07077211 */ /* 0x000fc400078f18ff */
[----:B------:R-:W-:Y:S02]  /*0ce0*/  LEA.HI R3, R3, R15, RZ, 0x1 ;  /* 0x0000000f03037211 */ /* 0x000fe400078f08ff */
[----:B------:R-:W-:Y:S01]  /*0cf0*/  LOP3.LUT R11, R7, 0xfffffff8, RZ, 0xc0, !PT ;  /* 0xfffffff8070b7812 */ /* 0x000fe200078ec0ff */
[----:B------:R-:W-:Y:S01]  /*0d00*/  IMAD R7, R5, 0x40, R6 ;  /* 0x0000004005077824 */ /* 0x000fe200078e0206 */
[----:B------:R-:W-:Y:S02]  /*0d10*/  SHF.R.S32.HI R5, RZ, 0x4, R4 ;  /* 0x00000004ff057819 */ /* 0x000fe40000011404 */
[----:B------:R-:W-:Y:S01]  /*0d20*/  LEA.HI R0, R0, R13, RZ, 0x6 ;  /* 0x0000000d00007211 */ /* 0x000fe200078f30ff */
[----:B------:R-:W-:Y:S01]  /*0d30*/  IMAD.IADD R10, R10, 0x1, -R11 ;  /* 0x000000010a0a7824 */ /* 0x000fe200078e0a0b */
[----:B------:R-:W-:Y:S02]  /*0d40*/  LEA.HI R4, R4, R5, RZ, 0x1 ;  /* 0x0000000504047211 */ /* 0x000fe400078f08ff */
[----:B------:R-:W-:Y:S01]  /*0d50*/  LOP3.LUT R208, R23, 0xfffffff8, RZ, 0xc0, !PT ;  /* 0xfffffff817d07812 */ /* 0x000fe200078ec0ff */
[----:B------:R-:W-:Y:S01]  /*0d60*/  IMAD.SHL.U32 R0, R0, 0x8, RZ ;  /* 0x0000000800007824 */ /* 0x000fe200078e00ff */
[----:B------:R-:W-:-:S02]  /*0d70*/  SHF.R.S32.HI R23, RZ, 0x3, R23 ;  /* 0x00000003ff177819 */ /* 0x000fc40000011417 */
[----:B------:R-:W-:Y:S01]  /*0d80*/  LOP3.LUT R4, R4, 0x1ffffffe, RZ, 0xc0, !PT ;  /* 0x1ffffffe04047812 */ /* 0x000fe200078ec0ff */
[----:B------:R-:W-:Y:S01]  /*0d90*/  IMAD.IADD R208, R13, 0x1, -R208 ;  /* 0x000000010dd07824 */ /* 0x000fe200078e0ad0 */
[----:B------:R-:W-:Y:S01]  /*0da0*/  SHF.R.S32.HI R9, RZ, 0x5, R9 ;  /* 0x00000005ff097819 */ /* 0x000fe20000011409 */
[----:B------:R-:W-:Y:S01]  /*0db0*/  VIADD R213, R23, 0x20 ;  /* 0x0000002017d57836 */ /* 0x000fe20000000000 */
[----:B------:R-:W-:Y:S01]  /*0dc0*/  LOP3.LUT R3, R3, 0x3fffffe, RZ, 0xc0, !PT ;  /* 0x03fffffe03037812 */ /* 0x000fe200078ec0ff */
[----:B------:R-:W-:Y:S01]  /*0dd0*/  IMAD.IADD R4, R5, 0x1, -R4 ;  /* 0x0000000105047824 */ /* 0x000fe200078e0a04 */
[----:B------:R-:W-:Y:S01]  /*0de0*/  LOP3.LUT R204, R0, 0xfffffe00, RZ, 0xc0, !PT ;  /* 0xfffffe0000cc7812 */ /* 0x000fe200078ec0ff */
[----:B------:R-:W-:Y:S01]  /*0df0*/  VIADD R212, R23, 0x40 ;  /* 0x0000004017d47836 */ /* 0x000fe20000000000 */
[----:B------:R-:W-:Y:S01]  /*0e00*/  SHF.R.S32.HI R0, RZ, 0x1f, R213 ;  /* 0x0000001fff007819 */ /* 0x000fe200000114d5 */
[----:B------:R-:W-:Y:S01]  /*0e10*/  IMAD R10, R9, 0x10, R10 ;  /* 0x00000010090a7824 */ /* 0x000fe200078e020a */
[----:B------:R-:W-:Y:S01]  /*0e20*/  LOP3.LUT R12, R12, 0xfffffffc, RZ, 0xc0, !PT ;  /* 0xfffffffc0c0c7812 */ /* 0x000fe200078ec0ff */
[----:B------:R-:W-:Y:S01]  /*0e30*/  IMAD.IADD R3, R15, 0x1, -R3 ;  /* 0x000000010f037824 */ /* 0x000fe200078e0a03 */
[----:B------:R-:W-:Y:S01]  /*0e40*/  LEA.HI R0, R0, R213, RZ, 0x3 ;  /* 0x000000d500007211 */ /* 0x000fe200078f18ff */
[----:B------:R-:W-:Y:S01]  /*0e50*/  IMAD R4, R4, 0x8, R7 ;  /* 0x0000000804047824 */ /* 0x000fe200078e0207 */
[----:B------:R-:W-:Y:S01]  /*0e60*/  SHF.R.S32.HI R7, RZ, 0x1f, R212 ;  /* 0x0000001fff077819 */ /* 0x000fe200000114d4 */
[----:B------:R-:W-:Y:S01]  /*0e70*/  IMAD R10, R3, 0x40, R10 ;  /* 0x00000040030a7824 */ /* 0x000fe200078e020a */
[----:B------:R-:W-:Y:S01]  /*0e80*/  IADD3 R12, R13, -R12, RZ ;  /* 0x8000000c0d0c7210 */ /* 0x000fe20007ffe0ff */
[----:B------:R-:W-:Y:S01]  /*0e90*/  IMAD.SHL.U32 R3, R23, 0x40, RZ ;  /* 0x0000004017037824 */ /* 0x000fe200078e00ff */
[----:B------:R-:W-:Y:S01]  /*0ea0*/  LEA.HI R7, R7, R212, RZ, 0x3 ;  /* 0x000000d407077211 */ /* 0x000fe200078f18ff */
[----:B------:R-:W-:Y:S01]  /*0eb0*/  VIADD R211, R23, 0x60 ;  /* 0x0000006017d37836 */ /* 0x000fe20000000000 */
[----:B------:R-:W-:Y:S01]  /*0ec0*/  SHF.L.U32 R199, R213, 0x6, RZ ;  /* 0x00000006d5c77819 */ /* 0x000fe200000006ff */
[----:B------:R-:W-:Y:S01]  /*0ed0*/  IMAD.SHL.U32 R198, R212, 0x40, RZ ;  /* 0x00000040d4c67824 */ /* 0x000fe200078e00ff */
[----:B------:R0:W-:Y:S01]  /*0ee0*/  STL [R1+0x50], R4 ;  /* 0x0000500401007387 */ /* 0x0001e20000100800 */
[----:B------:R-:W-:Y:S01]  /*0ef0*/  IMAD.SHL.U32 R16, R208, 0x8, RZ ;  /* 0x00000008d0107824 */ /* 0x000fe200078e00ff */
[----:B------:R-:W-:Y:S01]  /*0f00*/  LOP3.LUT R3, R3, 0x1c0, RZ, 0xc0, !PT ;  /* 0x000001c003037812 */ /* 0x000fe200078ec0ff */
[----:B------:R-:W-:Y:S01]  /*0f10*/  IMAD.SHL.U32 R0, R0, 0x40, RZ ;  /* 0x0000004000007824 */ /* 0x000fe200078e00ff */
[----:B------:R-:W-:Y:S01]  /*0f20*/  LEA.HI R6, R12, R12, RZ, 0x1 ;  /* 0x0000000c0c067211 */ /* 0x000fe200078f08ff */
[----:B------:R-:W-:Y:S01]  /*0f30*/  IMAD.SHL.U32 R7, R7, 0x40, RZ ;  /* 0x0000004007077824 */ /* 0x000fe200078e00ff */
[----:B------:R-:W-:Y:S01]  /*0f40*/  LOP3.LUT R199, R199, 0x1c0, RZ, 0xc0, !PT ;  /* 0x000001c0c7c77812 */ /* 0x000fe200078ec0ff */
[----:B------:R-:W-:Y:S01]  /*0f50*/  IMAD.SHL.U32 R197, R211, 0x40, RZ ;  /* 0x00000040d3c57824 */ /* 0x000fe200078e00ff */
[----:B------:R-:W-:Y:S01]  /*0f60*/  LOP3.LUT R198, R198, 0x1c0, RZ, 0xc0, !PT ;  /* 0x000001c0c6c67812 */ /* 0x000fe200078ec0ff */
[----:B------:R-:W-:Y:S01]  /*0f70*/  STL [R1+0x4c], R10 ;  /* 0x00004c0a01007387 */ /* 0x000fe20000100800 */
[----:B0-----:R-:W-:Y:S01]  /*0f80*/  SHF.R.S32.HI R4, RZ, 0x1f, R211 ;  /* 0x0000001fff047819 */ /* 0x001fe200000114d3 */
[----:B------:R-:W-:Y:S01]  /*0f90*/  IMAD.SHL.U32 R18, R208, 0x4, RZ ;  /* 0x00000004d0127824 */ /* 0x000fe200078e00ff */
[----:B------:R-:W-:Y:S01]  /*0fa0*/  SHF.R.U32.HI R203, RZ, 0x3, R3 ;  /* 0x00000003ffcb7819 */ /* 0x000fe20000011603 */
[----:B------:R-:W-:Y:S01]  /*0fb0*/  VIADD R190, R16, 0x40 ;  /* 0x0000004010be7836 */ /* 0x000fe20000000000 */
[----:B------:R-:W-:Y:S01]  /*0fc0*/  LOP3.LUT R206, R3, 0x38, R16, 0xf8, !PT ;  /* 0x0000003803ce7812 */ /* 0x000fe200078ef810 */
[----:B------:R-:W-:Y:S01]  /*0fd0*/  VIADD R185, R18, 0x20 ;  /* 0x0000002012b97836 */ /* 0x000fe20000000000 */
[----:B------:R-:W-:-:S02]  /*0fe0*/  LEA.HI R4, R4, R211, RZ, 0x3 ;  /* 0x000000d304047211 */ /* 0x000fc400078f18ff */
[----:B------:R-:W-:Y:S02]  /*0ff0*/  LOP3.LUT R3, R8, 0x7ffffffc, RZ, 0xc0, !PT ;  /* 0x7ffffffc08037812 */ /* 0x000fe400078ec0ff */
[----:B------:R-:W-:Y:S01]  /*1000*/  LOP3.LUT R5, R6, 0x1ffffffe, RZ, 0xc0, !PT ;  /* 0x1ffffffe06057812 */ /* 0x000fe200078ec0ff */
[----:B------:R-:W-:Y:S01]  /*1010*/  IMAD.SHL.U32 R4, R4, 0x40, RZ ;  /* 0x0000004004047824 */ /* 0x000fe200078e00ff */
[----:B------:R-:W-:Y:S01]  /*1020*/  LOP3.LUT R9, R199, 0x38, R16, 0xf8, !PT ;  /* 0x00000038c7097812 */ /* 0x000fe200078ef810 */
[----:B------:R-:W-:Y:S01]  /*1030*/  IMAD.IADD R3, R234, 0x1, -R3 ;  /* 0x00000001ea037824 */ /* 0x000fe200078e0a03 */
[----:B------:R-:W-:Y:S01]  /*1040*/  LOP3.LUT R202, R0, 0xfffffe00, RZ, 0xc0, !PT ;  /* 0xfffffe0000ca7812 */ /* 0x000fe200078ec0ff */
[----:B------:R-:W-:Y:S01]  /*1050*/  IMAD.IADD R5, R12, 0x1, -R5 ;  /* 0x000000010c057824 */ /* 0x000fe200078e0a05 */
[----:B------:R-:W-:Y:S01]  /*1060*/  SHF.R.U32.HI R13, RZ, 0x3, R198 ;  /* 0x00000003ff0d7819 */ /* 0x000fe200000116c6 */
[----:B------:R-:W-:Y:S01]  /*1070*/  IMAD.SHL.U32 R188, R3, 0x2, RZ ;  /* 0x0000000203bc7824 */ /* 0x000fe200078e00ff */
[----:B------:R-:W-:-:S02]  /*1080*/  LOP3.LUT R6, R198, 0x38, R16, 0xf8, !PT ;  /* 0x00000038c6067812 */ /* 0x000fc400078ef810 */
[----:B------:R-:W-:Y:S01]  /*1090*/  LOP3.LUT R201, R7, 0xfffffe00, RZ, 0xc0, !PT ;  /* 0xfffffe0007c97812 */ /* 0x000fe200078ec0ff */
[C---:B------:R-:W-:Y:S01]  /*10a0*/  VIADD R232, R188.reuse, 0x8 ;  /* 0x00000008bce87836 */ /* 0x040fe20000000000 */
[----:B------:R-:W-:Y:S01]  /*10b0*/  LOP3.LUT R197, R197, 0x1c0, RZ, 0xc0, !PT ;  /* 0x000001c0c5c57812 */ /* 0x000fe200078ec0ff */
[C---:B------:R-:W-:Y:S01]  /*10c0*/  VIADD R231, R188.reuse, 0x10 ;  /* 0x00000010bce77836 */ /* 0x040fe20000000000 */
[----:B------:R-:W-:Y:S01]  /*10d0*/  LOP3.LUT R6, R201, R6, R13, 0xf6, !PT ;  /* 0x00000006c9067212 */ /* 0x000fe200078ef60d */
[C---:B------:R-:W-:Y:S01]  /*10e0*/  VIADD R230, R188.reuse, 0x18 ;  /* 0x00000018bce67836 */ /* 0x040fe20000000000 */
[----:B------:R-:W-:Y:S01]  /*10f0*/  SHF.R.U32.HI R12, RZ, 0x3, R197 ;  /* 0x00000003ff0c7819 */ /* 0x000fe200000116c5 */
[C---:B------:R-:W-:Y:S01]  /*1100*/  VIADD R229, R188.reuse, 0x20 ;  /* 0x00000020bce57836 */ /* 0x040fe20000000000 */
[----:B------:R-:W-:Y:S01]  /*1110*/  LOP3.LUT R11, R197, 0x38, R16, 0xf8, !PT ;  /* 0x00000038c50b7812 */ /* 0x000fe200078ef810 */
[----:B------:R-:W-:Y:S01]  /*1120*/  VIADD R228, R188, 0x28 ;  /* 0x00000028bce47836 */ /* 0x000fe20000000000 */
[----:B------:R-:W-:Y:S01]  /*1130*/  LOP3.LUT R200, R4, 0xfffffe00, RZ, 0xc0, !PT ;  /* 0xfffffe0004c87812 */ /* 0x000fe200078ec0ff */
[C---:B------:R-:W-:Y:S01]  /*1140*/  VIADD R226, R188.reuse, 0x38 ;  /* 0x00000038bce27836 */ /* 0x040fe20000000000 */
[C---:B------:R-:W-:Y:S01]  /*1150*/  IADD3 R227, R188.reuse, 0x30, RZ ;  /* 0x00000030bce37810 */ /* 0x040fe20007ffe0ff */
[----:B------:R-:W-:Y:S01]  /*1160*/  VIADD R225, R188, 0x40 ;  /* 0x00000040bce17836 */ /* 0x000fe20000000000 */
[----:B------:R-:W-:Y:S01]  /*1170*/  LOP3.LUT R4, R200, R11, R12, 0xf6, !PT ;  /* 0x0000000bc8047212 */ /* 0x000fe200078ef60c */
[----:B------:R-:W-:Y:S01]  /*1180*/  VIADD R224, R188, 0x48 ;  /* 0x00000048bce07836 */ /* 0x000fe20000000000 */
[----:B------:R-:W-:Y:S01]  /*1190*/  LOP3.LUT R206, R204, R206, R203, 0xf6, !PT ;  /* 0x000000ceccce7212 */ /* 0x000fe200078ef6cb */
        /* <DEDUP_REMOVED lines=9> */
[----:B------:R-:W-:Y:S01]  /*1230*/  LEA R205, R206, R233, 0x1 ;  /* 0x000000e9cecd7211 */ /* 0x000fe200078e08ff */
[----:B------:R-:W-:Y:S01]  /*1240*/  VIADD R218, R188, 0x78 ;  /* 0x00000078bcda7836 */ /* 0x000fe20000000000 */
[----:B------:R-:W-:-:S02]  /*1250*/  SHF.R.S32.HI R237, RZ, 0x1f, R220 ;  /* 0x0000001fffed7819 */ /* 0x000fc400000114dc */
[----:B------:R-:W-:Y:S02]  /*1260*/  SHF.R.S32.HI R236, RZ, 0x1f, R219 ;  /* 0x0000001fffec7819 */ /* 0x000fe400000114db */
[----:B------:R-:W-:Y:S02]  /*1270*/  SHF.R.S32.HI R235, RZ, 0x1f, R218 ;  /* 0x0000001fffeb7819 */ /* 0x000fe400000114da */
[----:B------:R-:W-:Y:S02]  /*1280*/  LEA R196, R5, R10, 0x3 ;  /* 0x0000000a05c47211 */ /* 0x000fe400078e18ff */
[----:B--2---:R-:W-:Y:S02]  /*1290*/  LOP3.LUT R191, R14, 0x1, RZ, 0xfc, !PT ;  /* 0x000000010ebf7812 */ /* 0x004fe400078efcff */
[----:B------:R-:W-:-:S04]  /*12a0*/  SHF.R.U32.HI R14, RZ, 0x3, R199 ;  /* 0x00000003ff0e7819 */ /* 0x000fc800000116c7 */
[----:B------:R-:W-:-:S05]  /*12b0*/  LOP3.LUT R0, R202, R9, R14, 0xf6, !PT ;  /* 0x00000009ca007212 */ /* 0x000fca00078ef60e */
[--C-:B------:R-:W-:Y:S02]  /*12c0*/  IMAD R3, R0, 0x2, R233.reuse ;  /* 0x0000000200037824 */ /* 0x100fe400078e02e9 */
[----:B------:R-:W-:-:S05]  /*12d0*/  IMAD R0, R6, 0x2, R233 ;  /* 0x0000000206007824 */ /* 0x000fca00078e02e9 */
[----:B------:R0:W-:Y:S04]  /*12e0*/  STL [R1+0x3c], R0 ;  /* 0x00003c0001007387 */ /* 0x0001e80000100800 */
[----:B------:R1:W-:Y:S01]  /*12f0*/  STL [R1+0x40], R3 ;  /* 0x0000400301007387 */ /* 0x0003e20000100800 */
[----:B0-----:R-:W-:Y:S02]  /*1300*/  SHF.R.S32.HI R0, RZ, 0x1f, R188 ;  /* 0x0000001fff007819 */ /* 0x001fe400000114bc */
[----:B------:R-:W-:Y:S01]  /*1310*/  SHF.R.S32.HI R0, RZ, 0x1f, R230 ;  /* 0x0000001fff007819 */ /* 0x000fe200000114e6 */
[----:B-1----:R-:W-:Y:S01]  /*1320*/  IMAD R3, R4, 0x2, R233 ;  /* 0x0000000204037824 */ /* 0x002fe200078e02e9 */
[----:B------:R-:W-:Y:S02]  /*1330*/  SHF.R.S32.HI R4, RZ, 0x1f, R232 ;  /* 0x0000001fff047819 */ /* 0x000fe400000114e8 */
[----:B------:R-:W-:-:S02]  /*1340*/  SHF.R.S32.HI R4, RZ, 0x1f, R229 ;  /* 0x0000001fff047819 */ /* 0x000fc400000114e5 */
[----:B------:R0:W-:Y:S01]  /*1350*/  STL [R1+0x38], R3 ;  /* 0x0000380301007387 */ /* 0x0001e20000100800 */
[----:B------:R-:W-:Y:S02]  /*1360*/  SHF.R.S32.HI R0, RZ, 0x1f, R227 ;  /* 0x0000001fff007819 */ /* 0x000fe400000114e3 */
[----:B------:R-:W-:Y:S02]  /*1370*/  SHF.R.S32.HI R4, RZ, 0x1f, R226 ;  /* 0x0000001fff047819 */ /* 0x000fe400000114e2 */
[----:B------:R-:W-:Y:S02]  /*1380*/  SHF.R.S32.HI R0, RZ, 0x1f, R224 ;  /* 0x0000001fff007819 */ /* 0x000fe400000114e0 */
[----:B------:R-:W-:Y:S02]  /*1390*/  SHF.R.S32.HI R4, RZ, 0x1f, R223 ;  /* 0x0000001fff047819 */ /* 0x000fe400000114df */
[----:B------:R-:W-:Y:S02]  /*13a0*/  SHF.R.S32.HI R0, RZ, 0x1f, R221 ;  /* 0x0000001fff007819 */ /* 0x000fe400000114dd */
[----:B0-----:R-:W-:-:S02]  /*13b0*/  SHF.R.S32.HI R3, RZ, 0x1f, R231 ;  /* 0x0000001fff037819 */ /* 0x001fc400000114e7 */
[----:B------:R-:W-:Y:S02]  /*13c0*/  SHF.R.S32.HI R3, RZ, 0x1f, R228 ;  /* 0x0000001fff037819 */ /* 0x000fe400000114e4 */
[----:B------:R-:W-:Y:S02]  /*13d0*/  SHF.R.S32.HI R3, RZ, 0x1f, R225 ;  /* 0x0000001fff037819 */ /* 0x000fe400000114e1 */
[----:B------:R-:W-:-:S07]  /*13e0*/  SHF.R.S32.HI R3, RZ, 0x1f, R222 ;  /* 0x0000001fff037819 */ /* 0x000fce00000114de */
.L_x_1761:
[----:B------:R-:W-:Y:S05]  /*13f0*/  YIELD ;  /* 0x0000000000007946 */ /* 0x000fea0003800000 */
[----:B------:R-:W-:Y:S01]  /*1400*/  ULDC.64 UR4, c[0x0][0xa28] ;  /* 0x00028a0000047ab9 */ /* 0x000fe20000000a00 */
[----:B0-2---:R-:W0:Y:S01]  /*1410*/  LDC.64 R6, c[0x0][0xa08] ;  /* 0x00028200ff067b82 */ /* 0x005e220000000a00 */
[----:B------:R-:W-:Y:S01]  /*1420*/  ISETP.NE.U32.AND P1, PT, RZ, UR4, PT ;  /* 0x00000004ff007c0c */ /* 0x000fe2000bf25070 */
[----:B------:R-:W-:Y:S02]  /*1430*/  IMAD.MOV.U32 R12, RZ, RZ, RZ ;  /* 0x000000ffff0c7224 */ /* 0x000fe400078e00ff */
[----:B------:R-:W-:Y:S01]  /*1440*/  IMAD.MOV.U32 R28, RZ, RZ, RZ ;  /* 0x000000ffff1c7224 */ /* 0x000fe200078e00ff */
[----:B------:R-:W-:Y:S01]  /*1450*/  ISETP.NE.AND.EX P1, PT, RZ, UR5, PT, P1 ;  /* 0x00000005ff007c0c */ /* 0x000fe2000bf25310 */
[----:B------:R-:W-:-:S02]  /*1460*/  ULDC.64 UR4, c[0x0][0xa18] ;  /* 0x0002860000047ab9 */ /* 0x000fc40000000a00 */
[----:B------:R-:W-:-:S04]  /*1470*/  ISETP.NE.U32.AND P2, PT, RZ, UR4, PT ;  /* 0x00000004ff007c0c */ /* 0x000fc8000bf45070 */
[----:B------:R-:W-:Y:S01]  /*1480*/  ISETP.NE.AND.EX P2, PT, RZ, UR5, PT, P2 ;  /* 0x00000005ff007c0c */ /* 0x000fe2000bf45320 */
[----:B------:R-:W-:Y:S02]  /*1490*/  ULDC.64 UR4, c[0x0][0xa08] ;  /* 0x0002820000047ab9 */ /* 0x000fe40000000a00 */
[----:B------:R-:W-:-:S03]  /*14a0*/  ISETP.NE.U32.AND P0, PT, RZ, UR4, PT ;  /* 0x00000004ff007c0c */ /* 0x000fc6000bf05070 */
[----:B---3--:R-:W1:Y:S01]  /*14b0*/  @P1 LDC.64 R4, c[0x0][0xa28] ;  /* 0x00028a00ff041b82 */ /* 0x008e620000000a00 */
[----:B------:R-:W-:Y:S01]  /*14c0*/  ISETP.NE.AND.EX P0, PT, RZ, UR5, PT, P0 ;  /* 0x00000005ff007c0c */ /* 0x000fe2000bf05300 */
[----:B0-----:R-:W-:-:S06]  /*14d0*/  IMAD.WIDE R10, R27, 0x4, R6 ;  /* 0x000000041b0a7825 */ /* 0x001fcc00078e0206 */
[----:B----4-:R-:W0:Y:S01]  /*14e0*/  @P2 LDC.64 R8, c[0x0][0xa18] ;  /* 0x00028600ff082b82 */ /* 0x010e220000000a00 */
[----:B------:R-:W-:Y:S02]  /*14f0*/  ULDC UR4, c[0x0][0x288] ;  /* 0x0000a20000047ab9 */ /* 0x000fe40000000800 */
[----:B------:R-:W-:Y:S01]  /*1500*/  IMAD.U32 R187, RZ, RZ, UR4 ;  /* 0x00000004ffbb7e24 */ /* 0x000fe2000f8e00ff */
[----:B------:R-:W-:Y:S02]  /*1510*/  ULDC.64 UR4, c[0x0][0x418] ;  /* 0x0001060000047ab9 */ /* 0x000fe40000000a00 */
[----:B------:R2:W5:Y:S01]  /*1520*/  @P0 LDG.E R28, desc[UR40][R10.64] ;  /* 0x000000280a1c0981 */ /* 0x000562000c1e1900 */
[----:B-1----:R-:W-:-:S05]  /*1530*/  @P1 IMAD.WIDE R4, R27, 0x4, R4 ;  /* 0x000000041b041825 */ /* 0x002fca00078e0204 */
[----:B------:R2:W5:Y:S01]  /*1540*/  @P1 LDG.E R12, desc[UR40][R4.64] ;  /* 0x00000028040c1981 */ /* 0x000562000c1e1900 */
[----:B0-----:R-:W-:-:S05]  /*1550*/  @P2 IMAD.WIDE R6, R27, 0x4, R8 ;  /* 0x000000041b062825 */ /* 0x001fca00078e0208 */
[----:B------:R2:W5:Y:S01]  /*1560*/  @P2 LDG.E R187, desc[UR40][R6.64] ;  /* 0x0000002806bb2981 */ /* 0x000562000c1e1900 */
[----:B------:R-:W-:-:S03]  /*1570*/  UISETP.NE.U32.AND UP0, UPT, UR4, URZ, UPT ;  /* 0x0000003f0400728c */ /* 0x000fc6000bf05070 */
[----:B------:R-:W-:Y:S01]  /*1580*/  ULDC UR4, c[0x0][0x424] ;  /* 0x0001090000047ab9 */ /* 0x000fe20000000800 */
[----:B------:R-:W-:-:S03]  /*1590*/  UISETP.NE.AND.EX UP0, UPT, UR5, URZ, UPT, UP0 ;  /* 0x0000003f0500728c */ /* 0x000fc6000bf05300 */
[----:B------:R-:W-:Y:S01]  /*15a0*/  ULDC UR5, c[0x0][0x2f0] ;  /* 0x0000bc0000057ab9 */ /* 0x000fe20000000800 */
[----:B------:R-:W-:-:S04]  /*15b0*/  USEL UR4, UR4, 0x1, UP0 ;  /* 0x0000000104047887 */ /* 0x000fc80008000000 */
[----:B------:R-:W-:-:S03]  /*15c0*/  UIMAD UR4, UR4, UR5, URZ ;  /* 0x00000005040472a4 */ /* 0x000fc6000f8e023f */
[----:B------:R-:W-:Y:S02]  /*15d0*/  ULDC UR5, c[0x0][0x348] ;  /* 0x0000d20000057ab9 */ /* 0x000fe40000000800 */
[----:B------:R-:W-:Y:S02]  /*15e0*/  IMAD.U32 R24, RZ, RZ, UR5 ;  /* 0x00000005ff187e24 */ /* 0x000fe4000f8e00ff */
[----:B------:R-:W-:Y:S01]  /*15f0*/  IMAD.U32 R29, RZ, RZ, UR4 ;  /* 0x00000004ff1d7e24 */ /* 0x000fe2000f8e00ff */
[----:B--2---:R-:W-:Y:S06]  /*1600*/  @P2 BRA `(.L_x_1487) ;  /* 0x0000000000242947 */ /* 0x004fec0003800000 */
[----:B------:R-:W-:Y:S02]  /*1610*/  ULDC.64 UR4, c[0x0][0xa00] ;  /* 0x0002800000047ab9 */ /* 0x000fe40000000a00 */
[----:B------:R-:W-:-:S04]  /*1620*/  ISETP.NE.U32.AND P1, PT, RZ, UR4, PT ;  /* 0x00000004ff007c0c */ /* 0x000fc8000bf25070 */
[----:B------:R-:W-:-:S13]  /*1630*/  ISETP.NE.AND.EX P1, PT, RZ, UR5, PT, P1 ;  /* 0x00000005ff007c0c */ /* 0x000fda000bf25310 */
[----:B------:R-:W-:Y:S05]  /*1640*/  @!P1 BRA `(.L_x_1487) ;  /* 0x0000000000149947 */ /* 0x000fea0003800000 */
[----:B------:R-:W0:Y:S02]  /*1650*/  LDC.64 R4, c[0x0][0xa00] ;  /* 0x00028000ff047b82 */ /* 0x000e240000000a00 */
[----:B0-----:R-:W-:-:S05]  /*1660*/  IMAD.WIDE R4, R27, 0x4, R4 ;  /* 0x000000041b047825 */ /* 0x001fca00078e0204 */
[----:B-----5:R-:W2:Y:S04]  /*1670*/  LDG.E R187, desc[UR40][R4.64] ;  /* 0x0000002804bb7981 */ /* 0x020ea8000c1e1900 */
[----:B------:R-:W2:Y:S02]  /*1680*/  LDG.E R0, desc[UR40][R4.64+0x4] ;  /* 0x0000042804007981 */ /* 0x000ea4000c1e1900 */
[----:B--2---:R-:W-:-:S07]  /*1690*/  IMAD.IADD R187, R0, 0x1, -R187 ;  /* 0x0000000100bb7824 */ /* 0x004fce00078e0abb */
.L_x_1487:
[----:B------:R-:W-:Y:S01]  /*16a0*/  ULDC.64 UR4, c[0x0][0xa20] ;  /* 0x0002880000047ab9 */ /* 0x000fe20000000a00 */
[C---:B------:R-:W-:Y:S01]  /*16b0*/  LOP3.LUT R3, R26.reuse, 0xff000000, RZ, 0xc0, !PT ;  /* 0xff0000001a037812 */ /* 0x040fe200078ec0ff */
[----:B------:R-:W-:Y:S01]  /*16c0*/  IMAD.MOV.U32 R210, RZ, RZ, R27 ;  /* 0x000000ffffd27224 */ /* 0x000fe200078e001b */
[----:B------:R-:W-:Y:S02]  /*16d0*/  ISETP.NE.U32.AND P1, PT, RZ, UR4, PT ;  /* 0x00000004ff007c0c */ /* 0x000fe4000bf25070 */
[C---:B------:R-:W-:Y:S02]  /*16e0*/  LOP3.LUT R0, R26.reuse, 0xff0000, RZ, 0xc0, !PT ;  /* 0x00ff00001a007812 */ /* 0x040fe400078ec0ff */
[----:B------:R-:W-:Y:S02]  /*16f0*/  ISETP.NE.AND.EX P1, PT, RZ, UR5, PT, P1 ;  /* 0x00000005ff007c0c */ /* 0x000fe4000bf25310 */
[----:B------:R-:W-:Y:S02]  /*1700*/  SHF.R.U32.HI R3, RZ, 0x8, R3 ;  /* 0x00000008ff037819 */ /* 0x000fe40000011603 */
[----:B------:R-:W-:-:S02]  /*1710*/  LOP3.LUT R207, R26, 0xffff, RZ, 0xc0, !PT ;  /* 0x0000ffff1acf7812 */ /* 0x000fc400078ec0ff */
[----:B------:R-:W-:-:S07]  /*1720*/  LEA.HI R209, R0, R3, RZ, 0x10 ;  /* 0x0000000300d17211 */ /* 0x000fce00078f80ff */
[----:B------:R-:W-:Y:S05]  /*1730*/  @!P1 BRA `(.L_x_1488) ;  /* 0x0000000000109947 */ /* 0x000fea0003800000 */
[----:B------:R-:W0:Y:S02]  /*1740*/  LDC.64 R4, c[0x0][0xa20] ;  /* 0x00028800ff047b82 */ /* 0x000e240000000a00 */
[----:B0-----:R-:W-:-:S05]  /*1750*/  IMAD.WIDE R4, R27, 0x4, R4 ;  /* 0x000000041b047825 */ /* 0x001fca00078e0204 */
[----:B------:R0:W5:Y:S01]  /*1760*/  LDG.E R29, desc[UR40][R4.64] ;  /* 0x00000028041d7981 */ /* 0x000162000c1e1900 */
[----:B------:R-:W-:Y:S05]  /*1770*/  BRA `(.L_x_1489) ;  /* 0x0000000000107947 */ /* 0x000fea0003800000 */
.L_x_1488:
[----:B------:R-:W-:Y:S05]  /*1780*/  @!P0 BRA `(.L_x_1489) ;  /* 0x00000000000c8947 */ /* 0x000fea0003800000 */
[----:B------:R-:W2:Y:S04]  /*1790*/  LDG.E R0, desc[UR40][R10.64] ;  /* 0x000000280a007981 */ /* 0x000ea8000c1e1900 */
[----:B------:R-:W2:Y:S02]  /*17a0*/  LDG.E R29, desc[UR40][R10.64+0x4] ;  /* 0x000004280a1d7981 */ /* 0x000ea4000c1e1900 */
[----:B--2---:R-:W-:-:S07]  /*17b0*/  IMAD.IADD R29, R29, 0x1, -R0 ;  /* 0x000000011d1d7824 */ /* 0x004fce00078e0a00 */
.L_x_1489:
[----:B------:R-:W-:Y:S01]  /*17c0*/  ULDC.64 UR4, c[0x0][0xa10] ;  /* 0x0002840000047ab9 */ /* 0x000fe20000000a00 */
[----:B0-----:R-:W0:Y:S01]  /*17d0*/  LDC R4, c[0x0][0x448] ;  /* 0x00011200ff047b82 */ /* 0x001e220000000800 */
[----:B------:R-:W-:-:S04]  /*17e0*/  ISETP.NE.U32.AND P0, PT, RZ, UR4, PT ;  /* 0x00000004ff007c0c */ /* 0x000fc8000bf05070 */
[----:B------:R-:W-:Y:S01]  /*17f0*/  ISETP.NE.AND.EX P0, PT, RZ, UR5, PT, P0 ;  /* 0x00000005ff007c0c */ /* 0x000fe2000bf05300 */
[----:B------:R-:W-:Y:S02]  /*1800*/  ULDC.64 UR4, c[0x0][0xa30] ;  /* 0x00028c0000047ab9 */ /* 0x000fe40000000a00 */
[----:B------:R-:W-:-:S04]  /*1810*/  ISETP.NE.U32.AND P1, PT, RZ, UR4, PT ;  /* 0x00000004ff007c0c */ /* 0x000fc8000bf25070 */
[----:B------:R-:W-:-:S06]  /*1820*/  ISETP.NE.AND.EX P1, PT, RZ, UR5, PT, P1 ;  /* 0x00000005ff007c0c */ /* 0x000fcc000bf25310 */
[----:B------:R-:W1:Y:S08]  /*1830*/  @P0 LDC.64 R6, c[0x0][0xa10] ;  /* 0x00028400ff060b82 */ /* 0x000e700000000a00 */
[----:B------:R-:W2:Y:S01]  /*1840*/  @P1 LDC.64 R8, c[0x0][0xa30] ;  /* 0x00028c00ff081b82 */ /* 0x000ea20000000a00 */
[----:B-1----:R-:W-:-:S05]  /*1850*/  @P0 IMAD.WIDE R6, R27, 0x4, R6 ;  /* 0x000000041b060825 */ /* 0x002fca00078e0206 */
[----:B------:R-:W3:Y:S04]  /*1860*/  @P0 LDG.E R0, desc[UR40][R6.64] ;  /* 0x0000002806000981 */ /* 0x000ee8000c1e1900 */
[----:B------:R-:W3:Y:S01]  /*1870*/  @P0 LDG.E R3, desc[UR40][R6.64+0x4] ;  /* 0x0000042806030981 */ /* 0x000ee2000c1e1900 */
[----:B-----5:R-:W-:Y:S02]  /*1880*/  IMAD.MOV.U32 R112, RZ, RZ, R29 ;  /* 0x000000ffff707224 */ /* 0x020fe400078e001d */
[----:B--2---:R-:W-:-:S05]  /*1890*/  @P1 IMAD.WIDE R8, R27, 0x4, R8 ;  /* 0x000000041b081825 */ /* 0x004fca00078e0208 */
[----:B------:R1:W5:Y:S01]  /*18a0*/  @P1 LDG.E R112, desc[UR40][R8.64] ;  /* 0x0000002808701981 */ /* 0x000362000c1e1900 */
[----:B0-----:R-:W-:Y:S01]  /*18b0*/  ISETP.NE.AND P1, PT, R4, 0x1, PT ;  /* 0x000000010400780c */ /* 0x001fe20003f25270 */
[----:B------:R-:W-:Y:S01]  /*18c0*/  IMAD.IADD R13, R29, 0x1, -R12 ;  /* 0x000000011d0d7824 */ /* 0x000fe200078e0a0c */
[----:B------:R-:W0:Y:S01]  /*18d0*/  LDC.64 R4, c[0x0][0x9e0] ;  /* 0x00027800ff047b82 */ /* 0x000e220000000a00 */
[----:B------:R-:W-:-:S10]  /*18e0*/  SHF.L.U32 R193, R25, 0x7, RZ ;  /* 0x0000000719c17819 */ /* 0x000fd400000006ff */
[----:B------:R-:W2:Y:S08]  /*18f0*/  @P1 LDC R11, c[0x0][0x44c] ;  /* 0x00011300ff0b1b82 */ /* 0x000eb00000000800 */
[----:B------:R-:W4:Y:S01]  /*1900*/  @P1 LDC R10, c[0x0][0x450] ;  /* 0x00011400ff0a1b82 */ /* 0x000f220000000800 */
[----:B0-----:R-:W-:Y:S01]  /*1910*/  ISETP.GE.AND P2, PT, R5, 0x1, PT ;  /* 0x000000010500780c */ /* 0x001fe20003f46270 */
[----:B---3--:R-:W-:-:S02]  /*1920*/  @P0 IMAD.IADD R24, R3, 0x1, -R0 ;  /* 0x0000000103180824 */ /* 0x008fc400078e0a00 */
[----:B------:R-:W-:Y:S02]  /*1930*/  VIADD R0, R193, 0x7f ;  /* 0x0000007fc1007836 */ /* 0x000fe40000000000 */
[----:B------:R-:W-:Y:S02]  /*1940*/  IMAD.IADD R189, R13, 0x1, R24 ;  /* 0x000000010dbd7824 */ /* 0x000fe400078e0218 */
[----:B--2---:R-:W-:-:S03]  /*1950*/  @P1 IMAD.HI.U32 R3, R0, R11, RZ ;  /* 0x0000000b00031227 */ /* 0x004fc600078e00ff */
[C---:B------:R-:W-:Y:S01]  /*1960*/  IADD3 R7, R189.reuse, 0x1, -R187 ;  /* 0x00000001bd077810 */ /* 0x040fe20007ffe8bb */
[----:B------:R-:W-:Y:S01]  /*1970*/  IMAD.MOV.U32 R6, RZ, RZ, R0 ;  /* 0x000000ffff067224 */ /* 0x000fe200078e0000 */
[----:B----4-:R-:W-:Y:S01]  /*1980*/  @P1 SHF.R.U32.HI R6, RZ, R10, R3 ;  /* 0x0000000aff061219 */ /* 0x010fe20000011603 */
[----:B------:R-:W-:-:S04]  /*1990*/  VIADD R0, R189, 0x7f ;  /* 0x0000007fbd007836 */ /* 0x000fc80000000000 */
[----:B-1----:R-:W-:Y:S01]  /*19a0*/  IMAD.IADD R9, R7, 0x1, R6 ;  /* 0x0000000107097824 */ /* 0x002fe200078e0206 */
[----:B------:R-:W-:-:S03]  /*19b0*/  SHF.R.S32.HI R3, RZ, 0x1f, R0 ;  /* 0x0000001fff037819 */ /* 0x000fc60000011400 */
[----:B------:R-:W-:Y:S01]  /*19c0*/  IMAD.IADD R4, R9, 0x1, R4 ;  /* 0x0000000109047824 */ /* 0x000fe200078e0204 */
[----:B------:R-:W-:-:S04]  /*19d0*/  LEA.HI R3, R3, R0, RZ, 0x7 ;  /* 0x0000000003037211 */ /* 0x000fc800078f38ff */
[----:B------:R-:W-:Y:S01]  /*19e0*/  SHF.R.S32.HI R124, RZ, 0x7, R3 ;  /* 0x00000007ff7c7819 */ /* 0x000fe20000011403 */
[----:B------:R-:W-:Y:S06]  /*19f0*/  @!P2 BRA `(.L_x_1490) ;  /* 0x000000000048a947 */ /* 0x000fec0003800000 */
[C---:B------:R-:W-:Y:S01]  /*1a00*/  ISETP.GT.AND P0, PT, R9.reuse, RZ, PT ;  /* 0x000000ff0900720c */ /* 0x040fe20003f04270 */
[----:B------:R-:W-:Y:S01]  /*1a10*/  BSSY B0, `(.L_x_1491) ;  /* 0x000000e000007945 */ /* 0x000fe20003800000 */
[----:B------:R-:W-:-:S11]  /*1a20*/  VIADD R0, R9, 0xffffffff ;  /* 0xffffffff09007836 */ /* 0x000fd60000000000 */
[----:B------:R-:W-:Y:S05]  /*1a30*/  @P0 BRA `(.L_x_1492) ;  /* 0x00000000001c0947 */ /* 0x000fea0003800000 */
[----:B------:R-:W-:Y:S02]  /*1a40*/  ISETP.NE.AND P0, PT, R5, 0x1, PT ;  /* 0x000000010500780c */ /* 0x000fe40003f05270 */
[----:B------:R-:W-:-:S11]  /*1a50*/  IADD3 R3, -R9, RZ, RZ ;  /* 0x000000ff09037210 */ /* 0x000fd60007ffe1ff */
[----:B------:R-:W0:Y:S02]  /*1a60*/  @P0 LDC.64 R6, c[0x0][0x9e8] ;  /* 0x00027a00ff060b82 */ /* 0x000e240000000a00 */
[----:B0-----:R-:W-:-:S05]  /*1a70*/  @P0 IMAD.HI.U32 R0, R3, R6, RZ ;  /* 0x0000000603000227 */ /* 0x001fca00078e00ff */
[----:B------:R-:W-:-:S04]  /*1a80*/  @P0 SHF.R.U32.HI R3, RZ, R7, R0 ;  /* 0x00000007ff030219 */ /* 0x000fc80000011600 */
[----:B------:R-:W-:Y:S01]  /*1a90*/  LOP3.LUT R0, RZ, R3, RZ, 0x33, !PT ;  /* 0x00000003ff007212 */ /* 0x000fe200078e33ff */
[----:B------:R-:W-:Y:S06]  /*1aa0*/  BRA `(.L_x_1493) ;  /* 0x0000000000107947 */ /* 0x000fec0003800000 */
.L_x_1492:
[----:B------:R-:W-:-:S13]  /*1ab0*/  ISETP.NE.AND P0, PT, R5, 0x1, PT ;  /* 0x000000010500780c */ /* 0x000fda0003f05270 */
[----:B------:R-:W0:Y:S02]  /*1ac0*/  @P0 LDC.64 R6, c[0x0][0x9e8] ;  /* 0x00027a00ff060b82 */ /* 0x000e240000000a00 */
[----:B0-----:R-:W-:-:S05]  /*1ad0*/  @P0 IMAD.HI.U32 R6, R0, R6, RZ ;  /* 0x0000000600060227 */ /* 0x001fca00078e00ff */
[----:B------:R-:W-:-:S07]  /*1ae0*/  @P0 SHF.R.U32.HI R0, RZ, R7, R6 ;  /* 0x00000007ff000219 */ /* 0x000fce0000011606 */
.L_x_1493:
[----:B------:R-:W-:Y:S05]  /*1af0*/  BSYNC B0 ;  /* 0x0000000000007941 */ /* 0x000fea0003800000 */
.L_x_1491:
[----:B------:R-:W-:-:S05]  /*1b00*/  IMAD R3, R0, R5, R5 ;  /* 0x0000000500037224 */ /* 0x000fca00078e0205 */
[----:B------:R-:W-:-:S07]  /*1b10*/  VIMNMX R4, R4, R3, PT ;  /* 0x0000000304047248 */ /* 0x000fce0003fe0100 */
.L_x_1490:
[----:B------:R-:W0:Y:S01]  /*1b20*/  @P1 LDC R6, c[0x0][0x44c] ;  /* 0x00011300ff061b82 */ /* 0x000e220000000800 */
[----:B------:R-:W-:Y:S01]  /*1b30*/  VIADD R4, R4, 0x7f ;  /* 0x0000007f04047836 */ /* 0x000fe20000000000 */
[----:B------:R-:W-:Y:S01]  /*1b40*/  ULDC UR4, c[0x0][0x9dc] ;  /* 0x0002770000047ab9 */ /* 0x000fe20000000800 */
[----:B------:R-:W-:Y:S02]  /*1b50*/  IMAD.MOV.U32 R0, RZ, RZ, R193 ;  /* 0x000000ffff007224 */ /* 0x000fe400078e00c1 */
[----:B------:R-:W-:Y:S01]  /*1b60*/  IMAD.IADD R125, R189, 0x1, -R187 ;  /* 0x00000001bd7d7824 */ /* 0x000fe200078e0abb */
[----:B------:R-:W-:Y:S02]  /*1b70*/  SHF.R.S32.HI R3, RZ, 0x1f, R4 ;  /* 0x0000001fff037819 */ /* 0x000fe40000011404 */
[----:B------:R-:W1:Y:S02]  /*1b80*/  @P1 LDC R7, c[0x0][0x450] ;  /* 0x00011400ff071b82 */ /* 0x000e640000000800 */
[----:B------:R-:W-:-:S04]  /*1b90*/  LEA.HI R3, R3, R4, RZ, 0x7 ;  /* 0x0000000403037211 */ /* 0x000fc800078f38ff */
[----:B------:R-:W-:-:S04]  /*1ba0*/  SHF.R.S32.HI R3, RZ, 0x7, R3 ;  /* 0x00000007ff037819 */ /* 0x000fc80000011403 */
[----:B------:R-:W-:Y:S01]  /*1bb0*/  VIMNMX R8, R124, R3, PT ;  /* 0x000000037c087248 */ /* 0x000fe20003fe0100 */
[----:B0-----:R-:W-:-:S05]  /*1bc0*/  @P1 IMAD.HI.U32 R6, R193, R6, RZ ;  /* 0x00000006c1061227 */ /* 0x001fca00078e00ff */
[----:B-1----:R-:W-:-:S05]  /*1bd0*/  @P1 SHF.R.U32.HI R0, RZ, R7, R6 ;  /* 0x00000007ff001219 */ /* 0x002fca0000011606 */
[----:B------:R-:W-:-:S04]  /*1be0*/  IMAD.IADD R0, R125, 0x1, R0 ;  /* 0x000000017d007824 */ /* 0x000fc800078e0200 */
[----:B------:R-:W-:Y:S01]  /*1bf0*/  VIADD R3, R0, -UR4 ;  /* 0x8000000400037c36 */ /* 0x000fe20008000000 */
[----:B------:R-:W-:Y:S06]  /*1c00*/  @!P2 BRA `(.L_x_1494) ;  /* 0x000000000044a947 */ /* 0x000fec0003800000 */
[----:B------:R-:W-:Y:S01]  /*1c10*/  ISETP.GT.AND P0, PT, R0, -0x1, PT ;  /* 0xffffffff0000780c */ /* 0x000fe20003f04270 */
[----:B------:R-:W-:-:S12]  /*1c20*/  BSSY B0, `(.L_x_1495) ;  /* 0x000000d000007945 */ /* 0x000fd80003800000 */
        /* <DEDUP_REMOVED lines=8> */
.L_x_1496:
[----:B------:R-:W-:-:S13]  /*1cb0*/  ISETP.NE.AND P0, PT, R5, 0x1, PT ;  /* 0x000000010500780c */ /* 0x000fda0003f05270 */
[----:B------:R-:W0:Y:S02]  /*1cc0*/  @P0 LDC.64 R6, c[0x0][0x9e8] ;  /* 0x00027a00ff060b82 */ /* 0x000e240000000a00 */
[----:B0-----:R-:W-:-:S05]  /*1cd0*/  @P0 IMAD.HI.U32 R4, R0, R6, RZ ;  /* 0x0000000600040227 */ /* 0x001fca00078e00ff */
[----:B------:R-:W-:-:S07]  /*1ce0*/  @P0 SHF.R.U32.HI R0, RZ, R7, R4 ;  /* 0x00000007ff000219 */ /* 0x000fce0000011604 */
.L_x_1497:
[----:B------:R-:W-:Y:S05]  /*1cf0*/  BSYNC B0 ;  /* 0x0000000000007941 */ /* 0x000fea0003800000 */
.L_x_1495:
[----:B------:R-:W-:-:S05]  /*1d00*/  IMAD R0, R0, R5, RZ ;  /* 0x0000000500007224 */ /* 0x000fca00078e02ff */
[----:B------:R-:W-:-:S07]  /*1d10*/  VIMNMX R3, R3, R0, !PT ;  /* 0x0000000003037248 */ /* 0x000fce0007fe0100 */
.L_x_1494:
[----:B------:R-:W-:Y:S01]  /*1d20*/  SHF.R.S32.HI R0, RZ, 0x1f, R3 ;  /* 0x0000001fff007819 */ /* 0x000fe20000011403 */
[----:B------:R-:W-:Y:S01]  /*1d30*/  BSSY B0, `(.L_x_1498) ;  /* 0x0000028000007945 */ /* 0x000fe20003800000 */
[----:B------:R-:W-:Y:S02]  /*1d40*/  LOP3.LUT R216, R209, 0xff, RZ, 0xc0, !PT ;  /* 0x000000ffd1d87812 */ /* 0x000fe400078ec0ff */
[----:B------:R-:W-:Y:S01]  /*1d50*/  LEA.HI R0, R0, R3, RZ, 0x7 ;  /* 0x0000000300007211 */ /* 0x000fe200078f38ff */
[----:B------:R-:W-:Y:S01]  /*1d60*/  IMAD.MOV.U32 R3, RZ, RZ, RZ ;  /* 0x000000ffff037224 */ /* 0x000fe200078e00ff */
[----:B------:R-:W-:Y:S02]  /*1d70*/  SHF.R.U32.HI R209, RZ, 0x10, R209 ;  /* 0x00000010ffd17819 */ /* 0x000fe400000116d1 */
[----:B------:R-:W-:-:S04]  /*1d80*/  SHF.R.S32.HI R0, RZ, 0x7, R0 ;  /* 0x00000007ff007819 */ /* 0x000fc80000011400 */
[----:B------:R-:W-:-:S04]  /*1d90*/  VIMNMX R9, RZ, R0, !PT ;  /* 0x00000000ff097248 */ /* 0x000fc80007fe0100 */
[----:B------:R-:W-:-:S13]  /*1da0*/  ISETP.GT.AND P0, PT, R8, R9, PT ;  /* 0x000000090800720c */ /* 0x000fda0003f04270 */
[----:B------:R-:W-:Y:S05]  /*1db0*/  @!P0 BRA `(.L_x_1499) ;  /* 0x00000000007c8947 */ /* 0x000fea0003800000 */
[----:B------:R-:W-:Y:S01]  /*1dc0*/  ISETP.NE.AND P0, PT, R209, RZ, PT ;  /* 0x000000ffd100720c */ /* 0x000fe20003f05270 */
[----:B------:R-:W-:-:S03]  /*1dd0*/  ULDC UR4, c[0x0][0x9f0] ;  /* 0x00027c0000047ab9 */ /* 0x000fc60000000800 */
[----:B------:R-:W-:-:S04]  /*1de0*/  SEL R11, R209, UR4, P0 ;  /* 0x00000004d10b7c07 */ /* 0x000fc80008000000 */
[-C--:B------:R-:W-:Y:S02]  /*1df0*/  IABS R6, R11.reuse ;  /* 0x0000000b00067213 */ /* 0x080fe40000000000 */
[----:B------:R-:W-:Y:S02]  /*1e00*/  IADD3 R0, R11, -0x1, R8 ;  /* 0xffffffff0b007810 */ /* 0x000fe40007ffe008 */
[----:B------:R-:W0:Y:S01]  /*1e10*/  I2F.RP R3, R6 ;  /* 0x0000000600037306 */ /* 0x000e220000209400 */
[----:B------:R-:W-:Y:S02]  /*1e20*/  IABS R12, R11 ;  /* 0x0000000b000c7213 */ /* 0x000fe40000000000 */
[----:B------:R-:W-:-:S05]  /*1e30*/  IMAD.IADD R0, R0, 0x1, -R9 ;  /* 0x0000000100007824 */ /* 0x000fca00078e0a09 */
[----:B------:R-:W-:Y:S02]  /*1e40*/  IABS R10, R0 ;  /* 0x00000000000a7213 */ /* 0x000fe40000000000 */
[----:B------:R-:W-:-:S04]  /*1e50*/  LOP3.LUT R0, R0, R11, RZ, 0x3c, !PT ;  /* 0x0000000b00007212 */ /* 0x000fc800078e3cff */
[----:B------:R-:W-:Y:S01]  /*1e60*/  ISETP.GE.AND P2, PT, R0, RZ, PT ;  /* 0x000000ff0000720c */ /* 0x000fe20003f46270 */
[----:B0-----:R-:W0:Y:S02]  /*1e70*/  MUFU.RCP R3, R3 ;  /* 0x0000000300037308 */ /* 0x001e240000001000 */
[----:B0-----:R-:W-:Y:S01]  /*1e80*/  VIADD R4, R3, 0xffffffe ;  /* 0x0ffffffe03047836 */ /* 0x001fe20000000000 */
[----:B------:R-:W-:-:S05]  /*1e90*/  IADD3 R3, RZ, -R12, RZ ;  /* 0x8000000cff037210 */ /* 0x000fca0007ffe0ff */
[----:B------:R0:W1:Y:S02]  /*1ea0*/  F2I.FTZ.U32.TRUNC.NTZ R5, R4 ;  /* 0x0000000400057305 */ /* 0x000064000021f000 */
[----:B0-----:R-:W-:Y:S02]  /*1eb0*/  IMAD.MOV.U32 R4, RZ, RZ, RZ ;  /* 0x000000ffff047224 */ /* 0x001fe400078e00ff */
[----:B-1----:R-:W-:-:S04]  /*1ec0*/  IMAD.MOV R7, RZ, RZ, -R5 ;  /* 0x000000ffff077224 */ /* 0x002fc800078e0a05 */
        /* <DEDUP_REMOVED lines=11> */
[----:B------:R-:W-:-:S04]  /*1f80*/  IMAD.MOV.U32 R3, RZ, RZ, R5 ;  /* 0x000000ffff037224 */ /* 0x000fc800078e0005 */
[----:B------:R-:W-:Y:S01]  /*1f90*/  @!P2 IMAD.MOV R3, RZ, RZ, -R3 ;  /* 0x000000ffff03a224 */ /* 0x000fe200078e0a03 */
[----:B------:R-:W-:-:S07]  /*1fa0*/  @!P1 LOP3.LUT R3, RZ, R11, RZ, 0x33, !PT ;  /* 0x0000000bff039212 */ /* 0x000fce00078e33ff */
.L_x_1499:
[----:B------:R-:W-:Y:S05]  /*1fb0*/  BSYNC B0 ;  /* 0x0000000000007941 */ /* 0x000fea0003800000 */
.L_x_1498:
[----:B------:R-:W-:-:S05]  /*1fc0*/  IMAD R0, R216, R3, R9 ;  /* 0x00000003d8007224 */ /* 0x000fca00078e0209 */
[C---:B------:R-:W-:Y:S01]  /*1fd0*/  VIADDMNMX R3, R0.reuse, R3, R8, PT ;  /* 0x0000000300037246 */ /* 0x040fe20003800108 */
[----:B------:R-:W-:-:S04]  /*1fe0*/  IMAD R0, R0, 0x80, -R13 ;  /* 0x0000008000007824 */ /* 0x000fc800078e0a0d */
[----:B------:R-:W-:Y:S01]  /*1ff0*/  IMAD R3, R3, 0x80, -R13 ;  /* 0x0000008003037824 */ /* 0x000fe200078e0a0d */
[----:B------:R-:W-:-:S04]  /*2000*/  VIMNMX R0, RZ, R0, !PT ;  /* 0x00000000ff007248 */ /* 0x000fc80007fe0100 */
[----:B------:R-:W-:Y:S02]  /*2010*/  VIMNMX R3, R3, R24, PT ;  /* 0x0000001803037248 */ /* 0x000fe40003fe0100 */
[----:B------:R-:W-:Y:S02]  /*2020*/  SHF.R.U32.HI R25, RZ, 0x7, R0 ;  /* 0x00000007ff197819 */ /* 0x000fe40000011600 */
[----:B------:R-:W-:-:S03]  /*2030*/  ISETP.GT.AND P0, PT, R3, R0, PT ;  /* 0x000000000300720c */ /* 0x000fc60003f04270 */
[----:B------:R-:W-:-:S10]  /*2040*/  IMAD.MOV.U32 R26, RZ, RZ, R25 ;  /* 0x000000ffff1a7224 */ /* 0x000fd400078e0019 */
[----:B------:R-:W-:-:S04]  /*2050*/  @P0 IADD3 R3, R3, 0x7f, RZ ;  /* 0x0000007f03030810 */ /* 0x000fc80007ffe0ff */
[----:B------:R-:W-:-:S04]  /*2060*/  @P0 SHF.R.S32.HI R0, RZ, 0x1f, R3 ;  /* 0x0000001fff000819 */ /* 0x000fc80000011403 */
[----:B------:R-:W-:-:S04]  /*2070*/  @P0 LEA.HI R0, R0, R3, RZ, 0x7 ;  /* 0x0000000300000211 */ /* 0x000fc800078f38ff */
[----:B------:R-:W-:Y:S02]  /*2080*/  @P0 SHF.R.S32.HI R26, RZ, 0x7, R0 ;  /* 0x00000007ff1a0819 */ /* 0x000fe40000011400 */
        /* <DEDUP_REMOVED lines=15> */
[----:B------:R-:W-:Y:S01]  /*2180*/  MOV R12, 0x1 ;  /* 0x00000001000c7802 */ /* 0x000fe20000000f00 */
[----:B------:R-:W-:Y:S02]  /*2190*/  IMAD.U32 R6, RZ, RZ, UR4 ;  /* 0x00000004ff067e24 */ /* 0x000fe4000f8e00ff */
[----:B------:R-:W-:-:S02]  /*21a0*/  IMAD.U32 R7, RZ, RZ, UR5 ;  /* 0x00000005ff077e24 */ /* 0x000fc4000f8e00ff */
[----:B------:R-:W-:Y:S02]  /*21b0*/  IMAD.U32 R11, RZ, RZ, UR7 ;  /* 0x00000007ff0b7e24 */ /* 0x000fe4000f8e00ff */
[----:B------:R-:W-:Y:S02]  /*21c0*/  IMAD.MOV.U32 R8, RZ, RZ, 0x70 ;  /* 0x00000070ff087424 */ /* 0x000fe400078e00ff */
[----:B0-----:R-:W-:-:S07]  /*21d0*/  IMAD.MOV.U32 R13, RZ, RZ, RZ ;  /* 0x000000ffff0d7224 */ /* 0x001fce00078e00ff */
[----:B------:R-:W-:-:S07]  /*21e0*/  LEPC R20, `(.L_x_1502) ;  /* 0x000000001014794e */ /* 0x000fce0000000000 */
[----:B-1---5:R-:W-:Y:S05]  /*21f0*/  CALL.ABS.NOINC R14 ;  /* 0x000000000e007343 */ /* 0x022fea0003c00000 */
.L_x_1502:
[----:B------:R-:W-:Y:S05]  /*2200*/  BSYNC B6 ;  /* 0x0000000000067941 */ /* 0x000fea0003800000 */
.L_x_1501:
        /* <DEDUP_REMOVED lines=20> */
.L_x_1504:
[----:B------:R-:W-:Y:S05]  /*2350*/  BSYNC B6 ;  /* 0x0000000000067941 */ /* 0x000fea0003800000 */
.L_x_1503:
[----:B------:R-:W-:Y:S01]  /*2360*/  ULDC.64 UR4, c[0x0][0x9f8] ;  /* 0x00027e0000047ab9 */ /* 0x000fe20000000a00 */
[----:B------:R-:W2:Y:S01]  /*2370*/  LDL.LU R20, [R1+0x10] ;  /* 0x0000100001147983 */ /* 0x000ea20000300800 */
[----:B------:R-:W-:Y:S01]  /*2380*/  ISETP.NE.U32.AND P0, PT, RZ, UR4, PT ;  /* 0x00000004ff007c0c */ /* 0x000fe2000bf05070 */
[----:B------:R-:W0:Y:S03]  /*2390*/  LDC.64 R98, c[0x0][0x300] ;  /* 0x0000c000ff627b82 */ /* 0x000e260000000a00 */
[----:B------:R-:W-:Y:S01]  /*23a0*/  ISETP.NE.AND.EX P0, PT, RZ, UR5, PT, P0 ;  /* 0x00000005ff007c0c */ /* 0x000fe2000bf05300 */
[----:B------:R-:W1:Y:S01]  /*23b0*/  S2R R32, SR_TID.X ;  /* 0x0000000000207919 */ /* 0x000e620000002100 */
[----:B------:R-:W-:Y:S01]  /*23c0*/  IMAD.IADD R28, R28, 0x1, R29 ;  /* 0x000000011c1c7824 */ /* 0x000fe200078e021d */
[----:B------:R-:W-:Y:S02]  /*23d0*/  ULDC.64 UR4, c[0x0][0xa08] ;  /* 0x0002820000047ab9 */ /* 0x000fe40000000a00 */
[----:B------:R-:W3:Y:S08]  /*23e0*/  LDC R111, c[0x0][0x3f4] ;  /* 0x0000fd00ff6f7b82 */ /* 0x000ef00000000800 */
[----:B------:R-:W4:Y:S02]  /*23f0*/  @P0 LDC.64 R4, c[0x0][0x9f8] ;  /* 0x00027e00ff040b82 */ /* 0x000f240000000a00 */
[----:B----4-:R-:W-:-:S05]  /*2400*/  @P0 IMAD.WIDE R4, R27, 0x4, R4 ;  /* 0x000000041b040825 */ /* 0x010fca00078e0204 */
[----:B------:R4:W2:Y:S01]  /*2410*/  @P0 LDG.E R27, desc[UR40][R4.64] ;  /* 0x00000028041b0981 */ /* 0x0008a2000c1e1900 */
[----:B------:R-:W-:Y:S01]  /*2420*/  SHF.R.S32.HI R30, RZ, 0x1f, R28 ;  /* 0x0000001fff1e7819 */ /* 0x000fe2000001141c */
[-C--:B0-----:R-:W-:Y:S01]  /*2430*/  IMAD.WIDE.U32 R6, R28, R98.reuse, RZ ;  /* 0x000000621c067225 */ /* 0x081fe200078e00ff */
[----:B------:R-:W-:Y:S02]  /*2440*/  ISETP.NE.U32.AND P0, PT, RZ, UR4, PT ;  /* 0x00000004ff007c0c */ /* 0x000fe4000bf05070 */
[----:B-1----:R-:W-:Y:S01]  /*2450*/  SHF.R.U32.HI R32, RZ, 0x7, R32 ;  /* 0x00000007ff207819 */ /* 0x002fe20000011620 */
[-C--:B------:R-:W-:Y:S01]  /*2460*/  IMAD R0, R30, R98.reuse, RZ ;  /* 0x000000621e007224 */ /* 0x080fe200078e02ff */
[----:B------:R-:W-:Y:S01]  /*2470*/  ISETP.NE.AND.EX P0, PT, RZ, UR5, PT, P0 ;  /* 0x00000005ff007c0c */ /* 0x000fe2000bf05300 */
[----:B------:R-:W-:Y:S01]  /*2480*/  ULDC.64 UR4, c[0x0][0x308] ;  /* 0x0000c20000047ab9 */ /* 0x000fe20000000a00 */
[----:B------:R-:W-:Y:S01]  /*2490*/  ISETP.NE.AND P6, PT, R32, 0x1, PT ;  /* 0x000000012000780c */ /* 0x000fe20003fc5270 */
[----:B------:R-:W-:Y:S01]  /*24a0*/  IMAD R3, R28, R99, R0 ;  /* 0x000000631c037224 */ /* 0x000fe200078e0200 */
[----:B---3--:R-:W-:Y:S01]  /*24b0*/  ISETP.GE.AND P1, PT, R16, R111, PT ;  /* 0x0000006f1000720c */ /* 0x008fe20003f26270 */
[----:B------:R-:W-:Y:S01]  /*24c0*/  IMAD.SHL.U32 R88, R98, 0x20, RZ ;  /* 0x0000002062587824 */ /* 0x000fe200078e00ff */
[----:B------:R-:W-:Y:S01]  /*24d0*/  SHF.L.U32 R33, R23, 0x6, RZ ;  /* 0x0000000617217819 */ /* 0x000fe200000006ff */
[----:B------:R-:W-:Y:S01]  /*24e0*/  IMAD.IADD R7, R7, 0x1, R3 ;  /* 0x0000000107077824 */ /* 0x000fe200078e0203 */
[----:B------:R-:W-:Y:S01]  /*24f0*/  SHF.R.U32.HI R31, RZ, 0x3, R199 ;  /* 0x00000003ff1f7819 */ /* 0x000fe200000116c7 */
[----:B------:R-:W-:Y:S01]  /*2500*/  IMAD.WIDE.U32 R40, R23, R98, R16 ;  /* 0x0000006217287225 */ /* 0x000fe200078e0010 */
[----:B------:R-:W-:-:S02]  /*2510*/  SHF.R.U32.HI R21, RZ, 0x3, R198 ;  /* 0x00000003ff157819 */ /* 0x000fc400000116c6 */
[C---:B------:R-:W-:Y:S01]  /*2520*/  SHF.L.U64.HI R89, R98.reuse, 0x5, R99 ;  /* 0x0000000562597819 */ /* 0x040fe20000010263 */
[C---:B----4-:R-:W-:Y:S01]  /*2530*/  IMAD.WIDE.U32 R4, R207.reuse, UR4, R6 ;  /* 0x00000004cf047c25 */ /* 0x050fe2000f8e0006 */
[----:B------:R-:W-:Y:S01]  /*2540*/  SHF.R.S32.HI R116, RZ, 0x1f, R213 ;  /* 0x0000001fff747819 */ /* 0x000fe200000114d5 */
[----:B------:R-:W0:Y:S01]  /*2550*/  LDC.64 R6, c[0x0][0x3f8] ;  /* 0x0000fe00ff067b82 */ /* 0x000e220000000a00 */
[----:B------:R-:W-:Y:S01]  /*2560*/  SHF.R.S32.HI R115, RZ, 0x1f, R212 ;  /* 0x0000001fff737819 */ /* 0x000fe200000114d4 */
[----:B------:R-:W-:Y:S01]  /*2570*/  IMAD R5, R207, UR5, R5 ;  /* 0x00000005cf057c24 */ /* 0x000fe2000f8e0205 */
[----:B------:R-:W-:Y:S01]  /*2580*/  ULDC.64 UR4, c[0x0][0x310] ;  /* 0x0000c40000047ab9 */ /* 0x000fe20000000a00 */
[----:B------:R-:W-:Y:S01]  /*2590*/  IMAD.WIDE.U32 R126, R23, R98, R88 ;  /* 0x00000062177e7225 */ /* 0x000fe200078e0058 */
[----:B------:R-:W-:Y:S02]  /*25a0*/  SHF.R.S32.HI R114, RZ, 0x1f, R211 ;  /* 0x0000001fff727819 */ /* 0x000fe400000114d3 */
[----:B------:R-:W-:Y:S01]  /*25b0*/  SHF.L.U32 R123, R98, 0x7, RZ ;  /* 0x00000007627b7819 */ /* 0x000fe200000006ff */
[----:B------:R-:W-:-:S02]  /*25c0*/  VIADD R122, R32, 0x8 ;  /* 0x00000008207a7836 */ /* 0x000fc40000000000 */
[CC--:B0-----:R-:W-:Y:S01]  /*25d0*/  IMAD.WIDE.U32 R92, R23.reuse, R6.reuse, R18 ;  /* 0x00000006175c7225 */ /* 0x0c1fe200078e0012 */
[C-C-:B------:R-:W-:Y:S02]  /*25e0*/  SHF.L.U64.HI R15, R6.reuse, 0x6, R7.reuse ;  /* 0x00000006060f7819 */ /* 0x140fe40000010207 */
[----:B------:R-:W-:Y:S01]  /*25f0*/  SHF.L.U64.HI R14, R6, 0x7, R7 ;  /* 0x00000007060e7819 */ /* 0x000fe20000010207 */
[----:B------:R-:W-:-:S04]  /*2600*/  IMAD.WIDE.U32 R90, R23, R6, R16 ;  /* 0x00000006175a7225 */ /* 0x000fc800078e0010 */
[C---:B------:R-:W-:Y:S02]  /*2610*/  IMAD.SHL.U32 R13, R6.reuse, 0x20, RZ ;  /* 0x00000020060d7824 */ /* 0x040fe400078e00ff */
[----:B------:R-:W-:Y:S01]  /*2620*/  IMAD.SHL.U32 R12, R6, 0x40, RZ ;  /* 0x00000040060c7824 */ /* 0x000fe200078e00ff */
[----:B--2---:R-:W-:-:S04]  /*2630*/  LOP3.LUT R20, R20, 0xfffffffe, RZ, 0xc0, !PT ;  /* 0xfffffffe14147812 */ /* 0x004fc800078ec0ff */
[----:B------:R-:W-:-:S05]  /*2640*/  @P1 LOP3.LUT R20, R20, 0x1, RZ, 0xfc, !PT ;  /* 0x0000000114141812 */ /* 0x000fca00078efcff */
[----:B------:R0:W-:Y:S02]  /*2650*/  STL [R1+0x10], R20 ;  /* 0x0000101401007387 */ /* 0x0001e40000100800 */
[----:B0-----:R-:W-:Y:S02]  /*2660*/  SHF.R.U32.HI R20, RZ, 0x3, R197 ;  /* 0x00000003ff147819 */ /* 0x001fe400000116c5 */
[----:B------:R-:W-:Y:S02]  /*2670*/  SHF.R.S32.HI R0, RZ, 0x1f, R27 ;  /* 0x0000001fff007819 */ /* 0x000fe4000001141b */
[----:B------:R-:W-:Y:S02]  /*2680*/  SEL R27, R27, RZ, !P0 ;  /* 0x000000ff1b1b7207 */ /* 0x000fe40004000000 */
[----:B------:R-:W-:Y:S02]  /*2690*/  SEL R3, R0, RZ, !P0 ;  /* 0x000000ff00037207 */ /* 0x000fe40004000000 */
[----:B------:R-:W-:Y:S01]  /*26a0*/  IADD3 R42, P0, R23, R28, RZ ;  /* 0x0000001c172a7210 */ /* 0x000fe20007f1e0ff */
[----:B------:R-:W-:-:S02]  /*26b0*/  IMAD.WIDE.U32 R96, R27, UR4, R4 ;  /* 0x000000041b607c25 */ /* 0x000fc4000f8e0004 */
[----:B------:R-:W0:Y:S02]  /*26c0*/  LDC.64 R4, c[0x0][0x408] ;  /* 0x00010200ff047b82 */ /* 0x000e240000000a00 */
[----:B------:R-:W-:Y:S01]  /*26d0*/  IMAD R0, R3, UR4, RZ ;  /* 0x0000000403007c24 */ /* 0x000fe2000f8e02ff */
[C---:B------:R-:W-:Y:S01]  /*26e0*/  IADD3 R38, P3, R96.reuse, 0x40, RZ ;  /* 0x0000004060267810 */ /* 0x040fe20007f7e0ff */
[----:B------:R-:W-:Y:S01]  /*26f0*/  IMAD.X R43, R217, 0x1, R30, P0 ;  /* 0x00000001d92b7824 */ /* 0x000fe200000e061e */
[----:B------:R-:W-:Y:S01]  /*2700*/  IADD3 R36, P0, R96, R40, RZ ;  /* 0x0000002860247210 */ /* 0x000fe20007f1e0ff */
[----:B------:R-:W-:Y:S01]  /*2710*/  IMAD R35, R27, UR5, R0 ;  /* 0x000000051b237c24 */ /* 0x000fe2000f8e0200 */
[----:B------:R-:W-:Y:S05]  /*2720*/  @!P6 WARPSYNC.ALL ;  /* 0x000000000000e948 */ /* 0x000fea0003800000 */
[----:B------:R-:W-:Y:S01]  /*2730*/  ULDC.64 UR4, c[0x0][0x330] ;  /* 0x0000cc0000047ab9 */ /* 0x000fe20000000a00 */
[----:B------:R-:W-:-:S02]  /*2740*/  IMAD.IADD R35, R97, 0x1, R35 ;  /* 0x0000000161237824 */ /* 0x000fc400078e0223 */
[----:B------:R-:W-:-:S04]  /*2750*/  IMAD.WIDE.U32 R8, R207, UR4, R16 ;  /* 0x00000004cf087c25 */ /* 0x000fc8000f8e0010 */
[----:B------:R-:W-:Y:S01]  /*2760*/  IMAD R9, R207, UR5, R9 ;  /* 0x00000005cf097c24 */ /* 0x000fe2000f8e0209 */
[----:B------:R-:W-:Y:S01]  /*2770*/  ULDC.64 UR4, c[0x0][0x338] ;  /* 0x0000ce0000047ab9 */ /* 0x000fe20000000a00 */
[----:B------:R-:W-:Y:S02]  /*2780*/  IMAD.X R103, RZ, RZ, R35, P3 ;  /* 0x000000ffff677224 */ /* 0x000fe400018e0623 */
[----:B------:R-:W-:Y:S01]  /*2790*/  IMAD R0, R3, UR4, RZ ;  /* 0x0000000403007c24 */ /* 0x000fe2000f8e02ff */
[----:B------:R-:W-:Y:S01]  /*27a0*/  SEL R3, R111, RZ, P1 ;  /* 0x000000ff6f037207 */ /* 0x000fe20000800000 */
[C---:B------:R-:W-:Y:S01]  /*27b0*/  IMAD.WIDE.U32 R94, R27.reuse, UR4, R8 ;  /* 0x000000041b5e7c25 */ /* 0x040fe2000f8e0008 */
[----:B------:R-:W-:Y:S01]  /*27c0*/  ULDC UR4, c[0x0][0x2f4] ;  /* 0x0000bd0000047ab9 */ /* 0x000fe20000000800 */
[----:B------:R-:W-:Y:S01]  /*27d0*/  @!P6 BAR.SYNC.DEFER_BLOCKING 0x9, 0x100 ;  /* 0x024400000000eb1d */ /* 0x000fe20000010000 */
[----:B------:R-:W-:Y:S01]  /*27e0*/  ISETP.GE.AND P2, PT, R16, UR4, PT ;  /* 0x0000000410007c0c */ /* 0x000fe2000bf46270 */
[----:B------:R-:W-:Y:S01]  /*27f0*/  IMAD R105, R27, UR5, R0 ;  /* 0x000000051b697c24 */ /* 0x000fe2000f8e0200 */
[----:B-----5:R-:W-:Y:S01]  /*2800*/  SHF.R.S32.HI R27, RZ, 0x1f, R112 ;  /* 0x0000001fff1b7819 */ /* 0x020fe20000011470 */
[----:B------:R-:W-:-:S02]  /*2810*/  IMAD R0, R217, R6, RZ ;  /* 0x00000006d9007224 */ /* 0x000fc400078e02ff */
[----:B------:R-:W-:Y:S02]  /*2820*/  IMAD.IADD R3, R16, 0x1, R3 ;  /* 0x0000000110037824 */ /* 0x000fe400078e0203 */
[----:B------:R-:W-:Y:S02]  /*2830*/  IMAD R9, R23, R7, R0 ;  /* 0x0000000717097224 */ /* 0x000fe400078e0200 */
[----:B0-----:R-:W-:Y:S02]  /*2840*/  IMAD R0, R217, R4, RZ ;  /* 0x00000004d9007224 */ /* 0x001fe400078e02ff */
[----:B------:R-:W-:Y:S02]  /*2850*/  IMAD.IADD R93, R93, 0x1, R9 ;  /* 0x000000015d5d7824 */ /* 0x000fe400078e0209 */
[----:B------:R-:W-:Y:S01]  /*2860*/  IMAD R11, R23, R5, R0 ;  /* 0x00000005170b7224 */ /* 0x000fe200078e0200 */
[----:B------:R-:W-:Y:S01]  /*2870*/  SHF.R.S32.HI R0, RZ, 0x1f, R3 ;  /* 0x0000001fff007819 */ /* 0x000fe20000011403 */
[----:B------:R-:W-:-:S02]  /*2880*/  IMAD.IADD R91, R9, 0x1, R91 ;  /* 0x00000001095b7824 */ /* 0x000fc400078e025b */
[CC--:B------:R-:W-:Y:S01]  /*2890*/  IMAD.WIDE.U32 R86, R23.reuse, R4.reuse, R18 ;  /* 0x0000000417567225 */ /* 0x0c0fe200078e0012 */
[CC--:B------:R-:W-:Y:S02]  /*28a0*/  LEA.HI R8, R0.reuse, R3.reuse, RZ, 0x6 ;  /* 0x0000000300087211 */ /* 0x0c0fe400078f30ff */
[----:B------:R-:W-:Y:S01]  /*28b0*/  LEA.HI R44, R0, R3, RZ, 0x3 ;  /* 0x00000003002c7211 */ /* 0x000fe200078f18ff */
[----:B------:R-:W-:-:S03]  /*28c0*/  IMAD.WIDE.U32 R84, R23, R4, R16 ;  /* 0x0000000417547225 */ /* 0x000fc600078e0010 */
[----:B------:R-:W-:Y:S01]  /*28d0*/  LOP3.LUT R0, R44, 0x38, RZ, 0xc0, !PT ;  /* 0x000000382c007812 */ /* 0x000fe200078ec0ff */
[----:B------:R-:W-:Y:S01]  /*28e0*/  IMAD.SHL.U32 R8, R8, 0x80, RZ ;  /* 0x0000008008087824 */ /* 0x000fe200078e00ff */
[--C-:B------:R-:W-:Y:S01]  /*28f0*/  LOP3.LUT R3, R199, 0x38, R44.reuse, 0xf8, !PT ;  /* 0x00000038c7037812 */ /* 0x100fe200078ef82c */
[----:B------:R-:W-:Y:S01]  /*2900*/  IMAD.IADD R87, R87, 0x1, R11 ;  /* 0x0000000157577824 */ /* 0x000fe200078e020b */
[--C-:B------:R-:W-:Y:S01]  /*2910*/  LOP3.LUT R9, R198, 0x38, R44.reuse, 0xf8, !PT ;  /* 0x00000038c6097812 */ /* 0x100fe200078ef82c */
[----:B------:R-:W-:Y:S01]  /*2920*/  IMAD.IADD R85, R11, 0x1, R85 ;  /* 0x000000010b557824 */ /* 0x000fe200078e0255 */
[----:B------:R-:W-:Y:S01]  /*2930*/  LOP3.LUT R10, R197, 0x38, R44, 0xf8, !PT ;  /* 0x00000038c50a7812 */ /* 0x000fe200078ef82c */
[C---:B------:R-:W-:Y:S01]  /*2940*/  IMAD R11, R27.reuse, R6, RZ ;  /* 0x000000061b0b7224 */ /* 0x040fe200078e02ff */
[----:B------:R-:W-:Y:S01]  /*2950*/  LOP3.LUT R0, R0, 0x1c0, R33, 0xf8, !PT ;  /* 0x000001c000007812 */ /* 0x000fe200078ef821 */
[----:B------:R-:W-:Y:S01]  /*2960*/  IMAD R27, R27, R4, RZ ;  /* 0x000000041b1b7224 */ /* 0x000fe200078e02ff */
[----:B------:R-:W-:Y:S01]  /*2970*/  LOP3.LUT R109, R8, 0xffffe000, RZ, 0xc0, !PT ;  /* 0xffffe000086d7812 */ /* 0x000fe200078ec0ff */
[C---:B------:R-:W-:Y:S01]  /*2980*/  IMAD R33, R112.reuse, R7, R11 ;  /* 0x0000000770217224 */ /* 0x040fe200078e020b */
[----:B------:R-:W-:Y:S01]  /*2990*/  LOP3.LUT R3, R3, R31, RZ, 0x3c, !PT ;  /* 0x0000001f03037212 */ /* 0x000fe200078e3cff */
[----:B------:R-:W-:Y:S01]  /*29a0*/  IMAD.WIDE.U32 R92, R112, R6, R92 ;  /* 0x00000006705c7225 */ /* 0x000fe200078e005c */
[----:B------:R-:W-:-:S02]  /*29b0*/  LOP3.LUT R8, R9, R21, RZ, 0x3c, !PT ;  /* 0x0000001509087212 */ /* 0x000fc400078e3cff */
[----:B------:R-:W-:Y:S01]  /*29c0*/  LOP3.LUT R10, R10, R20, RZ, 0x3c, !PT ;  /* 0x000000140a0a7212 */ /* 0x000fe200078e3cff */
[----:B------:R-:W-:Y:S01]  /*29d0*/  IMAD.WIDE.U32 R90, R112, R6, R90 ;  /* 0x00000006705a7225 */ /* 0x000fe200078e005a */
[----:B------:R-:W-:Y:S02]  /*29e0*/  LOP3.LUT R0, R0, R203, RZ, 0x3c, !PT ;  /* 0x000000cb00007212 */ /* 0x000fe400078e3cff */
[-C--:B------:R-:W-:Y:S01]  /*29f0*/  IADD3 R108, R3, R109.reuse, R202 ;  /* 0x0000006d036c7210 */ /* 0x080fe20007ffe0ca */
[----:B------:R-:W-:Y:S01]  /*2a00*/  IMAD.SHL.U32 R11, R6, 0x80, RZ ;  /* 0x00000080060b7824 */ /* 0x000fe200078e00ff */
[----:B------:R-:W-:Y:S01]  /*2a10*/  IADD3 R107, R8, R109, R201 ;  /* 0x0000006d086b7210 */ /* 0x000fe20007ffe0c9 */
[----:B------:R-:W-:Y:S01]  /*2a20*/  IMAD R45, R112, R5, R27 ;  /* 0x00000005702d7224 */ /* 0x000fe200078e021b */
[-C--:B------:R-:W-:Y:S01]  /*2a30*/  IADD3 R21, R10, R109.reuse, R200 ;  /* 0x0000006d0a157210 */ /* 0x080fe20007ffe0c8 */
[----:B------:R-:W-:Y:S01]  /*2a40*/  IMAD.WIDE.U32 R86, R112, R4, R86 ;  /* 0x0000000470567225 */ /* 0x000fe200078e0056 */
[----:B------:R-:W-:-:S02]  /*2a50*/  IADD3 R109, R0, R109, R204 ;  /* 0x0000006d006d7210 */ /* 0x000fc40007ffe0cc */
[----:B------:R-:W-:Y:S01]  /*2a60*/  SHF.L.U64.HI R20, R6, 0x5, R7 ;  /* 0x0000000506147819 */ /* 0x000fe20000010207 */
[----:B------:R-:W-:Y:S01]  /*2a70*/  IMAD R0, R217, R98, RZ ;  /* 0x00000062d9007224 */ /* 0x000fe200078e02ff */
[C-C-:B------:R-:W-:Y:S01]  /*2a80*/  SHF.L.U64.HI R10, R4.reuse, 0x5, R5.reuse ;  /* 0x00000005040a7819 */ /* 0x140fe20000010205 */
[C---:B------:R-:W-:Y:S01]  /*2a90*/  IMAD.SHL.U32 R7, R4.reuse, 0x20, RZ ;  /* 0x0000002004077824 */ /* 0x040fe200078e00ff */
[C-C-:B------:R-:W-:Y:S01]  /*2aa0*/  SHF.L.U64.HI R9, R4.reuse, 0x6, R5.reuse ;  /* 0x0000000604097819 */ /* 0x140fe20000010205 */
[----:B------:R-:W-:Y:S01]  /*2ab0*/  IMAD R31, R23, R99, R0 ;  /* 0x00000063171f7224 */ /* 0x000fe200078e0200 */
[C---:B------:R-:W-:Y:S01]  /*2ac0*/  SHF.L.U64.HI R8, R4.reuse, 0x7, R5 ;  /* 0x0000000704087819 */ /* 0x040fe20000010205 */
[----:B------:R-:W-:Y:S01]  /*2ad0*/  IMAD.SHL.U32 R6, R4, 0x40, RZ ;  /* 0x0000004004067824 */ /* 0x000fe200078e00ff */
[----:B------:R-:W-:Y:S01]  /*2ae0*/  IADD3 R3, P1, R88, R126, RZ ;  /* 0x0000007e58037210 */ /* 0x000fe20007f3e0ff */
[----:B------:R-:W-:Y:S01]  /*2af0*/  IMAD.WIDE.U32 R84, R112, R4, R84 ;  /* 0x0000000470547225 */ /* 0x000fe200078e0054 */
[----:B------:R-:W-:-:S02]  /*2b00*/  SHF.L.U64.HI R0, R98, 0x7, R99 ;  /* 0x0000000762007819 */ /* 0x000fc40000010263 */
[----:B------:R-:W-:Y:S01]  /*2b10*/  SHF.L.U64.HI R27, R98, 0x6, R99 ;  /* 0x00000006621b7819 */ /* 0x000fe20000010263 */
[----:B------:R-:W-:Y:S01]  /*2b20*/  IMAD.SHL.U32 R5, R4, 0x80, RZ ;  /* 0x0000008004057824 */ /* 0x000fe200078e00ff */
[----:B------:R-:W-:Y:S01]  /*2b30*/  LOP3.LUT R37, R44, 0xfffffff8, RZ, 0xc0, !PT ;  /* 0xfffffff82c257812 */ /* 0x000fe200078ec0ff */
[----:B------:R-:W-:Y:S01]  /*2b40*/  IMAD.IADD R4, R31, 0x1, R127 ;  /* 0x000000011f047824 */ /* 0x000fe200078e027f */
[----:B------:R-:W-:Y:S01]  /*2b50*/  SHF.R.S32.HI R101, RZ, 0x3, R44 ;  /* 0x00000003ff657819 */ /* 0x000fe2000001142c */
[----:B------:R-:W-:Y:S01]  /*2b60*/  IMAD.IADD R30, R41, 0x1, R31 ;  /* 0x00000001291e7824 */ /* 0x000fe200078e021f */
[----:B------:R-:W-:Y:S01]  /*2b70*/  SHF.R.S32.HI R102, RZ, 0x1f, R37 ;  /* 0x0000001fff667819 */ /* 0x000fe20000011425 */
[----:B------:R-:W-:Y:S01]  /*2b80*/  IMAD.X R28, R4, 0x1, R89, P1 ;  /* 0x00000001041c7824 */ /* 0x000fe200008e0659 */
[----:B------:R-:W-:Y:S01]  /*2b90*/  IADD3 R29, P1, R3, R88, RZ ;  /* 0x00000058031d7210 */ /* 0x000fe20007f3e0ff */
[----:B------:R-:W-:Y:S01]  /*2ba0*/  IMAD.IADD R32, R93, 0x1, R33 ;  /* 0x000000015d207824 */ /* 0x000fe200078e0221 */
[----:B------:R-:W-:Y:S01]  /*2bb0*/  IADD3.X R39, R30, R35, RZ, P0, !PT ;  /* 0x000000231e277210 */ /* 0x000fe200007fe4ff */
[----:B------:R-:W-:Y:S01]  /*2bc0*/  IMAD.SHL.U32 R111, R111, 0x2, RZ ;  /* 0x000000026f6f7824 */ /* 0x000fe200078e00ff */
[----:B------:R-:W-:Y:S01]  /*2bd0*/  IADD3 R99, P0, R36, 0x40, RZ ;  /* 0x0000004024637810 */ /* 0x000fe20007f1e0ff */
[----:B------:R-:W-:Y:S01]  /*2be0*/  IMAD.X R31, R28, 0x1, R89, P1 ;  /* 0x000000011c1f7824 */ /* 0x000fe200008e0659 */
[----:B------:R-:W-:Y:S01]  /*2bf0*/  ISETP.GE.AND P1, PT, R190, UR4, PT ;  /* 0x00000004be007c0c */ /* 0x000fe2000bf26270 */
[----:B------:R-:W-:-:S02]  /*2c00*/  IMAD.IADD R33, R33, 0x1, R91 ;  /* 0x0000000121217824 */ /* 0x000fc400078e025b */
[----:B------:R-:W-:Y:S02]  /*2c10*/  IMAD.IADD R34, R87, 0x1, R45 ;  /* 0x0000000157227824 */ /* 0x000fe400078e022d */
[----:B------:R-:W-:Y:S02]  /*2c20*/  IMAD.IADD R100, R45, 0x1, R85 ;  /* 0x000000012d647824 */ /* 0x000fe400078e0255 */
[----:B------:R-:W-:Y:S02]  /*2c30*/  IMAD.X R104, RZ, RZ, R39, P0 ;  /* 0x000000ffff687224 */ /* 0x000fe400000e0627 */
[----:B------:R-:W-:-:S07]  /*2c40*/  IMAD.IADD R105, R95, 0x1, R105 ;  /* 0x000000015f697824 */ /* 0x000fce00078e0269 */
.L_x_1590:
[----:B------:R-:W2:Y:S01]  /*2c50*/  LDL.LU R44, [R1+0x10] ;  /* 0x00001000012c7983 */ /* 0x000ea20000300800 */
[----:B------:R-:W-:Y:S01]  /*2c60*/  VIADD R26, R26, 0xffffffff ;  /* 0xffffffff1a1a7836 */ /* 0x000fe20000000000 */
[----:B------:R-:W0:Y:S01]  /*2c70*/  LDC R121, c[0x0][0x3f4] ;  /* 0x0000fd00ff797b82 */ /* 0x000e220000000800 */
[----:B------:R-:W-:Y:S01]  /*2c80*/  IMAD R45, R184, 0x4000, R206 ;  /* 0x00004000b82d7824 */ /* 0x000fe200078e02ce */
[----:B------:R-:W-:Y:S05]  /*2c90*/  YIELD ;  /* 0x0000000000007946 */ /* 0x000fea0003800000 */
[----:B------:R-:W-:Y:S01]  /*2ca0*/  ISETP.GT.AND P3, PT, R26, R25, PT ;  /* 0x000000191a00720c */ /* 0x000fe20003f64270 */
[----:B------:R-:W-:Y:S01]  /*2cb0*/  BSSY B0, `(.L_x_1505) ;  /* 0x0000595000007945 */ /* 0x000fe20003800000 */
[----:B------:R-:W-:Y:S01]  /*2cc0*/  IMAD R110, R45, 0x2, R2 ;  /* 0x000000022d6e7824 */ /* 0x000fe200078e0202 */
[----:B0-----:R-:W-:-:S02]  /*2cd0*/  ISETP.GE.AND P0, PT, R121, 0x1, PT ;  /* 0x000000017900780c */ /* 0x001fc40003f06270 */
[----:B--2---:R-:W-:-:S08]  /*2ce0*/  LOP3.LUT R44, R44, 0xfffffffb, RZ, 0xc0, !PT ;  /* 0xfffffffb2c2c7812 */ /* 0x004fd000078ec0ff */
[----:B------:R-:W-:-:S05]  /*2cf0*/  @P3 LOP3.LUT R44, R44, 0x4, RZ, 0xfc, !PT ;  /* 0x000000042c2c3812 */ /* 0x000fca00078efcff */
[----:B------:R0:W-:Y:S01]  /*2d00*/  STL [R1+0x10], R44 ;  /* 0x0000102c01007387 */ /* 0x0001e20000100800 */
[----:B------:R-:W-:Y:S05]  /*2d10*/  @!P0 BRA `(.L_x_1506) ;  /* 0x0000005000bc8947 */ /* 0x000fea0003800000 */
[----:B------:R-:W-:Y:S01]  /*2d20*/  ULDC.U8 UR4, c[0x0][0x410] ;  /* 0x0001040000047ab9 */ /* 0x000fe20000000000 */
[----:B0-----:R-:W-:Y:S01]  /*2d30*/  SHF.R.S32.HI R44, RZ, 0x1f, R26 ;  /* 0x0000001fff2c7819 */ /* 0x001fe2000001141a */
[-C--:B------:R-:W-:Y:S01]  /*2d40*/  IMAD R47, R8, R26.reuse, RZ ;  /* 0x0000001a082f7224 */ /* 0x080fe200078e02ff */
[----:B------:R-:W-:Y:S01]  /*2d50*/  ISETP.NE.AND P0, PT, RZ, UR4, PT ;  /* 0x00000004ff007c0c */ /* 0x000fe2000bf05270 */
[-C--:B------:R-:W-:Y:S02]  /*2d60*/  IMAD R45, R0, R26.reuse, RZ ;  /* 0x0000001a002d7224 */ /* 0x080fe400078e02ff */
[----:B------:R-:W-:Y:S02]  /*2d70*/  IMAD R46, R14, R26, RZ ;  /* 0x0000001a0e2e7224 */ /* 0x000fe400078e02ff */
[----:B------:R-:W-:Y:S02]  /*2d80*/  IMAD R47, R44, R5, R47 ;  /* 0x000000052c2f7224 */ /* 0x000fe400078e022f */
[----:B------:R-:W-:-:S02]  /*2d90*/  IMAD R113, R26, -0x80, R24 ;  /* 0xffffff801a717824 */ /* 0x000fc400078e0218 */
[----:B------:R-:W-:-:S03]  /*2da0*/  IMAD.WIDE.U32 R76, R5, R26, RZ ;  /* 0x0000001a054c7225 */ /* 0x000fc600078e00ff */
[----:B------:R-:W-:Y:S01]  /*2db0*/  VIMNMX R113, R113, 0x80, PT ;  /* 0x0000008071717848 */ /* 0x000fe20003fe0100 */
[C---:B------:R-:W-:Y:S01]  /*2dc0*/  IMAD R45, R44.reuse, R123, R45 ;  /* 0x0000007b2c2d7224 */ /* 0x040fe200078e022d */
[----:B------:R-:W-:Y:S01]  /*2dd0*/  IADD3 R106, R77, R47, RZ ;  /* 0x0000002f4d6a7210 */ /* 0x000fe20007ffe0ff */
[----:B------:R-:W-:Y:S02]  /*2de0*/  IMAD R117, R44, R11, R46 ;  /* 0x0000000b2c757224 */ /* 0x000fe400078e022e */
        /* <DEDUP_REMOVED lines=17> */
[----:B------:R-:W-:Y:S01]  /*2f00*/  IMAD.X R46, R117, 0x1, R32, P0 ;  /* 0x00000001752e7824 */ /* 0x000fe200000e0620 */
[----:B------:R-:W-:-:S04]  /*2f10*/  LEA R44, P0, R45, UR4, 0x1 ;  /* 0x000000042d2c7c11 */ /* 0x000fc8000f8008ff */
[----:B------:R-:W-:Y:S01]  /*2f20*/  LEA.HI.X R45, R45, UR5, R46, 0x1, P0 ;  /* 0x000000052d2d7c11 */ /* 0x000fe200080f0c2e */
[----:B------:R-:W-:Y:S01]  /*2f30*/  ULDC.64 UR4, c[0x0][0x400] ;  /* 0x0001000000047ab9 */ /* 0x000fe20000000a00 */
[----:B------:R-:W-:-:S05]  /*2f40*/  IADD3 R47, P0, R86, R76, RZ ;  /* 0x0000004c562f7210 */ /* 0x000fca0007f1e0ff */
[----:B------:R-:W-:Y:S01]  /*2f50*/  IMAD.X R48, R106, 0x1, R34, P0 ;  /* 0x000000016a307824 */ /* 0x000fe200000e0622 */
        /* <DEDUP_REMOVED lines=10> */
.L_x_1509:
[----:B------:R-:W-:Y:S05]  /*3000*/  BSYNC B1 ;  /* 0x0000000000017941 */ /* 0x000fea0003800000 */
.L_x_1508:
[----:B------:R-:W-:Y:S01]  /*3010*/  ISETP.GE.AND P4, PT, R213, R113, PT ;  /* 0x00000071d500720c */ /* 0x000fe20003f86270 */
[----:B0----5:R-:W-:Y:S01]  /*3020*/  IMAD.MOV.U32 R44, RZ, RZ, R72 ;  /* 0x000000ffff2c7224 */ /* 0x021fe200078e0048 */
[----:B------:R-:W-:Y:S01]  /*3030*/  BSSY B1, `(.L_x_1510) ;  /* 0x0000024000017945 */ /* 0x000fe20003800000 */
[----:B------:R-:W-:Y:S01]  /*3040*/  IMAD.MOV.U32 R45, RZ, RZ, R73 ;  /* 0x000000ffff2d7224 */ /* 0x000fe200078e0049 */
[----:B------:R-:W-:Y:S01]  /*3050*/  CS2R R68, SRZ ;  /* 0x0000000000447805 */ /* 0x000fe2000001ff00 */
[----:B------:R-:W-:Y:S01]  /*3060*/  IMAD.MOV.U32 R46, RZ, RZ, R80 ;  /* 0x000000ffff2e7224 */ /* 0x000fe200078e0050 */
[----:B------:R-:W-:Y:S01]  /*3070*/  CS2R R66, SRZ ;  /* 0x0000000000427805 */ /* 0x000fe2000001ff00 */
[----:B------:R-:W-:Y:S01]  /*3080*/  IMAD.MOV.U32 R47, RZ, RZ, R81 ;  /* 0x000000ffff2f7224 */ /* 0x000fe200078e0051 */
[----:B------:R-:W-:Y:S01]  /*3090*/  PRMT R131, R44, 0x5410, R45 ;  /* 0x000054102c837816 */ /* 0x000fe2000000002d */
[----:B------:R-:W-:Y:S01]  /*30a0*/  IMAD.MOV.U32 R44, RZ, RZ, R74 ;  /* 0x000000ffff2c7224 */ /* 0x000fe200078e004a */
[----:B------:R-:W-:Y:S01]  /*30b0*/  CS2R R70, SRZ ;  /* 0x0000000000467805 */ /* 0x000fe2000001ff00 */
[----:B------:R-:W-:Y:S01]  /*30c0*/  IMAD.MOV.U32 R45, RZ, RZ, R75 ;  /* 0x000000ffff2d7224 */ /* 0x000fe200078e004b */
[----:B------:R-:W-:Y:S01]  /*30d0*/  PRMT R139, R47, 0x5410, R46 ;  /* 0x000054102f8b7816 */ /* 0x000fe2000000002e */
[----:B------:R-:W-:Y:S01]  /*30e0*/  IMAD.MOV.U32 R46, RZ, RZ, R82 ;  /* 0x000000ffff2e7224 */ /* 0x000fe200078e0052 */
[----:B------:R-:W-:-:S02]  /*30f0*/  MOV R47, R83 ;  /* 0x00000053002f7202 */ /* 0x000fc40000000f00 */
[----:B------:R-:W-:Y:S02]  /*3100*/  PRMT R132, R44, 0x5410, R45 ;  /* 0x000054102c847816 */ /* 0x000fe4000000002d */
[----:B------:R-:W-:Y:S01]  /*3110*/  PRMT R144, R46, 0x5410, R47 ;  /* 0x000054102e907816 */ /* 0x000fe2000000002f */
[----:B------:R-:W-:Y:S06]  /*3120*/  @P4 BRA `(.L_x_1511) ;  /* 0x0000000000504947 */ /* 0x000fec0003800000 */
[----:B------:R-:W-:Y:S01]  /*3130*/  IADD3 R45, P0, P5, R92, R78, R13 ;  /* 0x0000004e5c2d7210 */ /* 0x000fe20007d1e00d */
[----:B------:R-:W-:Y:S01]  /*3140*/  ULDC.64 UR4, c[0x0][0x3e8] ;  /* 0x0000fa0000047ab9 */ /* 0x000fe20000000a00 */
[----:B------:R-:W-:Y:S02]  /*3150*/  CS2R R68, SRZ ;  /* 0x0000000000447805 */ /* 0x000fe4000001ff00 */
[----:B------:R-:W-:Y:S02]  /*3160*/  CS2R R70, SRZ ;  /* 0x0000000000467805 */ /* 0x000fe4000001ff00 */
[----:B------:R-:W-:Y:S02]  /*3170*/  IADD3.X R46, R32, R117, R20, P0, P5 ;  /* 0x00000075202e7210 */ /* 0x000fe400007ea414 */
        /* <DEDUP_REMOVED lines=15> */
.L_x_1511:
[----:B------:R-:W-:Y:S05]  /*3270*/  BSYNC B1 ;  /* 0x0000000000017941 */ /* 0x000fea0003800000 */
.L_x_1510:
        /* <DEDUP_REMOVED lines=14> */
[----:B------:R-:W-:Y:S01]  /*3360*/  CS2R R58, SRZ ;  /* 0x00000000003a7805 */ /* 0x000fe2000001ff00 */
[----:B------:R-:W-:Y:S01]  /*3370*/  IMAD.MOV.U32 R47, RZ, RZ, R71 ;  /* 0x000000ffff2f7224 */ /* 0x000fe200078e0047 */
[----:B------:R-:W-:-:S02]  /*3380*/  PRMT R129, R45, 0x5410, R44 ;  /* 0x000054102d817816 */ /* 0x000fc4000000002c */
[----:B------:R-:W-:Y:S02]  /*3390*/  CS2R R62, SRZ ;  /* 0x00000000003e7805 */ /* 0x000fe4000001ff00 */
[----:B------:R-:W-:Y:S02]  /*33a0*/  CS2R R52, SRZ ;  /* 0x0000000000347805 */ /* 0x000fe4000001ff00 */
[----:B------:R-:W-:Y:S02]  /*33b0*/  CS2R R50, SRZ ;  /* 0x0000000000327805 */ /* 0x000fe4000001ff00 */
[----:B------:R-:W-:Y:S02]  /*33c0*/  PRMT R147, R46, 0x5410, R47 ;  /* 0x000054102e937816 */ /* 0x000fe4000000002f */
[----:B------:R-:W-:Y:S02]  /*33d0*/  CS2R R54, SRZ ;  /* 0x0000000000367805 */ /* 0x000fe4000001ff00 */
[----:B------:R-:W-:Y:S01]  /*33e0*/  P2R R128, PR, RZ, 0x1 ;  /* 0x00000001ff807803 */ /* 0x000fe20000000000 */
        /* <DEDUP_REMOVED lines=21> */
.L_x_1513:
[----:B------:R-:W-:Y:S05]  /*3540*/  BSYNC B1 ;  /* 0x0000000000017941 */ /* 0x000fea0003800000 */
.L_x_1512:
[----:B------:R-:W-:Y:S01]  /*3550*/  ISETP.GE.AND P5, PT, R211, R113, PT ;  /* 0x00000071d300720c */ /* 0x000fe20003fa6270 */
[----:B------:R-:W-:-:S12]  /*3560*/  BSSY B1, `(.L_x_1514) ;  /* 0x000001e000017945 */ /* 0x000fd80003800000 */
[----:B------:R-:W-:Y:S05]  /*3570*/  @P5 BRA `(.L_x_1515) ;  /* 0x0000000000705947 */ /* 0x000fea0003800000 */
[----:B0-----:R-:W0:Y:S01]  /*3580*/  LDC.64 R44, c[0x0][0x3f8] ;  /* 0x0000fe00ff2c7b82 */ /* 0x001e220000000a00 */
[----:B------:R-:W-:Y:S01]  /*3590*/  IMAD.MOV.U32 R79, RZ, RZ, R117 ;  /* 0x000000ffff4f7224 */ /* 0x000fe200078e0075 */
[----:B------:R-:W-:Y:S01]  /*35a0*/  MOV R77, R106 ;  /* 0x0000006a004d7202 */ /* 0x000fe20000000f00 */
[----:B------:R-:W-:Y:S01]  /*35b0*/  ULDC.64 UR4, c[0x0][0x3e8] ;  /* 0x0000fa0000047ab9 */ /* 0x000fe20000000a00 */
[----:B------:R-:W-:Y:S02]  /*35c0*/  CS2R R52, SRZ ;  /* 0x0000000000347805 */ /* 0x000fe4000001ff00 */
[----:B------:R-:W-:Y:S01]  /*35d0*/  CS2R R54, SRZ ;  /* 0x0000000000367805 */ /* 0x000fe2000001ff00 */
        /* <DEDUP_REMOVED lines=22> */
.L_x_1515:
[----:B------:R-:W-:Y:S05]  /*3740*/  BSYNC B1 ;  /* 0x0000000000017941 */ /* 0x000fea0003800000 */
.L_x_1514:
[----:B01---5:R-:W-:Y:S01]  /*3750*/  IMAD.MOV.U32 R44, RZ, RZ, R56 ;  /* 0x000000ffff2c7224 */ /* 0x023fe200078e0038 */
[----:B------:R-:W-:Y:S01]  /*3760*/  ISETP.NE.AND P0, PT, R191, 0x3, PT ;  /* 0x00000003bf00780c */ /* 0x000fe20003f05270 */
[----:B------:R-:W-:Y:S02]  /*3770*/  IMAD.MOV.U32 R45, RZ, RZ, R57 ;  /* 0x000000ffff2d7224 */ /* 0x000fe400078e0039 */
[----:B------:R-:W-:Y:S02]  /*3780*/  IMAD.MOV.U32 R46, RZ, RZ, R60 ;  /* 0x000000ffff2e7224 */ /* 0x000fe400078e003c */
[----:B------:R-:W-:Y:S01]  /*3790*/  IMAD.MOV.U32 R47, RZ, RZ, R61 ;  /* 0x000000ffff2f7224 */ /* 0x000fe200078e003d */
[----:B------:R-:W-:Y:S01]  /*37a0*/  PRMT R137, R45, 0x5410, R44 ;  /* 0x000054102d897816 */ /* 0x000fe2000000002c */
[----:B------:R-:W-:Y:S02]  /*37b0*/  IMAD.MOV.U32 R44, RZ, RZ, R58 ;  /* 0x000000ffff2c7224 */ /* 0x000fe400078e003a */
        /* <DEDUP_REMOVED lines=10> */
[----:B------:R-:W-:Y:S02]  /*3860*/  IMAD.MOV.U32 R47, RZ, RZ, R53 ;  /* 0x000000ffff2f7224 */ /* 0x000fe400078e0035 */
[----:B------:R-:W-:-:S02]  /*3870*/  IMAD.MOV.U32 R44, RZ, RZ, R50 ;  /* 0x000000ffff2c7224 */ /* 0x000fc400078e0032 */
[----:B------:R-:W-:Y:S01]  /*3880*/  IMAD.MOV.U32 R45, RZ, RZ, R51 ;  /* 0x000000ffff2d7224 */ /* 0x000fe200078e0033 */
[----:B------:R-:W-:Y:S01]  /*3890*/  PRMT R133, R46, 0x5410, R47 ;  /* 0x000054102e857816 */ /* 0x000fe2000000002f */
[----:B------:R-:W-:Y:S02]  /*38a0*/  IMAD.MOV.U32 R46, RZ, RZ, R54 ;  /* 0x000000ffff2e7224 */ /* 0x000fe400078e0036 */
[----:B------:R-:W-:Y:S01]  /*38b0*/  IMAD.MOV.U32 R47, RZ, RZ, R55 ;  /* 0x000000ffff2f7224 */ /* 0x000fe200078e0037 */
[----:B------:R-:W-:-:S04]  /*38c0*/  PRMT R79, R44, 0x5410, R45 ;  /* 0x000054102c4f7816 */ /* 0x000fc8000000002d */
[----:B------:R-:W-:Y:S01]  /*38d0*/  PRMT R134, R46, 0x5410, R47 ;  /* 0x000054102e867816 */ /* 0x000fe2000000002f */
[----:B------:R-:W-:Y:S06]  /*38e0*/  @!P0 BRA `(.L_x_1516) ;  /* 0x0000000000048947 */ /* 0x000fec0003800000 */
[----:B------:R-:W-:Y:S01]  /*38f0*/  BPT.TRAP 0x1 ;  /* 0x000000040000795c */ /* 0x000fe20000300000 */
.L_x_1516:
[----:B------:R-:W-:Y:S01]  /*3900*/  IMAD R106, R184, 0x8, R2 ;  /* 0x00000008b86a7824 */ /* 0x000fe200078e0202 */
[----:B------:R-:W-:Y:S01]  /*3910*/  SHF.L.U32 R117, R192, 0x1f, RZ ;  /* 0x0000001fc0757819 */ /* 0x000fe200000006ff */
[----:B------:R-:W-:Y:S03]  /*3920*/  BSSY B1, `(.L_x_1517) ;  /* 0x0000003000017945 */ /* 0x000fe60003800000 */
[----:B------:R-:W0:Y:S02]  /*3930*/  SYNCS.PHASECHK.TRANS64.TRYWAIT P6, [R106+URZ+0x28890], R117 ;  /* 0x028890756a0075a7 */ /* 0x000e2400080c017f */
[----:B0-----:R-:W-:Y:S05]  /*3940*/  @!P6 BRA `(.L_x_1518) ;  /* 0x000002500008e947 */ /* 0x001fea0003800000 */
.L_x_1937:
[----:B------:R-:W-:Y:S05]  /*3950*/  BSYNC B1 ;  /* 0x0000000000017941 */ /* 0x000fea0003800000 */
.L_x_1517:
[----:B------:R-:W-:Y:S04]  /*3960*/  BSSY B1, `(.L_x_1519) ;  /* 0x0000072000017945 */ /* 0x000fe80003800000 */
[----:B------:R-:W-:Y:S05]  /*3970*/  @P3 BRA `(.L_x_1520) ;  /* 0x0000000400c03947 */ /* 0x000fea0003800000 */
[----:B------:R-:W-:Y:S01]  /*3980*/  IADD3 R135, P3, R40, R118, RZ ;  /* 0x0000007628877210 */ /* 0x000fe20007f7e0ff */
[----:B------:R-:W-:Y:S04]  /*3990*/  BSSY B2, `(.L_x_1521) ;  /* 0x0000038000027945 */ /* 0x000fe80003800000 */
[----:B------:R-:W-:Y:S01]  /*39a0*/  IMAD.X R136, R120, 0x1, R30, P3 ;  /* 0x0000000178887824 */ /* 0x000fe200018e061e */
[----:B------:R-:W-:Y:S07]  /*39b0*/  @P2 BRA `(.L_x_1522) ;  /* 0x0000000000d42947 */ /* 0x000fee0003800000 */
[----:B------:R1:W2:Y:S01]  /*39c0*/  LDS.128 R44, [R110+0x18400] ;  /* 0x018400006e2c7984 */ /* 0x0002a20000000c00 */
[----:B------:R-:W-:Y:S01]  /*39d0*/  IADD3 R77, P3, R135, R96, RZ ;  /* 0x00000060874d7210 */ /* 0x000fe20007f7e0ff */
[----:B------:R-:W-:Y:S04]  /*39e0*/  BSSY B3, `(.L_x_1523) ;  /* 0x000002e000037945 */ /* 0x000fe80003800000 */
[----:B------:R-:W-:Y:S01]  /*39f0*/  IMAD.X R138, R136, 0x1, R35, P3 ;  /* 0x00000001888a7824 */ /* 0x000fe200018e0623 */
[----:B------:R-:W-:-:S13]  /*3a00*/  ISETP.GE.AND P3, PT, R18, R121, PT ;  /* 0x000000791200720c */ /* 0x000fda0003f66270 */
[----:B-1----:R-:W-:Y:S05]  /*3a10*/  @P3 BRA `(.L_x_1524) ;  /* 0x0000000000a83947 */ /* 0x002fea0003800000 */
[----:B------:R-:W-:Y:S02]  /*3a20*/  SHF.R.U64 R82, R82, 0x10, R83 ;  /* 0x0000001052527819 */ /* 0x000fe40000001253 */
[----:B--2---:R-:W-:Y:S02]  /*3a30*/  MOV R76, R45 ;  /* 0x0000002d004c7202 */ /* 0x004fe40000000f00 */
[----:B------:R-:W-:Y:S01]  /*3a40*/  SHF.R.U64 R80, R80, 0x10, R81 ;  /* 0x0000001050507819 */ /* 0x000fe20000001251 */
[----:B------:R-:W-:Y:S02]  /*3a50*/  HADD2.F32 R82, -RZ, R82.H0_H0 ;  /* 0x20000052ff527230 */ /* 0x000fe40000004100 */
[--C-:B------:R-:W-:Y:S02]  /*3a60*/  HADD2.F32 R45, -RZ, R76.reuse.H1_H1 ;  /* 0x3000004cff2d7230 */ /* 0x100fe40000004100 */
[----:B------:R-:W-:Y:S02]  /*3a70*/  HADD2.F32 R76, -RZ, R76.H0_H0 ;  /* 0x2000004cff4c7230 */ /* 0x000fe40000004100 */
[----:B------:R-:W-:-:S02]  /*3a80*/  HADD2.F32 R80, -RZ, R80.H0_H0 ;  /* 0x20000050ff507230 */ /* 0x000fc40000004100 */
[-C--:B------:R-:W-:Y:S01]  /*3a90*/  FMUL.FTZ R141, R45, R82.reuse ;  /* 0x000000522d8d7220 */ /* 0x080fe20000410000 */
[----:B------:R-:W-:-:S03]  /*3aa0*/  FMUL.FTZ R82, R76, R82 ;  /* 0x000000524c527220 */ /* 0x000fc60000410000 */
[-C--:B------:R-:W-:Y:S01]  /*3ab0*/  FFMA.FTZ R141, R76, R80.reuse, -R141 ;  /* 0x000000504c8d7223 */ /* 0x080fe2000001088d */
[----:B------:R-:W-:Y:S01]  /*3ac0*/  SHF.R.U32.HI R76, RZ, 0x10, R83 ;  /* 0x00000010ff4c7819 */ /* 0x000fe20000011653 */
[----:B------:R-:W-:Y:S01]  /*3ad0*/  FFMA.FTZ R82, R45, R80, R82 ;  /* 0x000000502d527223 */ /* 0x000fe20000010052 */
[----:B------:R-:W-:Y:S01]  /*3ae0*/  SHF.R.U32.HI R80, RZ, 0x10, R81 ;  /* 0x00000010ff507819 */ /* 0x000fe20000011651 */
[--C-:B------:R-:W-:Y:S02]  /*3af0*/  HADD2.F32 R45, -RZ, R47.reuse.H1_H1 ;  /* 0x3000002fff2d7230 */ /* 0x100fe40000004100 */
[----:B------:R-:W-:Y:S01]  /*3b00*/  HADD2.F32 R76, -RZ, R76.H0_H0 ;  /* 0x2000004cff4c7230 */ /* 0x000fe20000004100 */
[----:B------:R-:W-:Y:S01]  /*3b10*/  F2FP.F16.F32.PACK_AB R82, R82, R141 ;  /* 0x0000008d5252723e */ /* 0x000fe200000000ff */
[----:B------:R-:W-:Y:S02]  /*3b20*/  HADD2.F32 R47, -RZ, R47.H0_H0 ;  /* 0x2000002fff2f7230 */ /* 0x000fe40000004100 */
[----:B------:R-:W-:-:S02]  /*3b30*/  HADD2.F32 R80, -RZ, R80.H0_H0 ;  /* 0x20000050ff507230 */ /* 0x000fc40000004100 */
[-C--:B------:R-:W-:Y:S01]  /*3b40*/  FMUL.FTZ R146, R45, R76.reuse ;  /* 0x0000004c2d927220 */ /* 0x080fe20000410000 */
[----:B------:R-:W-:-:S03]  /*3b50*/  FMUL.FTZ R76, R47, R76 ;  /* 0x0000004c2f4c7220 */ /* 0x000fc60000410000 */
[-C--:B------:R-:W-:Y:S01]  /*3b60*/  FFMA.FTZ R146, R47, R80.reuse, -R146 ;  /* 0x000000502f927223 */ /* 0x080fe20000010892 */
[----:B------:R-:W-:Y:S02]  /*3b70*/  HADD2.F32 R47, -RZ, R44.H0_H0 ;  /* 0x2000002cff2f7230 */ /* 0x000fe40000004100 */
[----:B------:R-:W-:Y:S01]  /*3b80*/  FFMA.FTZ R45, R45, R80, R76 ;  /* 0x000000502d2d7223 */ /* 0x000fe2000001004c */
[----:B------:R-:W-:Y:S02]  /*3b90*/  HADD2.F32 R76, -RZ, R144.H0_H0 ;  /* 0x20000090ff4c7230 */ /* 0x000fe40000004100 */
[----:B------:R-:W-:Y:S02]  /*3ba0*/  HADD2.F32 R44, -RZ, R44.H1_H1 ;  /* 0x3000002cff2c7230 */ /* 0x000fe40000004100 */
[--C-:B------:R-:W-:Y:S02]  /*3bb0*/  HADD2.F32 R80, -RZ, R139.reuse.H1_H1 ;  /* 0x3000008bff507230 */ /* 0x100fe40000004100 */
[----:B------:R-:W-:Y:S01]  /*3bc0*/  FMUL.FTZ R81, R47, R76 ;  /* 0x0000004c2f517220 */ /* 0x000fe20000410000 */
[----:B------:R-:W-:-:S02]  /*3bd0*/  HADD2.F32 R139, -RZ, R139.H0_H0 ;  /* 0x2000008bff8b7230 */ /* 0x000fc40000004100 */
[C---:B------:R-:W-:Y:S01]  /*3be0*/  FMUL.FTZ R148, R44.reuse, R76 ;  /* 0x0000004c2c947220 */ /* 0x040fe20000410000 */
[-C--:B------:R-:W-:Y:S01]  /*3bf0*/  FFMA.FTZ R81, R44, R80.reuse, R81 ;  /* 0x000000502c517223 */ /* 0x080fe20000010051 */
[--C-:B------:R-:W-:Y:S02]  /*3c00*/  HADD2.F32 R44, -RZ, R46.reuse.H0_H0 ;  /* 0x2000002eff2c7230 */ /* 0x100fe40000004100 */
[----:B------:R-:W-:Y:S01]  /*3c10*/  FFMA.FTZ R148, R47, R80, -R148 ;  /* 0x000000502f947223 */ /* 0x000fe20000010894 */
[----:B------:R-:W-:Y:S02]  /*3c20*/  HADD2.F32 R46, -RZ, R46.H1_H1 ;  /* 0x3000002eff2e7230 */ /* 0x000fe40000004100 */
[----:B------:R-:W-:-:S05]  /*3c30*/  HADD2.F32 R47, -RZ, R144.H1_H1 ;  /* 0x30000090ff2f7230 */ /* 0x000fca0000004100 */
[-C--:B------:R-:W-:Y:S01]  /*3c40*/  FMUL.FTZ R83, R46, R47.reuse ;  /* 0x0000002f2e537220 */ /* 0x080fe20000410000 */
[----:B------:R-:W-:-:S03]  /*3c50*/  FMUL.FTZ R47, R44, R47 ;  /* 0x0000002f2c2f7220 */ /* 0x000fc60000410000 */
[-C--:B------:R-:W-:Y:S01]  /*3c60*/  FFMA.FTZ R83, R44, R139.reuse, -R83 ;  /* 0x0000008b2c537223 */ /* 0x080fe20000010853 */
[----:B------:R-:W-:Y:S01]  /*3c70*/  FFMA.FTZ R46, R46, R139, R47 ;  /* 0x0000008b2e2e7223 */ /* 0x000fe2000001002f */
[----:B------:R-:W-:Y:S01]  /*3c80*/  F2FP.F16.F32.PACK_AB R47, R45, R146 ;  /* 0x000000922d2f723e */ /* 0x000fe200000000ff */
[----:B------:R-:W-:Y:S01]  /*3c90*/  IMAD.MOV.U32 R45, RZ, RZ, R82 ;  /* 0x000000ffff2d7224 */ /* 0x000fe200078e0052 */
[----:B------:R-:W-:Y:S02]  /*3ca0*/  F2FP.F16.F32.PACK_AB R44, R81, R148 ;  /* 0x00000094512c723e */ /* 0x000fe400000000ff */
[----:B------:R-:W-:-:S07]  /*3cb0*/  F2FP.F16.F32.PACK_AB R46, R46, R83 ;  /* 0x000000532e2e723e */ /* 0x000fce00000000ff */
.L_x_1524:
[----:B------:R-:W-:Y:S05]  /*3cc0*/  BSYNC B3 ;  /* 0x0000000000037941 */ /* 0x000fea0003800000 */
.L_x_1523:
[----:B------:R-:W-:Y:S02]  /*3cd0*/  ULDC.64 UR4, c[0x0][0x2e8] ;  /* 0x0000ba0000047ab9 */ /* 0x000fe40000000a00 */
[----:B------:R-:W-:-:S04]  /*3ce0*/  LEA R76, P3, R77, UR4, 0x1 ;  /* 0x000000044d4c7c11 */ /* 0x000fc8000f8608ff */
[----:B------:R-:W-:-:S05]  /*3cf0*/  LEA.HI.X R77, R77, UR5, R138, 0x1, P3 ;  /* 0x000000054d4d7c11 */ /* 0x000fca00098f0c8a */
[----:B--2---:R1:W-:Y:S04]  /*3d00*/  STG.E.128 desc[UR40][R76.64], R44 ;  /* 0x0000002c4c007986 */ /* 0x0043e8000c101d28 */
.L_x_1522:
[----:B------:R-:W-:Y:S05]  /*3d10*/  BSYNC B2 ;  /* 0x0000000000027941 */ /* 0x000fea0003800000 */
.L_x_1521:
[----:B------:R-:W-:Y:S05]  /*3d20*/  @P1 BRA `(.L_x_1520) ;  /* 0x0000000000d41947 */ /* 0x000fea0003800000 */
[----:B-1----:R1:W2:Y:S01]  /*3d30*/  LDS.128 R44, [R110+0x1c400] ;  /* 0x01c400006e2c7984 */ /* 0x0022a20000000c00 */
[----:B------:R-:W-:Y:S01]  /*3d40*/  IADD3 R135, P3, R135, R38, RZ ;  /* 0x0000002687877210 */ /* 0x000fe20007f7e0ff */
[----:B------:R-:W-:Y:S04]  /*3d50*/  BSSY B2, `(.L_x_1525) ;  /* 0x000002e000027945 */ /* 0x000fe80003800000 */
[----:B------:R-:W-:Y:S01]  /*3d60*/  IMAD.X R136, R136, 0x1, R103, P3 ;  /* 0x0000000188887824 */ /* 0x000fe200018e0667 */
[----:B------:R-:W-:-:S13]  /*3d70*/  ISETP.GE.AND P3, PT, R185, R121, PT ;  /* 0x00000079b900720c */ /* 0x000fda0003f66270 */
[----:B-1----:R-:W-:Y:S05]  /*3d80*/  @P3 BRA `(.L_x_1526) ;  /* 0x0000000000a83947 */ /* 0x002fea0003800000 */
[----:B------:R-:W-:Y:S01]  /*3d90*/  SHF.R.U64 R82, R74, 0x10, R75 ;  /* 0x000000104a527819 */ /* 0x000fe2000000124b */
[----:B--2---:R-:W-:Y:S01]  /*3da0*/  IMAD.MOV.U32 R80, RZ, RZ, R47 ;  /* 0x000000ffff507224 */ /* 0x004fe200078e002f */
[----:B------:R-:W-:Y:S01]  /*3db0*/  SHF.R.U32.HI R75, RZ, 0x10, R75 ;  /* 0x00000010ff4b7819 */ /* 0x000fe2000001164b */
[----:B------:R-:W-:Y:S01]  /*3dc0*/  HADD2.F32 R47, -RZ, R45.H1_H1 ;  /* 0x3000002dff2f7230 */ /* 0x000fe20000004100 */
[--C-:B------:R-:W-:Y:S01]  /*3dd0*/  SHF.R.U64 R76, R72, 0x10, R73.reuse ;  /* 0x00000010484c7819 */ /* 0x100fe20000001249 */
[----:B------:R-:W-:Y:S01]  /*3de0*/  HADD2.F32 R82, -RZ, R82.H0_H0 ;  /* 0x20000052ff527230 */ /* 0x000fe20000004100 */
[----:B------:R-:W-:Y:S01]  /*3df0*/  SHF.R.U32.HI R72, RZ, 0x10, R73 ;  /* 0x00000010ff487819 */ /* 0x000fe20000011649 */
[----:B------:R-:W-:Y:S02]  /*3e00*/  HADD2.F32 R75, -RZ, R75.H0_H0 ;  /* 0x2000004bff4b7230 */ /* 0x000fe40000004100 */
[----:B------:R-:W-:Y:S02]  /*3e10*/  HADD2.F32 R45, -RZ, R45.H0_H0 ;  /* 0x2000002dff2d7230 */ /* 0x000fe40000004100 */
[----:B------:R-:W-:-:S02]  /*3e20*/  HADD2.F32 R74, -RZ, R80.H1_H1 ;  /* 0x30000050ff4a7230 */ /* 0x000fc40000004100 */
[----:B------:R-:W-:Y:S02]  /*3e30*/  HADD2.F32 R80, -RZ, R80.H0_H0 ;  /* 0x20000050ff507230 */ /* 0x000fe40000004100 */
[----:B------:R-:W-:Y:S02]  /*3e40*/  HADD2.F32 R76, -RZ, R76.H0_H0 ;  /* 0x2000004cff4c7230 */ /* 0x000fe40000004100 */
[-C--:B------:R-:W-:Y:S01]  /*3e50*/  FMUL.FTZ R77, R74, R75.reuse ;  /* 0x0000004b4a4d7220 */ /* 0x080fe20000410000 */
[----:B------:R-:W-:Y:S02]  /*3e60*/  HADD2.F32 R73, -RZ, R72.H0_H0 ;  /* 0x20000048ff497230 */ /* 0x000fe40000004100 */
[-C--:B------:R-:W-:Y:S01]  /*3e70*/  FMUL.FTZ R72, R47, R82.reuse ;  /* 0x000000522f487220 */ /* 0x080fe20000410000 */
[C---:B------:R-:W-:Y:S01]  /*3e80*/  FMUL.FTZ R82, R45.reuse, R82 ;  /* 0x000000522d527220 */ /* 0x040fe20000410000 */
[C---:B------:R-:W-:Y:S02]  /*3e90*/  FMUL.FTZ R75, R80.reuse, R75 ;  /* 0x0000004b504b7220 */ /* 0x040fe40000410000 */
[-C--:B------:R-:W-:Y:S01]  /*3ea0*/  FFMA.FTZ R45, R45, R76.reuse, -R72 ;  /* 0x0000004c2d2d7223 */ /* 0x080fe20000010848 */
[----:B------:R-:W-:Y:S01]  /*3eb0*/  FFMA.FTZ R72, R47, R76, R82 ;  /* 0x0000004c2f487223 */ /* 0x000fe20000010052 */
[-C--:B------:R-:W-:Y:S01]  /*3ec0*/  FFMA.FTZ R47, R80, R73.reuse, -R77 ;  /* 0x00000049502f7223 */ /* 0x080fe2000001084d */
[----:B------:R-:W-:Y:S01]  /*3ed0*/  FFMA.FTZ R74, R74, R73, R75 ;  /* 0x000000494a4a7223 */ /* 0x000fe2000001004b */
[----:B------:R-:W-:-:S02]  /*3ee0*/  HADD2.F32 R75, -RZ, R132.H0_H0 ;  /* 0x20000084ff4b7230 */ /* 0x000fc40000004100 */
[--C-:B------:R-:W-:Y:S01]  /*3ef0*/  HADD2.F32 R80, -RZ, R44.reuse.H1_H1 ;  /* 0x3000002cff507230 */ /* 0x100fe20000004100 */
[----:B------:R-:W-:Y:S01]  /*3f00*/  F2FP.F16.F32.PACK_AB R45, R72, R45 ;  /* 0x0000002d482d723e */ /* 0x000fe200000000ff */
[----:B------:R-:W-:Y:S01]  /*3f10*/  HADD2.F32 R76, -RZ, R44.H0_H0 ;  /* 0x2000002cff4c7230 */ /* 0x000fe20000004100 */
[----:B------:R-:W-:Y:S01]  /*3f20*/  F2FP.F16.F32.PACK_AB R47, R74, R47 ;  /* 0x0000002f4a2f723e */ /* 0x000fe200000000ff */
[----:B------:R-:W-:Y:S02]  /*3f30*/  HADD2.F32 R77, -RZ, R132.H1_H1 ;  /* 0x30000084ff4d7230 */ /* 0x000fe40000004100 */
[-C--:B------:R-:W-:Y:S01]  /*3f40*/  FMUL.FTZ R81, R80, R75.reuse ;  /* 0x0000004b50517220 */ /* 0x080fe20000410000 */
[----:B------:R-:W-:Y:S02]  /*3f50*/  HADD2.F32 R44, -RZ, R46.H1_H1 ;  /* 0x3000002eff2c7230 */ /* 0x000fe40000004100 */
[----:B------:R-:W-:Y:S01]  /*3f60*/  FMUL.FTZ R75, R76, R75 ;  /* 0x0000004b4c4b7220 */ /* 0x000fe20000410000 */
[----:B------:R-:W-:-:S02]  /*3f70*/  HADD2.F32 R73, -RZ, R131.H0_H0 ;  /* 0x20000083ff497230 */ /* 0x000fc40000004100 */
[----:B------:R-:W-:Y:S02]  /*3f80*/  HADD2.F32 R46, -RZ, R46.H0_H0 ;  /* 0x2000002eff2e7230 */ /* 0x000fe40000004100 */
[----:B------:R-:W-:Y:S01]  /*3f90*/  FMUL.FTZ R83, R44, R77 ;  /* 0x0000004d2c537220 */ /* 0x000fe20000410000 */
[----:B------:R-:W-:Y:S02]  /*3fa0*/  HADD2.F32 R131, -RZ, R131.H1_H1 ;  /* 0x30000083ff837230 */ /* 0x000fe40000004100 */
[-C--:B------:R-:W-:Y:S01]  /*3fb0*/  FFMA.FTZ R81, R76, R73.reuse, -R81 ;  /* 0x000000494c517223 */ /* 0x080fe20000010851 */
[----:B------:R-:W-:Y:S01]  /*3fc0*/  FFMA.FTZ R80, R80, R73, R75 ;  /* 0x0000004950507223 */ /* 0x000fe2000001004b */
[C---:B------:R-:W-:Y:S01]  /*3fd0*/  FMUL.FTZ R77, R46.reuse, R77 ;  /* 0x0000004d2e4d7220 */ /* 0x040fe20000410000 */
[----:B------:R-:W-:-:S03]  /*3fe0*/  FFMA.FTZ R83, R46, R131, -R83 ;  /* 0x000000832e537223 */ /* 0x000fc60000010853 */
[----:B------:R-:W-:Y:S01]  /*3ff0*/  FFMA.FTZ R44, R44, R131, R77 ;  /* 0x000000832c2c7223 */ /* 0x000fe2000001004d */
[----:B------:R-:W-:-:S04]  /*4000*/  F2FP.F16.F32.PACK_AB R80, R80, R81 ;  /* 0x000000515050723e */ /* 0x000fc800000000ff */
[----:B------:R-:W-:Y:S01]  /*4010*/  F2FP.F16.F32.PACK_AB R46, R44, R83 ;  /* 0x000000532c2e723e */ /* 0x000fe200000000ff */
[----:B------:R-:W-:-:S07]  /*4020*/  IMAD.MOV.U32 R44, RZ, RZ, R80 ;  /* 0x000000ffff2c7224 */ /* 0x000fce00078e0050 */
.L_x_1526:
[----:B------:R-:W-:Y:S05]  /*4030*/  BSYNC B2 ;  /* 0x0000000000027941 */ /* 0x000fea0003800000 */
.L_x_1525:
[----:B------:R-:W-:Y:S02]  /*4040*/  ULDC.64 UR4, c[0x0][0x2e8] ;  /* 0x0000ba0000047ab9 */ /* 0x000fe40000000a00 */
[----:B------:R-:W-:-:S04]  /*4050*/  LEA R72, P3, R135, UR4, 0x1 ;  /* 0x0000000487487c11 */ /* 0x000fc8000f8608ff */
[----:B------:R-:W-:-:S05]  /*4060*/  LEA.HI.X R73, R135, UR5, R136, 0x1, P3 ;  /* 0x0000000587497c11 */ /* 0x000fca00098f0c88 */
[----:B--2---:R2:W-:Y:S04]  /*4070*/  STG.E.128 desc[UR40][R72.64], R44 ;  /* 0x0000002c48007986 */ /* 0x0045e8000c101d28 */
.L_x_1520:
[----:B------:R-:W-:Y:S05]  /*4080*/  BSYNC B1 ;  /* 0x0000000000017941 */ /* 0x000fea0003800000 */
.L_x_1519:
[----:B------:R-:W-:Y:S04]  /*4090*/  BSSY B1, `(.L_x_1527) ;  /* 0x0000071000017945 */ /* 0x000fe80003800000 */
[----:B------:R-:W-:Y:S05]  /*40a0*/  @P4 BRA `(.L_x_1528) ;  /* 0x0000000400bc4947 */ /* 0x000fea0003800000 */
[----:B--2---:R-:W-:Y:S01]  /*40b0*/  IADD3 R73, P3, P4, R126, R118, R16 ;  /* 0x000000767e497210 */ /* 0x004fe20007c7e010 */
[----:B------:R-:W-:Y:S03]  /*40c0*/  BSSY B2, `(.L_x_1529) ;  /* 0x0000038000027945 */ /* 0x000fe60003800000 */
[----:B------:R-:W-:Y:S01]  /*40d0*/  IADD3.X R72, R4, R120, R17, P3, P4 ;  /* 0x0000007804487210 */ /* 0x000fe20001fe8411 */
[----:B------:R-:W-:Y:S08]  /*40e0*/  @P2 BRA `(.L_x_1530) ;  /* 0x0000000000d42947 */ /* 0x000ff00003800000 */
[----:B-1----:R1:W2:Y:S01]  /*40f0*/  LDS.128 R44, [R110+0x19400] ;  /* 0x019400006e2c7984 */ /* 0x0022a20000000c00 */
[----:B------:R-:W-:Y:S01]  /*4100*/  IADD3 R74, P3, R73, R96, RZ ;  /* 0x00000060494a7210 */ /* 0x000fe20007f7e0ff */
[----:B------:R-:W-:Y:S04]  /*4110*/  BSSY B3, `(.L_x_1531) ;  /* 0x000002e000037945 */ /* 0x000fe80003800000 */
[----:B------:R-:W-:Y:S01]  /*4120*/  IMAD.X R75, R72, 0x1, R35, P3 ;  /* 0x00000001484b7824 */ /* 0x000fe200018e0623 */
[----:B------:R-:W-:-:S13]  /*4130*/  ISETP.GE.AND P3, PT, R18, R121, PT ;  /* 0x000000791200720c */ /* 0x000fda0003f66270 */
[----:B-1----:R-:W-:Y:S05]  /*4140*/  @P3 BRA `(.L_x_1532) ;  /* 0x0000000000a83947 */ /* 0x002fea0003800000 */
[----:B------:R-:W-:Y:S02]  /*4150*/  SHF.R.U64 R77, R70, 0x10, R71 ;  /* 0x00000010464d7819 */ /* 0x000fe40000001247 */
[--C-:B------:R-:W-:Y:S01]  /*4160*/  SHF.R.U64 R81, R68, 0x10, R69.reuse ;  /* 0x0000001044517819 */ /* 0x100fe20000001245 */
[----:B--2---:R-:W-:Y:S01]  /*4170*/  IMAD.MOV.U32 R68, RZ, RZ, R44 ;  /* 0x000000ffff447224 */ /* 0x004fe200078e002c */
[----:B------:R-:W-:Y:S01]  /*4180*/  SHF.R.U32.HI R76, RZ, 0x10, R69 ;  /* 0x00000010ff4c7819 */ /* 0x000fe20000011645 */
[----:B------:R-:W-:Y:S01]  /*4190*/  IMAD.MOV.U32 R69, RZ, RZ, R47 ;  /* 0x000000ffff457224 */ /* 0x000fe200078e002f */
[----:B------:R-:W-:Y:S01]  /*41a0*/  SHF.R.U32.HI R80, RZ, 0x10, R71 ;  /* 0x00000010ff507819 */ /* 0x000fe20000011647 */
[----:B------:R-:W-:Y:S02]  /*41b0*/  HADD2.F32 R77, -RZ, R77.H0_H0 ;  /* 0x2000004dff4d7230 */ /* 0x000fe40000004100 */
[--C-:B------:R-:W-:Y:S02]  /*41c0*/  HADD2.F32 R47, -RZ, R45.reuse.H1_H1 ;  /* 0x3000002dff2f7230 */ /* 0x100fe40000004100 */
[----:B------:R-:W-:-:S02]  /*41d0*/  HADD2.F32 R44, -RZ, R45.H0_H0 ;  /* 0x2000002dff2c7230 */ /* 0x000fc40000004100 */
[----:B------:R-:W-:Y:S02]  /*41e0*/  HADD2.F32 R80, -RZ, R80.H0_H0 ;  /* 0x20000050ff507230 */ /* 0x000fe40000004100 */
[-C--:B------:R-:W-:Y:S01]  /*41f0*/  FMUL.FTZ R45, R47, R77.reuse ;  /* 0x0000004d2f2d7220 */ /* 0x080fe20000410000 */
[--C-:B------:R-:W-:Y:S02]  /*4200*/  HADD2.F32 R70, -RZ, R69.reuse.H1_H1 ;  /* 0x30000045ff467230 */ /* 0x100fe40000004100 */
[----:B------:R-:W-:Y:S01]  /*4210*/  FMUL.FTZ R82, R44, R77 ;  /* 0x0000004d2c527220 */ /* 0x000fe20000410000 */
[----:B------:R-:W-:Y:S02]  /*4220*/  HADD2.F32 R69, -RZ, R69.H0_H0 ;  /* 0x20000045ff457230 */ /* 0x000fe40000004100 */
[----:B------:R-:W-:Y:S02]  /*4230*/  HADD2.F32 R71, -RZ, R81.H0_H0 ;  /* 0x20000051ff477230 */ /* 0x000fe40000004100 */
[----:B------:R-:W-:Y:S01]  /*4240*/  FMUL.FTZ R132, R70, R80 ;  /* 0x0000005046847220 */ /* 0x000fe20000410000 */
[----:B------:R-:W-:-:S02]  /*4250*/  HADD2.F32 R76, -RZ, R76.H0_H0 ;  /* 0x2000004cff4c7230 */ /* 0x000fc40000004100 */
[----:B------:R-:W-:Y:S01]  /*4260*/  FMUL.FTZ R77, R69, R80 ;  /* 0x00000050454d7220 */ /* 0x000fe20000410000 */
[-C--:B------:R-:W-:Y:S01]  /*4270*/  FFMA.FTZ R44, R44, R71.reuse, -R45 ;  /* 0x000000472c2c7223 */ /* 0x080fe2000001082d */
[----:B------:R-:W-:Y:S01]  /*4280*/  FFMA.FTZ R45, R47, R71, R82 ;  /* 0x000000472f2d7223 */ /* 0x000fe20000010052 */
[-C--:B------:R-:W-:Y:S01]  /*4290*/  FFMA.FTZ R47, R69, R76.reuse, -R132 ;  /* 0x0000004c452f7223 */ /* 0x080fe20000010884 */
[----:B------:R-:W-:Y:S01]  /*42a0*/  FFMA.FTZ R70, R70, R76, R77 ;  /* 0x0000004c46467223 */ /* 0x000fe2000001004d */
[--C-:B------:R-:W-:Y:S02]  /*42b0*/  HADD2.F32 R69, -RZ, R68.reuse.H1_H1 ;  /* 0x30000044ff457230 */ /* 0x100fe40000004100 */
[----:B------:R-:W-:Y:S01]  /*42c0*/  HADD2.F32 R77, -RZ, R147.H0_H0 ;  /* 0x20000093ff4d7230 */ /* 0x000fe20000004100 */
[----:B------:R-:W-:Y:S01]  /*42d0*/  F2FP.F16.F32.PACK_AB R45, R45, R44 ;  /* 0x0000002c2d2d723e */ /* 0x000fe200000000ff */
[----:B------:R-:W-:Y:S01]  /*42e0*/  HADD2.F32 R68, -RZ, R68.H0_H0 ;  /* 0x20000044ff447230 */ /* 0x000fe20000004100 */
[----:B------:R-:W-:Y:S01]  /*42f0*/  F2FP.F16.F32.PACK_AB R47, R70, R47 ;  /* 0x0000002f462f723e */ /* 0x000fe200000000ff */
[----:B------:R-:W-:-:S02]  /*4300*/  HADD2.F32 R71, -RZ, R46.H1_H1 ;  /* 0x3000002eff477230 */ /* 0x000fc40000004100 */
[-C--:B------:R-:W-:Y:S01]  /*4310*/  FMUL.FTZ R81, R69, R77.reuse ;  /* 0x0000004d45517220 */ /* 0x080fe20000410000 */
[----:B------:R-:W-:Y:S02]  /*4320*/  HADD2.F32 R147, -RZ, R147.H1_H1 ;  /* 0x30000093ff937230 */ /* 0x000fe40000004100 */
        /* <DEDUP_REMOVED lines=12> */
.L_x_1532:
[----:B------:R-:W-:Y:S05]  /*43f0*/  BSYNC B3 ;  /* 0x0000000000037941 */ /* 0x000fea0003800000 */
.L_x_1531:
[----:B------:R-:W-:Y:S02]  /*4400*/  ULDC.64 UR4, c[0x0][0x2e8] ;  /* 0x0000ba0000047ab9 */ /* 0x000fe40000000a00 */
[----:B------:R-:W-:-:S04]  /*4410*/  LEA R68, P3, R74, UR4, 0x1 ;  /* 0x000000044a447c11 */ /* 0x000fc8000f8608ff */
[----:B------:R-:W-:-:S05]  /*4420*/  LEA.HI.X R69, R74, UR5, R75, 0x1, P3 ;  /* 0x000000054a457c11 */ /* 0x000fca00098f0c4b */
[----:B--2---:R2:W-:Y:S04]  /*4430*/  STG.E.128 desc[UR40][R68.64], R44 ;  /* 0x0000002c44007986 */ /* 0x0045e8000c101d28 */
.L_x_1530:
[----:B------:R-:W-:Y:S05]  /*4440*/  BSYNC B2 ;  /* 0x0000000000027941 */ /* 0x000fea0003800000 */
.L_x_1529:
[----:B------:R-:W-:Y:S05]  /*4450*/  @P1 BRA `(.L_x_1528) ;  /* 0x0000000000d01947 */ /* 0x000fea0003800000 */
[----:B-12---:R1:W2:Y:S01]  /*4460*/  LDS.128 R44, [R110+0x1d400] ;  /* 0x01d400006e2c7984 */ /* 0x0062a20000000c00 */
[----:B------:R-:W-:Y:S01]  /*4470*/  IADD3 R73, P3, R73, R38, RZ ;  /* 0x0000002649497210 */ /* 0x000fe20007f7e0ff */
[----:B------:R-:W-:Y:S04]  /*4480*/  BSSY B2, `(.L_x_1533) ;  /* 0x000002d000027945 */ /* 0x000fe80003800000 */
[----:B------:R-:W-:Y:S01]  /*4490*/  IMAD.X R72, R72, 0x1, R103, P3 ;  /* 0x0000000148487824 */ /* 0x000fe200018e0667 */
[----:B------:R-:W-:-:S13]  /*44a0*/  ISETP.GE.AND P3, PT, R185, R121, PT ;  /* 0x00000079b900720c */ /* 0x000fda0003f66270 */
[----:B-1----:R-:W-:Y:S05]  /*44b0*/  @P3 BRA `(.L_x_1534) ;  /* 0x0000000000a43947 */ /* 0x002fea0003800000 */
        /* <DEDUP_REMOVED lines=41> */
.L_x_1534:
[----:B------:R-:W-:Y:S05]  /*4750*/  BSYNC B2 ;  /* 0x0000000000027941 */ /* 0x000fea0003800000 */
.L_x_1533:
[----:B------:R-:W-:Y:S02]  /*4760*/  ULDC.64 UR4, c[0x0][0x2e8] ;  /* 0x0000ba0000047ab9 */ /* 0x000fe40000000a00 */
[----:B------:R-:W-:-:S04]  /*4770*/  LEA R64, P3, R73, UR4, 0x1 ;  /* 0x0000000449407c11 */ /* 0x000fc8000f8608ff */
[----:B------:R-:W-:-:S05]  /*4780*/  LEA.HI.X R65, R73, UR5, R72, 0x1, P3 ;  /* 0x0000000549417c11 */ /* 0x000fca00098f0c48 */
[----:B--2---:R3:W-:Y:S04]  /*4790*/  STG.E.128 desc[UR40][R64.64], R44 ;  /* 0x0000002c40007986 */ /* 0x0047e8000c101d28 */
.L_x_1528:
[----:B------:R-:W-:Y:S05]  /*47a0*/  BSYNC B1 ;  /* 0x0000000000017941 */ /* 0x000fea0003800000 */
.L_x_1527:
[----:B------:R-:W-:Y:S01]  /*47b0*/  ISETP.NE.AND P3, PT, R128, RZ, PT ;  /* 0x000000ff8000720c */ /* 0x000fe20003f65270 */
[----:B------:R-:W-:-:S12]  /*47c0*/  BSSY B1, `(.L_x_1535) ;  /* 0x0000070000017945 */ /* 0x000fd80003800000 */
[----:B------:R-:W-:Y:S05]  /*47d0*/  @P3 BRA `(.L_x_1536) ;  /* 0x0000000400b83947 */ /* 0x000fea0003800000 */
[----:B---3--:R-:W-:Y:S01]  /*47e0*/  IADD3 R65, P3, P4, R3, R118, R16 ;  /* 0x0000007603417210 */ /* 0x008fe20007c7e010 */
[----:B------:R-:W-:Y:S03]  /*47f0*/  BSSY B2, `(.L_x_1537) ;  /* 0x0000037000027945 */ /* 0x000fe60003800000 */
[----:B------:R-:W-:Y:S01]  /*4800*/  IADD3.X R64, R28, R120, R17, P3, P4 ;  /* 0x000000781c407210 */ /* 0x000fe20001fe8411 */
[----:B------:R-:W-:Y:S08]  /*4810*/  @P2 BRA `(.L_x_1538) ;  /* 0x0000000000d02947 */ /* 0x000ff00003800000 */
[----:B-12---:R1:W2:Y:S01]  /*4820*/  LDS.128 R44, [R110+0x1a400] ;  /* 0x01a400006e2c7984 */ /* 0x0062a20000000c00 */
[----:B------:R-:W-:Y:S01]  /*4830*/  IADD3 R66, P3, R65, R96, RZ ;  /* 0x0000006041427210 */ /* 0x000fe20007f7e0ff */
[----:B------:R-:W-:Y:S03]  /*4840*/  BSSY B3, `(.L_x_1539) ;  /* 0x000002d000037945 */ /* 0x000fe60003800000 */
[----:B------:R-:W-:Y:S02]  /*4850*/  IADD3.X R67, R64, R35, RZ, P3, !PT ;  /* 0x0000002340437210 */ /* 0x000fe40001ffe4ff */
        /* <DEDUP_REMOVED lines=43> */
.L_x_1540:
[----:B------:R-:W-:Y:S05]  /*4b10*/  BSYNC B3 ;  /* 0x0000000000037941 */ /* 0x000fea0003800000 */
.L_x_1539:
[----:B------:R-:W-:Y:S02]  /*4b20*/  ULDC.64 UR4, c[0x0][0x2e8] ;  /* 0x0000ba0000047ab9 */ /* 0x000fe40000000a00 */
[----:B------:R-:W-:-:S04]  /*4b30*/  LEA R60, P3, R66, UR4, 0x1 ;  /* 0x00000004423c7c11 */ /* 0x000fc8000f8608ff */
[----:B------:R-:W-:-:S05]  /*4b40*/  LEA.HI.X R61, R66, UR5, R67, 0x1, P3 ;  /* 0x00000005423d7c11 */ /* 0x000fca00098f0c43 */
[----:B--2---:R3:W-:Y:S04]  /*4b50*/  STG.E.128 desc[UR40][R60.64], R44 ;  /* 0x0000002c3c007986 */ /* 0x0047e8000c101d28 */
.L_x_1538:
[----:B------:R-:W-:Y:S05]  /*4b60*/  BSYNC B2 ;  /* 0x0000000000027941 */ /* 0x000fea0003800000 */
.L_x_1537:
[----:B------:R-:W-:Y:S05]  /*4b70*/  @P1 BRA `(.L_x_1536) ;  /* 0x0000000000d01947 */ /* 0x000fea0003800000 */
[----:B-123--:R1:W2:Y:S01]  /*4b80*/  LDS.128 R44, [R110+0x1e400] ;  /* 0x01e400006e2c7984 */ /* 0x00e2a20000000c00 */
        /* <DEDUP_REMOVED lines=16> */
[-C--:B------:R-:W-:Y:S01]  /*4c90*/  FMUL.FTZ R66, R46, R59.reuse ;  /* 0x0000003b2e427220 */ /* 0x080fe20000410000 */
[----:B------:R-:W-:Y:S02]  /*4ca0*/  HADD2.F32 R47, -RZ, R47.H0_H0 ;  /* 0x2000002fff2f7230 */ /* 0x000fe40000004100 */
[----:B------:R-:W-:Y:S01]  /*4cb0*/  FMUL.FTZ R59, R45, R59 ;  /* 0x0000003b2d3b7220 */ /* 0x000fe20000410000 */
[----:B------:R-:W-:Y:S02]  /*4cc0*/  HADD2.F32 R60, -RZ, R60.H0_H0 ;  /* 0x2000003cff3c7230 */ /* 0x000fe40000004100 */
[----:B------:R-:W-:Y:S01]  /*4cd0*/  FMUL.FTZ R68, R57, R62 ;  /* 0x0000003e39447220 */ /* 0x000fe20000410000 */
[----:B------:R-:W-:Y:S01]  /*4ce0*/  FFMA.FTZ R66, R45, R58, -R66 ;  /* 0x0000003a2d427223 */ /* 0x000fe20000010842 */
[----:B------:R-:W-:Y:S01]  /*4cf0*/  FMUL.FTZ R62, R47, R62 ;  /* 0x0000003e2f3e7220 */ /* 0x000fe20000410000 */
[----:B------:R-:W-:-:S02]  /*4d00*/  HADD2.F32 R45, -RZ, R44.H1_H1 ;  /* 0x3000002cff2d7230 */ /* 0x000fc40000004100 */
[----:B------:R-:W-:Y:S01]  /*4d10*/  FFMA.FTZ R63, R46, R58, R59 ;  /* 0x0000003a2e3f7223 */ /* 0x000fe2000001003b */
[----:B------:R-:W-:Y:S02]  /*4d20*/  HADD2.F32 R44, -RZ, R44.H0_H0 ;  /* 0x2000002cff2c7230 */ /* 0x000fe40000004100 */
[-C--:B------:R-:W-:Y:S01]  /*4d30*/  FFMA.FTZ R67, R57, R60.reuse, R62 ;  /* 0x0000003c39437223 */ /* 0x080fe2000001003e */
[--C-:B------:R-:W-:Y:S02]  /*4d40*/  HADD2.F32 R57, -RZ, R140.reuse.H0_H0 ;  /* 0x2000008cff397230 */ /* 0x100fe40000004100 */
[----:B------:R-:W-:Y:S01]  /*4d50*/  FFMA.FTZ R68, R47, R60, -R68 ;  /* 0x0000003c2f447223 */ /* 0x000fe20000010844 */
[----:B------:R-:W-:Y:S02]  /*4d60*/  HADD2.F32 R59, -RZ, R140.H1_H1 ;  /* 0x3000008cff3b7230 */ /* 0x000fe40000004100 */
[--C-:B------:R-:W-:Y:S02]  /*4d70*/  HADD2.F32 R46, -RZ, R56.reuse.H1_H1 ;  /* 0x30000038ff2e7230 */ /* 0x100fe40000004100 */
[----:B------:R-:W-:Y:S01]  /*4d80*/  FMUL.FTZ R61, R45, R57 ;  /* 0x000000392d3d7220 */ /* 0x000fe20000410000 */
[----:B------:R-:W-:-:S02]  /*4d90*/  HADD2.F32 R56, -RZ, R56.H0_H0 ;  /* 0x20000038ff387230 */ /* 0x000fc40000004100 */
[----:B------:R-:W-:Y:S01]  /*4da0*/  FMUL.FTZ R58, R44, R57 ;  /* 0x000000392c3a7220 */ /* 0x000fe20000410000 */
[--C-:B------:R-:W-:Y:S02]  /*4db0*/  HADD2.F32 R47, -RZ, R137.reuse.H1_H1 ;  /* 0x30000089ff2f7230 */ /* 0x100fe40000004100 */
[-C--:B------:R-:W-:Y:S01]  /*4dc0*/  FMUL.FTZ R57, R46, R59.reuse ;  /* 0x0000003b2e397220 */ /* 0x080fe20000410000 */
        /* <DEDUP_REMOVED lines=10> */
.L_x_1542:
[----:B------:R-:W-:Y:S05]  /*4e70*/  BSYNC B2 ;  /* 0x0000000000027941 */ /* 0x000fea0003800000 */
.L_x_1541:
[----:B------:R-:W-:Y:S02]  /*4e80*/  ULDC.64 UR4, c[0x0][0x2e8] ;  /* 0x0000ba0000047ab9 */ /* 0x000fe40000000a00 */
[----:B------:R-:W-:-:S04]  /*4e90*/  LEA R56, P3, R65, UR4, 0x1 ;  /* 0x0000000441387c11 */ /* 0x000fc8000f8608ff */
[----:B------:R-:W-:-:S05]  /*4ea0*/  LEA.HI.X R57, R65, UR5, R64, 0x1, P3 ;  /* 0x0000000541397c11 */ /* 0x000fca00098f0c40 */
[----:B--2---:R4:W-:Y:S04]  /*4eb0*/  STG.E.128 desc[UR40][R56.64], R44 ;  /* 0x0000002c38007986 */ /* 0x0049e8000c101d28 */
.L_x_1536:
[----:B------:R-:W-:Y:S05]  /*4ec0*/  BSYNC B1 ;  /* 0x0000000000017941 */ /* 0x000fea0003800000 */
.L_x_1535:
[----:B------:R-:W-:Y:S05]  /*4ed0*/  @P5 BRA `(.L_x_1543) ;  /* 0x0000003400c85947 */ /* 0x000fea0003800000 */
[----:B------:R-:W-:Y:S01]  /*4ee0*/  IADD3 R119, P3, P4, R29, R118, R16 ;  /* 0x000000761d777210 */ /* 0x000fe20007c7e010 */
[----:B------:R-:W-:Y:S03]  /*4ef0*/  BSSY B1, `(.L_x_1544) ;  /* 0x0000037000017945 */ /* 0x000fe60003800000 */
[----:B------:R-:W-:Y:S01]  /*4f00*/  IADD3.X R120, R31, R120, R17, P3, P4 ;  /* 0x000000781f787210 */ /* 0x000fe20001fe8411 */
[----:B------:R-:W-:Y:S08]  /*4f10*/  @P2 BRA `(.L_x_1545) ;  /* 0x0000000000d02947 */ /* 0x000ff00003800000 */
[----:B-1234-:R1:W2:Y:S01]  /*4f20*/  LDS.128 R44, [R110+0x1b400] ;  /* 0x01b400006e2c7984 */ /* 0x01e2a20000000c00 */
[----:B------:R-:W-:Y:S01]  /*4f30*/  ISETP.GE.AND P4, PT, R18, R121, PT ;  /* 0x000000791200720c */ /* 0x000fe20003f86270 */
[----:B------:R-:W-:Y:S01]  /*4f40*/  BSSY B2, `(.L_x_1546) ;  /* 0x000002c000027945 */ /* 0x000fe20003800000 */
[----:B------:R-:W-:-:S11]  /*4f50*/  IADD3 R63, P3, R119, R96, RZ ;  /* 0x00000060773f7210 */ /* 0x000fd60007f7e0ff */
        /* <DEDUP_REMOVED lines=42> */
.L_x_1547:
[----:B------:R-:W-:Y:S05]  /*5200*/  BSYNC B2 ;  /* 0x0000000000027941 */ /* 0x000fea0003800000 */
.L_x_1546:
[----:B------:R-:W-:Y:S01]  /*5210*/  ULDC.64 UR4, c[0x0][0x2e8] ;  /* 0x0000ba0000047ab9 */ /* 0x000fe20000000a00 */
[----:B------:R-:W-:Y:S01]  /*5220*/  IMAD.X R54, R120, 0x1, R35, P3 ;  /* 0x0000000178367824 */ /* 0x000fe200018e0623 */
[----:B------:R-:W-:-:S04]  /*5230*/  LEA R52, P3, R63, UR4, 0x1 ;  /* 0x000000043f347c11 */ /* 0x000fc8000f8608ff */
[----:B------:R-:W-:-:S05]  /*5240*/  LEA.HI.X R53, R63, UR5, R54, 0x1, P3 ;  /* 0x000000053f357c11 */ /* 0x000fca00098f0c36 */
[----:B--2---:R1:W-:Y:S04]  /*5250*/  STG.E.128 desc[UR40][R52.64], R44 ;  /* 0x0000002c34007986 */ /* 0x0043e8000c101d28 */
.L_x_1545:
[----:B------:R-:W-:Y:S05]  /*5260*/  BSYNC B1 ;  /* 0x0000000000017941 */ /* 0x000fea0003800000 */
.L_x_1544:
[----:B------:R-:W-:Y:S05]  /*5270*/  @P1 BRA `(.L_x_1543) ;  /* 0x0000003000e01947 */ /* 0x000fea0003800000 */
        /* <DEDUP_REMOVED lines=46> */
.L_x_1549:
[----:B------:R-:W-:Y:S05]  /*5560*/  BSYNC B1 ;  /* 0x0000000000017941 */ /* 0x000fea0003800000 */
.L_x_1548:
[----:B------:R-:W-:Y:S01]  /*5570*/  ULDC.64 UR4, c[0x0][0x2e8] ;  /* 0x0000ba0000047ab9 */ /* 0x000fe20000000a00 */
[----:B------:R-:W-:Y:S01]  /*5580*/  IMAD.X R120, R120, 0x1, R103, P3 ;  /* 0x0000000178787824 */ /* 0x000fe200018e0667 */
[----:B------:R-:W-:-:S04]  /*5590*/  LEA R48, P3, R119, UR4, 0x1 ;  /* 0x0000000477307c11 */ /* 0x000fc8000f8608ff */
[----:B------:R-:W-:-:S05]  /*55a0*/  LEA.HI.X R49, R119, UR5, R120, 0x1, P3 ;  /* 0x0000000577317c11 */ /* 0x000fca00098f0c78 */
[----:B--2---:R1:W-:Y:S01]  /*55b0*/  STG.E.128 desc[UR40][R48.64], R44 ;  /* 0x0000002c30007986 */ /* 0x0043e2000c101d28 */
[----:B------:R-:W-:Y:S05]  /*55c0*/  BRA `(.L_x_1543) ;  /* 0x00000030000c7947 */ /* 0x000fea0003800000 */
.L_x_1507:
[----:B------:R-:W-:Y:S02]  /*55d0*/  ISETP.GE.AND P3, PT, R213, R113, PT ;  /* 0x00000071d500720c */ /* 0x000fe40003f66270 */
[----:B------:R-:W-:Y:S02]  /*55e0*/  CS2R R50, SRZ ;  /* 0x0000000000327805 */ /* 0x000fe4000001ff00 */
[----:B------:R-:W-:-:S13]  /*55f0*/  ISETP.GE.OR P3, PT, R16, R121, P3 ;  /* 0x000000791000720c */ /* 0x000fda0001f66670 */
[----:B------:R-:W-:Y:S01]  /*5600*/  @!P3 IADD3 R46, P0, P4, R90, R78, R13 ;  /* 0x0000004e5a2eb210 */ /* 0x000fe20007c1e00d */
[----:B------:R-:W0:Y:S03]  /*5610*/  @!P3 LDC.64 R60, c[0x0][0x3e8] ;  /* 0x0000fa00ff3cbb82 */ /* 0x000e260000000a00 */
[----:B------:R-:W-:Y:S02]  /*5620*/  @!P3 IADD3.X R47, R33, R117, R20, P0, P4 ;  /* 0x00000075212fb210 */ /* 0x000fe400007e8414 */
[----:B------:R-:W-:-:S03]  /*5630*/  @!P3 IADD3 R44, P0, P4, R84, R76, R7 ;  /* 0x0000004c542cb210 */ /* 0x000fc60007c1e007 */
[----:B------:R-:W1:Y:S01]  /*5640*/  @!P3 LDC.64 R62, c[0x0][0x400] ;  /* 0x00010000ff3ebb82 */ /* 0x000e620000000a00 */
[----:B------:R-:W-:Y:S02]  /*5650*/  @!P3 IADD3.X R45, R100, R106, R10, P0, P4 ;  /* 0x0000006a642db210 */ /* 0x000fe400007e840a */
[----:B------:R-:W-:-:S04]  /*5660*/  ISETP.GE.AND P0, PT, R212, R113, PT ;  /* 0x00000071d400720c */ /* 0x000fc80003f06270 */
[----:B------:R-:W-:-:S13]  /*5670*/  ISETP.GE.OR P0, PT, R16, R121, P0 ;  /* 0x000000791000720c */ /* 0x000fda0000706670 */
[----:B------:R-:W-:Y:S01]  /*5680*/  @!P0 IADD3 R66, P4, P5, R90, R12, R78 ;  /* 0x0000000c5a428210 */ /* 0x000fe20007d9e04e */
[----:B------:R-:W2:Y:S03]  /*5690*/  @!P0 LDC.64 R68, c[0x0][0x3e8] ;  /* 0x0000fa00ff448b82 */ /* 0x000ea60000000a00 */
[----:B------:R-:W-:Y:S02]  /*56a0*/  @!P0 IADD3.X R67, R33, R15, R117, P4, P5 ;  /* 0x0000000f21438210 */ /* 0x000fe400027ea475 */
[----:B------:R-:W-:-:S03]  /*56b0*/  @!P0 IADD3 R64, P4, P5, R84, R6, R76 ;  /* 0x0000000654408210 */ /* 0x000fc60007d9e04c */
[----:B------:R-:W3:Y:S01]  /*56c0*/  @!P0 LDC.64 R70, c[0x0][0x400] ;  /* 0x00010000ff468b82 */ /* 0x000ee20000000a00 */
[----:B------:R-:W-:Y:S02]  /*56d0*/  @!P0 IADD3.X R65, R100, R9, R106, P4, P5 ;  /* 0x0000000964418210 */ /* 0x000fe400027ea46a */
[----:B------:R-:W-:-:S04]  /*56e0*/  ISETP.GE.AND P4, PT, R23, R113, PT ;  /* 0x000000711700720c */ /* 0x000fc80003f86270 */
[----:B------:R-:W-:-:S13]  /*56f0*/  ISETP.GE.OR P4, PT, R16, R121, P4 ;  /* 0x000000791000720c */ /* 0x000fda0002786670 */
[----:B------:R-:W4:Y:S01]  /*5700*/  @!P4 LDC.64 R52, c[0x0][0x3e8] ;  /* 0x0000fa00ff34cb82 */ /* 0x000f220000000a00 */
[----:B------:R-:W-:-:S05]  /*5710*/  @!P4 IADD3 R48, P5, R90, R78, RZ ;  /* 0x0000004e5a30c210 */ /* 0x000fca0007fbe0ff */
[----:B------:R-:W-:Y:S02]  /*5720*/  @!P4 IMAD.X R49, R117, 0x1, R33, P5 ;  /* 0x000000017531c824 */ /* 0x000fe400028e0621 */
[----:B------:R-:W0:Y:S01]  /*5730*/  @!P4 LDC.64 R54, c[0x0][0x400] ;  /* 0x00010000ff36cb82 */ /* 0x000e220000000a00 */
[----:B----4-:R-:W-:-:S04]  /*5740*/  @!P4 LEA R52, P5, R48, R52, 0x1 ;  /* 0x000000343034c211 */ /* 0x010fc800078a08ff */
[----:B------:R-:W-:Y:S02]  /*5750*/  @!P4 LEA.HI.X R53, R48, R53, R49, 0x1, P5 ;  /* 0x000000353035c211 */ /* 0x000fe400028f0c31 */
[----:B------:R-:W-:-:S05]  /*5760*/  @!P4 IADD3 R48, P5, R84, R76, RZ ;  /* 0x0000004c5430c210 */ /* 0x000fca0007fbe0ff */
[----:B------:R-:W-:Y:S01]  /*5770*/  @!P4 IMAD.X R49, R106, 0x1, R100, P5 ;  /* 0x000000016a31c824 */ /* 0x000fe200028e0664 */
[----:B0-----:R-:W-:-:S04]  /*5780*/  @!P4 LEA R54, P5, R48, R54, 0x1 ;  /* 0x000000363036c211 */ /* 0x001fc800078a08ff */
[----:B------:R-:W-:Y:S02]  /*5790*/  @!P4 LEA.HI.X R55, R48, R55, R49, 0x1, P5 ;  /* 0x000000373037c211 */ /* 0x000fe400028f0c31 */
[----:B------:R-:W-:Y:S02]  /*57a0*/  CS2R R48, SRZ ;  /* 0x0000000000307805 */ /* 0x000fe4000001ff00 */
[----:B------:R-:W-:-:S04]  /*57b0*/  @!P3 LEA R60, P5, R46, R60, 0x1 ;  /* 0x0000003c2e3cb211 */ /* 0x000fc800078a08ff */
[----:B------:R-:W-:Y:S02]  /*57c0*/  @!P3 LEA.HI.X R61, R46, R61, R47, 0x1, P5 ;  /* 0x0000003d2e3db211 */ /* 0x000fe400028f0c2f */
[----:B------:R-:W-:Y:S02]  /*57d0*/  CS2R R46, SRZ ;  /* 0x00000000002e7805 */ /* 0x000fe4000001ff00 */
[C---:B-1----:R-:W-:Y:S01]  /*57e0*/  @!P3 LEA R62, P5, R44.reuse, R62, 0x1 ;  /* 0x0000003e2c3eb211 */ /* 0x042fe200078a08ff */
[----:B------:R0:W5:Y:S03]  /*57f0*/  @!P4 LDG.E.128 R48, desc[UR40][R54.64] ;  /* 0x000000283630c981 */ /* 0x000166000c1e1d00 */
[----:B------:R-:W-:Y:S02]  /*5800*/  @!P3 LEA.HI.X R63, R44, R63, R45, 0x1, P5 ;  /* 0x0000003f2c3fb211 */ /* 0x000fe400028f0c2d */
[----:B------:R-:W-:-:S02]  /*5810*/  CS2R R44, SRZ ;  /* 0x00000000002c7805 */ /* 0x000fc4000001ff00 */
[----:B------:R-:W-:Y:S02]  /*5820*/  CS2R R58, SRZ ;  /* 0x00000000003a7805 */ /* 0x000fe4000001ff00 */
[----:B------:R-:W-:Y:S02]  /*5830*/  CS2R R56, SRZ ;  /* 0x0000000000387805 */ /* 0x000fe4000001ff00 */
[----:B------:R1:W5:Y:S01]  /*5840*/  @!P4 LDG.E.128 R44, desc[UR40][R52.64] ;  /* 0x00000028342cc981 */ /* 0x000362000c1e1d00 */
[----:B0-----:R-:W-:-:S03]  /*5850*/  CS2R R54, SRZ ;  /* 0x0000000000367805 */ /* 0x001fc6000001ff00 */
[----:B------:R0:W5:Y:S01]  /*5860*/  @!P3 LDG.E.128 R56, desc[UR40][R62.64] ;  /* 0x000000283e38b981 */ /* 0x000162000c1e1d00 */
[----:B-1----:R-:W-:-:S06]  /*5870*/  CS2R R52, SRZ ;  /* 0x0000000000347805 */ /* 0x002fcc000001ff00 */
[----:B------:R1:W5:Y:S01]  /*5880*/  @!P3 LDG.E.128 R52, desc[UR40][R60.64] ;  /* 0x000000283c34b981 */ /* 0x000362000c1e1d00 */
[----:B--2---:R-:W-:-:S04]  /*5890*/  @!P0 LEA R68, P3, R66, R68, 0x1 ;  /* 0x0000004442448211 */ /* 0x004fc800078608ff */
[----:B------:R-:W-:Y:S02]  /*58a0*/  @!P0 LEA.HI.X R69, R66, R69, R67, 0x1, P3 ;  /* 0x0000004542458211 */ /* 0x000fe400018f0c43 */
[C---:B---3--:R-:W-:Y:S02]  /*58b0*/  @!P0 LEA R70, P3, R64.reuse, R70, 0x1 ;  /* 0x0000004640468211 */ /* 0x048fe400078608ff */
[----:B0-----:R-:W-:Y:S02]  /*58c0*/  CS2R R62, SRZ ;  /* 0x00000000003e7805 */ /* 0x001fe4000001ff00 */
[----:B------:R-:W-:Y:S02]  /*58d0*/  CS2R R66, SRZ ;  /* 0x0000000000427805 */ /* 0x000fe4000001ff00 */
[----:B-1----:R-:W-:Y:S02]  /*58e0*/  CS2R R60, SRZ ;  /* 0x00000000003c7805 */ /* 0x002fe4000001ff00 */
[----:B------:R-:W-:-:S02]  /*58f0*/  @!P0 LEA.HI.X R71, R64, R71, R65, 0x1, P3 ;  /* 0x0000004740478211 */ /* 0x000fc400018f0c41 */
[----:B------:R-:W-:Y:S02]  /*5900*/  CS2R R64, SRZ ;  /* 0x0000000000407805 */ /* 0x000fe4000001ff00 */
[----:B------:R0:W5:Y:S04]  /*5910*/  @!P0 LDG.E.128 R60, desc[UR40][R68.64] ;  /* 0x00000028443c8981 */ /* 0x000168000c1e1d00 */
[----:B------:R1:W5:Y:S01]  /*5920*/  @!P0 LDG.E.128 R64, desc[UR40][R70.64] ;  /* 0x0000002846408981 */ /* 0x000362000c1e1d00 */
[----:B------:R-:W-:-:S04]  /*5930*/  ISETP.GE.AND P0, PT, R211, R113, PT ;  /* 0x00000071d300720c */ /* 0x000fc80003f06270 */
[CC--:B------:R-:W-:Y:S01]  /*5940*/  ISETP.GE.OR P0, PT, R16.reuse, R121.reuse, P0 ;  /* 0x000000791000720c */ /* 0x0c0fe20000706670 */
[----:B------:R-:W-:Y:S01]  /*5950*/  BSSY B1, `(.L_x_1550) ;  /* 0x000001c000017945 */ /* 0x000fe20003800000 */
[----:B------:R-:W-:Y:S02]  /*5960*/  ISETP.GE.AND P3, PT, R16, R121, PT ;  /* 0x000000791000720c */ /* 0x000fe40003f66270 */
[----:B0-----:R-:W-:Y:S02]  /*5970*/  CS2R R68, SRZ ;  /* 0x0000000000447805 */ /* 0x001fe4000001ff00 */
[----:B------:R-:W-:Y:S02]  /*5980*/  CS2R R74, SRZ ;  /* 0x00000000004a7805 */ /* 0x000fe4000001ff00 */
[----:B-1----:R-:W-:Y:S02]  /*5990*/  CS2R R70, SRZ ;  /* 0x0000000000467805 */ /* 0x002fe4000001ff00 */
[----:B------:R-:W-:-:S03]  /*59a0*/  CS2R R72, SRZ ;  /* 0x0000000000487805 */ /* 0x000fc6000001ff00 */
[----:B------:R-:W-:Y:S05]  /*59b0*/  @P0 BRA `(.L_x_1551) ;  /* 0x0000000000540947 */ /* 0x000fea0003800000 */
[----:B------:R-:W0:Y:S01]  /*59c0*/  LDC.64 R68, c[0x0][0x3f8] ;  /* 0x0000fe00ff447b82 */ /* 0x000e220000000a00 */
[----:B------:R-:W-:Y:S01]  /*59d0*/  MOV R72, R78 ;  /* 0x0000004e00487202 */ /* 0x000fe20000000f00 */
[----:B------:R-:W-:Y:S01]  /*59e0*/  IMAD.MOV.U32 R73, RZ, RZ, R117 ;  /* 0x000000ffff497224 */ /* 0x000fe200078e0075 */
[----:B------:R-:W-:Y:S01]  /*59f0*/  ULDC.64 UR4, c[0x0][0x3e8] ;  /* 0x0000fa0000047ab9 */ /* 0x000fe20000000a00 */
[----:B------:R-:W-:Y:S01]  /*5a00*/  IMAD.MOV.U32 R77, RZ, RZ, R106 ;  /* 0x000000ffff4d7224 */ /* 0x000fe200078e006a */
[----:B------:R-:W-:-:S03]  /*5a10*/  ULDC.64 UR6, c[0x0][0x400] ;  /* 0x0001000000067ab9 */ /* 0x000fc60000000a00 */
[----:B------:R-:W1:Y:S01]  /*5a20*/  LDC.64 R70, c[0x0][0x408] ;  /* 0x00010200ff467b82 */ /* 0x000e620000000a00 */
[----:B0-----:R-:W-:-:S04]  /*5a30*/  IMAD.WIDE.U32 R72, R68, 0x60, R72 ;  /* 0x0000006044487825 */ /* 0x001fc800078e0048 */
[----:B------:R-:W-:Y:S01]  /*5a40*/  IMAD R68, R69, 0x60, RZ ;  /* 0x0000006045447824 */ /* 0x000fe200078e02ff */
[----:B------:R-:W-:Y:S01]  /*5a50*/  IADD3 R69, P0, R90, R72, RZ ;  /* 0x000000485a457210 */ /* 0x000fe20007f1e0ff */
[----:B-1----:R-:W-:-:S03]  /*5a60*/  IMAD.WIDE.U32 R76, R70, 0x60, R76 ;  /* 0x00000060464c7825 */ /* 0x002fc600078e004c */
[----:B------:R-:W-:Y:S01]  /*5a70*/  IADD3.X R72, R33, R73, R68, P0, !PT ;  /* 0x0000004921487210 */ /* 0x000fe200007fe444 */
[----:B------:R-:W-:Y:S01]  /*5a80*/  IMAD R71, R71, 0x60, RZ ;  /* 0x0000006047477824 */ /* 0x000fe200078e02ff */
[----:B------:R-:W-:-:S04]  /*5a90*/  IADD3 R70, P0, R84, R76, RZ ;  /* 0x0000004c54467210 */ /* 0x000fc80007f1e0ff */
[----:B------:R-:W-:Y:S02]  /*5aa0*/  IADD3.X R77, R100, R77, R71, P0, !PT ;  /* 0x0000004d644d7210 */ /* 0x000fe400007fe447 */
[----:B------:R-:W-:-:S04]  /*5ab0*/  LEA R68, P0, R69, UR4, 0x1 ;  /* 0x0000000445447c11 */ /* 0x000fc8000f8008ff */
[----:B------:R-:W-:Y:S02]  /*5ac0*/  LEA.HI.X R69, R69, UR5, R72, 0x1, P0 ;  /* 0x0000000545457c11 */ /* 0x000fe400080f0c48 */
[----:B------:R-:W-:-:S04]  /*5ad0*/  LEA R72, P0, R70, UR6, 0x1 ;  /* 0x0000000646487c11 */ /* 0x000fc8000f8008ff */
[----:B------:R-:W-:Y:S02]  /*5ae0*/  LEA.HI.X R73, R70, UR7, R77, 0x1, P0 ;  /* 0x0000000746497c11 */ /* 0x000fe400080f0c4d */
[----:B------:R-:W5:Y:S04]  /*5af0*/  LDG.E.128 R68, desc[UR40][R68.64] ;  /* 0x0000002844447981 */ /* 0x000f68000c1e1d00 */
[----:B------:R-:W5:Y:S03]  /*5b00*/  LDG.E.128 R72, desc[UR40][R72.64] ;  /* 0x0000002848487981 */ /* 0x000f66000c1e1d00 */
.L_x_1551:
[----:B------:R-:W-:Y:S05]  /*5b10*/  BSYNC B1 ;  /* 0x0000000000017941 */ /* 0x000fea0003800000 */
.L_x_1550:
[----:B-----5:R-:W-:Y:S01]  /*5b20*/  IMAD.MOV.U32 R76, RZ, RZ, R70 ;  /* 0x000000ffff4c7224 */ /* 0x020fe200078e0046 */
[----:B------:R-:W-:Y:S01]  /*5b30*/  ISETP.NE.AND P0, PT, R191, 0x3, PT ;  /* 0x00000003bf00780c */ /* 0x000fe20003f05270 */
[----:B------:R-:W-:Y:S02]  /*5b40*/  IMAD.MOV.U32 R77, RZ, RZ, R71 ;  /* 0x000000ffff4d7224 */ /* 0x000fe400078e0047 */
        /* <DEDUP_REMOVED lines=49> */
[----:B------:R-:W-:Y:S02]  /*5e60*/  IMAD.MOV.U32 R77, RZ, RZ, R67 ;  /* 0x000000ffff4d7224 */ /* 0x000fe400078e0043 */
[----:B------:R-:W-:Y:S02]  /*5e70*/  IMAD.MOV.U32 R78, RZ, RZ, R64 ;  /* 0x000000ffff4e7224 */ /* 0x000fe400078e0040 */
[----:B------:R-:W-:Y:S01]  /*5e80*/  IMAD.MOV.U32 R79, RZ, RZ, R65 ;  /* 0x000000ffff4f7224 */ /* 0x000fe200078e0041 */
[----:B------:R-:W-:-:S04]  /*5e90*/  PRMT R136, R76, 0x5410, R77 ;  /* 0x000054104c887816 */ /* 0x000fc8000000004d */
[----:B------:R-:W-:Y:S01]  /*5ea0*/  PRMT R137, R78, 0x5410, R79 ;  /* 0x000054104e897816 */ /* 0x000fe2000000004f */
[----:B------:R-:W-:Y:S06]  /*5eb0*/  @!P0 BRA `(.L_x_1552) ;  /* 0x0000000000048947 */ /* 0x000fec0003800000 */
[----:B------:R-:W-:Y:S01]  /*5ec0*/  BPT.TRAP 0x1 ;  /* 0x000000040000795c */ /* 0x000fe20000300000 */
.L_x_1552:
[----:B------:R-:W-:Y:S01]  /*5ed0*/  IMAD R106, R184, 0x8, R2 ;  /* 0x00000008b86a7824 */ /* 0x000fe200078e0202 */
[----:B------:R-:W-:Y:S01]  /*5ee0*/  SHF.L.U32 R117, R192, 0x1f, RZ ;  /* 0x0000001fc0757819 */ /* 0x000fe200000006ff */
[----:B------:R-:W0:Y:S01]  /*5ef0*/  LDC R128, c[0x0][0x2f4] ;  /* 0x0000bd00ff807b82 */ /* 0x000e220000000800 */
[----:B------:R-:W-:Y:S01]  /*5f00*/  IMAD.MOV.U32 R119, RZ, RZ, R120 ;  /* 0x000000ffff777224 */ /* 0x000fe200078e0078 */
[----:B------:R-:W-:Y:S01]  /*5f10*/  BSSY B1, `(.L_x_1553) ;  /* 0x0000005000017945 */ /* 0x000fe20003800000 */
[----:B------:R-:W1:Y:S05]  /*5f20*/  SYNCS.PHASECHK.TRANS64.TRYWAIT P4, [R106+URZ+0x28890], R117 ;  /* 0x028890756a0075a7 */ /* 0x000e6a000808017f */
[----:B------:R-:W2:Y:S01]  /*5f30*/  LDC.64 R120, c[0x0][0x300] ;  /* 0x0000c000ff787b82 */ /* 0x000ea20000000a00 */
[----:B0-----:R-:W-:Y:S01]  /*5f40*/  IMAD.IADD R129, R128, 0x1, -R111 ;  /* 0x0000000180817824 */ /* 0x001fe200078e0a6f */
[----:B-1----:R-:W-:Y:S06]  /*5f50*/  @!P4 BRA `(.L_x_1554) ;  /* 0x000002280098c947 */ /* 0x002fec0003800000 */
.L_x_1938:
[----:B------:R-:W-:Y:S05]  /*5f60*/  BSYNC B1 ;  /* 0x0000000000017941 */ /* 0x000fea0003800000 */
.L_x_1553:
[----:B------:R-:W-:Y:S01]  /*5f70*/  ISETP.GE.OR P4, PT, R23, R113, P2 ;  /* 0x000000711700720c */ /* 0x000fe20001786670 */
[----:B------:R-:W-:-:S12]  /*5f80*/  BSSY B1, `(.L_x_1555) ;  /* 0x0000084000017945 */ /* 0x000fd80003800000 */
[----:B------:R-:W-:Y:S05]  /*5f90*/  @P4 BRA `(.L_x_1556) ;  /* 0x0000000800084947 */ /* 0x000fea0003800000 */
[----:B------:R-:W3:Y:S01]  /*5fa0*/  LDL R76, [R1+0x10] ;  /* 0x00001000014c7983 */ /* 0x000ee20000100800 */
[----:B------:R-:W-:Y:S01]  /*5fb0*/  IMAD.SHL.U32 R78, R23, 0x40, RZ ;  /* 0x00000040174e7824 */ /* 0x000fe200078e00ff */
[----:B------:R-:W-:Y:S01]  /*5fc0*/  BSSY B2, `(.L_x_1557) ;  /* 0x000006e000027945 */ /* 0x000fe20003800000 */
        /* <DEDUP_REMOVED lines=9> */
[----:B------:R-:W-:Y:S02]  /*6060*/  SHF.L.U32 R77, R77, 0xa, RZ ;  /* 0x0000000a4d4d7819 */ /* 0x000fe400000006ff */
[----:B------:R-:W-:Y:S02]  /*6070*/  LOP3.LUT R76, R76, 0x1c0, R78, 0xf8, !PT ;  /* 0x000001c04c4c7812 */ /* 0x000fe400078ef84e */
[----:B------:R-:W-:Y:S02]  /*6080*/  LOP3.LUT R77, R77, 0x7fffe000, RZ, 0xc0, !PT ;  /* 0x7fffe0004d4d7812 */ /* 0x000fe400078ec0ff */
[----:B------:R-:W-:-:S04]  /*6090*/  LOP3.LUT R76, R76, R203, RZ, 0x3c, !PT ;  /* 0x000000cb4c4c7212 */ /* 0x000fc800078e3cff */
[----:B------:R-:W-:Y:S01]  /*60a0*/  IADD3 R79, R76, R77, R204 ;  /* 0x0000004d4c4f7210 */ /* 0x000fe20007ffe0cc */
[----:B------:R-:W-:-:S04]  /*60b0*/  IMAD R77, R184, 0x4000, R109 ;  /* 0x00004000b84d7824 */ /* 0x000fc800078e026d */
[----:B------:R-:W-:Y:S02]  /*60c0*/  IMAD R79, R184, 0x4000, R79 ;  /* 0x00004000b84f7824 */ /* 0x000fe400078e024f */
[--C-:B------:R-:W-:Y:S02]  /*60d0*/  IMAD R77, R77, 0x2, R2.reuse ;  /* 0x000000024d4d7824 */ /* 0x100fe400078e0202 */
[----:B------:R-:W-:-:S04]  /*60e0*/  IMAD R80, R79, 0x2, R2 ;  /* 0x000000024f507824 */ /* 0x000fc800078e0202 */
[----:B------:R-:W1:Y:S04]  /*60f0*/  LDS.128 R76, [R77+0x18400] ;  /* 0x018400004d4c7984 */ /* 0x000e680000000c00 */
[----:B------:R-:W3:Y:S01]  /*6100*/  LDS.128 R80, [R80+0x18400] ;  /* 0x0184000050507984 */ /* 0x000ee20000000c00 */
[----:B------:R-:W-:Y:S05]  /*6110*/  @P3 BRA `(.L_x_1558) ;  /* 0x0000000400603947 */ /* 0x000fea0003800000 */
[----:B---3--:R-:W-:Y:S01]  /*6120*/  IMAD.MOV.U32 R141, RZ, RZ, R81 ;  /* 0x000000ffff8d7224 */ /* 0x008fe200078e0051 */
[----:B------:R-:W-:Y:S01]  /*6130*/  SHF.R.U32.HI R144, RZ, 0x10, R49 ;  /* 0x00000010ff907819 */ /* 0x000fe20000011631 */
[----:B-1----:R-:W-:Y:S01]  /*6140*/  IMAD.MOV.U32 R81, RZ, RZ, R77 ;  /* 0x000000ffff517224 */ /* 0x002fe200078e004d */
[----:B------:R-:W-:Y:S01]  /*6150*/  SHF.R.U64 R48, R48, 0x10, R49 ;  /* 0x0000001030307819 */ /* 0x000fe20000001231 */
[----:B------:R-:W-:Y:S01]  /*6160*/  HADD2.F32 R143, -RZ, R143.H0_H0 ;  /* 0x2000008fff8f7230 */ /* 0x000fe20000004100 */
[----:B------:R-:W-:Y:S01]  /*6170*/  SHF.R.U64 R44, R44, 0x10, R45 ;  /* 0x000000102c2c7819 */ /* 0x000fe2000000122d */
[----:B------:R-:W-:Y:S01]  /*6180*/  HADD2.F32 R138, -RZ, R141.H0_H0 ;  /* 0x2000008dff8a7230 */ /* 0x000fe20000004100 */
[----:B------:R-:W-:Y:S01]  /*6190*/  SHF.R.U64 R50, R50, 0x10, R51 ;  /* 0x0000001032327819 */ /* 0x000fe20000001233 */
[----:B------:R-:W-:Y:S01]  /*61a0*/  HADD2.F32 R140, -RZ, R81.H0_H0 ;  /* 0x20000051ff8c7230 */ /* 0x000fe20000004100 */
[----:B------:R-:W-:Y:S01]  /*61b0*/  SHF.R.U64 R46, R46, 0x10, R47 ;  /* 0x000000102e2e7819 */ /* 0x000fe2000000122f */
[----:B------:R-:W-:-:S02]  /*61c0*/  HADD2.F32 R77, -RZ, R142.H0_H0 ;  /* 0x2000008eff4d7230 */ /* 0x000fc40000004100 */
[-C--:B------:R-:W-:Y:S01]  /*61d0*/  FMUL.FTZ R149, R138, R143.reuse ;  /* 0x0000008f8a957220 */ /* 0x080fe20000410000 */
[----:B------:R-:W-:Y:S02]  /*61e0*/  HADD2.F32 R144, -RZ, R144.H0_H0 ;  /* 0x20000090ff907230 */ /* 0x000fe40000004100 */
[C---:B------:R-:W-:Y:S01]  /*61f0*/  FMUL.FTZ R143, R140.reuse, R143 ;  /* 0x0000008f8c8f7220 */ /* 0x040fe20000410000 */
[----:B------:R-:W-:Y:S01]  /*6200*/  SHF.R.U32.HI R142, RZ, 0x10, R45 ;  /* 0x00000010ff8e7819 */ /* 0x000fe2000001162d */
[-C--:B------:R-:W-:Y:S01]  /*6210*/  FFMA.FTZ R140, R140, R77.reuse, -R149 ;  /* 0x0000004d8c8c7223 */ /* 0x080fe20000010895 */
[----:B------:R-:W-:Y:S02]  /*6220*/  HADD2.F32 R81, -RZ, R81.H1_H1 ;  /* 0x30000051ff517230 */ /* 0x000fe40000004100 */
[----:B------:R-:W-:Y:S01]  /*6230*/  FFMA.FTZ R138, R138, R77, R143 ;  /* 0x0000004d8a8a7223 */ /* 0x000fe2000001008f */
[----:B------:R-:W-:Y:S02]  /*6240*/  HADD2.F32 R77, -RZ, R141.H1_H1 ;  /* 0x3000008dff4d7230 */ /* 0x000fe40000004100 */
[----:B------:R-:W-:-:S02]  /*6250*/  HADD2.F32 R142, -RZ, R142.H0_H0 ;  /* 0x2000008eff8e7230 */ /* 0x000fc40000004100 */
[----:B------:R-:W-:Y:S02]  /*6260*/  IMAD.MOV.U32 R141, RZ, RZ, R83 ;  /* 0x000000ffff8d7224 */ /* 0x000fe400078e0053 */
[-C--:B------:R-:W-:Y:S01]  /*6270*/  FMUL.FTZ R146, R77, R144.reuse ;  /* 0x000000904d927220 */ /* 0x080fe20000410000 */
[C---:B------:R-:W-:Y:S01]  /*6280*/  FMUL.FTZ R144, R81.reuse, R144 ;  /* 0x0000009051907220 */ /* 0x040fe20000410000 */
[----:B------:R-:W-:Y:S02]  /*6290*/  HADD2.F32 R150, -RZ, R150.H0_H0 ;  /* 0x20000096ff967230 */ /* 0x000fe40000004100 */
[-C--:B------:R-:W-:Y:S01]  /*62a0*/  FFMA.FTZ R81, R81, R142.reuse, -R146 ;  /* 0x0000008e51517223 */ /* 0x080fe20000010892 */
[----:B------:R-:W-:Y:S01]  /*62b0*/  FFMA.FTZ R77, R77, R142, R144 ;  /* 0x0000008e4d4d7223 */ /* 0x000fe20000010090 */
[----:B------:R-:W-:Y:S02]  /*62c0*/  IMAD.MOV.U32 R142, RZ, RZ, R79 ;  /* 0x000000ffff8e7224 */ /* 0x000fe400078e004f */
[----:B------:R-:W-:Y:S01]  /*62d0*/  HADD2.F32 R146, -RZ, R148.H1_H1 ;  /* 0x30000094ff927230 */ /* 0x000fe20000004100 */
[----:B------:R-:W-:Y:S01]  /*62e0*/  F2FP.F16.F32.PACK_AB R81, R81, R140 ;  /* 0x0000008c5151723e */ /* 0x000fe200000000ff */
[----:B------:R-:W-:Y:S01]  /*62f0*/  HADD2.F32 R79, -RZ, R141.H0_H0 ;  /* 0x2000008dff4f7230 */ /* 0x000fe20000004100 */
[----:B------:R-:W-:Y:S01]  /*6300*/  F2FP.F16.F32.PACK_AB R138, R77, R138 ;  /* 0x0000008a4d8a723e */ /* 0x000fe200000000ff */
[----:B------:R-:W-:-:S02]  /*6310*/  HADD2.F32 R83, -RZ, R142.H0_H0 ;  /* 0x2000008eff537230 */ /* 0x000fc40000004100 */
[----:B------:R-:W-:Y:S02]  /*6320*/  HADD2.F32 R144, -RZ, R148.H0_H0 ;  /* 0x20000094ff907230 */ /* 0x000fe40000004100 */
[-C--:B------:R-:W-:Y:S01]  /*6330*/  FMUL.FTZ R148, R79, R146.reuse ;  /* 0x000000924f947220 */ /* 0x080fe20000410000 */
[----:B------:R-:W-:Y:S02]  /*6340*/  HADD2.F32 R141, -RZ, R141.H1_H1 ;  /* 0x3000008dff8d7230 */ /* 0x000fe40000004100 */
[C---:B------:R-:W-:Y:S01]  /*6350*/  FMUL.FTZ R146, R83.reuse, R146 ;  /* 0x0000009253927220 */ /* 0x040fe20000410000 */
[----:B------:R-:W-:Y:S02]  /*6360*/  HADD2.F32 R143, -RZ, R142.H1_H1 ;  /* 0x3000008eff8f7230 */ /* 0x000fe40000004100 */
[-C--:B------:R-:W-:Y:S01]  /*6370*/  FFMA.FTZ R83, R83, R144.reuse, -R148 ;  /* 0x0000009053537223 */ /* 0x080fe20000010894 */
[----:B------:R-:W-:Y:S02]  /*6380*/  HADD2.F32 R49, -RZ, R80.H0_H0 ;  /* 0x20000050ff317230 */ /* 0x000fe40000004100 */
[----:B------:R-:W-:Y:S01]  /*6390*/  FFMA.FTZ R79, R79, R144, R146 ;  /* 0x000000904f4f7223 */ /* 0x000fe20000010092 */
[----:B------:R-:W-:Y:S01]  /*63a0*/  SHF.R.U32.HI R144, RZ, 0x10, R51 ;  /* 0x00000010ff907819 */ /* 0x000fe20000011633 */
[----:B------:R-:W-:Y:S01]  /*63b0*/  HADD2.F32 R48, -RZ, R48.H0_H0 ;  /* 0x20000030ff307230 */ /* 0x000fe20000004100 */
[----:B------:R-:W-:Y:S01]  /*63c0*/  SHF.R.U32.HI R146, RZ, 0x10, R47 ;  /* 0x00000010ff927819 */ /* 0x000fe2000001162f */
[----:B------:R-:W-:Y:S01]  /*63d0*/  FMUL.FTZ R148, R49, R150 ;  /* 0x0000009631947220 */ /* 0x000fe20000410000 */
[----:B------:R-:W-:-:S02]  /*63e0*/  HADD2.F32 R45, -RZ, R80.H1_H1 ;  /* 0x30000050ff2d7230 */ /* 0x000fc40000004100 */
[----:B------:R-:W-:Y:S02]  /*63f0*/  HADD2.F32 R144, -RZ, R144.H0_H0 ;  /* 0x20000090ff907230 */ /* 0x000fe40000004100 */
[----:B------:R-:W-:Y:S02]  /*6400*/  HADD2.F32 R142, -RZ, R146.H0_H0 ;  /* 0x20000092ff8e7230 */ /* 0x000fe40000004100 */
[----:B------:R-:W-:Y:S02]  /*6410*/  HADD2.F32 R44, -RZ, R44.H0_H0 ;  /* 0x2000002cff2c7230 */ /* 0x000fe40000004100 */
[-C--:B------:R-:W-:Y:S01]  /*6420*/  FMUL.FTZ R146, R141, R144.reuse ;  /* 0x000000908d927220 */ /* 0x080fe20000410000 */
[C---:B------:R-:W-:Y:S01]  /*6430*/  FMUL.FTZ R144, R143.reuse, R144 ;  /* 0x000000908f907220 */ /* 0x040fe20000410000 */
[----:B------:R-:W-:Y:S02]  /*6440*/  HADD2.F32 R51, -RZ, R145.H1_H1 ;  /* 0x30000091ff337230 */ /* 0x000fe40000004100 */
[-C--:B------:R-:W-:Y:S01]  /*6450*/  FFMA.FTZ R146, R143, R142.reuse, -R146 ;  /* 0x0000008e8f927223 */ /* 0x080fe20000010892 */
[----:B------:R-:W-:Y:S01]  /*6460*/  FFMA.FTZ R144, R141, R142, R144 ;  /* 0x0000008e8d907223 */ /* 0x000fe20000010090 */
[----:B------:R-:W-:-:S02]  /*6470*/  HADD2.F32 R141, -RZ, R76.H0_H0 ;  /* 0x2000004cff8d7230 */ /* 0x000fc40000004100 */
[--C-:B------:R-:W-:Y:S01]  /*6480*/  HADD2.F32 R142, -RZ, R147.reuse.H1_H1 ;  /* 0x30000093ff8e7230 */ /* 0x100fe20000004100 */
[----:B------:R-:W-:Y:S01]  /*6490*/  F2FP.F16.F32.PACK_AB R83, R146, R83 ;  /* 0x000000539253723e */ /* 0x000fe200000000ff */
[----:B------:R-:W-:Y:S02]  /*64a0*/  HADD2.F32 R147, -RZ, R147.H0_H0 ;  /* 0x20000093ff937230 */ /* 0x000fe40000004100 */
[C---:B------:R-:W-:Y:S01]  /*64b0*/  FMUL.FTZ R150, R141.reuse, R150 ;  /* 0x000000968d967220 */ /* 0x040fe20000410000 */
[----:B------:R-:W-:Y:S02]  /*64c0*/  HADD2.F32 R50, -RZ, R50.H0_H0 ;  /* 0x20000032ff327230 */ /* 0x000fe40000004100 */
[-C--:B------:R-:W-:Y:S01]  /*64d0*/  FFMA.FTZ R148, R141, R142.reuse, -R148 ;  /* 0x0000008e8d947223 */ /* 0x080fe20000010894 */
[----:B------:R-:W-:Y:S02]  /*64e0*/  HADD2.F32 R47, -RZ, R82.H1_H1 ;  /* 0x30000052ff2f7230 */ /* 0x000fe40000004100 */
[----:B------:R-:W-:Y:S01]  /*64f0*/  FFMA.FTZ R150, R49, R142, R150 ;  /* 0x0000008e31967223 */ /* 0x000fe20000010096 */
[----:B------:R-:W-:-:S02]  /*6500*/  HADD2.F32 R49, -RZ, R76.H1_H1 ;  /* 0x3000004cff317230 */ /* 0x000fc40000004100 */
[-C--:B------:R-:W-:Y:S01]  /*6510*/  FMUL.FTZ R76, R45, R48.reuse ;  /* 0x000000302d4c7220 */ /* 0x080fe20000410000 */
[----:B------:R-:W-:Y:S01]  /*6520*/  HADD2.F32 R46, -RZ, R46.H0_H0 ;  /* 0x2000002eff2e7230 */ /* 0x000fe20000004100 */
[----:B------:R-:W-:Y:S01]  /*6530*/  F2FP.F16.F32.PACK_AB R144, R144, R79 ;  /* 0x0000004f9090723e */ /* 0x000fe200000000ff */
[----:B------:R-:W-:Y:S02]  /*6540*/  IMAD.MOV.U32 R77, RZ, RZ, R81 ;  /* 0x000000ffff4d7224 */ /* 0x000fe400078e0051 */
[C---:B------:R-:W-:Y:S01]  /*6550*/  FMUL.FTZ R48, R49.reuse, R48 ;  /* 0x0000003031307220 */ /* 0x040fe20000410000 */
[----:B------:R-:W-:Y:S01]  /*6560*/  FFMA.FTZ R49, R49, R44, -R76 ;  /* 0x0000002c31317223 */ /* 0x000fe2000001084c */
[----:B------:R-:W-:Y:S01]  /*6570*/  IMAD.MOV.U32 R79, RZ, RZ, R83 ;  /* 0x000000ffff4f7224 */ /* 0x000fe200078e0053 */
[----:B------:R-:W-:Y:S01]  /*6580*/  MOV R81, R138 ;  /* 0x0000008a00517202 */ /* 0x000fe20000000f00 */
[----:B------:R-:W-:Y:S01]  /*6590*/  FFMA.FTZ R45, R45, R44, R48 ;  /* 0x0000002c2d2d7223 */ /* 0x000fe20000010030 */
[----:B------:R-:W-:Y:S01]  /*65a0*/  HADD2.F32 R44, -RZ, R82.H0_H0 ;  /* 0x20000052ff2c7230 */ /* 0x000fe20000004100 */
[----:B------:R-:W-:Y:S01]  /*65b0*/  F2FP.F16.F32.PACK_AB R76, R49, R148 ;  /* 0x00000094314c723e */ /* 0x000fe200000000ff */
[----:B------:R-:W-:-:S02]  /*65c0*/  HADD2.F32 R48, -RZ, R78.H0_H0 ;  /* 0x2000004eff307230 */ /* 0x000fc40000004100 */
[----:B------:R-:W-:Y:S01]  /*65d0*/  F2FP.F16.F32.PACK_AB R80, R45, R150 ;  /* 0x000000962d50723e */ /* 0x000fe200000000ff */
[-C--:B------:R-:W-:Y:S01]  /*65e0*/  FMUL.FTZ R141, R44, R147.reuse ;  /* 0x000000932c8d7220 */ /* 0x080fe20000410000 */
[----:B------:R-:W-:Y:S02]  /*65f0*/  IMAD.MOV.U32 R83, RZ, RZ, R144 ;  /* 0x000000ffff537224 */ /* 0x000fe400078e0090 */
[C---:B------:R-:W-:Y:S01]  /*6600*/  FMUL.FTZ R147, R48.reuse, R147 ;  /* 0x0000009330937220 */ /* 0x040fe20000410000 */
[----:B------:R-:W-:-:S03]  /*6610*/  FFMA.FTZ R141, R48, R51, -R141 ;  /* 0x00000033308d7223 */ /* 0x000fc6000001088d */
[----:B------:R-:W-:Y:S01]  /*6620*/  FFMA.FTZ R147, R44, R51, R147 ;  /* 0x000000332c937223 */ /* 0x000fe20000010093 */
[----:B------:R-:W-:Y:S02]  /*6630*/  HADD2.F32 R51, -RZ, R78.H1_H1 ;  /* 0x3000004eff337230 */ /* 0x000fe40000004100 */
[----:B------:R-:W-:-:S03]  /*6640*/  FMUL.FTZ R44, R47, R50 ;  /* 0x000000322f2c7220 */ /* 0x000fc60000410000 */
[C---:B------:R-:W-:Y:S01]  /*6650*/  FMUL.FTZ R50, R51.reuse, R50 ;  /* 0x0000003233327220 */ /* 0x040fe20000410000 */
[----:B------:R-:W-:-:S03]  /*6660*/  FFMA.FTZ R44, R51, R46, -R44 ;  /* 0x0000002e332c7223 */ /* 0x000fc6000001082c */
[----:B------:R-:W-:Y:S02]  /*6670*/  FFMA.FTZ R46, R47, R46, R50 ;  /* 0x0000002e2f2e7223 */ /* 0x000fe40000010032 */
[----:B------:R-:W-:-:S03]  /*6680*/  F2FP.F16.F32.PACK_AB R78, R44, R141 ;  /* 0x0000008d2c4e723e */ /* 0x000fc600000000ff */
[----:B------:R-:W-:-:S07]  /*6690*/  F2FP.F16.F32.PACK_AB R82, R46, R147 ;  /* 0x000000932e52723e */ /* 0x000fce00000000ff */
.L_x_1558:
[----:B------:R-:W-:Y:S05]  /*66a0*/  BSYNC B2 ;  /* 0x0000000000027941 */ /* 0x000fea0003800000 */
.L_x_1557:
[-C--:B--2---:R-:W-:Y:S01]  /*66b0*/  IMAD R46, R217, R120.reuse, RZ ;  /* 0x00000078d92e7224 */ /* 0x084fe200078e02ff */
[----:B------:R-:W-:Y:S01]  /*66c0*/  ULDC.64 UR4, c[0x0][0x2e8] ;  /* 0x0000ba0000047ab9 */ /* 0x000fe20000000a00 */
[----:B------:R-:W-:-:S04]  /*66d0*/  IMAD.WIDE.U32 R44, R23, R120, R118 ;  /* 0x00000078172c7225 */ /* 0x000fc800078e0076 */
[----:B------:R-:W-:-:S04]  /*66e0*/  IMAD R47, R23, R121, R46 ;  /* 0x00000079172f7224 */ /* 0x000fc800078e022e */
[----:B------:R-:W-:Y:S01]  /*66f0*/  IMAD.IADD R48, R47, 0x1, R45 ;  /* 0x000000012f307824 */ /* 0x000fe200078e022d */
[----:B------:R-:W-:-:S04]  /*6700*/  IADD3 R45, P4, P5, R96, R44, R37 ;  /* 0x0000002c602d7210 */ /* 0x000fc80007d9e025 */
        /* <DEDUP_REMOVED lines=8> */
[----:B-1----:R1:W-:Y:S01]  /*6790*/  STG.E.128 desc[UR40][R44.64], R76 ;  /* 0x0000004c2c007986 */ /* 0x0023e2000c101d28 */
[----:B------:R-:W-:-:S05]  /*67a0*/  @!P4 LEA.HI.X R47, R139, UR5, R48, 0x1, P5 ;  /* 0x000000058b2fcc11 */ /* 0x000fca000a8f0c30 */
[----:B---3--:R1:W-:Y:S04]  /*67b0*/  @!P4 STG.E.128 desc[UR40][R46.64], R80 ;  /* 0x000000502e00c986 */ /* 0x0083e8000c101d28 */
.L_x_1556:
[----:B------:R-:W-:Y:S05]  /*67c0*/  BSYNC B1 ;  /* 0x0000000000017941 */ /* 0x000fea0003800000 */
.L_x_1555:
[----:B------:R-:W-:Y:S01]  /*67d0*/  ISETP.GE.OR P4, PT, R213, R113, P2 ;  /* 0x00000071d500720c */ /* 0x000fe20001786670 */
[----:B------:R-:W-:-:S12]  /*67e0*/  BSSY B1, `(.L_x_1559) ;  /* 0x000007d000017945 */ /* 0x000fd80003800000 */
[----:B------:R-:W-:Y:S05]  /*67f0*/  @P4 BRA `(.L_x_1560) ;  /* 0x0000000400ec4947 */ /* 0x000fea0003800000 */
[----:B-1----:R-:W3:Y:S01]  /*6800*/  LDL R44, [R1+0x10] ;  /* 0x00001000012c7983 */ /* 0x002ee20000100800 */
[----:B--2---:R-:W-:Y:S01]  /*6810*/  IMAD.WIDE.U32 R76, R213, R120, R118 ;  /* 0x00000078d54c7225 */ /* 0x004fe200078e0076 */
[----:B------:R-:W-:Y:S01]  /*6820*/  SHF.R.U32.HI R47, RZ, 0x3, R199 ;  /* 0x00000003ff2f7819 */ /* 0x000fe200000116c7 */
[----:B------:R-:W-:Y:S01]  /*6830*/  BSSY B2, `(.L_x_1561) ;  /* 0x000006c000027945 */ /* 0x000fe20003800000 */
[----:B------:R-:W-:Y:S02]  /*6840*/  IADD3 R78, P4, P5, R96, R76, R37 ;  /* 0x0000004c604e7210 */ /* 0x000fe40007d9e025 */
        /* <DEDUP_REMOVED lines=12> */
[----:B------:R-:W-:-:S03]  /*6910*/  LOP3.LUT R44, R199, 0x38, R81, 0xf8, !PT ;  /* 0x00000038c72c7812 */ /* 0x000fc600078ef851 */
[----:B------:R-:W-:Y:S01]  /*6920*/  IMAD.SHL.U32 R46, R45, 0x400, RZ ;  /* 0x000004002d2e7824 */ /* 0x000fe200078e00ff */
[----:B------:R-:W-:-:S04]  /*6930*/  LOP3.LUT R45, R44, R47, RZ, 0x3c, !PT ;  /* 0x0000002f2c2d7212 */ /* 0x000fc800078e3cff */
[----:B------:R-:W-:-:S04]  /*6940*/  LOP3.LUT R46, R46, 0x7fffe000, RZ, 0xc0, !PT ;  /* 0x7fffe0002e2e7812 */ /* 0x000fc800078ec0ff */
[----:B------:R-:W-:Y:S01]  /*6950*/  IADD3 R47, R45, R46, R202 ;  /* 0x0000002e2d2f7210 */ /* 0x000fe20007ffe0ca */
[----:B------:R-:W-:-:S04]  /*6960*/  IMAD R45, R184, 0x4000, R108 ;  /* 0x00004000b82d7824 */ /* 0x000fc800078e026c */
[----:B------:R-:W-:Y:S02]  /*6970*/  IMAD R47, R184, 0x4000, R47 ;  /* 0x00004000b82f7824 */ /* 0x000fe400078e022f */
[----:B------:R-:W-:-:S03]  /*6980*/  IMAD R45, R45, 0x2, R2 ;  /* 0x000000022d2d7824 */ /* 0x000fc600078e0202 */
[----:B------:R-:W-:-:S03]  /*6990*/  LEA R48, R47, R2, 0x1 ;  /* 0x000000022f307211 */ /* 0x000fc600078e08ff */
[----:B------:R-:W1:Y:S04]  /*69a0*/  LDS.128 R44, [R45+0x18400] ;  /* 0x018400002d2c7984 */ /* 0x000e680000000c00 */
[----:B------:R-:W2:Y:S01]  /*69b0*/  LDS.128 R48, [R48+0x18400] ;  /* 0x0184000030307984 */ /* 0x000ea20000000c00 */
[----:B------:R-:W-:Y:S05]  /*69c0*/  @P3 BRA `(.L_x_1562) ;  /* 0x0000000400483947 */ /* 0x000fea0003800000 */
[----:B------:R-:W-:Y:S01]  /*69d0*/  HADD2.F32 R139, -RZ, R154.H0_H0 ;  /* 0x2000009aff8b7230 */ /* 0x000fe20000004100 */
[----:B------:R-:W-:Y:S01]  /*69e0*/  SHF.R.U32.HI R142, RZ, 0x10, R57 ;  /* 0x00000010ff8e7819 */ /* 0x000fe20000011639 */
[----:B--2---:R-:W-:Y:S01]  /*69f0*/  HADD2.F32 R82, -RZ, R49.H0_H0 ;  /* 0x20000031ff527230 */ /* 0x004fe20000004100 */
[----:B------:R-:W-:Y:S01]  /*6a00*/  SHF.R.U32.HI R140, RZ, 0x10, R53 ;  /* 0x00000010ff8c7819 */ /* 0x000fe20000011635 */
[----:B-1----:R-:W-:Y:S01]  /*6a10*/  HADD2.F32 R138, -RZ, R45.H0_H0 ;  /* 0x2000002dff8a7230 */ /* 0x002fe20000004100 */
[----:B------:R-:W-:Y:S01]  /*6a20*/  SHF.R.U32.HI R146, RZ, 0x10, R59 ;  /* 0x00000010ff927819 */ /* 0x000fe2000001163b */
[----:B------:R-:W-:Y:S02]  /*6a30*/  HADD2.F32 R83, -RZ, R152.H0_H0 ;  /* 0x20000098ff537230 */ /* 0x000fe40000004100 */
[-C--:B------:R-:W-:Y:S01]  /*6a40*/  FMUL.FTZ R141, R82, R139.reuse ;  /* 0x0000008b528d7220 */ /* 0x080fe20000410000 */
[----:B------:R-:W-:Y:S02]  /*6a50*/  HADD2.F32 R142, -RZ, R142.H0_H0 ;  /* 0x2000008eff8e7230 */ /* 0x000fe40000004100 */
[----:B------:R-:W-:Y:S01]  /*6a60*/  FMUL.FTZ R139, R138, R139 ;  /* 0x0000008b8a8b7220 */ /* 0x000fe20000410000 */
[----:B------:R-:W-:-:S02]  /*6a70*/  HADD2.F32 R140, -RZ, R140.H0_H0 ;  /* 0x2000008cff8c7230 */ /* 0x000fc40000004100 */
[-C--:B------:R-:W-:Y:S01]  /*6a80*/  FFMA.FTZ R138, R138, R83.reuse, -R141 ;  /* 0x000000538a8a7223 */ /* 0x080fe2000001088d */
[----:B------:R-:W-:Y:S01]  /*6a90*/  SHF.R.U64 R52, R52, 0x10, R53 ;  /* 0x0000001034347819 */ /* 0x000fe20000001235 */
[----:B------:R-:W-:Y:S01]  /*6aa0*/  FFMA.FTZ R82, R82, R83, R139 ;  /* 0x0000005352527223 */ /* 0x000fe2000001008b */
[----:B------:R-:W-:Y:S01]  /*6ab0*/  HADD2.F32 R83, -RZ, R49.H1_H1 ;  /* 0x30000031ff537230 */ /* 0x000fe20000004100 */
[--C-:B------:R-:W-:Y:S01]  /*6ac0*/  SHF.R.U64 R53, R54, 0x10, R55.reuse ;  /* 0x0000001036357819 */ /* 0x100fe20000001237 */
[----:B------:R-:W-:Y:S01]  /*6ad0*/  HADD2.F32 R49, -RZ, R45.H1_H1 ;  /* 0x3000002dff317230 */ /* 0x000fe20000004100 */
[----:B------:R-:W-:Y:S01]  /*6ae0*/  SHF.R.U32.HI R54, RZ, 0x10, R55 ;  /* 0x00000010ff367819 */ /* 0x000fe20000011637 */
[----:B------:R-:W-:Y:S02]  /*6af0*/  HADD2.F32 R139, -RZ, R47.H0_H0 ;  /* 0x2000002fff8b7230 */ /* 0x000fe40000004100 */
[----:B------:R-:W-:Y:S01]  /*6b00*/  FMUL.FTZ R144, R83, R142 ;  /* 0x0000008e53907220 */ /* 0x000fe20000410000 */
[----:B------:R-:W-:-:S02]  /*6b10*/  HADD2.F32 R146, -RZ, R146.H0_H0 ;  /* 0x20000092ff927230 */ /* 0x000fc40000004100 */
[C---:B------:R-:W-:Y:S01]  /*6b20*/  FMUL.FTZ R142, R49.reuse, R142 ;  /* 0x0000008e318e7220 */ /* 0x040fe20000410000 */
[----:B------:R-:W-:Y:S02]  /*6b30*/  HADD2.F32 R47, -RZ, R47.H1_H1 ;  /* 0x3000002fff2f7230 */ /* 0x000fe40000004100 */
[-C--:B------:R-:W-:Y:S01]  /*6b40*/  FFMA.FTZ R49, R49, R140.reuse, -R144 ;  /* 0x0000008c31317223 */ /* 0x080fe20000010890 */
[----:B------:R-:W-:Y:S01]  /*6b50*/  SHF.R.U64 R56, R56, 0x10, R57 ;  /* 0x0000001038387819 */ /* 0x000fe20000001239 */
[----:B------:R-:W-:Y:S01]  /*6b60*/  FFMA.FTZ R45, R83, R140, R142 ;  /* 0x0000008c532d7223 */ /* 0x000fe2000001008e */
[----:B------:R-:W-:Y:S01]  /*6b70*/  HADD2.F32 R140, -RZ, R153.H0_H0 ;  /* 0x20000099ff8c7230 */ /* 0x000fe20000004100 */
[----:B------:R-:W-:Y:S01]  /*6b80*/  SHF.R.U64 R58, R58, 0x10, R59 ;  /* 0x000000103a3a7819 */ /* 0x000fe2000000123b */
[----:B------:R-:W-:Y:S01]  /*6b90*/  HADD2.F32 R83, -RZ, R51.H0_H0 ;  /* 0x20000033ff537230 */ /* 0x000fe20000004100 */
[----:B------:R-:W-:Y:S01]  /*6ba0*/  F2FP.F16.F32.PACK_AB R49, R49, R138 ;  /* 0x0000008a3131723e */ /* 0x000fe200000000ff */
[----:B------:R-:W-:Y:S01]  /*6bb0*/  HADD2.F32 R142, -RZ, R151.H0_H0 ;  /* 0x20000097ff8e7230 */ /* 0x000fe20000004100 */
[----:B------:R-:W-:Y:S01]  /*6bc0*/  F2FP.F16.F32.PACK_AB R82, R45, R82 ;  /* 0x000000522d52723e */ /* 0x000fe200000000ff */
[----:B------:R-:W-:-:S02]  /*6bd0*/  HADD2.F32 R51, -RZ, R51.H1_H1 ;  /* 0x30000033ff337230 */ /* 0x000fc40000004100 */
[-C--:B------:R-:W-:Y:S01]  /*6be0*/  FMUL.FTZ R144, R83, R140.reuse ;  /* 0x0000008c53907220 */ /* 0x080fe20000410000 */
[C---:B------:R-:W-:Y:S01]  /*6bf0*/  FMUL.FTZ R140, R139.reuse, R140 ;  /* 0x0000008c8b8c7220 */ /* 0x040fe20000410000 */
[----:B------:R-:W-:Y:S02]  /*6c00*/  HADD2.F32 R153, -RZ, R153.H1_H1 ;  /* 0x30000099ff997230 */ /* 0x000fe40000004100 */
[-C--:B------:R-:W-:Y:S01]  /*6c10*/  FFMA.FTZ R144, R139, R142.reuse, -R144 ;  /* 0x0000008e8b907223 */ /* 0x080fe20000010890 */
[----:B------:R-:W-:Y:S01]  /*6c20*/  FFMA.FTZ R140, R83, R142, R140 ;  /* 0x0000008e538c7223 */ /* 0x000fe2000001008c */
[----:B------:R-:W-:Y:S02]  /*6c30*/  HADD2.F32 R142, -RZ, R54.H0_H0 ;  /* 0x20000036ff8e7230 */ /* 0x000fe40000004100 */
[-C--:B------:R-:W-:Y:S01]  /*6c40*/  FMUL.FTZ R54, R51, R146.reuse ;  /* 0x0000009233367220 */ /* 0x080fe20000410000 */
[----:B------:R-:W-:Y:S01]  /*6c50*/  FMUL.FTZ R146, R47, R146 ;  /* 0x000000922f927220 */ /* 0x000fe20000410000 */
[----:B------:R-:W-:-:S02]  /*6c60*/  HADD2.F32 R151, -RZ, R151.H1_H1 ;  /* 0x30000097ff977230 */ /* 0x000fc40000004100 */
[-C--:B------:R-:W-:Y:S01]  /*6c70*/  FFMA.FTZ R47, R47, R142.reuse, -R54 ;  /* 0x0000008e2f2f7223 */ /* 0x080fe20000010836 */
[----:B------:R-:W-:Y:S02]  /*6c80*/  HADD2.F32 R54, -RZ, R48.H0_H0 ;  /* 0x20000030ff367230 */ /* 0x000fe40000004100 */
[----:B------:R-:W-:Y:S01]  /*6c90*/  FFMA.FTZ R51, R51, R142, R146 ;  /* 0x0000008e33337223 */ /* 0x000fe20000010092 */
[----:B------:R-:W-:Y:S02]  /*6ca0*/  HADD2.F32 R55, -RZ, R44.H0_H0 ;  /* 0x2000002cff377230 */ /* 0x000fe40000004100 */
[----:B------:R-:W-:Y:S02]  /*6cb0*/  HADD2.F32 R56, -RZ, R56.H0_H0 ;  /* 0x20000038ff387230 */ /* 0x000fe40000004100 */
[-C--:B------:R-:W-:Y:S01]  /*6cc0*/  FMUL.FTZ R142, R54, R153.reuse ;  /* 0x00000099368e7220 */ /* 0x080fe20000410000 */
[----:B------:R-:W-:Y:S02]  /*6cd0*/  HADD2.F32 R57, -RZ, R48.H1_H1 ;  /* 0x30000030ff397230 */ /* 0x000fe40000004100 */
[----:B------:R-:W-:Y:S01]  /*6ce0*/  FMUL.FTZ R153, R55, R153 ;  /* 0x0000009937997220 */ /* 0x000fe20000410000 */
[----:B------:R-:W-:-:S02]  /*6cf0*/  HADD2.F32 R48, -RZ, R44.H1_H1 ;  /* 0x3000002cff307230 */ /* 0x000fc40000004100 */
[----:B------:R-:W-:Y:S01]  /*6d00*/  FFMA.FTZ R44, R55, R151, -R142 ;  /* 0x00000097372c7223 */ /* 0x000fe2000001088e */
[----:B------:R-:W-:Y:S02]  /*6d10*/  HADD2.F32 R52, -RZ, R52.H0_H0 ;  /* 0x20000034ff347230 */ /* 0x000fe40000004100 */
[-C--:B------:R-:W-:Y:S01]  /*6d20*/  FMUL.FTZ R55, R57, R56.reuse ;  /* 0x0000003839377220 */ /* 0x080fe20000410000 */
[----:B------:R-:W-:Y:S02]  /*6d30*/  HADD2.F32 R59, -RZ, R152.H1_H1 ;  /* 0x30000098ff3b7230 */ /* 0x000fe40000004100 */
[C---:B------:R-:W-:Y:S01]  /*6d40*/  FMUL.FTZ R56, R48.reuse, R56 ;  /* 0x0000003830387220 */ /* 0x040fe20000410000 */
[----:B------:R-:W-:Y:S02]  /*6d50*/  HADD2.F32 R83, -RZ, R58.H0_H0 ;  /* 0x2000003aff537230 */ /* 0x000fe40000004100 */
[----:B------:R-:W-:Y:S01]  /*6d60*/  FFMA.FTZ R55, R48, R52, -R55 ;  /* 0x0000003430377223 */ /* 0x000fe20000010837 */
[----:B------:R-:W-:-:S02]  /*6d70*/  HADD2.F32 R48, -RZ, R46.H0_H0 ;  /* 0x2000002eff307230 */ /* 0x000fc40000004100 */
[----:B------:R-:W-:Y:S01]  /*6d80*/  FFMA.FTZ R57, R57, R52, R56 ;  /* 0x0000003439397223 */ /* 0x000fe20000010038 */
[--C-:B------:R-:W-:Y:S02]  /*6d90*/  HADD2.F32 R52, -RZ, R50.reuse.H0_H0 ;  /* 0x20000032ff347230 */ /* 0x100fe40000004100 */
[----:B------:R-:W-:Y:S01]  /*6da0*/  FFMA.FTZ R54, R54, R151, R153 ;  /* 0x0000009736367223 */ /* 0x000fe20000010099 */
[----:B------:R-:W-:Y:S01]  /*6db0*/  HADD2.F32 R50, -RZ, R50.H1_H1 ;  /* 0x30000032ff327230 */ /* 0x000fe20000004100 */
[----:B------:R-:W-:Y:S01]  /*6dc0*/  F2FP.F16.F32.PACK_AB R47, R47, R144 ;  /* 0x000000902f2f723e */ /* 0x000fe200000000ff */
[----:B------:R-:W-:Y:S02]  /*6dd0*/  HADD2.F32 R46, -RZ, R46.H1_H1 ;  /* 0x3000002eff2e7230 */ /* 0x000fe40000004100 */
[----:B------:R-:W-:Y:S01]  /*6de0*/  FMUL.FTZ R139, R52, R59 ;  /* 0x0000003b348b7220 */ /* 0x000fe20000410000 */
[----:B------:R-:W-:Y:S02]  /*6df0*/  HADD2.F32 R145, -RZ, R145.H0_H0 ;  /* 0x20000091ff917230 */ /* 0x000fe40000004100 */
[----:B------:R-:W-:Y:S01]  /*6e00*/  FMUL.FTZ R141, R50, R83 ;  /* 0x00000053328d7220 */ /* 0x000fe20000410000 */
[----:B------:R-:W-:-:S02]  /*6e10*/  HADD2.F32 R53, -RZ, R53.H0_H0 ;  /* 0x20000035ff357230 */ /* 0x000fc40000004100 */
[----:B------:R-:W-:Y:S01]  /*6e20*/  FMUL.FTZ R59, R48, R59 ;  /* 0x0000003b303b7220 */ /* 0x000fe20000410000 */
[----:B------:R-:W-:Y:S01]  /*6e30*/  FMUL.FTZ R83, R46, R83 ;  /* 0x000000532e537220 */ /* 0x000fe20000410000 */
[-C--:B------:R-:W-:Y:S01]  /*6e40*/  FFMA.FTZ R139, R48, R145.reuse, -R139 ;  /* 0x00000091308b7223 */ /* 0x080fe2000001088b */
[----:B------:R-:W-:Y:S02]  /*6e50*/  IMAD.MOV.U32 R45, RZ, RZ, R49 ;  /* 0x000000ffff2d7224 */ /* 0x000fe400078e0031 */
[----:B------:R-:W-:Y:S01]  /*6e60*/  FFMA.FTZ R59, R52, R145, R59 ;  /* 0x00000091343b7223 */ /* 0x000fe2000001003b */
[-C--:B------:R-:W-:Y:S01]  /*6e70*/  FFMA.FTZ R46, R46, R53.reuse, -R141 ;  /* 0x000000352e2e7223 */ /* 0x080fe2000001088d */
[----:B------:R-:W-:Y:S01]  /*6e80*/  FFMA.FTZ R50, R50, R53, R83 ;  /* 0x0000003532327223 */ /* 0x000fe20000010053 */
[----:B------:R-:W-:Y:S01]  /*6e90*/  F2FP.F16.F32.PACK_AB R51, R51, R140 ;  /* 0x0000008c3333723e */ /* 0x000fe200000000ff */
[----:B------:R-:W-:Y:S01]  /*6ea0*/  IMAD.MOV.U32 R49, RZ, RZ, R82 ;  /* 0x000000ffff317224 */ /* 0x000fe200078e0052 */
[----:B------:R-:W-:-:S02]  /*6eb0*/  F2FP.F16.F32.PACK_AB R44, R55, R44 ;  /* 0x0000002c372c723e */ /* 0x000fc400000000ff */
[----:B------:R-:W-:Y:S02]  /*6ec0*/  F2FP.F16.F32.PACK_AB R48, R57, R54 ;  /* 0x000000363930723e */ /* 0x000fe400000000ff */
[----:B------:R-:W-:Y:S02]  /*6ed0*/  F2FP.F16.F32.PACK_AB R46, R46, R139 ;  /* 0x0000008b2e2e723e */ /* 0x000fe400000000ff */
[----:B------:R-:W-:-:S07]  /*6ee0*/  F2FP.F16.F32.PACK_AB R50, R50, R59 ;  /* 0x0000003b3232723e */ /* 0x000fce00000000ff */
.L_x_1562:
[----:B------:R-:W-:Y:S05]  /*6ef0*/  BSYNC B2 ;  /* 0x0000000000027941 */ /* 0x000fea0003800000 */
.L_x_1561:
[----:B------:R-:W-:Y:S01]  /*6f00*/  ISETP.GE.AND P4, PT, R81, R128, PT ;  /* 0x000000805100720c */ /* 0x000fe20003f86270 */
[----:B------:R-:W-:-:S12]  /*6f10*/  ULDC.64 UR4, c[0x0][0x2e8] ;  /* 0x0000ba0000047ab9 */ /* 0x000fd80000000a00 */
        /* <DEDUP_REMOVED lines=8> */
[----:B--2---:R3:W-:Y:S04]  /*6fa0*/  @!P4 STG.E.128 desc[UR40][R54.64], R48 ;  /* 0x000000303600c986 */ /* 0x0047e8000c101d28 */
.L_x_1560:
[----:B------:R-:W-:Y:S05]  /*6fb0*/  BSYNC B1 ;  /* 0x0000000000017941 */ /* 0x000fea0003800000 */
.L_x_1559:
[----:B------:R-:W-:Y:S01]  /*6fc0*/  ISETP.GE.OR P4, PT, R212, R113, P2 ;  /* 0x00000071d400720c */ /* 0x000fe20001786670 */
[----:B------:R-:W-:-:S12]  /*6fd0*/  BSSY B1, `(.L_x_1563) ;  /* 0x000007f000017945 */ /* 0x000fd80003800000 */
[----:B------:R-:W-:Y:S05]  /*6fe0*/  @P4 BRA `(.L_x_1564) ;  /* 0x0000000400f44947 */ /* 0x000fea0003800000 */
[----:B-1-3--:R-:W3:Y:S01]  /*6ff0*/  LDL R44, [R1+0x10] ;  /* 0x00001000012c7983 */ /* 0x00aee20000100800 */
        /* <DEDUP_REMOVED lines=23> */
[--C-:B------:R-:W-:Y:S02]  /*7170*/  IMAD R45, R45, 0x2, R2.reuse ;  /* 0x000000022d2d7824 */ /* 0x100fe400078e0202 */
[----:B------:R-:W-:-:S04]  /*7180*/  IMAD R48, R47, 0x2, R2 ;  /* 0x000000022f307824 */ /* 0x000fc800078e0202 */
[----:B------:R-:W1:Y:S04]  /*7190*/  LDS.128 R44, [R45+0x18400] ;  /* 0x018400002d2c7984 */ /* 0x000e680000000c00 */
[----:B------:R-:W2:Y:S01]  /*71a0*/  LDS.128 R48, [R48+0x18400] ;  /* 0x0184000030307984 */ /* 0x000ea20000000c00 */
[----:B------:R-:W-:Y:S05]  /*71b0*/  @P3 BRA `(.L_x_1566) ;  /* 0x0000000400503947 */ /* 0x000fea0003800000 */
[----:B------:R-:W-:Y:S01]  /*71c0*/  SHF.R.U64 R59, R62, 0x10, R63 ;  /* 0x000000103e3b7819 */ /* 0x000fe2000000123f */
[----:B------:R-:W-:Y:S01]  /*71d0*/  HADD2.F32 R78, -RZ, R137.H1_H1 ;  /* 0x30000089ff4e7230 */ /* 0x000fe20000004100 */
[----:B------:R-:W-:Y:S01]  /*71e0*/  SHF.R.U32.HI R77, RZ, 0x10, R65 ;  /* 0x00000010ff4d7819 */ /* 0x000fe20000011641 */
[----:B------:R-:W-:Y:S01]  /*71f0*/  HADD2.F32 R76, -RZ, R135.H1_H1 ;  /* 0x30000087ff4c7230 */ /* 0x000fe20000004100 */
[----:B--2---:R-:W-:Y:S01]  /*7200*/  MOV R62, R49 ;  /* 0x00000031003e7202 */ /* 0x004fe20000000f00 */
[----:B-1----:R-:W-:Y:S01]  /*7210*/  IMAD.MOV.U32 R49, RZ, RZ, R47 ;  /* 0x000000ffff317224 */ /* 0x002fe200078e002f */
[----:B------:R-:W-:Y:S01]  /*7220*/  SHF.R.U64 R58, R60, 0x10, R61 ;  /* 0x000000103c3a7819 */ /* 0x000fe2000000123d */
[----:B------:R-:W-:Y:S01]  /*7230*/  HADD2.F32 R77, -RZ, R77.H0_H0 ;  /* 0x2000004dff4d7230 */ /* 0x000fe20000004100 */
[----:B------:R-:W-:Y:S01]  /*7240*/  SHF.R.U64 R60, R64, 0x10, R65 ;  /* 0x00000010403c7819 */ /* 0x000fe20000001241 */
[----:B------:R-:W-:Y:S01]  /*7250*/  IMAD.MOV.U32 R65, RZ, RZ, R51 ;  /* 0x000000ffff417224 */ /* 0x000fe200078e0033 */
[----:B------:R-:W-:Y:S01]  /*7260*/  SHF.R.U32.HI R79, RZ, 0x10, R61 ;  /* 0x00000010ff4f7819 */ /* 0x000fe2000001163d */
[--C-:B------:R-:W-:Y:S01]  /*7270*/  HADD2.F32 R51, -RZ, R62.reuse.H0_H0 ;  /* 0x2000003eff337230 */ /* 0x100fe20000004100 */
[--C-:B------:R-:W-:Y:S01]  /*7280*/  SHF.R.U64 R61, R66, 0x10, R67.reuse ;  /* 0x00000010423d7819 */ /* 0x100fe20000001243 */
[----:B------:R-:W-:Y:S01]  /*7290*/  HADD2.F32 R64, -RZ, R62.H1_H1 ;  /* 0x3000003eff407230 */ /* 0x000fe20000004100 */
[----:B------:R-:W-:Y:S01]  /*72a0*/  SHF.R.U32.HI R66, RZ, 0x10, R67 ;  /* 0x00000010ff427819 */ /* 0x000fe20000011643 */
[----:B------:R-:W-:-:S02]  /*72b0*/  HADD2.F32 R47, -RZ, R45.H0_H0 ;  /* 0x2000002dff2f7230 */ /* 0x000fc40000004100 */
[-C--:B------:R-:W-:Y:S01]  /*72c0*/  FMUL.FTZ R80, R51, R78.reuse ;  /* 0x0000004e33507220 */ /* 0x080fe20000410000 */
[----:B------:R-:W-:Y:S01]  /*72d0*/  HADD2.F32 R62, -RZ, R45.H1_H1 ;  /* 0x3000002dff3e7230 */ /* 0x000fe20000004100 */
[----:B------:R-:W-:Y:S01]  /*72e0*/  SHF.R.U32.HI R63, RZ, 0x10, R63 ;  /* 0x00000010ff3f7819 */ /* 0x000fe2000001163f */
[----:B------:R-:W-:Y:S02]  /*72f0*/  HADD2.F32 R67, -RZ, R79.H0_H0 ;  /* 0x2000004fff437230 */ /* 0x000fe40000004100 */
[-C--:B------:R-:W-:Y:S01]  /*7300*/  FMUL.FTZ R79, R64, R77.reuse ;  /* 0x0000004d404f7220 */ /* 0x080fe20000410000 */
[C---:B------:R-:W-:Y:S01]  /*7310*/  FMUL.FTZ R78, R47.reuse, R78 ;  /* 0x0000004e2f4e7220 */ /* 0x040fe20000410000 */
[C---:B------:R-:W-:Y:S01]  /*7320*/  FMUL.FTZ R77, R62.reuse, R77 ;  /* 0x0000004d3e4d7220 */ /* 0x040fe20000410000 */
[-C--:B------:R-:W-:Y:S01]  /*7330*/  FFMA.FTZ R45, R47, R76.reuse, -R80 ;  /* 0x0000004c2f2d7223 */ /* 0x080fe20000010850 */
[-C--:B------:R-:W-:Y:S01]  /*7340*/  FFMA.FTZ R62, R62, R67.reuse, -R79 ;  /* 0x000000433e3e7223 */ /* 0x080fe2000001084f */
[----:B------:R-:W-:Y:S01]  /*7350*/  FFMA.FTZ R47, R51, R76, R78 ;  /* 0x0000004c332f7223 */ /* 0x000fe2000001004e */
[----:B------:R-:W-:Y:S01]  /*7360*/  FFMA.FTZ R64, R64, R67, R77 ;  /* 0x0000004340407223 */ /* 0x000fe2000001004d */
[----:B------:R-:W-:-:S02]  /*7370*/  HADD2.F32 R78, -RZ, R136.H1_H1 ;  /* 0x30000088ff4e7230 */ /* 0x000fc40000004100 */
[----:B------:R-:W-:Y:S01]  /*7380*/  HADD2.F32 R67, -RZ, R65.H0_H0 ;  /* 0x20000041ff437230 */ /* 0x000fe20000004100 */
[----:B------:R-:W-:Y:S01]  /*7390*/  F2FP.F16.F32.PACK_AB R45, R62, R45 ;  /* 0x0000002d3e2d723e */ /* 0x000fe200000000ff */
[----:B------:R-:W-:Y:S02]  /*73a0*/  HADD2.F32 R51, -RZ, R49.H0_H0 ;  /* 0x20000031ff337230 */ /* 0x000fe40000004100 */
[----:B------:R-:W-:Y:S02]  /*73b0*/  HADD2.F32 R77, -RZ, R66.H0_H0 ;  /* 0x20000042ff4d7230 */ /* 0x000fe40000004100 */
[-C--:B------:R-:W-:Y:S01]  /*73c0*/  FMUL.FTZ R80, R67, R78.reuse ;  /* 0x0000004e43507220 */ /* 0x080fe20000410000 */
[----:B------:R-:W-:Y:S02]  /*73d0*/  HADD2.F32 R65, -RZ, R65.H1_H1 ;  /* 0x30000041ff417230 */ /* 0x000fe40000004100 */
[----:B------:R-:W-:Y:S01]  /*73e0*/  FMUL.FTZ R78, R51, R78 ;  /* 0x0000004e334e7220 */ /* 0x000fe20000410000 */
[----:B------:R-:W-:-:S02]  /*73f0*/  HADD2.F32 R66, -RZ, R49.H1_H1 ;  /* 0x30000031ff427230 */ /* 0x000fc40000004100 */
[----:B------:R-:W-:Y:S02]  /*7400*/  HADD2.F32 R76, -RZ, R134.H1_H1 ;  /* 0x30000086ff4c7230 */ /* 0x000fe40000004100 */
[-C--:B------:R-:W-:Y:S01]  /*7410*/  FMUL.FTZ R79, R65, R77.reuse ;  /* 0x0000004d414f7220 */ /* 0x080fe20000410000 */
[----:B------:R-:W-:Y:S02]  /*7420*/  HADD2.F32 R63, -RZ, R63.H0_H0 ;  /* 0x2000003fff3f7230 */ /* 0x000fe40000004100 */
        /* <DEDUP_REMOVED lines=11> */
[----:B------:R-:W-:Y:S02]  /*74e0*/  HADD2.F32 R48, -RZ, R48.H1_H1 ;  /* 0x30000030ff307230 */ /* 0x000fe40000004100 */
[----:B------:R-:W-:Y:S01]  /*74f0*/  FMUL.FTZ R77, R63, R137 ;  /* 0x000000893f4d7220 */ /* 0x000fe20000410000 */
[----:B------:R-:W-:Y:S01]  /*7500*/  HADD2.F32 R44, -RZ, R44.H1_H1 ;  /* 0x3000002cff2c7230 */ /* 0x000fe20000004100 */
[----:B------:R-:W-:Y:S01]  /*7510*/  F2FP.F16.F32.PACK_AB R51, R76, R51 ;  /* 0x000000334c33723e */ /* 0x000fe200000000ff */
[----:B------:R-:W-:Y:S02]  /*7520*/  HADD2.F32 R135, -RZ, R135.H0_H0 ;  /* 0x20000087ff877230 */ /* 0x000fe40000004100 */
[----:B------:R-:W-:Y:S01]  /*7530*/  FMUL.FTZ R79, R48, R67 ;  /* 0x00000043304f7220 */ /* 0x000fe20000410000 */
[----:B------:R-:W-:-:S02]  /*7540*/  HADD2.F32 R65, -RZ, R58.H0_H0 ;  /* 0x2000003aff417230 */ /* 0x000fc40000004100 */
[----:B------:R-:W-:Y:S01]  /*7550*/  FMUL.FTZ R67, R44, R67 ;  /* 0x000000432c437220 */ /* 0x000fe20000410000 */
[C---:B------:R-:W-:Y:S01]  /*7560*/  FMUL.FTZ R58, R60.reuse, R137 ;  /* 0x000000893c3a7220 */ /* 0x040fe20000410000 */
[----:B------:R-:W-:Y:S01]  /*7570*/  FFMA.FTZ R77, R60, R135, -R77 ;  /* 0x000000873c4d7223 */ /* 0x000fe2000001084d */
[----:B------:R-:W-:Y:S02]  /*7580*/  HADD2.F32 R61, -RZ, R61.H0_H0 ;  /* 0x2000003dff3d7230 */ /* 0x000fe40000004100 */
[-C--:B------:R-:W-:Y:S01]  /*7590*/  FFMA.FTZ R67, R48, R65.reuse, R67 ;  /* 0x0000004130437223 */ /* 0x080fe20000010043 */
[----:B------:R-:W-:Y:S01]  /*75a0*/  FFMA.FTZ R60, R44, R65, -R79 ;  /* 0x000000412c3c7223 */ /* 0x000fe2000001084f */
[----:B------:R-:W-:Y:S02]  /*75b0*/  HADD2.F32 R48, -RZ, R50.H0_H0 ;  /* 0x20000032ff307230 */ /* 0x000fe40000004100 */
[----:B------:R-:W-:Y:S01]  /*75c0*/  FFMA.FTZ R58, R63, R135, R58 ;  /* 0x000000873f3a7223 */ /* 0x000fe2000001003a */
[----:B------:R-:W-:-:S02]  /*75d0*/  HADD2.F32 R65, -RZ, R136.H0_H0 ;  /* 0x20000088ff417230 */ /* 0x000fc40000004100 */
[----:B------:R-:W-:Y:S02]  /*75e0*/  HADD2.F32 R44, -RZ, R46.H0_H0 ;  /* 0x2000002eff2c7230 */ /* 0x000fe40000004100 */
[----:B------:R-:W-:Y:S02]  /*75f0*/  HADD2.F32 R50, -RZ, R50.H1_H1 ;  /* 0x30000032ff327230 */ /* 0x000fe40000004100 */
[-C--:B------:R-:W-:Y:S01]  /*7600*/  FMUL.FTZ R79, R48, R65.reuse ;  /* 0x00000041304f7220 */ /* 0x080fe20000410000 */
[----:B------:R-:W-:Y:S02]  /*7610*/  HADD2.F32 R46, -RZ, R46.H1_H1 ;  /* 0x3000002eff2e7230 */ /* 0x000fe40000004100 */
[----:B------:R-:W-:Y:S01]  /*7620*/  FMUL.FTZ R65, R44, R65 ;  /* 0x000000412c417220 */ /* 0x000fe20000410000 */
[----:B------:R-:W-:Y:S02]  /*7630*/  HADD2.F32 R63, -RZ, R134.H0_H0 ;  /* 0x20000086ff3f7230 */ /* 0x000fe40000004100 */
[----:B------:R-:W-:Y:S01]  /*7640*/  FMUL.FTZ R81, R50, R61 ;  /* 0x0000003d32517220 */ /* 0x000fe20000410000 */
[----:B------:R-:W-:-:S02]  /*7650*/  HADD2.F32 R59, -RZ, R59.H0_H0 ;  /* 0x2000003bff3b7230 */ /* 0x000fc40000004100 */
[----:B------:R-:W-:Y:S01]  /*7660*/  FMUL.FTZ R61, R46, R61 ;  /* 0x0000003d2e3d7220 */ /* 0x000fe20000410000 */
[----:B------:R-:W-:Y:S02]  /*7670*/  IMAD.MOV.U32 R47, RZ, RZ, R66 ;  /* 0x000000ffff2f7224 */ /* 0x000fe400078e0042 */
[-C--:B------:R-:W-:Y:S01]  /*7680*/  FFMA.FTZ R79, R44, R63.reuse, -R79 ;  /* 0x0000003f2c4f7223 */ /* 0x080fe2000001084f */
[----:B------:R-:W-:Y:S01]  /*7690*/  FFMA.FTZ R65, R48, R63, R65 ;  /* 0x0000003f30417223 */ /* 0x000fe20000010041 */
[-C--:B------:R-:W-:Y:S01]  /*76a0*/  FFMA.FTZ R46, R46, R59.reuse, -R81 ;  /* 0x0000003b2e2e7223 */ /* 0x080fe20000010851 */
[----:B------:R-:W-:Y:S01]  /*76b0*/  FFMA.FTZ R50, R50, R59, R61 ;  /* 0x0000003b32327223 */ /* 0x000fe2000001003d */
[----:B------:R-:W-:Y:S02]  /*76c0*/  F2FP.F16.F32.PACK_AB R44, R60, R77 ;  /* 0x0000004d3c2c723e */ /* 0x000fe400000000ff */
[----:B------:R-:W-:Y:S02]  /*76d0*/  F2FP.F16.F32.PACK_AB R48, R67, R58 ;  /* 0x0000003a4330723e */ /* 0x000fe400000000ff */
[----:B------:R-:W-:-:S02]  /*76e0*/  F2FP.F16.F32.PACK_AB R46, R46, R79 ;  /* 0x0000004f2e2e723e */ /* 0x000fc400000000ff */
[----:B------:R-:W-:-:S07]  /*76f0*/  F2FP.F16.F32.PACK_AB R50, R50, R65 ;  /* 0x000000413232723e */ /* 0x000fce00000000ff */
.L_x_1566:
[----:B------:R-:W-:Y:S05]  /*7700*/  BSYNC B2 ;  /* 0x0000000000027941 */ /* 0x000fea0003800000 */
.L_x_1565:
        /* <DEDUP_REMOVED lines=11> */
.L_x_1564:
[----:B------:R-:W-:Y:S05]  /*77c0*/  BSYNC B1 ;  /* 0x0000000000017941 */ /* 0x000fea0003800000 */
.L_x_1563:
[C---:B------:R-:W-:Y:S01]  /*77d0*/  ISETP.GE.OR P4, PT, R211.reuse, R113, P2 ;  /* 0x00000071d300720c */ /* 0x040fe20001786670 */
[-C--:B-1234-:R-:W-:Y:S02]  /*77e0*/  IMAD R44, R114, R120.reuse, RZ ;  /* 0x00000078722c7224 */ /* 0x09efe400078e02ff */
[----:B------:R-:W-:-:S04]  /*77f0*/  IMAD.WIDE.U32 R118, R211, R120, R118 ;  /* 0x00000078d3767225 */ /* 0x000fc800078e0076 */
[----:B------:R-:W-:-:S06]  /*7800*/  IMAD R121, R211, R121, R44 ;  /* 0x00000079d3797224 */ /* 0x000fcc00078e022c */
[----:B------:R-:W-:Y:S05]  /*7810*/  @P4 BRA `(.L_x_1543) ;  /* 0x0000000c00784947 */ /* 0x000fea0003800000 */
[----:B------:R-:W2:Y:S01]  /*7820*/  LDL R45, [R1+0x10] ;  /* 0x00001000012d7983 */ /* 0x000ea20000100800 */
[----:B------:R-:W1:Y:S01]  /*7830*/  LDC.64 R52, c[0x0][0x2e8] ;  /* 0x0000ba00ff347b82 */ /* 0x000e620000000a00 */
[----:B------:R-:W-:Y:S01]  /*7840*/  IMAD.IADD R56, R119, 0x1, R121 ;  /* 0x0000000177387824 */ /* 0x000fe200078e0279 */
[----:B------:R-:W-:Y:S01]  /*7850*/  IADD3 R44, P4, P5, R96, R118, R37 ;  /* 0x00000076602c7210 */ /* 0x000fe20007d9e025 */
[----:B------:R-:W-:Y:S01]  /*7860*/  BSSY B1, `(.L_x_1567) ;  /* 0x0000070000017945 */ /* 0x000fe20003800000 */
[----:B------:R-:W-:Y:S02]  /*7870*/  SHF.R.U32.HI R47, RZ, 0x3, R197 ;  /* 0x00000003ff2f7819 */ /* 0x000fe400000116c5 */
[----:B--2---:R-:W-:Y:S02]  /*7880*/  LOP3.LUT P6, RZ, R45, 0x1, RZ, 0xc0, !PT ;  /* 0x000000012dff7812 */ /* 0x004fe400078cc0ff */
[----:B------:R-:W-:Y:S02]  /*7890*/  IADD3.X R45, R35, R56, R102, P4, P5 ;  /* 0x00000038232d7210 */ /* 0x000fe400027ea466 */
[----:B-1----:R-:W-:-:S02]  /*78a0*/  LEA R54, P4, R44, R52, 0x1 ;  /* 0x000000342c367211 */ /* 0x002fc400078808ff */
[----:B------:R-:W-:Y:S02]  /*78b0*/  SEL R129, R111, R129, !P6 ;  /* 0x000000816f817207 */ /* 0x000fe40007000000 */
[----:B------:R-:W-:Y:S02]  /*78c0*/  LEA.HI.X R55, R44, R53, R45, 0x1, P4 ;  /* 0x000000352c377211 */ /* 0x000fe400020f0c2d */
[----:B------:R-:W-:-:S04]  /*78d0*/  SHF.R.S32.HI R44, RZ, 0x1f, R129 ;  /* 0x0000001fff2c7819 */ /* 0x000fc80000011481 */
[----:B------:R-:W-:-:S04]  /*78e0*/  LEA.HI R44, R44, R129, RZ, 0x4 ;  /* 0x000000812c2c7211 */ /* 0x000fc800078f20ff */
        /* <DEDUP_REMOVED lines=16> */
[----:B-1----:R-:W-:Y:S01]  /*79f0*/  IMAD.MOV.U32 R62, RZ, RZ, R44 ;  /* 0x000000ffff3e7224 */ /* 0x002fe200078e002c */
[----:B------:R-:W-:Y:S01]  /*7a00*/  SHF.R.U64 R60, R68, 0x10, R69 ;  /* 0x00000010443c7819 */ /* 0x000fe20000001245 */
[----:B--2---:R-:W-:Y:S01]  /*7a10*/  IMAD.MOV.U32 R44, RZ, RZ, R49 ;  /* 0x000000ffff2c7224 */ /* 0x004fe200078e0031 */
[----:B------:R-:W-:Y:S01]  /*7a20*/  SHF.R.U32.HI R68, RZ, 0x10, R73 ;  /* 0x00000010ff447819 */ /* 0x000fe20000011649 */
[----:B------:R-:W-:Y:S01]  /*7a30*/  IMAD.MOV.U32 R63, RZ, RZ, R48 ;  /* 0x000000ffff3f7224 */ /* 0x000fe200078e0030 */
[----:B------:R-:W-:Y:S01]  /*7a40*/  SHF.R.U32.HI R66, RZ, 0x10, R69 ;  /* 0x00000010ff427819 */ /* 0x000fe20000011645 */
[----:B------:R-:W-:Y:S01]  /*7a50*/  IMAD.MOV.U32 R64, RZ, RZ, R51 ;  /* 0x000000ffff407224 */ /* 0x000fe200078e0033 */
[----:B------:R-:W-:Y:S01]  /*7a60*/  SHF.R.U64 R58, R70, 0x10, R71 ;  /* 0x00000010463a7819 */ /* 0x000fe20000001247 */
[----:B------:R-:W-:Y:S01]  /*7a70*/  HADD2.F32 R67, -RZ, R133.H1_H1 ;  /* 0x30000085ff437230 */ /* 0x000fe20000004100 */
[----:B------:R-:W-:Y:S01]  /*7a80*/  SHF.R.U32.HI R69, RZ, 0x10, R75 ;  /* 0x00000010ff457819 */ /* 0x000fe2000001164b */
[--C-:B------:R-:W-:Y:S01]  /*7a90*/  HADD2.F32 R48, -RZ, R44.reuse.H0_H0 ;  /* 0x2000002cff307230 */ /* 0x100fe20000004100 */
[----:B------:R-:W-:Y:S01]  /*7aa0*/  SHF.R.U32.HI R71, RZ, 0x10, R71 ;  /* 0x00000010ff477819 */ /* 0x000fe20000011647 */
[----:B------:R-:W-:Y:S01]  /*7ab0*/  HADD2.F32 R51, -RZ, R44.H1_H1 ;  /* 0x3000002cff337230 */ /* 0x000fe20000004100 */
[----:B------:R-:W-:Y:S01]  /*7ac0*/  SHF.R.U64 R61, R72, 0x10, R73 ;  /* 0x00000010483d7819 */ /* 0x000fe20000001249 */
[----:B------:R-:W-:Y:S01]  /*7ad0*/  IMAD.MOV.U32 R49, RZ, RZ, R47 ;  /* 0x000000ffff317224 */ /* 0x000fe200078e002f */
[----:B------:R-:W-:Y:S01]  /*7ae0*/  SHF.R.U64 R59, R74, 0x10, R75 ;  /* 0x000000104a3b7819 */ /* 0x000fe2000000124b */
[----:B------:R-:W-:-:S02]  /*7af0*/  HADD2.F32 R44, -RZ, R45.H0_H0 ;  /* 0x2000002dff2c7230 */ /* 0x000fc40000004100 */
[----:B------:R-:W-:Y:S02]  /*7b00*/  HADD2.F32 R68, -RZ, R68.H0_H0 ;  /* 0x20000044ff447230 */ /* 0x000fe40000004100 */
[----:B------:R-:W-:Y:S02]  /*7b10*/  HADD2.F32 R47, -RZ, R45.H1_H1 ;  /* 0x3000002dff2f7230 */ /* 0x000fe40000004100 */
[-C--:B------:R-:W-:Y:S01]  /*7b20*/  FMUL.FTZ R45, R48, R67.reuse ;  /* 0x00000043302d7220 */ /* 0x080fe20000410000 */
[----:B------:R-:W-:Y:S02]  /*7b30*/  HADD2.F32 R65, -RZ, R131.H1_H1 ;  /* 0x30000083ff417230 */ /* 0x000fe40000004100 */
[C---:B------:R-:W-:Y:S01]  /*7b40*/  FMUL.FTZ R67, R44.reuse, R67 ;  /* 0x000000432c437220 */ /* 0x040fe20000410000 */
[----:B------:R-:W-:Y:S02]  /*7b50*/  HADD2.F32 R66, -RZ, R66.H0_H0 ;  /* 0x20000042ff427230 */ /* 0x000fe40000004100 */
[-C--:B------:R-:W-:Y:S01]  /*7b60*/  FMUL.FTZ R70, R51, R68.reuse ;  /* 0x0000004433467220 */ /* 0x080fe20000410000 */
[----:B------:R-:W-:Y:S01]  /*7b70*/  FMUL.FTZ R68, R47, R68 ;  /* 0x000000442f447220 */ /* 0x000fe20000410000 */
[-C--:B------:R-:W-:Y:S01]  /*7b80*/  FFMA.FTZ R44, R44, R65.reuse, -R45 ;  /* 0x000000412c2c7223 */ /* 0x080fe2000001082d */
[----:B------:R-:W-:Y:S01]  /*7b90*/  FFMA.FTZ R45, R48, R65, R67 ;  /* 0x00000041302d7223 */ /* 0x000fe20000010043 */
[----:B------:R-:W-:-:S02]  /*7ba0*/  HADD2.F32 R65, -RZ, R64.H0_H0 ;  /* 0x20000040ff417230 */ /* 0x000fc40000004100 */
[-C--:B------:R-:W-:Y:S01]  /*7bb0*/  FFMA.FTZ R48, R51, R66.reuse, R68 ;  /* 0x0000004233307223 */ /* 0x080fe20000010044 */
[----:B------:R-:W-:Y:S02]  /*7bc0*/  HADD2.F32 R68, -RZ, R130.H1_H1 ;  /* 0x30000082ff447230 */ /* 0x000fe40000004100 */
[----:B------:R-:W-:Y:S01]  /*7bd0*/  FFMA.FTZ R47, R47, R66, -R70 ;  /* 0x000000422f2f7223 */ /* 0x000fe20000010846 */
[----:B------:R-:W-:Y:S02]  /*7be0*/  HADD2.F32 R64, -RZ, R64.H1_H1 ;  /* 0x30000040ff407230 */ /* 0x000fe40000004100 */
[----:B------:R-:W-:Y:S02]  /*7bf0*/  HADD2.F32 R69, -RZ, R69.H0_H0 ;  /* 0x20000045ff457230 */ /* 0x000fe40000004100 */
[----:B------:R-:W-:Y:S01]  /*7c00*/  FMUL.FTZ R70, R65, R68 ;  /* 0x0000004441467220 */ /* 0x000fe20000410000 */
[----:B------:R-:W-:Y:S01]  /*7c10*/  HADD2.F32 R51, -RZ, R49.H0_H0 ;  /* 0x20000031ff337230 */ /* 0x000fe20000004100 */
[----:B------:R-:W-:Y:S01]  /*7c20*/  F2FP.F16.F32.PACK_AB R47, R47, R44 ;  /* 0x0000002c2f2f723e */ /* 0x000fe200000000ff */
[----:B------:R-:W-:-:S02]  /*7c30*/  HADD2.F32 R66, -RZ, R132.H1_H1 ;  /* 0x30000084ff427230 */ /* 0x000fc40000004100 */
[-C--:B------:R-:W-:Y:S01]  /*7c40*/  FMUL.FTZ R72, R64, R69.reuse ;  /* 0x0000004540487220 */ /* 0x080fe20000410000 */
[----:B------:R-:W-:Y:S02]  /*7c50*/  HADD2.F32 R49, -RZ, R49.H1_H1 ;  /* 0x30000031ff317230 */ /* 0x000fe40000004100 */
[C---:B------:R-:W-:Y:S01]  /*7c60*/  FMUL.FTZ R68, R51.reuse, R68 ;  /* 0x0000004433447220 */ /* 0x040fe20000410000 */
[----:B------:R-:W-:Y:S02]  /*7c70*/  HADD2.F32 R67, -RZ, R71.H0_H0 ;  /* 0x20000047ff437230 */ /* 0x000fe40000004100 */
[----:B------:R-:W-:Y:S01]  /*7c80*/  FFMA.FTZ R70, R51, R66, -R70 ;  /* 0x0000004233467223 */ /* 0x000fe20000010846 */
[----:B------:R-:W-:Y:S02]  /*7c90*/  HADD2.F32 R130, -RZ, R130.H0_H0 ;  /* 0x20000082ff827230 */ /* 0x000fe40000004100 */
[----:B------:R-:W-:Y:S01]  /*7ca0*/  FMUL.FTZ R71, R49, R69 ;  /* 0x0000004531477220 */ /* 0x000fe20000410000 */
[----:B------:R-:W-:-:S02]  /*7cb0*/  HADD2.F32 R51, -RZ, R63.H0_H0 ;  /* 0x2000003fff337230 */ /* 0x000fc40000004100 */
[-C--:B------:R-:W-:Y:S01]  /*7cc0*/  FFMA.FTZ R69, R49, R67.reuse, -R72 ;  /* 0x0000004331457223 */ /* 0x080fe20000010848 */
[----:B------:R-:W-:Y:S02]  /*7cd0*/  HADD2.F32 R49, -RZ, R62.H0_H0 ;  /* 0x2000003eff317230 */ /* 0x000fe40000004100 */
[----:B------:R-:W-:Y:S01]  /*7ce0*/  FFMA.FTZ R71, R64, R67, R71 ;  /* 0x0000004340477223 */ /* 0x000fe20000010047 */
[----:B------:R-:W-:Y:S02]  /*7cf0*/  HADD2.F32 R61, -RZ, R61.H0_H0 ;  /* 0x2000003dff3d7230 */ /* 0x000fe40000004100 */
[----:B------:R-:W-:Y:S01]  /*7d00*/  FMUL.FTZ R64, R51, R130 ;  /* 0x0000008233407220 */ /* 0x000fe20000410000 */
[----:B------:R-:W-:Y:S02]  /*7d10*/  HADD2.F32 R63, -RZ, R63.H1_H1 ;  /* 0x3000003fff3f7230 */ /* 0x000fe40000004100 */
[----:B------:R-:W-:Y:S01]  /*7d20*/  FFMA.FTZ R68, R65, R66, R68 ;  /* 0x0000004241447223 */ /* 0x000fe20000010044 */
[----:B------:R-:W-:-:S02]  /*7d30*/  HADD2.F32 R132, -RZ, R132.H0_H0 ;  /* 0x20000084ff847230 */ /* 0x000fc40000004100 */
[----:B------:R-:W-:Y:S01]  /*7d40*/  FMUL.FTZ R130, R49, R130 ;  /* 0x0000008231827220 */ /* 0x000fe20000410000 */
[----:B------:R-:W-:Y:S02]  /*7d50*/  HADD2.F32 R62, -RZ, R62.H1_H1 ;  /* 0x3000003eff3e7230 */ /* 0x000fe40000004100 */
[-C--:B------:R-:W-:Y:S01]  /*7d60*/  FMUL.FTZ R65, R63, R61.reuse ;  /* 0x0000003d3f417220 */ /* 0x080fe20000410000 */
[----:B------:R-:W-:Y:S02]  /*7d70*/  HADD2.F32 R60, -RZ, R60.H0_H0 ;  /* 0x2000003cff3c7230 */ /* 0x000fe40000004100 */
[-C--:B------:R-:W-:Y:S01]  /*7d80*/  FFMA.FTZ R130, R51, R132.reuse, R130 ;  /* 0x0000008433827223 */ /* 0x080fe20000010082 */
[----:B------:R-:W-:Y:S01]  /*7d90*/  FFMA.FTZ R64, R49, R132, -R64 ;  /* 0x0000008431407223 */ /* 0x000fe20000010840 */
[C---:B------:R-:W-:Y:S01]  /*7da0*/  FMUL.FTZ R66, R62.reuse, R61 ;  /* 0x0000003d3e427220 */ /* 0x040fe20000410000 */
[----:B------:R-:W-:Y:S02]  /*7db0*/  HADD2.F32 R51, -RZ, R50.H0_H0 ;  /* 0x20000032ff337230 */ /* 0x000fe40000004100 */
[----:B------:R-:W-:Y:S01]  /*7dc0*/  FFMA.FTZ R65, R62, R60, -R65 ;  /* 0x0000003c3e417223 */ /* 0x000fe20000010841 */
[----:B------:R-:W-:-:S02]  /*7dd0*/  HADD2.F32 R62, -RZ, R131.H0_H0 ;  /* 0x20000083ff3e7230 */ /* 0x000fc40000004100 */
[----:B------:R-:W-:Y:S01]  /*7de0*/  FFMA.FTZ R63, R63, R60, R66 ;  /* 0x0000003c3f3f7223 */ /* 0x000fe20000010042 */
[----:B------:R-:W-:Y:S01]  /*7df0*/  HADD2.F32 R61, -RZ, R59.H0_H0 ;  /* 0x2000003bff3d7230 */ /* 0x000fe20000004100 */
[----:B------:R-:W-:Y:S01]  /*7e00*/  F2FP.F16.F32.PACK_AB R69, R69, R70 ;  /* 0x000000464545723e */ /* 0x000fe200000000ff */
[----:B------:R-:W-:Y:S01]  /*7e10*/  HADD2.F32 R49, -RZ, R46.H0_H0 ;  /* 0x2000002eff317230 */ /* 0x000fe20000004100 */
[----:B------:R-:W-:Y:S01]  /*7e20*/  F2FP.F16.F32.PACK_AB R44, R65, R64 ;  /* 0x00000040412c723e */ /* 0x000fe200000000ff */
[----:B------:R-:W-:Y:S02]  /*7e30*/  HADD2.F32 R50, -RZ, R50.H1_H1 ;  /* 0x30000032ff327230 */ /* 0x000fe40000004100 */
[----:B------:R-:W-:Y:S02]  /*7e40*/  HADD2.F32 R46, -RZ, R46.H1_H1 ;  /* 0x3000002eff2e7230 */ /* 0x000fe40000004100 */
[----:B------:R-:W-:Y:S02]  /*7e50*/  HADD2.F32 R59, -RZ, R58.H0_H0 ;  /* 0x2000003aff3b7230 */ /* 0x000fe40000004100 */
[----:B------:R-:W-:Y:S01]  /*7e60*/  FMUL.FTZ R58, R51, R62 ;  /* 0x0000003e333a7220 */ /* 0x000fe20000410000 */
[----:B------:R-:W-:-:S02]  /*7e70*/  HADD2.F32 R60, -RZ, R133.H0_H0 ;  /* 0x20000085ff3c7230 */ /* 0x000fc40000004100 */
[-C--:B------:R-:W-:Y:S01]  /*7e80*/  FMUL.FTZ R67, R50, R61.reuse ;  /* 0x0000003d32437220 */ /* 0x080fe20000410000 */
[C---:B------:R-:W-:Y:S01]  /*7e90*/  FMUL.FTZ R62, R49.reuse, R62 ;  /* 0x0000003e313e7220 */ /* 0x040fe20000410000 */
[C---:B------:R-:W-:Y:S01]  /*7ea0*/  FMUL.FTZ R61, R46.reuse, R61 ;  /* 0x0000003d2e3d7220 */ /* 0x040fe20000410000 */
[-C--:B------:R-:W-:Y:S02]  /*7eb0*/  FFMA.FTZ R58, R49, R60.reuse, -R58 ;  /* 0x0000003c313a7223 */ /* 0x080fe4000001083a */
[----:B------:R-:W-:Y:S01]  /*7ec0*/  FFMA.FTZ R62, R51, R60, R62 ;  /* 0x0000003c333e7223 */ /* 0x000fe2000001003e */
[-C--:B------:R-:W-:Y:S01]  /*7ed0*/  FFMA.FTZ R67, R46, R59.reuse, -R67 ;  /* 0x0000003b2e437223 */ /* 0x080fe20000010843 */
[----:B------:R-:W-:Y:S01]  /*7ee0*/  FFMA.FTZ R61, R50, R59, R61 ;  /* 0x0000003b323d7223 */ /* 0x000fe2000001003d */
[----:B------:R-:W-:Y:S01]  /*7ef0*/  F2FP.F16.F32.PACK_AB R49, R48, R45 ;  /* 0x0000002d3031723e */ /* 0x000fe200000000ff */
[----:B------:R-:W-:Y:S01]  /*7f00*/  IMAD.MOV.U32 R45, RZ, RZ, R47 ;  /* 0x000000ffff2d7224 */ /* 0x000fe200078e002f */
[----:B------:R-:W-:Y:S01]  /*7f10*/  F2FP.F16.F32.PACK_AB R51, R71, R68 ;  /* 0x000000444733723e */ /* 0x000fe200000000ff */
[----:B------:R-:W-:Y:S01]  /*7f20*/  IMAD.MOV.U32 R47, RZ, RZ, R69 ;  /* 0x000000ffff2f7224 */ /* 0x000fe200078e0045 */
[----:B------:R-:W-:-:S02]  /*7f30*/  F2FP.F16.F32.PACK_AB R48, R63, R130 ;  /* 0x000000823f30723e */ /* 0x000fc400000000ff */
[----:B------:R-:W-:Y:S02]  /*7f40*/  F2FP.F16.F32.PACK_AB R46, R67, R58 ;  /* 0x0000003a432e723e */ /* 0x000fe400000000ff */
[----:B------:R-:W-:-:S07]  /*7f50*/  F2FP.F16.F32.PACK_AB R50, R61, R62 ;  /* 0x0000003e3d32723e */ /* 0x000fce00000000ff */
.L_x_1568:
[----:B------:R-:W-:Y:S05]  /*7f60*/  BSYNC B1 ;  /* 0x0000000000017941 */ /* 0x000fea0003800000 */
.L_x_1567:
[----:B-1----:R1:W-:Y:S01]  /*7f70*/  STG.E.128 desc[UR40][R54.64], R44 ;  /* 0x0000002c36007986 */ /* 0x0023e2000c101d28 */
[----:B------:R-:W-:-:S13]  /*7f80*/  ISETP.GE.AND P3, PT, R57, R128, PT ;  /* 0x000000803900720c */ /* 0x000fda0003f66270 */
[----:B------:R-:W-:Y:S05]  /*7f90*/  @P3 BRA `(.L_x_1543) ;  /* 0x0000000400983947 */ /* 0x000fea0003800000 */
[--C-:B-1----:R-:W-:Y:S02]  /*7fa0*/  SHF.R.S32.HI R44, RZ, 0x1f, R57.reuse ;  /* 0x0000001fff2c7819 */ /* 0x102fe40000011439 */
[----:B------:R-:W-:-:S04]  /*7fb0*/  IADD3 R57, P3, P4, R96, R118, R57 ;  /* 0x0000007660397210 */ /* 0x000fc80007c7e039 */
[----:B------:R-:W-:Y:S02]  /*7fc0*/  IADD3.X R56, R35, R56, R44, P3, P4 ;  /* 0x0000003823387210 */ /* 0x000fe40001fe842c */
[----:B------:R-:W-:-:S04]  /*7fd0*/  LEA R52, P3, R57, R52, 0x1 ;  /* 0x0000003439347211 */ /* 0x000fc800078608ff */
[----:B------:R-:W-:-:S05]  /*7fe0*/  LEA.HI.X R53, R57, R53, R56, 0x1, P3 ;  /* 0x0000003539357211 */ /* 0x000fca00018f0c38 */
[----:B--2---:R1:W-:Y:S01]  /*7ff0*/  STG.E.128 desc[UR40][R52.64], R48 ;  /* 0x0000003034007986 */ /* 0x0043e2000c101d28 */
[----:B------:R-:W-:Y:S05]  /*8000*/  BRA `(.L_x_1543) ;  /* 0x00000004007c7947 */ /* 0x000fea0003800000 */
.L_x_1506:
[----:B------:R-:W-:-:S13]  /*8010*/  ISETP.NE.AND P0, PT, R191, 0x3, PT ;  /* 0x00000003bf00780c */ /* 0x000fda0003f05270 */
[----:B------:R-:W-:Y:S05]  /*8020*/  @!P0 BRA `(.L_x_1569) ;  /* 0x0000000000048947 */ /* 0x000fea0003800000 */
[----:B------:R-:W-:Y:S01]  /*8030*/  BPT.TRAP 0x1 ;  /* 0x000000040000795c */ /* 0x000fe20000300000 */
.L_x_1569:
[----:B------:R-:W-:Y:S01]  /*8040*/  IMAD R106, R184, 0x8, R2 ;  /* 0x00000008b86a7824 */ /* 0x000fe200078e0202 */
[----:B------:R-:W-:Y:S01]  /*8050*/  SHF.L.U32 R117, R192, 0x1f, RZ ;  /* 0x0000001fc0757819 */ /* 0x000fe200000006ff */
[----:B------:R-:W-:Y:S01]  /*8060*/  IMAD R113, R26, -0x80, R24 ;  /* 0xffffff801a717824 */ /* 0x000fe200078e0218 */
[----:B------:R-:W-:Y:S01]  /*8070*/  BSSY B1, `(.L_x_1570) ;  /* 0x0000006000017945 */ /* 0x000fe20003800000 */
[----:B0-----:R-:W-:Y:S01]  /*8080*/  SHF.R.S32.HI R44, RZ, 0x1f, R26 ;  /* 0x0000001fff2c7819 */ /* 0x001fe2000001141a */
[----:B------:R-:W0:Y:S01]  /*8090*/  SYNCS.PHASECHK.TRANS64.TRYWAIT P3, [R106+URZ+0x28890], R117 ;  /* 0x028890756a0075a7 */ /* 0x000e22000806017f */
[----:B------:R-:W-:Y:S01]  /*80a0*/  IMAD R45, R0, R26, RZ ;  /* 0x0000001a002d7224 */ /* 0x000fe200078e02ff */
[----:B------:R-:W-:Y:S01]  /*80b0*/  VIMNMX R113, R113, 0x80, PT ;  /* 0x0000008071717848 */ /* 0x000fe20003fe0100 */
[----:B0-----:R-:W-:Y:S06]  /*80c0*/  @!P3 BRA `(.L_x_1571) ;  /* 0x000002080050b947 */ /* 0x001fec0003800000 */
.L_x_1939:
[----:B------:R-:W-:Y:S05]  /*80d0*/  BSYNC B1 ;  /* 0x0000000000017941 */ /* 0x000fea0003800000 */
.L_x_1570:
[----:B------:R-:W-:Y:S01]  /*80e0*/  ISETP.GE.AND P3, PT, R23, R113, PT ;  /* 0x000000711700720c */ /* 0x000fe20003f66270 */
[----:B------:R-:W-:Y:S01]  /*80f0*/  IMAD R45, R44, R123, R45 ;  /* 0x0000007b2c2d7224 */ /* 0x000fe200078e022d */
[----:B------:R-:W-:Y:S01]  /*8100*/  BSSY B1, `(.L_x_1572) ;  /* 0x0000012000017945 */ /* 0x000fe20003800000 */
[----:B------:R-:W-:-:S04]  /*8110*/  IMAD.WIDE.U32 R52, R123, R26, RZ ;  /* 0x0000001a7b347225 */ /* 0x000fc800078e00ff */
[----:B------:R-:W-:-:S06]  /*8120*/  IMAD.IADD R61, R45, 0x1, R53 ;  /* 0x000000012d3d7824 */ /* 0x000fcc00078e0235 */
[----:B------:R-:W-:Y:S05]  /*8130*/  @P3 BRA `(.L_x_1573) ;  /* 0x0000000000383947 */ /* 0x000fea0003800000 */
[----:B------:R-:W1:Y:S01]  /*8140*/  @!P2 LDC.64 R54, c[0x0][0x2e8] ;  /* 0x0000ba00ff36ab82 */ /* 0x000e620000000a00 */
[----:B------:R-:W2:Y:S01]  /*8150*/  @!P2 LDS.128 R44, [R110+0x18400] ;  /* 0x018400006e2ca984 */ /* 0x000ea20000000c00 */
[----:B------:R-:W-:-:S03]  /*8160*/  @!P2 IADD3 R58, P3, R36, R52, RZ ;  /* 0x00000034243aa210 */ /* 0x000fc60007f7e0ff */
[----:B------:R-:W3:Y:S01]  /*8170*/  @!P1 LDS.128 R48, [R110+0x1c400] ;  /* 0x01c400006e309984 */ /* 0x000ee20000000c00 */
[----:B------:R-:W-:Y:S02]  /*8180*/  @!P2 IADD3.X R59, R61, R39, RZ, P3, !PT ;  /* 0x000000273d3ba210 */ /* 0x000fe40001ffe4ff */
[----:B------:R-:W4:Y:S01]  /*8190*/  @!P1 LDC.64 R56, c[0x0][0x2e8] ;  /* 0x0000ba00ff389b82 */ /* 0x000f220000000a00 */
[----:B-1----:R-:W-:-:S04]  /*81a0*/  @!P2 LEA R54, P3, R58, R54, 0x1 ;  /* 0x000000363a36a211 */ /* 0x002fc800078608ff */
[----:B------:R-:W-:Y:S02]  /*81b0*/  @!P2 LEA.HI.X R55, R58, R55, R59, 0x1, P3 ;  /* 0x000000373a37a211 */ /* 0x000fe400018f0c3b */
[----:B------:R-:W-:-:S05]  /*81c0*/  @!P1 IADD3 R58, P3, R99, R52, RZ ;  /* 0x00000034633a9210 */ /* 0x000fca0007f7e0ff */
[----:B------:R-:W-:Y:S01]  /*81d0*/  @!P1 IMAD.X R59, R61, 0x1, R104, P3 ;  /* 0x000000013d3b9824 */ /* 0x000fe200018e0668 */
[----:B----4-:R-:W-:-:S04]  /*81e0*/  @!P1 LEA R56, P3, R58, R56, 0x1 ;  /* 0x000000383a389211 */ /* 0x010fc800078608ff */
[----:B------:R-:W-:Y:S01]  /*81f0*/  @!P1 LEA.HI.X R57, R58, R57, R59, 0x1, P3 ;  /* 0x000000393a399211 */ /* 0x000fe200018f0c3b */
[----:B--2---:R1:W-:Y:S04]  /*8200*/  @!P2 STG.E.128 desc[UR40][R54.64], R44 ;  /* 0x0000002c3600a986 */ /* 0x0043e8000c101d28 */
[----:B---3--:R1:W-:Y:S04]  /*8210*/  @!P1 STG.E.128 desc[UR40][R56.64], R48 ;  /* 0x0000003038009986 */ /* 0x0083e8000c101d28 */
.L_x_1573:
[----:B------:R-:W-:Y:S05]  /*8220*/  BSYNC B1 ;  /* 0x0000000000017941 */ /* 0x000fea0003800000 */
.L_x_1572:
[----:B------:R-:W-:Y:S01]  /*8230*/  ISETP.GE.AND P3, PT, R213, R113, PT ;  /* 0x00000071d500720c */ /* 0x000fe20003f66270 */
[----:B------:R-:W-:-:S12]  /*8240*/  BSSY B1, `(.L_x_1574) ;  /* 0x0000012000017945 */ /* 0x000fd80003800000 */
[----:B------:R-:W-:Y:S05]  /*8250*/  @P3 BRA `(.L_x_1575) ;  /* 0x0000000000403947 */ /* 0x000fea0003800000 */
[----:B-1----:R-:W1:Y:S01]  /*8260*/  @!P2 LDC.64 R54, c[0x0][0x2e8] ;  /* 0x0000ba00ff36ab82 */ /* 0x002e620000000a00 */
[----:B------:R-:W2:Y:S01]  /*8270*/  @!P2 LDS.128 R44, [R110+0x19400] ;  /* 0x019400006e2ca984 */ /* 0x000ea20000000c00 */
[----:B------:R-:W-:-:S03]  /*8280*/  IADD3 R60, P3, R88, R52, RZ ;  /* 0x00000034583c7210 */ /* 0x000fc60007f7e0ff */
[----:B------:R-:W3:Y:S02]  /*8290*/  @!P1 LDS.128 R48, [R110+0x1d400] ;  /* 0x01d400006e309984 */ /* 0x000ee40000000c00 */
[----:B------:R-:W-:Y:S01]  /*82a0*/  IMAD.X R62, R61, 0x1, R89, P3 ;  /* 0x000000013d3e7824 */ /* 0x000fe200018e0659 */
[----:B------:R-:W4:Y:S01]  /*82b0*/  @!P1 LDC.64 R56, c[0x0][0x2e8] ;  /* 0x0000ba00ff389b82 */ /* 0x000f220000000a00 */
[----:B------:R-:W-:-:S05]  /*82c0*/  @!P2 IADD3 R58, P3, R60, R36, RZ ;  /* 0x000000243c3aa210 */ /* 0x000fca0007f7e0ff */
[----:B------:R-:W-:Y:S01]  /*82d0*/  @!P2 IMAD.X R59, R62, 0x1, R39, P3 ;  /* 0x000000013e3ba824 */ /* 0x000fe200018e0627 */
        /* <DEDUP_REMOVED lines=8> */
.L_x_1575:
[----:B------:R-:W-:Y:S05]  /*8360*/  BSYNC B1 ;  /* 0x0000000000017941 */ /* 0x000fea0003800000 */
.L_x_1574:
[----:B------:R-:W-:Y:S01]  /*8370*/  ISETP.GE.AND P3, PT, R212, R113, PT ;  /* 0x00000071d400720c */ /* 0x000fe20003f66270 */
[----:B------:R-:W-:-:S12]  /*8380*/  BSSY B1, `(.L_x_1576) ;  /* 0x0000012000017945 */ /* 0x000fd80003800000 */
[----:B------:R-:W-:Y:S05]  /*8390*/  @P3 BRA `(.L_x_1577) ;  /* 0x0000000000403947 */ /* 0x000fea0003800000 */
[----:B-12---:R-:W1:Y:S01]  /*83a0*/  @!P2 LDC.64 R54, c[0x0][0x2e8] ;  /* 0x0000ba00ff36ab82 */ /* 0x006e620000000a00 */
[----:B------:R-:W2:Y:S01]  /*83b0*/  @!P2 LDS.128 R44, [R110+0x1a400] ;  /* 0x01a400006e2ca984 */ /* 0x000ea20000000c00 */
[----:B------:R-:W-:-:S03]  /*83c0*/  LEA R60, P3, R98, R52, 0x6 ;  /* 0x00000034623c7211 */ /* 0x000fc600078630ff */
        /* <DEDUP_REMOVED lines=13> */
.L_x_1577:
[----:B------:R-:W-:Y:S05]  /*84a0*/  BSYNC B1 ;  /* 0x0000000000017941 */ /* 0x000fea0003800000 */
.L_x_1576:
[----:B------:R-:W-:-:S13]  /*84b0*/  ISETP.GE.AND P3, PT, R211, R113, PT ;  /* 0x00000071d300720c */ /* 0x000fda0003f66270 */
[----:B------:R-:W-:Y:S05]  /*84c0*/  @P3 BRA `(.L_x_1543) ;  /* 0x00000000004c3947 */ /* 0x000fea0003800000 */
[----:B------:R-:W3:Y:S01]  /*84d0*/  LDC.64 R58, c[0x0][0x300] ;  /* 0x0000c000ff3a7b82 */ /* 0x000ee20000000a00 */
[----:B-12-4-:R-:W1:Y:S01]  /*84e0*/  @!P2 LDS.128 R44, [R110+0x1b400] ;  /* 0x01b400006e2ca984 */ /* 0x016e620000000c00 */
[----:B------:R-:W-:-:S03]  /*84f0*/  IMAD.MOV.U32 R53, RZ, RZ, R61 ;  /* 0x000000ffff357224 */ /* 0x000fc600078e003d */
[----:B------:R-:W2:Y:S03]  /*8500*/  @!P1 LDS.128 R48, [R110+0x1f400] ;  /* 0x01f400006e309984 */ /* 0x000ea60000000c00 */
[----:B------:R-:W4:Y:S08]  /*8510*/  @!P2 LDC.64 R54, c[0x0][0x2e8] ;  /* 0x0000ba00ff36ab82 */ /* 0x000f300000000a00 */
[----:B------:R-:W5:Y:S01]  /*8520*/  @!P1 LDC.64 R56, c[0x0][0x2e8] ;  /* 0x0000ba00ff389b82 */ /* 0x000f620000000a00 */
[----:B---3--:R-:W-:-:S04]  /*8530*/  IMAD.WIDE.U32 R52, R58, 0x60, R52 ;  /* 0x000000603a347825 */ /* 0x008fc800078e0034 */
[----:B------:R-:W-:-:S04]  /*8540*/  IMAD R59, R59, 0x60, RZ ;  /* 0x000000603b3b7824 */ /* 0x000fc800078e02ff */
[----:B------:R-:W-:Y:S01]  /*8550*/  IMAD.IADD R59, R53, 0x1, R59 ;  /* 0x00000001353b7824 */ /* 0x000fe200078e023b */
[----:B------:R-:W-:-:S04]  /*8560*/  @!P2 IADD3 R53, P3, R36, R52, RZ ;  /* 0x000000342435a210 */ /* 0x000fc80007f7e0ff */
[----:B------:R-:W-:Y:S02]  /*8570*/  @!P2 IADD3.X R58, R59, R39, RZ, P3, !PT ;  /* 0x000000273b3aa210 */ /* 0x000fe40001ffe4ff */
[----:B----4-:R-:W-:-:S04]  /*8580*/  @!P2 LEA R54, P3, R53, R54, 0x1 ;  /* 0x000000363536a211 */ /* 0x010fc800078608ff */
[----:B------:R-:W-:Y:S02]  /*8590*/  @!P2 LEA.HI.X R55, R53, R55, R58, 0x1, P3 ;  /* 0x000000373537a211 */ /* 0x000fe400018f0c3a */
[----:B------:R-:W-:-:S03]  /*85a0*/  @!P1 IADD3 R52, P3, R99, R52, RZ ;  /* 0x0000003463349210 */ /* 0x000fc60007f7e0ff */
[----:B-1----:R3:W-:Y:S02]  /*85b0*/  @!P2 STG.E.128 desc[UR40][R54.64], R44 ;  /* 0x0000002c3600a986 */ /* 0x0027e4000c101d28 */
[----:B------:R-:W-:Y:S01]  /*85c0*/  @!P1 IMAD.X R53, R59, 0x1, R104, P3 ;  /* 0x000000013b359824 */ /* 0x000fe200018e0668 */
[----:B-----5:R-:W-:-:S04]  /*85d0*/  @!P1 LEA R56, P3, R52, R56, 0x1 ;  /* 0x0000003834389211 */ /* 0x020fc800078608ff */
[----:B------:R-:W-:-:S05]  /*85e0*/  @!P1 LEA.HI.X R57, R52, R57, R53, 0x1, P3 ;  /* 0x0000003934399211 */ /* 0x000fca00018f0c35 */
[----:B--2---:R3:W-:Y:S04]  /*85f0*/  @!P1 STG.E.128 desc[UR40][R56.64], R48 ;  /* 0x0000003038009986 */ /* 0x0047e8000c101d28 */
.L_x_1543:
[----:B------:R-:W-:Y:S05]  /*8600*/  BSYNC B0 ;  /* 0x0000000000007941 */ /* 0x000fea0003800000 */
.L_x_1505:
[----:B-1234-:R-:W1:Y:S01]  /*8610*/  S2R R44, SR_TID.X ;  /* 0x00000000002c7919 */ /* 0x01ee620000002100 */
        /* <DEDUP_REMOVED lines=8> */
[----:B-1----:R-:W-:Y:S01]  /*86a0*/  LOP3.LUT R44, R44, 0x7f, RZ, 0xc0, !PT ;  /* 0x0000007f2c2c7812 */ /* 0x002fe200078ec0ff */
[----:B--2---:R1:W-:Y:S03]  /*86b0*/  BAR.SYNC.DEFER_BLOCKING R122, 0x80 ;  /* 0x0002007a0000751d */ /* 0x0043e60000010000 */
[----:B------:R-:W-:-:S13]  /*86c0*/  ISETP.NE.AND P3, PT, R44, RZ, PT ;  /* 0x000000ff2c00720c */ /* 0x000fda0003f65270 */
[----:B------:R-:W-:-:S05]  /*86d0*/  @!P3 VIADD R44, R106, 0x288a0 ;  /* 0x000288a06a2cb836 */ /* 0x000fca0000000000 */
[----:B------:R-:W-:-:S04]  /*86e0*/  @!P3 PRMT R44, RZ, 0x654, R44 ;  /* 0x00000654ff2cb816 */ /* 0x000fc8000000002c */
[----:B------:R1:W-:Y:S01]  /*86f0*/  @!P3 SYNCS.ARRIVE.TRANS64.RED.A1T0 RZ, [R44+URZ], RZ ;  /* 0x000000ff2cffb9a7 */ /* 0x0003e2000810043f */
[----:B------:R-:W-:Y:S05]  /*8700*/  @!P0 BRA `(.L_x_1579) ;  /* 0x0000000000048947 */ /* 0x000fea0003800000 */
[----:B------:R-:W-:Y:S01]  /*8710*/  BPT.TRAP 0x1 ;  /* 0x000000040000795c */ /* 0x000fe20000300000 */
.L_x_1579:
[----:B------:R-:W-:Y:S05]  /*8720*/  BSYNC B0 ;  /* 0x0000000000007941 */ /* 0x000fea0003800000 */
.L_x_1578:
[----:B------:R-:W2:Y:S01]  /*8730*/  SYNCS.PHASECHK.TRANS64.TRYWAIT P0, [R106+URZ+0x288b0], R117 ;  /* 0x0288b0756a0075a7 */ /* 0x000ea2000800017f */
[----:B------:R-:W-:Y:S01]  /*8740*/  ULDC UR42, c[0x0][0x2f4] ;  /* 0x0000bd00002a7ab9 */ /* 0x000fe20000000800 */
[----:B------:R-:W-:Y:S01]  /*8750*/  ULDC.64 UR36, c[0x0][0x328] ;  /* 0x0000ca0000247ab9 */ /* 0x000fe20000000a00 */
[----:B------:R-:W-:Y:S01]  /*8760*/  ULDC.64 UR38, c[0x0][0x318] ;  /* 0x0000c60000267ab9 */ /* 0x000fe20000000a00 */
[----:B------:R-:W-:Y:S04]  /*8770*/  BSSY B0, `(.L_x_1580) ;  /* 0x0000002000007945 */ /* 0x000fe80003800000 */
[----:B--2---:R-:W-:Y:S05]  /*8780*/  @!P0 BRA `(.L_x_1581) ;  /* 0x0000020000b48947 */ /* 0x004fea0003800000 */
.L_x_1940:
[----:B------:R-:W-:Y:S05]  /*8790*/  BSYNC B0 ;  /* 0x0000000000007941 */ /* 0x000fea0003800000 */
.L_x_1580:
[----:B------:R-:W-:Y:S01]  /*87a0*/  ISETP.GE.AND P0, PT, R23, R113, PT ;  /* 0x000000711700720c */ /* 0x000fe20003f06270 */
[----:B------:R-:W-:Y:S01]  /*87b0*/  BSSY B0, `(.L_x_1582) ;  /* 0x0000011000007945 */ /* 0x000fe20003800000 */
[----:B------:R-:W-:-:S11]  /*87c0*/  IMAD.WIDE R48, R26, 0x80, R42 ;  /* 0x000000801a307825 */ /* 0x000fd600078e022a */
[----:B------:R-:W-:Y:S05]  /*87d0*/  @P0 BRA `(.L_x_1583) ;  /* 0x0000000000380947 */ /* 0x000fea0003800000 */
[----:B------:R-:W-:Y:S02]  /*87e0*/  IMAD R47, R49, UR36, RZ ;  /* 0x00000024312f7c24 */ /* 0x000fe4000f8e02ff */
[----:B-1----:R-:W-:Y:S02]  /*87f0*/  IMAD.MOV.U32 R44, RZ, RZ, R94 ;  /* 0x000000ffff2c7224 */ /* 0x002fe400078e005e */
[----:B------:R-:W-:Y:S02]  /*8800*/  IMAD.MOV.U32 R45, RZ, RZ, R105 ;  /* 0x000000ffff2d7224 */ /* 0x000fe400078e0069 */
[C---:B------:R-:W-:Y:S02]  /*8810*/  IMAD R47, R48.reuse, UR37, R47 ;  /* 0x00000025302f7c24 */ /* 0x040fe4000f8e022f */
[----:B------:R-:W-:-:S04]  /*8820*/  IMAD.WIDE.U32 R44, R48, UR36, R44 ;  /* 0x00000024302c7c25 */ /* 0x000fc8000f8e002c */
[----:B------:R-:W-:Y:S01]  /*8830*/  IMAD.IADD R45, R45, 0x1, R47 ;  /* 0x000000012d2d7824 */ /* 0x000fe200078e022f */
[----:B------:R-:W-:-:S04]  /*8840*/  LEA R50, P0, R44, UR38, 0x1 ;  /* 0x000000262c327c11 */ /* 0x000fc8000f8008ff */
[----:B------:R-:W-:Y:S02]  /*8850*/  LEA.HI.X R51, R44, UR39, R45, 0x1, P0 ;  /* 0x000000272c337c11 */ /* 0x000fe400080f0c2d */
[----:B------:R-:W-:-:S13]  /*8860*/  ISETP.GE.AND P0, PT, R16, UR42, PT ;  /* 0x0000002a10007c0c */ /* 0x000fda000bf06270 */
[----:B------:R-:W1:Y:S04]  /*8870*/  @!P0 LDS.128 R44, [R110+0x400] ;  /* 0x000400006e2c8984 */ /* 0x000e680000000c00 */
[----:B-1----:R-:W-:Y:S01]  /*8880*/  @!P0 STG.E.128 desc[UR40][R50.64], R44 ;  /* 0x0000002c32008986 */ /* 0x002fe2000c101d28 */
[----:B------:R-:W-:-:S13]  /*8890*/  ISETP.GE.AND P0, PT, R190, UR42, PT ;  /* 0x0000002abe007c0c */ /* 0x000fda000bf06270 */
[----:B------:R-:W1:Y:S04]  /*88a0*/  @!P0 LDS.128 R44, [R110+0x4400] ;  /* 0x004400006e2c8984 */ /* 0x000e680000000c00 */
[----:B-1----:R3:W-:Y:S02]  /*88b0*/  @!P0 STG.E.128 desc[UR40][R50.64+0x80], R44 ;  /* 0x0000802c32008986 */ /* 0x0027e4000c101d28 */
.L_x_1583:
[----:B------:R-:W-:Y:S05]  /*88c0*/  BSYNC B0 ;  /* 0x0000000000007941 */ /* 0x000fea0003800000 */
.L_x_1582:
[----:B------:R-:W-:Y:S01]  /*88d0*/  ISETP.GE.AND P0, PT, R213, R113, PT ;  /* 0x00000071d500720c */ /* 0x000fe20003f06270 */
[----:B------:R-:W-:-:S12]  /*88e0*/  BSSY B0, `(.L_x_1584) ;  /* 0x0000012000007945 */ /* 0x000fd80003800000 */
[----:B------:R-:W-:Y:S05]  /*88f0*/  @P0 BRA `(.L_x_1585) ;  /* 0x0000000000400947 */ /* 0x000fea0003800000 */
[----:B---3--:R-:W-:Y:S01]  /*8900*/  IADD3 R47, P0, R48, 0x20, RZ ;  /* 0x00000020302f7810 */ /* 0x008fe20007f1e0ff */
[----:B------:R-:W-:-:S04]  /*8910*/  IMAD.MOV.U32 R45, RZ, RZ, R105 ;  /* 0x000000ffff2d7224 */ /* 0x000fc800078e0069 */
[----:B-1----:R-:W-:-:S04]  /*8920*/  IMAD.X R44, RZ, RZ, R49, P0 ;  /* 0x000000ffff2c7224 */ /* 0x002fc800000e0631 */
[----:B------:R-:W-:Y:S02]  /*8930*/  IMAD R46, R44, UR36, RZ ;  /* 0x000000242c2e7c24 */ /* 0x000fe4000f8e02ff */
[----:B------:R-:W-:-:S04]  /*8940*/  IMAD.MOV.U32 R44, RZ, RZ, R94 ;  /* 0x000000ffff2c7224 */ /* 0x000fc800078e005e */
[----:B------:R-:W-:-:S04]  /*8950*/  IMAD.WIDE.U32 R44, R47, UR36, R44 ;  /* 0x000000242f2c7c25 */ /* 0x000fc8000f8e002c */
[----:B------:R-:W-:Y:S01]  /*8960*/  IMAD R47, R47, UR37, R46 ;  /* 0x000000252f2f7c24 */ /* 0x000fe2000f8e022e */
[----:B------:R-:W-:-:S03]  /*8970*/  LEA R50, P0, R44, UR38, 0x1 ;  /* 0x000000262c327c11 */ /* 0x000fc6000f8008ff */
[----:B------:R-:W-:-:S05]  /*8980*/  IMAD.IADD R45, R45, 0x1, R47 ;  /* 0x000000012d2d7824 */ /* 0x000fca00078e022f */
[----:B------:R-:W-:Y:S02]  /*8990*/  LEA.HI.X R51, R44, UR39, R45, 0x1, P0 ;  /* 0x000000272c337c11 */ /* 0x000fe400080f0c2d */
[----:B------:R-:W-:-:S13]  /*89a0*/  ISETP.GE.AND P0, PT, R16, UR42, PT ;  /* 0x0000002a10007c0c */ /* 0x000fda000bf06270 */
[----:B------:R-:W1:Y:S04]  /*89b0*/  @!P0 LDS.128 R44, [R110+0x1400] ;  /* 0x001400006e2c8984 */ /* 0x000e680000000c00 */
[----:B-1----:R-:W-:Y:S01]  /*89c0*/  @!P0 STG.E.128 desc[UR40][R50.64], R44 ;  /* 0x0000002c32008986 */ /* 0x002fe2000c101d28 */
[----:B------:R-:W-:-:S13]  /*89d0*/  ISETP.GE.AND P0, PT, R190, UR42, PT ;  /* 0x0000002abe007c0c */ /* 0x000fda000bf06270 */
[----:B------:R-:W1:Y:S04]  /*89e0*/  @!P0 LDS.128 R44, [R110+0x5400] ;  /* 0x005400006e2c8984 */ /* 0x000e680000000c00 */
[----:B-1----:R4:W-:Y:S02]  /*89f0*/  @!P0 STG.E.128 desc[UR40][R50.64+0x80], R44 ;  /* 0x0000802c32008986 */ /* 0x0029e4000c101d28 */
.L_x_1585:
[----:B------:R-:W-:Y:S05]  /*8a00*/  BSYNC B0 ;  /* 0x0000000000007941 */ /* 0x000fea0003800000 */
.L_x_1584:
[----:B------:R-:W-:Y:S01]  /*8a10*/  ISETP.GE.AND P0, PT, R212, R113, PT ;  /* 0x00000071d400720c */ /* 0x000fe20003f06270 */
[----:B------:R-:W-:-:S12]  /*8a20*/  BSSY B0, `(.L_x_1586) ;  /* 0x0000012000007945 */ /* 0x000fd80003800000 */
[----:B------:R-:W-:Y:S05]  /*8a30*/  @P0 BRA `(.L_x_1587) ;  /* 0x0000000000400947 */ /* 0x000fea0003800000 */
[----:B---34-:R-:W-:Y:S01]  /*8a40*/  IADD3 R47, P0, R48, 0x40, RZ ;  /* 0x00000040302f7810 */ /* 0x018fe20007f1e0ff */
[----:B------:R-:W-:-:S03]  /*8a50*/  IMAD.MOV.U32 R45, RZ, RZ, R105 ;  /* 0x000000ffff2d7224 */ /* 0x000fc600078e0069 */
[----:B-1----:R-:W-:-:S05]  /*8a60*/  IADD3.X R44, RZ, R49, RZ, P0, !PT ;  /* 0x00000031ff2c7210 */ /* 0x002fca00007fe4ff */
        /* <DEDUP_REMOVED lines=13> */
.L_x_1587:
[----:B------:R-:W-:Y:S05]  /*8b40*/  BSYNC B0 ;  /* 0x0000000000007941 */ /* 0x000fea0003800000 */
.L_x_1586:
[----:B------:R-:W-:Y:S01]  /*8b50*/  ISETP.GE.AND P0, PT, R211, R113, PT ;  /* 0x00000071d300720c */ /* 0x000fe20003f06270 */
[----:B------:R-:W-:-:S12]  /*8b60*/  BSSY B0, `(.L_x_1588) ;  /* 0x0000012000007945 */ /* 0x000fd80003800000 */
[----:B------:R-:W-:Y:S05]  /*8b70*/  @P0 BRA `(.L_x_1589) ;  /* 0x0000000000400947 */ /* 0x000fea0003800000 */
[----:B-1-34-:R-:W-:Y:S01]  /*8b80*/  IADD3 R47, P0, R48, 0x60, RZ ;  /* 0x00000060302f7810 */ /* 0x01afe20007f1e0ff */
[----:B------:R-:W-:Y:S02]  /*8b90*/  IMAD.MOV.U32 R44, RZ, RZ, R94 ;  /* 0x000000ffff2c7224 */ /* 0x000fe400078e005e */
[----:B------:R-:W-:Y:S02]  /*8ba0*/  IMAD.MOV.U32 R45, RZ, RZ, R105 ;  /* 0x000000ffff2d7224 */ /* 0x000fe400078e0069 */
[----:B------:R-:W-:Y:S02]  /*8bb0*/  IMAD.X R48, RZ, RZ, R49, P0 ;  /* 0x000000ffff307224 */ /* 0x000fe400000e0631 */
[----:B------:R-:W-:-:S04]  /*8bc0*/  IMAD.WIDE.U32 R44, R47, UR36, R44 ;  /* 0x000000242f2c7c25 */ /* 0x000fc8000f8e002c */
[----:B------:R-:W-:-:S04]  /*8bd0*/  IMAD R48, R48, UR36, RZ ;  /* 0x0000002430307c24 */ /* 0x000fc8000f8e02ff */
        /* <DEDUP_REMOVED lines=10> */
.L_x_1589:
[----:B------:R-:W-:Y:S05]  /*8c80*/  BSYNC B0 ;  /* 0x0000000000007941 */ /* 0x000fea0003800000 */
.L_x_1588:
[----:B-1-34-:R-:W3:Y:S01]  /*8c90*/  LDL R44, [R1+0x10] ;  /* 0x00001000012c7983 */ /* 0x01aee20000100800 */
[----:B------:R-:W-:Y:S02]  /*8ca0*/  VIADD R184, R184, 0x1 ;  /* 0x00000001b8b87836 */ /* 0x000fe40000000000 */
[----:B0-2---:R-:W-:Y:S01]  /*8cb0*/  @!P3 VIADD R106, R106, 0x288c0 ;  /* 0x000288c06a6ab836 */ /* 0x005fe20000000000 */
[----:B------:R-:W-:Y:S01]  /*8cc0*/  @!PT LDS RZ, [RZ] ;  /* 0x00000000fffff984 */ /* 0x000fe20000000800 */
[----:B------:R-:W-:Y:S01]  /*8cd0*/  @!PT LDS RZ, [RZ] ;  /* 0x00000000fffff984 */ /* 0x000fe20000000800 */
[----:B------:R-:W-:Y:S01]  /*8ce0*/  @!PT LDS RZ, [RZ] ;  /* 0x00000000fffff984 */ /* 0x000fe20000000800 */
[----:B------:R-:W-:Y:S01]  /*8cf0*/  @!PT LDS RZ, [RZ] ;  /* 0x00000000fffff984 */ /* 0x000fe20000000800 */
[----:B------:R0:W-:Y:S06]  /*8d00*/  MEMBAR.ALL.CTA ;  /* 0x0000000000007992 */ /* 0x0001ec0000008000 */
[----:B0-----:R-:W0:Y:S02]  /*8d10*/  FENCE.VIEW.ASYNC.S ;  /* 0x00000000000073c6 */ /* 0x001e240000000000 */
[----:B0-----:R0:W-:Y:S01]  /*8d20*/  BAR.SYNC.DEFER_BLOCKING R122, 0x80 ;  /* 0x0002007a0000751d */ /* 0x0011e20000010000 */
[----:B------:R-:W-:-:S02]  /*8d30*/  ISETP.NE.AND P0, PT, R184, 0x2, PT ;  /* 0x00000002b800780c */ /* 0x000fc40003f05270 */
[----:B------:R-:W-:Y:S02]  /*8d40*/  @!P3 PRMT R106, RZ, 0x654, R106 ;  /* 0x00000654ff6ab816 */ /* 0x000fe4000000006a */
[----:B------:R-:W-:Y:S02]  /*8d50*/  SEL R45, RZ, 0x1, P0 ;  /* 0x00000001ff2d7807 */ /* 0x000fe40000000000 */
[----:B------:R-:W-:Y:S02]  /*8d60*/  SEL R184, R184, RZ, P0 ;  /* 0x000000ffb8b87207 */ /* 0x000fe40000000000 */
[----:B------:R-:W-:Y:S01]  /*8d70*/  LOP3.LUT R192, R192, R45, RZ, 0x3c, !PT ;  /* 0x0000002dc0c07212 */ /* 0x000fe200078e3cff */
[----:B------:R0:W-:Y:S01]  /*8d80*/  @!P3 SYNCS.ARRIVE.TRANS64.RED.A1T0 RZ, [R106+URZ], RZ ;  /* 0x000000ff6affb9a7 */ /* 0x0001e2000810043f */
[----:B---3--:R-:W-:-:S13]  /*8d90*/  LOP3.LUT P4, RZ, R44, 0x4, RZ, 0xc0, !PT ;  /* 0x000000042cff7812 */ /* 0x008fda000788c0ff */
[----:B0-----:R-:W-:Y:S05]  /*8da0*/  @P4 BRA `(.L_x_1590) ;  /* 0xffffff9c00a84947 */ /* 0x001fea000383ffff */
[----:B------:R-:W0:Y:S01]  /*8db0*/  S2R R44, SR_TID.X ;  /* 0x00000000002c7919 */ /* 0x000e220000002100 */
[----:B------:R-:W-:Y:S02]  /*8dc0*/  PLOP3.LUT P0, PT, PT, PT, PT, 0x8, 0x0 ;  /* 0x000000000000781c */ /* 0x000fe40003f0e170 */
[----:B0-----:R-:W-:-:S04]  /*8dd0*/  SHF.R.U32.HI R44, RZ, 0x7, R44 ;  /* 0x00000007ff2c7819 */ /* 0x001fc8000001162c */
[----:B------:R-:W-:-:S13]  /*8de0*/  ISETP.NE.AND P4, PT, R44, 0x1, PT ;  /* 0x000000012c00780c */ /* 0x000fda0003f85270 */
[----:B------:R-:W-:Y:S06]  /*8df0*/  @!P4 BAR.ARV 0x9, 0x100 ;  /* 0x024400000000cb1d */ /* 0x000fec0000002000 */
.L_x_1500:
[----:B------:R-:W0:Y:S01]  /*8e00*/  LDC R0, c[0x0][0x448] ;  /* 0x00011200ff007b82 */ /* 0x000e220000000800 */
[----:B------:R-:W-:-:S07]  /*8e10*/  IADD3 R7, R189, 0x1, -R187 ;  /* 0x00000001bd077810 */ /* 0x000fce0007ffe8bb */
[----:B------:R-:W1:Y:S01]  /*8e20*/  LDC.64 R4, c[0x0][0x9e0] ;  /* 0x00027800ff047b82 */ /* 0x000e620000000a00 */
[----:B0-----:R-:W-:Y:S02]  /*8e30*/  ISETP.NE.AND P1, PT, R0, 0x1, PT ;  /* 0x000000010000780c */ /* 0x001fe40003f25270 */
[----:B------:R-:W-:Y:S02]  /*8e40*/  IADD3 R0, R193, 0x7f, RZ ;  /* 0x0000007fc1007810 */ /* 0x000fe40007ffe0ff */
[----:B-1----:R-:W-:-:S09]  /*8e50*/  ISETP.GE.AND P2, PT, R5, 0x1, PT ;  /* 0x000000010500780c */ /* 0x002fd20003f46270 */
[----:B------:R-:W0:Y:S08]  /*8e60*/  @P1 LDC R3, c[0x0][0x44c] ;  /* 0x00011300ff031b82 */ /* 0x000e300000000800 */
[----:B------:R-:W1:Y:S01]  /*8e70*/  @P1 LDC R6, c[0x0][0x450] ;  /* 0x00011400ff061b82 */ /* 0x000e620000000800 */
[----:B0-----:R-:W-:-:S05]  /*8e80*/  @P1 IMAD.HI.U32 R3, R0, R3, RZ ;  /* 0x0000000300031227 */ /* 0x001fca00078e00ff */
[----:B-1----:R-:W-:-:S05]  /*8e90*/  @P1 SHF.R.U32.HI R0, RZ, R6, R3 ;  /* 0x00000006ff001219 */ /* 0x002fca0000011603 */
[----:B------:R-:W-:Y:S01]  /*8ea0*/  IMAD.IADD R3, R7, 0x1, R0 ;  /* 0x0000000107037824 */ /* 0x000fe200078e0200 */
[----:B------:R-:W-:Y:S06]  /*8eb0*/  @P0 BRA `(.L_x_1591) ;  /* 0x00000000000c0947 */ /* 0x000fec0003800000 */
[----:B------:R-:W0:Y:S01]  /*8ec0*/  FENCE.VIEW.ASYNC.G ;  /* 0x00000000000073c6 */ /* 0x000e220000000100 */
[----:B------:R-:W-:Y:S05]  /*8ed0*/  WARPSYNC.ALL ;  /* 0x0000000000007948 */ /* 0x000fea0003800000 */
[----:B0-----:R-:W-:Y:S06]  /*8ee0*/  BAR.ARV 0xc, 0x180 ;  /* 0x0306000000007b1d */ /* 0x001fec0000002000 */
.L_x_1591:
[----:B------:R-:W-:Y:S01]  /*8ef0*/  IMAD.IADD R4, R3, 0x1, R4 ;  /* 0x0000000103047824 */ /* 0x000fe200078e0204 */
[----:B------:R-:W-:Y:S06]  /*8f00*/  @!P2 BRA `(.L_x_1592) ;  /* 0x000000000048a947 */ /* 0x000fec0003800000 */
[C---:B------:R-:W-:Y:S01]  /*8f10*/  ISETP.GT.AND P0, PT, R3.reuse, RZ, PT ;  /* 0x000000ff0300720c */ /* 0x040fe20003f04270 */
[----:B------:R-:W-:Y:S01]  /*8f20*/  BSSY B0, `(.L_x_1593) ;  /* 0x000000e000007945 */ /* 0x000fe20003800000 */
[----:B------:R-:W-:-:S11]  /*8f30*/  VIADD R0, R3, 0xffffffff ;  /* 0xffffffff03007836 */ /* 0x000fd60000000000 */
        /* <DEDUP_REMOVED lines=8> */
.L_x_1594:
[----:B------:R-:W-:-:S13]  /*8fc0*/  ISETP.NE.AND P0, PT, R5, 0x1, PT ;  /* 0x000000010500780c */ /* 0x000fda0003f05270 */
[----:B------:R-:W0:Y:S02]  /*8fd0*/  @P0 LDC.64 R6, c[0x0][0x9e8] ;  /* 0x00027a00ff060b82 */ /* 0x000e240000000a00 */
[----:B0-----:R-:W-:-:S05]  /*8fe0*/  @P0 IMAD.HI.U32 R6, R0, R6, RZ ;  /* 0x0000000600060227 */ /* 0x001fca00078e00ff */
[----:B------:R-:W-:-:S07]  /*8ff0*/  @P0 SHF.R.U32.HI R0, RZ, R7, R6 ;  /* 0x00000007ff000219 */ /* 0x000fce0000011606 */
.L_x_1595:
[----:B------:R-:W-:Y:S05]  /*9000*/  BSYNC B0 ;  /* 0x0000000000007941 */ /* 0x000fea0003800000 */
.L_x_1593:
[----:B------:R-:W-:-:S05]  /*9010*/  IMAD R3, R0, R5, R5 ;  /* 0x0000000500037224 */ /* 0x000fca00078e0205 */
[----:B------:R-:W-:-:S07]  /*9020*/  VIMNMX R4, R4, R3, PT ;  /* 0x0000000304047248 */ /* 0x000fce0003fe0100 */
.L_x_1592:
[----:B------:R-:W0:Y:S01]  /*9030*/  @P1 LDC R0, c[0x0][0x44c] ;  /* 0x00011300ff001b82 */ /* 0x000e220000000800 */
[----:B------:R-:W-:Y:S01]  /*9040*/  VIADD R4, R4, 0x7f ;  /* 0x0000007f04047836 */ /* 0x000fe20000000000 */
[----:B------:R-:W-:-:S04]  /*9050*/  ULDC UR4, c[0x0][0x9dc] ;  /* 0x0002770000047ab9 */ /* 0x000fc80000000800 */
[----:B------:R-:W-:Y:S02]  /*9060*/  SHF.R.S32.HI R3, RZ, 0x1f, R4 ;  /* 0x0000001fff037819 */ /* 0x000fe40000011404 */
[----:B------:R-:W1:Y:S02]  /*9070*/  @P1 LDC R7, c[0x0][0x450] ;  /* 0x00011400ff071b82 */ /* 0x000e640000000800 */
[----:B------:R-:W-:-:S04]  /*9080*/  LEA.HI R3, R3, R4, RZ, 0x7 ;  /* 0x0000000403037211 */ /* 0x000fc800078f38ff */
[----:B------:R-:W-:-:S04]  /*9090*/  SHF.R.S32.HI R3, RZ, 0x7, R3 ;  /* 0x00000007ff037819 */ /* 0x000fc80000011403 */
[----:B------:R-:W-:Y:S01]  /*90a0*/  VIMNMX R124, R124, R3, PT ;  /* 0x000000037c7c7248 */ /* 0x000fe20003fe0100 */
[----:B0-----:R-:W-:-:S04]  /*90b0*/  @P1 IMAD.HI.U32 R6, R193, R0, RZ ;  /* 0x00000000c1061227 */ /* 0x001fc800078e00ff */
[----:B------:R-:W-:Y:S01]  /*90c0*/  IMAD.MOV.U32 R0, RZ, RZ, R193 ;  /* 0x000000ffff007224 */ /* 0x000fe200078e00c1 */
        /* <DEDUP_REMOVED lines=14> */
.L_x_1598:
[----:B------:R-:W-:-:S13]  /*91b0*/  ISETP.NE.AND P0, PT, R5, 0x1, PT ;  /* 0x000000010500780c */ /* 0x000fda0003f05270 */
[----:B------:R-:W0:Y:S02]  /*91c0*/  @P0 LDC.64 R6, c[0x0][0x9e8] ;  /* 0x00027a00ff060b82 */ /* 0x000e240000000a00 */
[----:B0-----:R-:W-:-:S05]  /*91d0*/  @P0 IMAD.HI.U32 R4, R0, R6, RZ ;  /* 0x0000000600040227 */ /* 0x001fca00078e00ff */
[----:B------:R-:W-:-:S07]  /*91e0*/  @P0 SHF.R.U32.HI R0, RZ, R7, R4 ;  /* 0x00000007ff000219 */ /* 0x000fce0000011604 */
.L_x_1599:
[----:B------:R-:W-:Y:S05]  /*91f0*/  BSYNC B0 ;  /* 0x0000000000007941 */ /* 0x000fea0003800000 */
.L_x_1597:
[----:B------:R-:W-:-:S05]  /*9200*/  IMAD R0, R0, R5, RZ ;  /* 0x0000000500007224 */ /* 0x000fca00078e02ff */
[----:B------:R-:W-:-:S07]  /*9210*/  VIMNMX R3, R3, R0, !PT ;  /* 0x0000000003037248 */ /* 0x000fce0007fe0100 */
.L_x_1596:
[----:B------:R-:W-:Y:S01]  /*9220*/  SHF.R.S32.HI R0, RZ, 0x1f, R3 ;  /* 0x0000001fff007819 */ /* 0x000fe20000011403 */
[----:B------:R-:W-:Y:S01]  /*9230*/  BSSY B0, `(.L_x_1600) ;  /* 0x0000026000007945 */ /* 0x000fe20003800000 */
[----:B------:R-:W-:Y:S02]  /*9240*/  IMAD.MOV.U32 R88, RZ, RZ, RZ ;  /* 0x000000ffff587224 */ /* 0x000fe400078e00ff */
[----:B------:R-:W-:-:S04]  /*9250*/  LEA.HI R0, R0, R3, RZ, 0x7 ;  /* 0x0000000300007211 */ /* 0x000fc800078f38ff */
        /* <DEDUP_REMOVED lines=33> */
[----:B------:R-:W-:-:S04]  /*9470*/  @!P1 LOP3.LUT R5, RZ, R9, RZ, 0x33, !PT ;  /* 0x00000009ff059212 */ /* 0x000fc800078e33ff */
[----:B------:R-:W-:-:S07]  /*9480*/  MOV R88, R5 ;  /* 0x0000000500587202 */ /* 0x000fce0000000f00 */
.L_x_1601:
[----:B------:R-:W-:Y:S05]  /*9490*/  BSYNC B0 ;  /* 0x0000000000007941 */ /* 0x000fea0003800000 */
.L_x_1600:
[-C--:B------:R-:W-:Y:S01]  /*94a0*/  IMAD R195, R216, R88.reuse, R195 ;  /* 0x00000058d8c37224 */ /* 0x080fe200078e02c3 */
[----:B------:R-:W-:Y:S01]  /*94b0*/  PLOP3.LUT P0, PT, PT, PT, PT, 0x80, 0x0 ;  /* 0x000000000000781c */ /* 0x000fe20003f0f070 */
[----:B------:R-:W-:Y:S01]  /*94c0*/  IMAD.MOV.U32 R0, RZ, RZ, RZ ;  /* 0x000000ffff007224 */ /* 0x000fe200078e00ff */
        /* <DEDUP_REMOVED lines=36> */
[----:B------:R-:W-:-:S03]  /*9710*/  UMOV UR4, 0xffffffff ;  /* 0xffffffff00047882 */ /* 0x000fc60000000000 */
[----:B------:R-:W-:Y:S05]  /*9720*/  BRA.DIV UR4, `(.L_x_1603) ;  /* 0x000001f204e07947 */ /* 0x000fea000b800000 */
[----:B------:R-:W0:Y:S02]  /*9730*/  S2R R3, SR_TID.X ;  /* 0x0000000000037919 */ /* 0x000e240000002100 */
[----:B0-----:R-:W-:-:S05]  /*9740*/  VIADD R3, R3, 0xffffff80 ;  /* 0xffffff8003037836 */ /* 0x001fca0000000000 */
[----:B------:R-:W-:-:S04]  /*9750*/  SHF.R.S32.HI R0, RZ, 0x1f, R3 ;  /* 0x0000001fff007819 */ /* 0x000fc80000011403 */
[----:B------:R-:W-:-:S04]  /*9760*/  LEA.HI R0, R0, R3, RZ, 0x7 ;  /* 0x0000000300007211 */ /* 0x000fc800078f38ff */
[----:B------:R-:W-:-:S05]  /*9770*/  SHF.R.S32.HI R0, RZ, 0x7, R0 ;  /* 0x00000007ff007819 */ /* 0x000fca0000011400 */
[----:B------:R0:W1:Y:S02]  /*9780*/  SHFL.IDX PT, R194, R0, RZ, 0x1f ;  /* 0x00001fff00c27589 */ /* 0x00006400000e0000 */
.L_x_1943:
[----:B01----:R-:W-:Y:S02]  /*9790*/  LEA.HI R0, R194, R194, RZ, 0x1 ;  /* 0x000000c2c2007211 */ /* 0x003fe400078f08ff */
[----:B------:R-:W-:Y:S02]  /*97a0*/  LOP3.LUT P0, RZ, R233, 0x3ff, RZ, 0xc0, !PT ;  /* 0x000003ffe9ff7812 */ /* 0x000fe4000780c0ff */
[----:B------:R-:W-:Y:S02]  /*97b0*/  LOP3.LUT R3, R0, 0x1e, RZ, 0xc0, !PT ;  /* 0x0000001e00037812 */ /* 0x000fe400078ec0ff */
[----:B------:R-:W-:-:S03]  /*97c0*/  P2R R24, PR, RZ, 0x1 ;  /* 0x00000001ff187803 */ /* 0x000fc60000000000 */
        /* <DEDUP_REMOVED lines=20> */
[----:B-1---5:R-:W-:Y:S05]  /*9910*/  CALL.ABS.NOINC R14 ;  /* 0x000000000e007343 */ /* 0x022fea0003c00000 */
.L_x_1604:
[----:B------:R-:W-:Y:S02]  /*9920*/  ULDC UR4, c[0x0][0x3f4] ;  /* 0x0000fd0000047ab9 */ /* 0x000fe40000000800 */
[----:B------:R-:W-:-:S13]  /*9930*/  ISETP.LT.AND P0, PT, RZ, UR4, PT ;  /* 0x00000004ff007c0c */ /* 0x000fda000bf01270 */
[----:B------:R-:W-:Y:S05]  /*9940*/  @P0 BRA `(.L_x_1605) ;  /* 0x00000000003c0947 */ /* 0x000fea0003800000 */
[----:B------:R-:W-:-:S04]  /*9950*/  LEA.HI R0, R214, R214, RZ, 0x1 ;  /* 0x000000d6d6007211 */ /* 0x000fc800078f08ff */
[----:B------:R-:W-:-:S05]  /*9960*/  LOP3.LUT R3, R0, 0xfffffffe, RZ, 0xc0, !PT ;  /* 0xfffffffe00037812 */ /* 0x000fca00078ec0ff */
[----:B------:R-:W-:-:S05]  /*9970*/  IMAD.IADD R3, R214, 0x1, -R3 ;  /* 0x00000001d6037824 */ /* 0x000fca00078e0a03 */
[----:B------:R-:W-:-:S04]  /*9980*/  SHF.L.U32 R3, R3, 0x1f, RZ ;  /* 0x0000001f03037819 */ /* 0x000fc800000006ff */
[----:B------:R0:W1:Y:S03]  /*9990*/  SYNCS.PHASECHK.TRANS64.TRYWAIT P0, [R2+URZ+0x28800], R3 ;  /* 0x02880003020075a7 */ /* 0x000066000800017f */
[----:B-1----:R-:W-:Y:S05]  /*99a0*/  @!P0 NANOSLEEP.SYNCS 0x989680 ;  /* 0x009896800000895d */ /* 0x002fea0003900000 */
[----:B------:R-:W1:Y:S01]  /*99b0*/  @!P0 SYNCS.PHASECHK.TRANS64 P0, [R2+URZ+0x28800], R3 ;  /* 0x02880003020085a7 */ /* 0x000e62000800007f */
[----:B------:R-:W-:Y:S04]  /*99c0*/  BSSY B0, `(.L_x_1606) ;  /* 0x0000006000007945 */ /* 0x000fe80003800000 */
[----:B-1----:R-:W-:Y:S05]  /*99d0*/  @P0 BRA `(.L_x_1607) ;  /* 0x0000000000100947 */ /* 0x002fea0003800000 */
.L_x_1608:
[----:B-1----:R1:W2:Y:S02]  /*99e0*/  SYNCS.PHASECHK.TRANS64.TRYWAIT P0, [R2+URZ+0x28800], R3 ;  /* 0x02880003020075a7 */ /* 0x0022a4000800017f */
[----:B--2---:R-:W-:Y:S05]  /*99f0*/  @!P0 NANOSLEEP.SYNCS 0x989680 ;  /* 0x009896800000895d */ /* 0x004fea0003900000 */
[----:B------:R-:W2:Y:S02]  /*9a00*/  @!P0 SYNCS.PHASECHK.TRANS64 P0, [R2+URZ+0x28800], R3 ;  /* 0x02880003020085a7 */ /* 0x000ea4000800007f */
[----:B--2---:R-:W-:Y:S05]  /*9a10*/  @!P0 BRA `(.L_x_1608) ;  /* 0xfffffffc00f08947 */ /* 0x004fea000383ffff */
.L_x_1607:
[----:B------:R-:W-:Y:S05]  /*9a20*/  BSYNC B0 ;  /* 0x0000000000007941 */ /* 0x000fea0003800000 */
.L_x_1606:
[----:B------:R-:W-:Y:S05]  /*9a30*/  BRA `(.L_x_1609) ;  /* 0x0000004c00a47947 */ /* 0x000fea0003800000 */
.L_x_1605:
[----:B------:R-:W-:Y:S01]  /*9a40*/  ISETP.NE.AND P0, PT, R24, RZ, PT ;  /* 0x000000ff1800720c */ /* 0x000fe20003f05270 */
[----:B------:R-:W-:Y:S01]  /*9a50*/  ULDC.64 UR4, c[0x0][0x3f8] ;  /* 0x0000fe0000047ab9 */ /* 0x000fe20000000a00 */
[----:B-----5:R-:W-:Y:S01]  /*9a60*/  SHF.R.S32.HI R0, RZ, 0x1f, R112 ;  /* 0x0000001fff007819 */ /* 0x020fe20000011470 */
[----:B------:R-:W-:Y:S01]  /*9a70*/  ULDC.64 UR6, c[0x0][0x408] ;  /* 0x0001020000067ab9 */ /* 0x000fe20000000a00 */
[----:B------:R-:W-:-:S04]  /*9a80*/  IMAD.WIDE.U32 R24, R112, UR4, RZ ;  /* 0x0000000470187c25 */ /* 0x000fc8000f8e00ff */
[C---:B------:R-:W-:Y:S02]  /*9a90*/  IMAD R3, R0.reuse, UR4, RZ ;  /* 0x0000000400037c24 */ /* 0x040fe4000f8e02ff */
[----:B------:R-:W-:Y:S02]  /*9aa0*/  IMAD R5, R0, UR6, RZ ;  /* 0x0000000600057c24 */ /* 0x000fe4000f8e02ff */
[C---:B------:R-:W-:Y:S02]  /*9ab0*/  IMAD R3, R112.reuse, UR5, R3 ;  /* 0x0000000570037c24 */ /* 0x040fe4000f8e0203 */
[C---:B------:R-:W-:Y:S02]  /*9ac0*/  IMAD R5, R112.reuse, UR7, R5 ;  /* 0x0000000770057c24 */ /* 0x040fe4000f8e0205 */
[----:B------:R-:W-:-:S04]  /*9ad0*/  IMAD.WIDE.U32 R112, R112, UR6, RZ ;  /* 0x0000000670707c25 */ /* 0x000fc8000f8e00ff */
[----:B------:R-:W-:Y:S02]  /*9ae0*/  IMAD.IADD R27, R3, 0x1, R25 ;  /* 0x00000001031b7824 */ /* 0x000fe400078e0219 */
[----:B------:R-:W-:Y:S01]  /*9af0*/  IMAD.IADD R29, R5, 0x1, R113 ;  /* 0x00000001051d7824 */ /* 0x000fe200078e0271 */
        /* <DEDUP_REMOVED lines=17> */
.L_x_1610:
[----:B------:R-:W-:Y:S01]  /*9c10*/  ULDC.U8 UR4, c[0x0][0x410] ;  /* 0x0001040000047ab9 */ /* 0x000fe20000000000 */
[----:B------:R-:W-:Y:S01]  /*9c20*/  IMAD.IADD R55, R23, 0x1, R193 ;  /* 0x0000000117377824 */ /* 0x000fe200078e02c1 */
[----:B------:R-:W-:Y:S01]  /*9c30*/  ISETP.NE.AND P0, PT, RZ, UR4, PT ;  /* 0x00000004ff007c0c */ /* 0x000fe2000bf05270 */
[----:B------:R-:W-:Y:S02]  /*9c40*/  BSSY B0, `(.L_x_1611) ;  /* 0x00004c0000007945 */ /* 0x000fe40003800000 */
[----:B------:R-:W-:-:S10]  /*9c50*/  IMAD R3, R208, 0x20, R55 ;  /* 0x00000020d0037824 */ /* 0x000fd400078e0237 */
[----:B------:R-:W-:Y:S05]  /*9c60*/  @!P0 BRA `(.L_x_1612) ;  /* 0x0000002400b08947 */ /* 0x000fea0003800000 */
[----:B------:R-:W0:Y:S01]  /*9c70*/  LDC R62, c[0x0][0x448] ;  /* 0x00011200ff3e7b82 */ /* 0x000e220000000800 */
[----:B------:R-:W-:Y:S01]  /*9c80*/  ULDC.64 UR4, c[0x0][0x3f8] ;  /* 0x0000fe0000047ab9 */ /* 0x000fe20000000a00 */
[----:B------:R-:W-:Y:S01]  /*9c90*/  ULDC.64 UR6, c[0x0][0x408] ;  /* 0x0001020000067ab9 */ /* 0x000fe20000000a00 */
[----:B------:R-:W-:Y:S01]  /*9ca0*/  IMAD.MOV.U32 R4, RZ, RZ, R24 ;  /* 0x000000ffff047224 */ /* 0x000fe200078e0018 */
[----:B------:R-:W-:Y:S01]  /*9cb0*/  SHF.R.S32.HI R50, RZ, 0x1f, R185 ;  /* 0x0000001fff327819 */ /* 0x000fe200000114b9 */
[----:B------:R-:W-:Y:S02]  /*9cc0*/  IMAD.MOV.U32 R10, RZ, RZ, R112 ;  /* 0x000000ffff0a7224 */ /* 0x000fe400078e0070 */
[----:B------:R-:W-:Y:S01]  /*9cd0*/  IMAD.MOV.U32 R11, RZ, RZ, R29 ;  /* 0x000000ffff0b7224 */ /* 0x000fe200078e001d */
[----:B0-----:R-:W-:-:S13]  /*9ce0*/  ISETP.NE.AND P0, PT, R62, 0x1, PT ;  /* 0x000000013e00780c */ /* 0x001fda0003f05270 */
[----:B------:R-:W0:Y:S08]  /*9cf0*/  @P0 LDC R0, c[0x0][0x44c] ;  /* 0x00011300ff000b82 */ /* 0x000e300000000800 */
[----:B------:R-:W1:Y:S01]  /*9d00*/  @P0 LDC R5, c[0x0][0x450] ;  /* 0x00011400ff050b82 */ /* 0x000e620000000800 */
[----:B0-----:R-:W-:-:S05]  /*9d10*/  @P0 IMAD.HI.U32 R0, R3, R0, RZ ;  /* 0x0000000003000227 */ /* 0x001fca00078e00ff */
[----:B-1----:R-:W-:Y:S02]  /*9d20*/  @P0 SHF.R.U32.HI R3, RZ, R5, R0 ;  /* 0x00000005ff030219 */ /* 0x002fe40000011600 */
[----:B------:R-:W-:Y:S02]  /*9d30*/  MOV R5, R27 ;  /* 0x0000001b00057202 */ /* 0x000fe40000000f00 */
[----:B------:R-:W-:Y:S01]  /*9d40*/  SHF.R.S32.HI R0, RZ, 0x1f, R3 ;  /* 0x0000001fff007819 */ /* 0x000fe20000011403 */
[----:B------:R-:W-:-:S04]  /*9d50*/  IMAD.WIDE.U32 R10, R3, UR6, R10 ;  /* 0x00000006030a7c25 */ /* 0x000fc8000f8e000a */
[C---:B------:R-:W-:Y:S02]  /*9d60*/  IMAD R6, R0.reuse, UR4, RZ ;  /* 0x0000000400067c24 */ /* 0x040fe4000f8e02ff */
[----:B------:R-:W-:Y:S02]  /*9d70*/  IMAD R0, R0, UR6, RZ ;  /* 0x0000000600007c24 */ /* 0x000fe4000f8e02ff */
[----:B------:R-:W-:-:S04]  /*9d80*/  IMAD.WIDE.U32 R4, R3, UR4, R4 ;  /* 0x0000000403047c25 */ /* 0x000fc8000f8e0004 */
[C---:B------:R-:W-:Y:S01]  /*9d90*/  IMAD R7, R3.reuse, UR5, R6 ;  /* 0x0000000503077c24 */ /* 0x040fe2000f8e0206 */
[----:B------:R-:W-:Y:S01]  /*9da0*/  ULDC.64 UR4, c[0x0][0x3e8] ;  /* 0x0000fa0000047ab9 */ /* 0x000fe20000000a00 */
[----:B------:R-:W-:Y:S01]  /*9db0*/  IMAD R3, R3, UR7, R0 ;  /* 0x0000000703037c24 */ /* 0x000fe2000f8e0200 */
[----:B------:R-:W-:Y:S01]  /*9dc0*/  ULDC.64 UR6, c[0x0][0x400] ;  /* 0x0001000000067ab9 */ /* 0x000fe20000000a00 */
[----:B------:R-:W-:Y:S01]  /*9dd0*/  IMAD.IADD R7, R5, 0x1, R7 ;  /* 0x0000000105077824 */ /* 0x000fe200078e0207 */
[----:B------:R-:W-:Y:S01]  /*9de0*/  LEA R6, P0, R4, UR4, 0x1 ;  /* 0x0000000404067c11 */ /* 0x000fe2000f8008ff */
[----:B------:R-:W-:Y:S01]  /*9df0*/  IMAD.IADD R3, R11, 0x1, R3 ;  /* 0x000000010b037824 */ /* 0x000fe200078e0203 */
[----:B------:R-:W-:Y:S01]  /*9e00*/  LEA R0, P1, R10, UR6, 0x1 ;  /* 0x000000060a007c11 */ /* 0x000fe2000f8208ff */
[----:B------:R-:W-:Y:S01]  /*9e10*/  UMOV UR4, 0xffffffff ;  /* 0xffffffff00047882 */ /* 0x000fe20000000000 */
[----:B------:R-:W-:Y:S02]  /*9e20*/  LEA.HI.X R7, R4, UR5, R7, 0x1, P0 ;  /* 0x0000000504077c11 */ /* 0x000fe400080f0c07 */
[----:B------:R-:W-:Y:S01]  /*9e30*/  LEA.HI.X R10, R10, UR7, R3, 0x1, P1 ;  /* 0x000000070a0a7c11 */ /* 0x000fe200088f0c03 */
[----:B------:R-:W-:Y:S08]  /*9e40*/  BRA.DIV UR4, `(.L_x_1613) ;  /* 0x000001ee04587947 */ /* 0x000ff0000b800000 */
[----:B------:R0:W1:Y:S04]  /*9e50*/  SHFL.IDX PT, R3, R7, RZ, 0x181f ;  /* 0x00181fff07037589 */ /* 0x00006800000e0000 */
[----:B------:R0:W2:Y:S04]  /*9e60*/  SHFL.IDX PT, R4, R6, RZ, 0x181f ;  /* 0x00181fff06047589 */ /* 0x0000a800000e0000 */
[----:B------:R0:W3:Y:S04]  /*9e70*/  SHFL.IDX PT, R5, R10, RZ, 0x181f ;  /* 0x00181fff0a057589 */ /* 0x0000e800000e0000 */
[----:B------:R0:W4:Y:S02]  /*9e80*/  SHFL.IDX PT, R14, R0, RZ, 0x181f ;  /* 0x00181fff000e7589 */ /* 0x00012400000e0000 */
.L_x_1949:
[----:B------:R-:W-:Y:S01]  /*9e90*/  IMAD R62, R187, R62, RZ ;  /* 0x0000003ebb3e7224 */ /* 0x000fe200078e02ff */
[----:B------:R-:W-:Y:S01]  /*9ea0*/  BSSY B1, `(.L_x_1614) ;  /* 0x000001e000017945 */ /* 0x000fe20003800000 */
[----:B------:R-:W-:Y:S02]  /*9eb0*/  CS2R R46, SRZ ;  /* 0x00000000002e7805 */ /* 0x000fe4000001ff00 */
[----:B------:R-:W-:Y:S02]  /*9ec0*/  CS2R R40, SRZ ;  /* 0x0000000000287805 */ /* 0x000fe4000001ff00 */
[----:B------:R-:W-:Y:S02]  /*9ed0*/  CS2R R44, SRZ ;  /* 0x00000000002c7805 */ /* 0x000fe4000001ff00 */
[----:B------:R-:W-:Y:S02]  /*9ee0*/  ISETP.GE.AND P0, PT, R55, R62, PT ;  /* 0x0000003e3700720c */ /* 0x000fe40003f06270 */
[----:B------:R-:W-:-:S11]  /*9ef0*/  CS2R R42, SRZ ;  /* 0x00000000002a7805 */ /* 0x000fd6000001ff00 */
[----:B------:R-:W-:Y:S05]  /*9f00*/  @P0 BRA `(.L_x_1615) ;  /* 0x00000000005c0947 */ /* 0x000fea0003800000 */
[----:B------:R-:W-:Y:S01]  /*9f10*/  ULDC UR4, c[0x0][0x3f4] ;  /* 0x0000fd0000047ab9 */ /* 0x000fe20000000800 */
[----:B------:R-:W-:Y:S02]  /*9f20*/  CS2R R42, SRZ ;  /* 0x00000000002a7805 */ /* 0x000fe4000001ff00 */
[----:B------:R-:W-:Y:S02]  /*9f30*/  ISETP.GE.AND P4, PT, R18, UR4, PT ;  /* 0x0000000412007c0c */ /* 0x000fe4000bf86270 */
[----:B------:R-:W-:Y:S02]  /*9f40*/  CS2R R40, SRZ ;  /* 0x0000000000287805 */ /* 0x000fe4000001ff00 */
[----:B------:R-:W-:Y:S02]  /*9f50*/  ISETP.GE.AND P5, PT, R185, UR4, PT ;  /* 0x00000004b9007c0c */ /* 0x000fe4000bfa6270 */
[----:B------:R-:W-:Y:S02]  /*9f60*/  CS2R R44, SRZ ;  /* 0x00000000002c7805 */ /* 0x000fe4000001ff00 */
[----:B------:R-:W-:-:S05]  /*9f70*/  CS2R R46, SRZ ;  /* 0x00000000002e7805 */ /* 0x000fca000001ff00 */
[C---:B------:R-:W-:Y:S01]  /*9f80*/  @!P4 IMAD.SHL.U32 R13, R18.reuse, 0x2, RZ ;  /* 0x00000002120dc824 */ /* 0x040fe200078e00ff */
[----:B------:R-:W-:-:S03]  /*9f90*/  @!P4 SHF.L.U64.HI R26, R18, 0x1, R19 ;  /* 0x00000001121ac819 */ /* 0x000fc60000010213 */
[C---:B------:R-:W-:Y:S01]  /*9fa0*/  @!P5 IMAD.SHL.U32 R15, R185.reuse, 0x2, RZ ;  /* 0x00000002b90fd824 */ /* 0x040fe200078e00ff */
[----:B------:R-:W-:Y:S02]  /*9fb0*/  @!P5 SHF.L.U64.HI R24, R185, 0x1, R50 ;  /* 0x00000001b918d819 */ /* 0x000fe40000010232 */
[C---:B--2---:R-:W-:Y:S02]  /*9fc0*/  @!P4 IADD3 R8, P0, R4.reuse, R13, RZ ;  /* 0x0000000d0408c210 */ /* 0x044fe40007f1e0ff */
[----:B------:R-:W-:Y:S02]  /*9fd0*/  @!P5 IADD3 R20, P2, R4, R15, RZ ;  /* 0x0000000f0414d210 */ /* 0x000fe40007f5e0ff */
[C---:B----4-:R-:W-:Y:S01]  /*9fe0*/  @!P4 IADD3 R12, P1, R14.reuse, R13, RZ ;  /* 0x0000000d0e0cc210 */ /* 0x050fe20007f3e0ff */
[C---:B-1----:R-:W-:Y:S01]  /*9ff0*/  @!P4 IMAD.X R9, R3.reuse, 0x1, R26, P0 ;  /* 0x000000010309c824 */ /* 0x042fe200000e061a */
[----:B------:R-:W-:Y:S01]  /*a000*/  @!P5 IADD3 R14, P3, R14, R15, RZ ;  /* 0x0000000f0e0ed210 */ /* 0x000fe20007f7e0ff */
[----:B------:R-:W-:-:S02]  /*a010*/  @!P5 IMAD.X R21, R3, 0x1, R24, P2 ;  /* 0x000000010315d824 */ /* 0x000fc400010e0618 */
[C---:B---3--:R-:W-:Y:S01]  /*a020*/  @!P4 IMAD.X R13, R5.reuse, 0x1, R26, P1 ;  /* 0x00000001050dc824 */ /* 0x048fe200008e061a */
[----:B------:R-:W-:Y:S01]  /*a030*/  @!P5 IADD3.X R15, R5, R24, RZ, P3, !PT ;  /* 0x00000018050fd210 */ /* 0x000fe20001ffe4ff */
[----:B------:R1:W5:Y:S04]  /*a040*/  @!P4 LD.E.64 R44, desc[UR40][R8.64] ;  /* 0x00000028082cc980 */ /* 0x000368000c101b00 */
[----:B------:R1:W5:Y:S04]  /*a050*/  @!P5 LD.E.64 R42, desc[UR40][R20.64] ;  /* 0x00000028142ad980 */ /* 0x000368000c101b00 */
[----:B------:R1:W5:Y:S04]  /*a060*/  @!P5 LD.E.64 R40, desc[UR40][R14.64] ;  /* 0x000000280e28d980 */ /* 0x000368000c101b00 */
[----:B------:R1:W5:Y:S02]  /*a070*/  @!P4 LD.E.64 R46, desc[UR40][R12.64] ;  /* 0x000000280c2ec980 */ /* 0x000364000c101b00 */
.L_x_1615:
[----:B------:R-:W-:Y:S05]  /*a080*/  BSYNC B1 ;  /* 0x0000000000017941 */ /* 0x000fea0003800000 */
.L_x_1614:
[----:B-1---5:R-:W-:Y:S01]  /*a090*/  IMAD.MOV.U32 R3, RZ, RZ, R46 ;  /* 0x000000ffff037224 */ /* 0x022fe200078e002e */
[----:B------:R-:W-:Y:S01]  /*a0a0*/  UMOV UR4, 0xffffffff ;  /* 0xffffffff00047882 */ /* 0x000fe20000000000 */
[----:B--2---:R-:W-:Y:S01]  /*a0b0*/  IMAD.MOV.U32 R4, RZ, RZ, R47 ;  /* 0x000000ffff047224 */ /* 0x004fe200078e002f */
[----:B------:R-:W-:Y:S01]  /*a0c0*/  CS2R R34, SRZ ;  /* 0x0000000000227805 */ /* 0x000fe2000001ff00 */
[----:B---3--:R-:W-:Y:S01]  /*a0d0*/  IMAD.MOV.U32 R5, RZ, RZ, R40 ;  /* 0x000000ffff057224 */ /* 0x008fe200078e0028 */
        /* <DEDUP_REMOVED lines=10> */
[----:B------:R-:W-:-:S02]  /*a180*/  PRMT R63, R63, 0x5410, R4 ;  /* 0x000054103f3f7816 */ /* 0x000fc40000000004 */
[----:B------:R-:W-:Y:S02]  /*a190*/  PRMT R61, R61, 0x5410, R5 ;  /* 0x000054103d3d7816 */ /* 0x000fe40000000005 */
[----:B------:R-:W-:Y:S01]  /*a1a0*/  PRMT R60, R8, 0x7610, R60 ;  /* 0x00007610083c7816 */ /* 0x000fe2000000003c */
[----:B------:R-:W-:Y:S06]  /*a1b0*/  BRA.DIV UR4, `(.L_x_1616) ;  /* 0x000001ea04ec7947 */ /* 0x000fec000b800000 */
[----:B------:R1:W2:Y:S04]  /*a1c0*/  SHFL.IDX PT, R3, R7, 0x1, 0x181f ;  /* 0x00381f0007037f89 */ /* 0x0002a800000e0000 */
[----:B------:R1:W3:Y:S04]  /*a1d0*/  SHFL.IDX PT, R4, R6, 0x1, 0x181f ;  /* 0x00381f0006047f89 */ /* 0x0002e800000e0000 */
[----:B------:R1:W0:Y:S04]  /*a1e0*/  SHFL.IDX PT, R5, R10, 0x1, 0x181f ;  /* 0x00381f000a057f89 */ /* 0x00022800000e0000 */
[----:B----4-:R1:W4:Y:S02]  /*a1f0*/  SHFL.IDX PT, R14, R0, 0x1, 0x181f ;  /* 0x00381f00000e7f89 */ /* 0x01032400000e0000 */
.L_x_1955:
[----:B------:R-:W-:Y:S01]  /*a200*/  VIADD R9, R55, 0x20 ;  /* 0x0000002037097836 */ /* 0x000fe20000000000 */
[----:B------:R-:W-:Y:S01]  /*a210*/  BSSY B1, `(.L_x_1617) ;  /* 0x000001d000017945 */ /* 0x000fe20003800000 */
[----:B------:R-:W-:Y:S02]  /*a220*/  CS2R R30, SRZ ;  /* 0x00000000001e7805 */ /* 0x000fe4000001ff00 */
[----:B------:R-:W-:Y:S02]  /*a230*/  CS2R R38, SRZ ;  /* 0x0000000000267805 */ /* 0x000fe4000001ff00 */
[----:B------:R-:W-:Y:S02]  /*a240*/  CS2R R32, SRZ ;  /* 0x0000000000207805 */ /* 0x000fe4000001ff00 */
[----:B------:R-:W-:-:S13]  /*a250*/  ISETP.GE.AND P0, PT, R9, R62, PT ;  /* 0x0000003e0900720c */ /* 0x000fda0003f06270 */
        /* <DEDUP_REMOVED lines=8> */
[----:B------:R-:W-:-:S04]  /*a2e0*/  @!P4 SHF.L.U32 R13, R18, 0x1, RZ ;  /* 0x00000001120dc819 */ /* 0x000fc800000006ff */
[C---:B------:R-:W-:Y:S01]  /*a2f0*/  @!P5 IMAD.SHL.U32 R15, R185.reuse, 0x2, RZ ;  /* 0x00000002b90fd824 */ /* 0x040fe200078e00ff */
[----:B------:R-:W-:Y:S02]  /*a300*/  @!P4 SHF.L.U64.HI R24, R18, 0x1, R19 ;  /* 0x000000011218c819 */ /* 0x000fe40000010213 */
[-C--:B----4-:R-:W-:Y:S02]  /*a310*/  @!P4 IADD3 R12, P1, R14, R13.reuse, RZ ;  /* 0x0000000d0e0cc210 */ /* 0x090fe40007f3e0ff */
[----:B------:R-:W-:Y:S02]  /*a320*/  @!P5 SHF.L.U64.HI R26, R185, 0x1, R50 ;  /* 0x00000001b91ad819 */ /* 0x000fe40000010232 */
[C---:B---3--:R-:W-:Y:S01]  /*a330*/  @!P4 IADD3 R8, P0, R4.reuse, R13, RZ ;  /* 0x0000000d0408c210 */ /* 0x048fe20007f1e0ff */
[--C-:B0-----:R-:W-:Y:S01]  /*a340*/  @!P4 IMAD.X R13, R5, 0x1, R24.reuse, P1 ;  /* 0x00000001050dc824 */ /* 0x101fe200008e0618 */
[-C--:B------:R-:W-:Y:S02]  /*a350*/  @!P5 IADD3 R20, P2, R4, R15.reuse, RZ ;  /* 0x0000000f0414d210 */ /* 0x080fe40007f5e0ff */
[----:B------:R-:W-:Y:S01]  /*a360*/  @!P5 IADD3 R14, P3, R14, R15, RZ ;  /* 0x0000000f0e0ed210 */ /* 0x000fe20007f7e0ff */
[C---:B--2---:R-:W-:Y:S01]  /*a370*/  @!P4 IMAD.X R9, R3.reuse, 0x1, R24, P0 ;  /* 0x000000010309c824 */ /* 0x044fe200000e0618 */
[----:B------:R0:W5:Y:S01]  /*a380*/  @!P4 LD.E.64 R34, desc[UR40][R12.64] ;  /* 0x000000280c22c980 */ /* 0x000162000c101b00 */
[----:B------:R-:W-:-:S02]  /*a390*/  @!P5 IMAD.X R21, R3, 0x1, R26, P2 ;  /* 0x000000010315d824 */ /* 0x000fc400010e061a */
[----:B------:R-:W-:Y:S01]  /*a3a0*/  @!P5 IMAD.X R15, R5, 0x1, R26, P3 ;  /* 0x00000001050fd824 */ /* 0x000fe200018e061a */
[----:B------:R0:W5:Y:S04]  /*a3b0*/  @!P4 LD.E.64 R38, desc[UR40][R8.64] ;  /* 0x000000280826c980 */ /* 0x000168000c101b00 */
[----:B------:R0:W5:Y:S04]  /*a3c0*/  @!P5 LD.E.64 R32, desc[UR40][R20.64] ;  /* 0x000000281420d980 */ /* 0x000168000c101b00 */
[----:B------:R0:W5:Y:S02]  /*a3d0*/  @!P5 LD.E.64 R30, desc[UR40][R14.64] ;  /* 0x000000280e1ed980 */ /* 0x000164000c101b00 */
.L_x_1618:
[----:B------:R-:W-:Y:S05]  /*a3e0*/  BSYNC B1 ;  /* 0x0000000000017941 */ /* 0x000fea0003800000 */
.L_x_1617:
[----:B--2--5:R-:W-:Y:S01]  /*a3f0*/  IMAD.MOV.U32 R3, RZ, RZ, R34 ;  /* 0x000000ffff037224 */ /* 0x024fe200078e0022 */
[----:B------:R-:W-:Y:S01]  /*a400*/  UMOV UR4, 0xffffffff ;  /* 0xffffffff00047882 */ /* 0x000fe20000000000 */
[----:B---3--:R-:W-:Y:S02]  /*a410*/  IMAD.MOV.U32 R4, RZ, RZ, R35 ;  /* 0x000000ffff047224 */ /* 0x008fe400078e0023 */
[----:B0-----:R-:W-:Y:S02]  /*a420*/  IMAD.MOV.U32 R5, RZ, RZ, R30 ;  /* 0x000000ffff057224 */ /* 0x001fe400078e001e */
[----:B------:R-:W-:Y:S01]  /*a430*/  IMAD.MOV.U32 R8, RZ, RZ, R31 ;  /* 0x000000ffff087224 */ /* 0x000fe200078e001f */
[----:B------:R-:W-:Y:S01]  /*a440*/  PRMT R58, R3, 0x5410, R4 ;  /* 0x00005410033a7816 */ /* 0x000fe20000000004 */
[----:B------:R-:W-:Y:S01]  /*a450*/  IMAD.MOV.U32 R4, RZ, RZ, R39 ;  /* 0x000000ffff047224 */ /* 0x000fe200078e0027 */
[----:B------:R-:W-:Y:S02]  /*a460*/  MOV R3, R38 ;  /* 0x0000002600037202 */ /* 0x000fe40000000f00 */
[----:B------:R-:W-:Y:S01]  /*a470*/  PRMT R53, R5, 0x5410, R8 ;  /* 0x0000541005357816 */ /* 0x000fe20000000008 */
[----:B------:R-:W-:Y:S01]  /*a480*/  IMAD.MOV.U32 R5, RZ, RZ, R32 ;  /* 0x000000ffff057224 */ /* 0x000fe200078e0020 */
[----:B------:R-:W-:Y:S01]  /*a490*/  PRMT R59, R3, 0x5410, R4 ;  /* 0x00005410033b7816 */ /* 0x000fe20000000004 */
[----:B------:R-:W-:-:S05]  /*a4a0*/  IMAD.MOV.U32 R8, RZ, RZ, R33 ;  /* 0x000000ffff087224 */ /* 0x000fca00078e0021 */
[----:B------:R-:W-:Y:S01]  /*a4b0*/  PRMT R54, R5, 0x5410, R8 ;  /* 0x0000541005367816 */ /* 0x000fe20000000008 */
[----:B------:R-:W-:Y:S06]  /*a4c0*/  BRA.DIV UR4, `(.L_x_1619) ;  /* 0x000001ea04987947 */ /* 0x000fec000b800000 */
[----:B------:R0:W2:Y:S04]  /*a4d0*/  SHFL.IDX PT, R3, R7, 0x2, 0x181f ;  /* 0x00581f0007037f89 */ /* 0x0000a800000e0000 */
[----:B------:R0:W3:Y:S04]  /*a4e0*/  SHFL.IDX PT, R4, R6, 0x2, 0x181f ;  /* 0x00581f0006047f89 */ /* 0x0000e800000e0000 */
[----:B------:R0:W0:Y:S04]  /*a4f0*/  SHFL.IDX PT, R5, R10, 0x2, 0x181f ;  /* 0x00581f000a057f89 */ /* 0x00002800000e0000 */
[----:B----4-:R4:W0:Y:S02]  /*a500*/  SHFL.IDX PT, R14, R0, 0x2, 0x181f ;  /* 0x00581f00000e7f89 */ /* 0x01082400000e0000 */
.L_x_1961:
[----:B------:R-:W-:Y:S01]  /*a510*/  VIADD R9, R55, 0x40 ;  /* 0x0000004037097836 */ /* 0x000fe20000000000 */
        /* <DEDUP_REMOVED lines=10> */
[----:B------:R-:W-:-:S11]  /*a5c0*/  ISETP.GE.AND P5, PT, R185, UR4, PT ;  /* 0x00000004b9007c0c */ /* 0x000fd6000bfa6270 */
[C---:B------:R-:W-:Y:S01]  /*a5d0*/  @!P4 IMAD.SHL.U32 R13, R18.reuse, 0x2, RZ ;  /* 0x00000002120dc824 */ /* 0x040fe200078e00ff */
[----:B------:R-:W-:Y:S01]  /*a5e0*/  @!P4 SHF.L.U64.HI R24, R18, 0x1, R19 ;  /* 0x000000011218c819 */ /* 0x000fe20000010213 */
[C---:B------:R-:W-:Y:S01]  /*a5f0*/  @!P5 IMAD.SHL.U32 R15, R185.reuse, 0x2, RZ ;  /* 0x00000002b90fd824 */ /* 0x040fe200078e00ff */
[----:B------:R-:W-:Y:S02]  /*a600*/  @!P5 SHF.L.U64.HI R26, R185, 0x1, R50 ;  /* 0x00000001b91ad819 */ /* 0x000fe40000010232 */
[C---:B---3--:R-:W-:Y:S02]  /*a610*/  @!P4 IADD3 R8, P0, R4.reuse, R13, RZ ;  /* 0x0000000d0408c210 */ /* 0x048fe40007f1e0ff */
[----:B------:R-:W-:Y:S02]  /*a620*/  @!P5 IADD3 R48, P2, R4, R15, RZ ;  /* 0x0000000f0430d210 */ /* 0x000fe40007f5e0ff */
[C---:B0-----:R-:W-:Y:S01]  /*a630*/  @!P4 IADD3 R12, P1, R14.reuse, R13, RZ ;  /* 0x0000000d0e0cc210 */ /* 0x041fe20007f3e0ff */
[C---:B--2---:R-:W-:Y:S01]  /*a640*/  @!P4 IMAD.X R9, R3.reuse, 0x1, R24, P0 ;  /* 0x000000010309c824 */ /* 0x044fe200000e0618 */
[----:B------:R-:W-:Y:S01]  /*a650*/  @!P5 IADD3 R14, P3, R14, R15, RZ ;  /* 0x0000000f0e0ed210 */ /* 0x000fe20007f7e0ff */
[----:B------:R-:W-:Y:S01]  /*a660*/  @!P5 IMAD.X R49, R3, 0x1, R26, P2 ;  /* 0x000000010331d824 */ /* 0x000fe200010e061a */
[----:B------:R-:W-:Y:S01]  /*a670*/  CS2R R28, SRZ ;  /* 0x00000000001c7805 */ /* 0x000fe2000001ff00 */
[C---:B------:R-:W-:Y:S01]  /*a680*/  @!P4 IMAD.X R13, R5.reuse, 0x1, R24, P1 ;  /* 0x00000001050dc824 */ /* 0x040fe200008e0618 */
[----:B------:R-:W-:-:S02]  /*a690*/  @!P5 IADD3.X R15, R5, R26, RZ, P3, !PT ;  /* 0x0000001a050fd210 */ /* 0x000fc40001ffe4ff */
[----:B------:R-:W-:Y:S02]  /*a6a0*/  CS2R R24, SRZ ;  /* 0x0000000000187805 */ /* 0x000fe4000001ff00 */
[----:B------:R-:W-:Y:S01]  /*a6b0*/  CS2R R26, SRZ ;  /* 0x00000000001a7805 */ /* 0x000fe2000001ff00 */
[----:B------:R0:W5:Y:S04]  /*a6c0*/  @!P5 LD.E.64 R20, desc[UR40][R48.64] ;  /* 0x000000283014d980 */ /* 0x000168000c101b00 */
[----:B------:R0:W5:Y:S04]  /*a6d0*/  @!P5 LD.E.64 R24, desc[UR40][R14.64] ;  /* 0x000000280e18d980 */ /* 0x000168000c101b00 */
[----:B------:R0:W5:Y:S04]  /*a6e0*/  @!P4 LD.E.64 R28, desc[UR40][R8.64] ;  /* 0x00000028081cc980 */ /* 0x000168000c101b00 */
[----:B------:R0:W5:Y:S02]  /*a6f0*/  @!P4 LD.E.64 R26, desc[UR40][R12.64] ;  /* 0x000000280c1ac980 */ /* 0x000164000c101b00 */
.L_x_1621:
[----:B------:R-:W-:Y:S05]  /*a700*/  BSYNC B1 ;  /* 0x0000000000017941 */ /* 0x000fea0003800000 */
.L_x_1620:
[----:B0----5:R-:W-:Y:S01]  /*a710*/  IMAD.MOV.U32 R5, RZ, RZ, R24 ;  /* 0x000000ffff057224 */ /* 0x021fe200078e0018 */
[----:B------:R-:W-:Y:S01]  /*a720*/  UMOV UR4, 0xffffffff ;  /* 0xffffffff00047882 */ /* 0x000fe20000000000 */
[----:B------:R-:W-:Y:S02]  /*a730*/  IMAD.MOV.U32 R8, RZ, RZ, R25 ;  /* 0x000000ffff087224 */ /* 0x000fe400078e0019 */
[----:B--2---:R-:W-:Y:S02]  /*a740*/  IMAD.MOV.U32 R3, RZ, RZ, R26 ;  /* 0x000000ffff037224 */ /* 0x004fe400078e001a */
[----:B---3--:R-:W-:Y:S01]  /*a750*/  IMAD.MOV.U32 R4, RZ, RZ, R27 ;  /* 0x000000ffff047224 */ /* 0x008fe200078e001b */
[----:B------:R-:W-:Y:S01]  /*a760*/  PRMT R37, R5, 0x5410, R8 ;  /* 0x0000541005257816 */ /* 0x000fe20000000008 */
[----:B------:R-:W-:Y:S02]  /*a770*/  IMAD.MOV.U32 R5, RZ, RZ, R20 ;  /* 0x000000ffff057224 */ /* 0x000fe400078e0014 */
[----:B------:R-:W-:Y:S01]  /*a780*/  IMAD.MOV.U32 R8, RZ, RZ, R21 ;  /* 0x000000ffff087224 */ /* 0x000fe200078e0015 */
[----:B------:R-:W-:Y:S01]  /*a790*/  PRMT R56, R3, 0x5410, R4 ;  /* 0x0000541003387816 */ /* 0x000fe20000000004 */
[----:B------:R-:W-:-:S02]  /*a7a0*/  IMAD.MOV.U32 R3, RZ, RZ, R28 ;  /* 0x000000ffff037224 */ /* 0x000fc400078e001c */
[----:B------:R-:W-:Y:S01]  /*a7b0*/  IMAD.MOV.U32 R4, RZ, RZ, R29 ;  /* 0x000000ffff047224 */ /* 0x000fe200078e001d */
[----:B------:R-:W-:Y:S02]  /*a7c0*/  PRMT R52, R5, 0x5410, R8 ;  /* 0x0000541005347816 */ /* 0x000fe40000000008 */
[----:B------:R-:W-:Y:S02]  /*a7d0*/  CS2R R8, SRZ ;  /* 0x0000000000087805 */ /* 0x000fe4000001ff00 */
[----:B------:R-:W-:Y:S01]  /*a7e0*/  PRMT R57, R3, 0x5410, R4 ;  /* 0x0000541003397816 */ /* 0x000fe20000000004 */
[----:B------:R-:W-:Y:S06]  /*a7f0*/  BRA.DIV UR4, `(.L_x_1622) ;  /* 0x000001ea043c7947 */ /* 0x000fec000b800000 */
[----:B------:R0:W2:Y:S04]  /*a800*/  SHFL.IDX PT, R3, R7, 0x3, 0x181f ;  /* 0x00781f0007037f89 */ /* 0x0000a800000e0000 */
[----:B------:R0:W3:Y:S04]  /*a810*/  SHFL.IDX PT, R4, R6, 0x3, 0x181f ;  /* 0x00781f0006047f89 */ /* 0x0000e800000e0000 */
[----:B------:R0:W0:Y:S04]  /*a820*/  SHFL.IDX PT, R5, R10, 0x3, 0x181f ;  /* 0x00781f000a057f89 */ /* 0x00002800000e0000 */
[----:B-1--4-:R-:W1:Y:S02]  /*a830*/  SHFL.IDX PT, R0, R0, 0x3, 0x181f ;  /* 0x00781f0000007f89 */ /* 0x012e6400000e0000 */
.L_x_1967:
[----:B------:R-:W-:Y:S01]  /*a840*/  VIADD R55, R55, 0x60 ;  /* 0x0000006037377836 */ /* 0x000fe20000000000 */
[----:B0-----:R-:W-:Y:S01]  /*a850*/  LEA.HI R6, R214, R214, RZ, 0x1 ;  /* 0x000000d6d6067211 */ /* 0x001fe200078f08ff */
[----:B------:R-:W-:Y:S01]  /*a860*/  BSSY B1, `(.L_x_1623) ;  /* 0x0000020000017945 */ /* 0x000fe20003800000 */
[----:B------:R-:W-:Y:S02]  /*a870*/  CS2R R10, SRZ ;  /* 0x00000000000a7805 */ /* 0x000fe4000001ff00 */
[----:B------:R-:W-:Y:S02]  /*a880*/  CS2R R14, SRZ ;  /* 0x00000000000e7805 */ /* 0x000fe4000001ff00 */
[----:B------:R-:W-:Y:S02]  /*a890*/  ISETP.GE.AND P0, PT, R55, R62, PT ;  /* 0x0000003e3700720c */ /* 0x000fe40003f06270 */
[----:B------:R-:W-:Y:S02]  /*a8a0*/  CS2R R12, SRZ ;  /* 0x00000000000c7805 */ /* 0x000fe4000001ff00 */
[----:B------:R-:W-:-:S04]  /*a8b0*/  LOP3.LUT R7, R6, 0xfffffffe, RZ, 0xc0, !PT ;  /* 0xfffffffe06077812 */ /* 0x000fc800078ec0ff */
[----:B------:R-:W-:-:S04]  /*a8c0*/  IADD3 R7, R214, -R7, RZ ;  /* 0x80000007d6077210 */ /* 0x000fc80007ffe0ff */
[----:B------:R-:W-:Y:S01]  /*a8d0*/  SHF.L.U32 R55, R7, 0x1f, RZ ;  /* 0x0000001f07377819 */ /* 0x000fe200000006ff */
[----:B------:R-:W-:Y:S06]  /*a8e0*/  @P0 BRA `(.L_x_1624) ;  /* 0x00000000005c0947 */ /* 0x000fec0003800000 */
        /* <DEDUP_REMOVED lines=10> */
[C---:B-1----:R-:W-:Y:S02]  /*a990*/  @!P4 IADD3 R48, P1, R0.reuse, R49, RZ ;  /* 0x000000310030c210 */ /* 0x042fe40007f3e0ff */
[----:B------:R-:W-:Y:S01]  /*a9a0*/  @!P5 IADD3 R4, P3, R0, R7, RZ ;  /* 0x000000070004d210 */ /* 0x000fe20007f7e0ff */
[----:B--2---:R-:W-:-:S02]  /*a9b0*/  @!P5 IMAD.X R51, R3, 0x1, R10, P2 ;  /* 0x000000010333d824 */ /* 0x004fc400010e060a */
[--C-:B------:R-:W-:Y:S01]  /*a9c0*/  @!P4 IMAD.X R49, R5, 0x1, R8.reuse, P1 ;  /* 0x000000010531c824 */ /* 0x100fe200008e0608 */
[----:B------:R-:W-:Y:S01]  /*a9d0*/  CS2R R14, SRZ ;  /* 0x00000000000e7805 */ /* 0x000fe2000001ff00 */
[----:B------:R-:W-:Y:S01]  /*a9e0*/  @!P4 IMAD.X R7, R3, 0x1, R8, P0 ;  /* 0x000000010307c824 */ /* 0x000fe200000e0608 */
[----:B------:R-:W-:Y:S01]  /*a9f0*/  CS2R R8, SRZ ;  /* 0x0000000000087805 */ /* 0x000fe2000001ff00 */
[----:B------:R-:W-:Y:S01]  /*aa00*/  @!P5 IMAD.X R5, R5, 0x1, R10, P3 ;  /* 0x000000010505d824 */ /* 0x000fe200018e060a */
[----:B------:R-:W-:Y:S01]  /*aa10*/  CS2R R10, SRZ ;  /* 0x00000000000a7805 */ /* 0x000fe2000001ff00 */
[----:B------:R0:W5:Y:S04]  /*aa20*/  @!P5 LD.E.64 R12, desc[UR40][R50.64] ;  /* 0x00000028320cd980 */ /* 0x000168000c101b00 */
[----:B------:R0:W5:Y:S04]  /*aa30*/  @!P4 LD.E.64 R14, desc[UR40][R6.64] ;  /* 0x00000028060ec980 */ /* 0x000168000c101b00 */
[----:B------:R0:W5:Y:S04]  /*aa40*/  @!P5 LD.E.64 R10, desc[UR40][R4.64] ;  /* 0x00000028040ad980 */ /* 0x000168000c101b00 */
[----:B------:R0:W5:Y:S02]  /*aa50*/  @!P4 LD.E.64 R8, desc[UR40][R48.64] ;  /* 0x000000283008c980 */ /* 0x000164000c101b00 */
.L_x_1624:
[----:B------:R-:W-:Y:S05]  /*aa60*/  BSYNC B1 ;  /* 0x0000000000017941 */ /* 0x000fea0003800000 */
.L_x_1623:
[----:B------:R-:W4:Y:S01]  /*aa70*/  SYNCS.PHASECHK.TRANS64.TRYWAIT P0, [R2+URZ+0x28800], R55 ;  /* 0x02880037020075a7 */ /* 0x000f22000800017f */
[----:B--2--5:R-:W-:Y:S01]  /*aa80*/  IMAD.MOV.U32 R3, RZ, RZ, R8 ;  /* 0x000000ffff037224 */ /* 0x024fe200078e0008 */
[----:B-1----:R-:W-:Y:S01]  /*aa90*/  VIADDMNMX R0, R62, -R193, 0x80, PT ;  /* 0x000000803e007446 */ /* 0x002fe200038009c1 */
[----:B0--3--:R-:W-:Y:S01]  /*aaa0*/  IMAD.MOV.U32 R4, RZ, RZ, R9 ;  /* 0x000000ffff047224 */ /* 0x009fe200078e0009 */
[----:B------:R-:W-:Y:S01]  /*aab0*/  BSSY B1, `(.L_x_1625) ;  /* 0x000000c000017945 */ /* 0x000fe20003800000 */
[----:B------:R-:W-:Y:S01]  /*aac0*/  IMAD.MOV.U32 R5, RZ, RZ, R14 ;  /* 0x000000ffff057224 */ /* 0x000fe200078e000e */
[----:B------:R-:W-:Y:S01]  /*aad0*/  ISETP.GE.AND P1, PT, R23, R0, PT ;  /* 0x000000001700720c */ /* 0x000fe20003f26270 */
        /* <DEDUP_REMOVED lines=8> */
[----:B----4-:R-:W-:Y:S06]  /*ab60*/  @!P0 BRA `(.L_x_1626) ;  /* 0x000001e400d48947 */ /* 0x010fec0003800000 */
.L_x_1968:
[----:B------:R-:W-:Y:S05]  /*ab70*/  BSYNC B1 ;  /* 0x0000000000017941 */ /* 0x000fea0003800000 */
.L_x_1625:
[----:B------:R-:W-:Y:S01]  /*ab80*/  BSSY B1, `(.L_x_1627) ;  /* 0x000005e000017945 */ /* 0x000fe20003800000 */
[----:B------:R-:W-:-:S03]  /*ab90*/  PRMT R48, R4, 0x5410, R5 ;  /* 0x0000541004307816 */ /* 0x000fc60000000005 */
[----:B------:R-:W-:Y:S05]  /*aba0*/  @P1 BRA `(.L_x_1628) ;  /* 0x00000004006c1947 */ /* 0x000fea0003800000 */
[----:B------:R-:W1:Y:S01]  /*abb0*/  LDC R4, c[0x0][0x3f4] ;  /* 0x0000fd00ff047b82 */ /* 0x000e620000000800 */
[----:B------:R-:W-:Y:S01]  /*abc0*/  BSSY B2, `(.L_x_1629) ;  /* 0x000002e000027945 */ /* 0x000fe20003800000 */
[-C--:B-1----:R-:W-:Y:S02]  /*abd0*/  ISETP.GE.AND P0, PT, R18, R4.reuse, PT ;  /* 0x000000041200720c */ /* 0x082fe40003f06270 */
[----:B------:R-:W-:-:S11]  /*abe0*/  ISETP.GE.AND P1, PT, R185, R4, PT ;  /* 0x00000004b900720c */ /* 0x000fd60003f26270 */
[----:B------:R-:W-:Y:S05]  /*abf0*/  @P0 BRA `(.L_x_1630) ;  /* 0x0000000000a80947 */ /* 0x000fea0003800000 */
[----:B------:R-:W1:Y:S01]  /*ac00*/  LDS.128 R4, [R205] ;  /* 0x00000000cd047984 */ /* 0x000e620000000c00 */
[----:B------:R-:W-:Y:S01]  /*ac10*/  SHF.R.U32.HI R64, RZ, 0x10, R47 ;  /* 0x00000010ff407819 */ /* 0x000fe2000001162f */
[--C-:B------:R-:W-:Y:S01]  /*ac20*/  HADD2.F32 R51, -RZ, R65.reuse.H1_H1 ;  /* 0x30000041ff337230 */ /* 0x100fe20000004100 */
[----:B0-----:R-:W-:Y:S01]  /*ac30*/  SHF.R.U32.HI R55, RZ, 0x10, R45 ;  /* 0x00000010ff377819 */ /* 0x001fe2000001162d */
[----:B------:R-:W-:Y:S01]  /*ac40*/  HADD2.F32 R62, -RZ, R65.H0_H0 ;  /* 0x20000041ff3e7230 */ /* 0x000fe20000004100 */
[----:B------:R-:W-:Y:S01]  /*ac50*/  SHF.R.U64 R67, R46, 0x10, R47 ;  /* 0x000000102e437819 */ /* 0x000fe2000000122f */
[----:B------:R-:W-:Y:S01]  /*ac60*/  HADD2.F32 R64, -RZ, R64.H0_H0 ;  /* 0x20000040ff407230 */ /* 0x000fe20000004100 */
[----:B------:R-:W-:Y:S01]  /*ac70*/  SHF.R.U64 R69, R44, 0x10, R45 ;  /* 0x000000102c457819 */ /* 0x000fe2000000122d */
[----:B------:R-:W-:Y:S02]  /*ac80*/  HADD2.F32 R55, -RZ, R55.H0_H0 ;  /* 0x20000037ff377230 */ /* 0x000fe40000004100 */
[----:B-1----:R-:W-:-:S02]  /*ac90*/  HADD2.F32 R47, -RZ, R7.H1_H1 ;  /* 0x30000007ff2f7230 */ /* 0x002fc40000004100 */
[----:B------:R-:W-:Y:S02]  /*aca0*/  HADD2.F32 R46, -RZ, R7.H0_H0 ;  /* 0x20000007ff2e7230 */ /* 0x000fe40000004100 */
[--C-:B------:R-:W-:Y:S02]  /*acb0*/  HADD2.F32 R7, -RZ, R4.reuse.H0_H0 ;  /* 0x20000004ff077230 */ /* 0x100fe40000004100 */
[C---:B------:R-:W-:Y:S01]  /*acc0*/  FMUL.FTZ R65, R47.reuse, R64 ;  /* 0x000000402f417220 */ /* 0x040fe20000410000 */
[----:B------:R-:W-:Y:S02]  /*acd0*/  HADD2.F32 R4, -RZ, R4.H1_H1 ;  /* 0x30000004ff047230 */ /* 0x000fe40000004100 */
[-C--:B------:R-:W-:Y:S01]  /*ace0*/  FMUL.FTZ R47, R47, R55.reuse ;  /* 0x000000372f2f7220 */ /* 0x080fe20000410000 */
[--C-:B------:R-:W-:Y:S02]  /*acf0*/  HADD2.F32 R44, -RZ, R6.reuse.H0_H0 ;  /* 0x20000006ff2c7230 */ /* 0x100fe40000004100 */
[----:B------:R-:W-:Y:S01]  /*ad00*/  FFMA.FTZ R65, R46, R55, -R65 ;  /* 0x000000372e417223 */ /* 0x000fe20000010841 */
[----:B------:R-:W-:-:S02]  /*ad10*/  HADD2.F32 R45, -RZ, R6.H1_H1 ;  /* 0x30000006ff2d7230 */ /* 0x000fc40000004100 */
[----:B------:R-:W-:Y:S01]  /*ad20*/  FFMA.FTZ R68, R46, R64, R47 ;  /* 0x000000402e447223 */ /* 0x000fe2000001002f */
[CC--:B------:R-:W-:Y:S01]  /*ad30*/  FMUL.FTZ R66, R4.reuse, R62.reuse ;  /* 0x0000003e04427220 */ /* 0x0c0fe20000410000 */
[----:B------:R-:W-:Y:S02]  /*ad40*/  HADD2.F32 R47, -RZ, R63.H0_H0 ;  /* 0x2000003fff2f7230 */ /* 0x000fe40000004100 */
[-C--:B------:R-:W-:Y:S01]  /*ad50*/  FMUL.FTZ R64, R4, R51.reuse ;  /* 0x0000003304407220 */ /* 0x080fe20000410000 */
[----:B------:R-:W-:Y:S02]  /*ad60*/  HADD2.F32 R6, -RZ, R5.H0_H0 ;  /* 0x20000005ff067230 */ /* 0x000fe40000004100 */
[C---:B------:R-:W-:Y:S01]  /*ad70*/  FFMA.FTZ R66, R7.reuse, R51, -R66 ;  /* 0x0000003307427223 */ /* 0x040fe20000010842 */
[----:B------:R-:W-:Y:S02]  /*ad80*/  HADD2.F32 R63, -RZ, R63.H1_H1 ;  /* 0x3000003fff3f7230 */ /* 0x000fe40000004100 */
[----:B------:R-:W-:Y:S01]  /*ad90*/  FFMA.FTZ R51, R7, R62, R64 ;  /* 0x0000003e07337223 */ /* 0x000fe20000010040 */
[----:B------:R-:W-:-:S02]  /*ada0*/  HADD2.F32 R5, -RZ, R5.H1_H1 ;  /* 0x30000005ff057230 */ /* 0x000fc40000004100 */
[C---:B------:R-:W-:Y:S01]  /*adb0*/  FMUL.FTZ R55, R45.reuse, R47 ;  /* 0x0000002f2d377220 */ /* 0x040fe20000410000 */
[----:B------:R-:W-:Y:S02]  /*adc0*/  HADD2.F32 R46, -RZ, R67.H0_H0 ;  /* 0x20000043ff2e7230 */ /* 0x000fe40000004100 */
[-C--:B------:R-:W-:Y:S01]  /*add0*/  FMUL.FTZ R62, R45, R63.reuse ;  /* 0x0000003f2d3e7220 */ /* 0x080fe20000410000 */
[----:B------:R-:W-:Y:S02]  /*ade0*/  HADD2.F32 R4, -RZ, R69.H0_H0 ;  /* 0x20000045ff047230 */ /* 0x000fe40000004100 */
[C---:B------:R-:W-:Y:S01]  /*adf0*/  FFMA.FTZ R55, R44.reuse, R63, -R55 ;  /* 0x0000003f2c377223 */ /* 0x040fe20000010837 */
[C---:B------:R-:W-:Y:S01]  /*ae00*/  FMUL.FTZ R7, R5.reuse, R46 ;  /* 0x0000002e05077220 */ /* 0x040fe20000410000 */
[----:B------:R-:W-:Y:S01]  /*ae10*/  FFMA.FTZ R62, R44, R47, R62 ;  /* 0x0000002f2c3e7223 */ /* 0x000fe2000001003e */
[-C--:B------:R-:W-:Y:S02]  /*ae20*/  FMUL.FTZ R45, R5, R4.reuse ;  /* 0x00000004052d7220 */ /* 0x080fe40000410000 */
[----:B------:R-:W-:Y:S01]  /*ae30*/  FFMA.FTZ R5, R6, R4, -R7 ;  /* 0x0000000406057223 */ /* 0x000fe20000010807 */
[----:B------:R-:W-:Y:S01]  /*ae40*/  F2FP.F16.F32.PACK_AB R7, R68, R65 ;  /* 0x000000414407723e */ /* 0x000fe200000000ff */
[----:B------:R-:W-:Y:S01]  /*ae50*/  FFMA.FTZ R46, R6, R46, R45 ;  /* 0x0000002e062e7223 */ /* 0x000fe2000001002d */
[----:B------:R-:W-:-:S02]  /*ae60*/  F2FP.F16.F32.PACK_AB R6, R62, R55 ;  /* 0x000000373e06723e */ /* 0x000fc400000000ff */
[----:B------:R-:W-:Y:S02]  /*ae70*/  F2FP.F16.F32.PACK_AB R4, R51, R66 ;  /* 0x000000423304723e */ /* 0x000fe400000000ff */
[----:B------:R-:W-:-:S05]  /*ae80*/  F2FP.F16.F32.PACK_AB R5, R46, R5 ;  /* 0x000000052e05723e */ /* 0x000fca00000000ff */
[----:B------:R1:W-:Y:S02]  /*ae90*/  STS.128 [R205], R4 ;  /* 0x00000004cd007388 */ /* 0x0003e40000000c00 */
.L_x_1630:
[----:B------:R-:W-:Y:S05]  /*aea0*/  BSYNC B2 ;  /* 0x0000000000027941 */ /* 0x000fea0003800000 */
.L_x_1629:
[----:B------:R-:W-:Y:S05]  /*aeb0*/  @P1 BRA `(.L_x_1628) ;  /* 0x0000000000a81947 */ /* 0x000fea0003800000 */
[----:B-1----:R-:W1:Y:S01]  /*aec0*/  LDS.128 R4, [R205+0x4000] ;  /* 0x00400000cd047984 */ /* 0x002e620000000c00 */
[----:B------:R-:W-:Y:S01]  /*aed0*/  SHF.R.U32.HI R46, RZ, 0x10, R41 ;  /* 0x00000010ff2e7819 */ /* 0x000fe20000011629 */
[--C-:B------:R-:W-:Y:S01]  /*aee0*/  HADD2.F32 R44, -RZ, R61.reuse.H1_H1 ;  /* 0x3000003dff2c7230 */ /* 0x100fe20000004100 */
[--C-:B------:R-:W-:Y:S01]  /*aef0*/  SHF.R.U32.HI R45, RZ, 0x10, R43.reuse ;  /* 0x00000010ff2d7819 */ /* 0x100fe2000001162b */
[----:B------:R-:W-:Y:S01]  /*af00*/  HADD2.F32 R61, -RZ, R61.H0_H0 ;  /* 0x2000003dff3d7230 */ /* 0x000fe20000004100 */
[----:B0-----:R-:W-:Y:S01]  /*af10*/  SHF.R.U64 R55, R42, 0x10, R43 ;  /* 0x000000102a377819 */ /* 0x001fe2000000122b */
[----:B------:R-:W-:Y:S01]  /*af20*/  HADD2.F32 R46, -RZ, R46.H0_H0 ;  /* 0x2000002eff2e7230 */ /* 0x000fe20000004100 */
[----:B------:R-:W-:Y:S01]  /*af30*/  SHF.R.U64 R51, R40, 0x10, R41 ;  /* 0x0000001028337819 */ /* 0x000fe20000001229 */
[----:B------:R-:W-:Y:S02]  /*af40*/  HADD2.F32 R45, -RZ, R45.H0_H0 ;  /* 0x2000002dff2d7230 */ /* 0x000fe40000004100 */
[----:B-1----:R-:W-:-:S02]  /*af50*/  HADD2.F32 R43, -RZ, R7.H1_H1 ;  /* 0x30000007ff2b7230 */ /* 0x002fc40000004100 */
[----:B------:R-:W-:Y:S02]  /*af60*/  HADD2.F32 R42, -RZ, R7.H0_H0 ;  /* 0x20000007ff2a7230 */ /* 0x000fe40000004100 */
[--C-:B------:R-:W-:Y:S02]  /*af70*/  HADD2.F32 R7, -RZ, R4.reuse.H0_H0 ;  /* 0x20000004ff077230 */ /* 0x100fe40000004100 */
[CC--:B------:R-:W-:Y:S01]  /*af80*/  FMUL.FTZ R47, R43.reuse, R46.reuse ;  /* 0x0000002e2b2f7220 */ /* 0x0c0fe20000410000 */
[----:B------:R-:W-:Y:S01]  /*af90*/  FMUL.FTZ R43, R43, R45 ;  /* 0x0000002d2b2b7220 */ /* 0x000fe20000410000 */
[----:B------:R-:W-:Y:S02]  /*afa0*/  HADD2.F32 R4, -RZ, R4.H1_H1 ;  /* 0x30000004ff047230 */ /* 0x000fe40000004100 */
[--C-:B------:R-:W-:Y:S02]  /*afb0*/  HADD2.F32 R40, -RZ, R6.reuse.H0_H0 ;  /* 0x20000006ff287230 */ /* 0x100fe40000004100 */
[----:B------:R-:W-:Y:S01]  /*afc0*/  FFMA.FTZ R64, R42, R46, R43 ;  /* 0x0000002e2a407223 */ /* 0x000fe2000001002b */
[----:B------:R-:W-:-:S02]  /*afd0*/  HADD2.F32 R41, -RZ, R6.H1_H1 ;  /* 0x30000006ff297230 */ /* 0x000fc40000004100 */
[----:B------:R-:W-:Y:S01]  /*afe0*/  FMUL.FTZ R62, R4, R61 ;  /* 0x0000003d043e7220 */ /* 0x000fe20000410000 */
[--C-:B------:R-:W-:Y:S02]  /*aff0*/  HADD2.F32 R43, -RZ, R60.reuse.H1_H1 ;  /* 0x3000003cff2b7230 */ /* 0x100fe40000004100 */
[----:B------:R-:W-:Y:S01]  /*b000*/  FFMA.FTZ R47, R42, R45, -R47 ;  /* 0x0000002d2a2f7223 */ /* 0x000fe2000001082f */
[--C-:B------:R-:W-:Y:S02]  /*b010*/  HADD2.F32 R6, -RZ, R5.reuse.H0_H0 ;  /* 0x20000005ff067230 */ /* 0x100fe40000004100 */
[-C--:B------:R-:W-:Y:S01]  /*b020*/  FMUL.FTZ R46, R4, R44.reuse ;  /* 0x0000002c042e7220 */ /* 0x080fe20000410000 */
[----:B------:R-:W-:Y:S02]  /*b030*/  HADD2.F32 R60, -RZ, R60.H0_H0 ;  /* 0x2000003cff3c7230 */ /* 0x000fe40000004100 */
[----:B------:R-:W-:Y:S01]  /*b040*/  FFMA.FTZ R62, R7, R44, -R62 ;  /* 0x0000002c073e7223 */ /* 0x000fe2000001083e */
[----:B------:R-:W-:-:S02]  /*b050*/  HADD2.F32 R5, -RZ, R5.H1_H1 ;  /* 0x30000005ff057230 */ /* 0x000fc40000004100 */
[----:B------:R-:W-:Y:S01]  /*b060*/  FFMA.FTZ R61, R7, R61, R46 ;  /* 0x0000003d073d7223 */ /* 0x000fe2000001002e */
[----:B------:R-:W-:Y:S02]  /*b070*/  HADD2.F32 R42, -RZ, R51.H0_H0 ;  /* 0x20000033ff2a7230 */ /* 0x000fe40000004100 */
[CC--:B------:R-:W-:Y:S01]  /*b080*/  FMUL.FTZ R45, R41.reuse, R43.reuse ;  /* 0x0000002b292d7220 */ /* 0x0c0fe20000410000 */
[----:B------:R-:W-:Y:S02]  /*b090*/  HADD2.F32 R4, -RZ, R55.H0_H0 ;  /* 0x20000037ff047230 */ /* 0x000fe40000004100 */
[----:B------:R-:W-:Y:S01]  /*b0a0*/  FMUL.FTZ R44, R41, R60 ;  /* 0x0000003c292c7220 */ /* 0x000fe20000410000 */
[C---:B------:R-:W-:Y:S01]  /*b0b0*/  FMUL.FTZ R7, R5.reuse, R42 ;  /* 0x0000002a05077220 */ /* 0x040fe20000410000 */
[C---:B------:R-:W-:Y:S01]  /*b0c0*/  FFMA.FTZ R45, R40.reuse, R60, -R45 ;  /* 0x0000003c282d7223 */ /* 0x040fe2000001082d */
[-C--:B------:R-:W-:Y:S01]  /*b0d0*/  FMUL.FTZ R41, R5, R4.reuse ;  /* 0x0000000405297220 */ /* 0x080fe20000410000 */
[----:B------:R-:W-:Y:S01]  /*b0e0*/  FFMA.FTZ R44, R40, R43, R44 ;  /* 0x0000002b282c7223 */ /* 0x000fe2000001002c */
[----:B------:R-:W-:Y:S01]  /*b0f0*/  FFMA.FTZ R5, R6, R4, -R7 ;  /* 0x0000000406057223 */ /* 0x000fe20000010807 */
[----:B------:R-:W-:Y:S01]  /*b100*/  F2FP.F16.F32.PACK_AB R7, R64, R47 ;  /* 0x0000002f4007723e */ /* 0x000fe200000000ff */
[----:B------:R-:W-:Y:S01]  /*b110*/  FFMA.FTZ R42, R6, R42, R41 ;  /* 0x0000002a062a7223 */ /* 0x000fe20000010029 */
[----:B------:R-:W-:-:S02]  /*b120*/  F2FP.F16.F32.PACK_AB R4, R61, R62 ;  /* 0x0000003e3d04723e */ /* 0x000fc400000000ff */
[----:B------:R-:W-:Y:S02]  /*b130*/  F2FP.F16.F32.PACK_AB R6, R44, R45 ;  /* 0x0000002d2c06723e */ /* 0x000fe400000000ff */
[----:B------:R-:W-:-:S05]  /*b140*/  F2FP.F16.F32.PACK_AB R5, R42, R5 ;  /* 0x000000052a05723e */ /* 0x000fca00000000ff */
[----:B------:R2:W-:Y:S02]  /*b150*/  STS.128 [R205+0x4000], R4 ;  /* 0x00400004cd007388 */ /* 0x0005e40000000c00 */
.L_x_1628:
[----:B------:R-:W-:Y:S05]  /*b160*/  BSYNC B1 ;  /* 0x0000000000017941 */ /* 0x000fea0003800000 */
.L_x_1627:
[----:B------:R-:W-:Y:S01]  /*b170*/  ISETP.GE.AND P0, PT, R213, R0, PT ;  /* 0x00000000d500720c */ /* 0x000fe20003f06270 */
[----:B------:R-:W-:-:S12]  /*b180*/  BSSY B1, `(.L_x_1631) ;  /* 0x000005d000017945 */ /* 0x000fd80003800000 */
[----:B------:R-:W-:Y:S05]  /*b190*/  @P0 BRA `(.L_x_1632) ;  /* 0x00000004006c0947 */ /* 0x000fea0003800000 */
[----:B-12---:R-:W1:Y:S01]  /*b1a0*/  LDC R4, c[0x0][0x3f4] ;  /* 0x0000fd00ff047b82 */ /* 0x006e620000000800 */
[----:B------:R-:W-:Y:S01]  /*b1b0*/  BSSY B2, `(.L_x_1633) ;  /* 0x000002e000027945 */ /* 0x000fe20003800000 */
[-C--:B-1----:R-:W-:Y:S02]  /*b1c0*/  ISETP.GE.AND P0, PT, R18, R4.reuse, PT ;  /* 0x000000041200720c */ /* 0x082fe40003f06270 */
[----:B------:R-:W-:-:S11]  /*b1d0*/  ISETP.GE.AND P1, PT, R185, R4, PT ;  /* 0x00000004b900720c */ /* 0x000fd60003f26270 */
[----:B------:R-:W-:Y:S05]  /*b1e0*/  @P0 BRA `(.L_x_1634) ;  /* 0x0000000000a80947 */ /* 0x000fea0003800000 */
[----:B------:R-:W1:Y:S01]  /*b1f0*/  LDS.128 R4, [R205+0x1000] ;  /* 0x00100000cd047984 */ /* 0x000e620000000c00 */
[----:B------:R-:W-:Y:S01]  /*b200*/  SHF.R.U32.HI R41, RZ, 0x10, R39 ;  /* 0x00000010ff297819 */ /* 0x000fe20000011627 */
[----:B------:R-:W-:Y:S01]  /*b210*/  HADD2.F32 R40, -RZ, R59.H0_H0 ;  /* 0x2000003bff287230 */ /* 0x000fe20000004100 */
[----:B------:R-:W-:Y:S01]  /*b220*/  SHF.R.U32.HI R43, RZ, 0x10, R35 ;  /* 0x00000010ff2b7819 */ /* 0x000fe20000011623 */
[--C-:B------:R-:W-:Y:S01]  /*b230*/  HADD2.F32 R42, -RZ, R58.reuse.H0_H0 ;  /* 0x2000003aff2a7230 */ /* 0x100fe20000004100 */
[----:B------:R-:W-:Y:S01]  /*b240*/  SHF.R.U64 R51, R38, 0x10, R39 ;  /* 0x0000001026337819 */ /* 0x000fe20000001227 */
[----:B------:R-:W-:Y:S01]  /*b250*/  HADD2.F32 R41, -RZ, R41.H0_H0 ;  /* 0x20000029ff297230 */ /* 0x000fe20000004100 */
[----:B------:R-:W-:Y:S01]  /*b260*/  SHF.R.U64 R47, R34, 0x10, R35 ;  /* 0x00000010222f7819 */ /* 0x000fe20000001223 */
[----:B------:R-:W-:Y:S02]  /*b270*/  HADD2.F32 R43, -RZ, R43.H0_H0 ;  /* 0x2000002bff2b7230 */ /* 0x000fe40000004100 */
[----:B------:R-:W-:-:S02]  /*b280*/  HADD2.F32 R58, -RZ, R58.H1_H1 ;  /* 0x3000003aff3a7230 */ /* 0x000fc40000004100 */
[----:B------:R-:W-:Y:S02]  /*b290*/  HADD2.F32 R59, -RZ, R59.H1_H1 ;  /* 0x3000003bff3b7230 */ /* 0x000fe40000004100 */
[--C-:B-1----:R-:W-:Y:S02]  /*b2a0*/  HADD2.F32 R39, -RZ, R7.reuse.H1_H1 ;  /* 0x30000007ff277230 */ /* 0x102fe40000004100 */
[----:B------:R-:W-:Y:S02]  /*b2b0*/  HADD2.F32 R38, -RZ, R7.H0_H0 ;  /* 0x20000007ff267230 */ /* 0x000fe40000004100 */
[--C-:B------:R-:W-:Y:S02]  /*b2c0*/  HADD2.F32 R7, -RZ, R4.reuse.H0_H0 ;  /* 0x20000004ff077230 */ /* 0x100fe40000004100 */
[C---:B------:R-:W-:Y:S01]  /*b2d0*/  FMUL.FTZ R46, R39.reuse, R41 ;  /* 0x00000029272e7220 */ /* 0x040fe20000410000 */
[----:B------:R-:W-:Y:S02]  /*b2e0*/  HADD2.F32 R4, -RZ, R4.H1_H1 ;  /* 0x30000004ff047230 */ /* 0x000fe40000004100 */
[----:B------:R-:W-:Y:S01]  /*b2f0*/  FMUL.FTZ R45, R39, R43 ;  /* 0x0000002b272d7220 */ /* 0x000fe20000410000 */
[----:B------:R-:W-:-:S02]  /*b300*/  HADD2.F32 R34, -RZ, R6.H0_H0 ;  /* 0x20000006ff227230 */ /* 0x000fc40000004100 */
[----:B------:R-:W-:Y:S01]  /*b310*/  FFMA.FTZ R60, R38, R43, R46 ;  /* 0x0000002b263c7223 */ /* 0x000fe2000001002e */
[----:B------:R-:W-:Y:S02]  /*b320*/  HADD2.F32 R35, -RZ, R6.H1_H1 ;  /* 0x30000006ff237230 */ /* 0x000fe40000004100 */
[----:B------:R-:W-:Y:S01]  /*b330*/  FMUL.FTZ R44, R4, R42 ;  /* 0x0000002a042c7220 */ /* 0x000fe20000410000 */
[--C-:B------:R-:W-:Y:S02]  /*b340*/  HADD2.F32 R6, -RZ, R5.reuse.H0_H0 ;  /* 0x20000005ff067230 */ /* 0x100fe40000004100 */
[----:B------:R-:W-:Y:S01]  /*b350*/  FFMA.FTZ R45, R38, R41, -R45 ;  /* 0x00000029262d7223 */ /* 0x000fe2000001082d */
[-C--:B------:R-:W-:Y:S01]  /*b360*/  FMUL.FTZ R46, R4, R40.reuse ;  /* 0x00000028042e7220 */ /* 0x080fe20000410000 */
[----:B------:R-:W-:Y:S02]  /*b370*/  HADD2.F32 R5, -RZ, R5.H1_H1 ;  /* 0x30000005ff057230 */ /* 0x000fe40000004100 */
[----:B------:R-:W-:Y:S01]  /*b380*/  FFMA.FTZ R44, R7, R40, -R44 ;  /* 0x00000028072c7223 */ /* 0x000fe2000001082c */
[----:B------:R-:W-:-:S02]  /*b390*/  HADD2.F32 R38, -RZ, R47.H0_H0 ;  /* 0x2000002fff267230 */ /* 0x000fc40000004100 */
[----:B------:R-:W-:Y:S01]  /*b3a0*/  FFMA.FTZ R39, R7, R42, R46 ;  /* 0x0000002a07277223 */ /* 0x000fe2000001002e */
[----:B------:R-:W-:Y:S02]  /*b3b0*/  HADD2.F32 R4, -RZ, R51.H0_H0 ;  /* 0x20000033ff047230 */ /* 0x000fe40000004100 */
[C---:B------:R-:W-:Y:S01]  /*b3c0*/  FMUL.FTZ R41, R35.reuse, R58 ;  /* 0x0000003a23297220 */ /* 0x040fe20000410000 */
[-C--:B------:R-:W-:Y:S01]  /*b3d0*/  FMUL.FTZ R43, R35, R59.reuse ;  /* 0x0000003b232b7220 */ /* 0x080fe20000410000 */
[C---:B------:R-:W-:Y:S01]  /*b3e0*/  FMUL.FTZ R7, R5.reuse, R38 ;  /* 0x0000002605077220 */ /* 0x040fe20000410000 */
[----:B------:R-:W-:Y:S01]  /*b3f0*/  FMUL.FTZ R35, R5, R4 ;  /* 0x0000000405237220 */ /* 0x000fe20000410000 */
[C---:B------:R-:W-:Y:S01]  /*b400*/  FFMA.FTZ R41, R34.reuse, R59, -R41 ;  /* 0x0000003b22297223 */ /* 0x040fe20000010829 */
[----:B------:R-:W-:Y:S01]  /*b410*/  FFMA.FTZ R34, R34, R58, R43 ;  /* 0x0000003a22227223 */ /* 0x000fe2000001002b */
[C---:B------:R-:W-:Y:S01]  /*b420*/  FFMA.FTZ R5, R6.reuse, R4, -R7 ;  /* 0x0000000406057223 */ /* 0x040fe20000010807 */
[----:B------:R-:W-:Y:S01]  /*b430*/  FFMA.FTZ R38, R6, R38, R35 ;  /* 0x0000002606267223 */ /* 0x000fe20000010023 */
[----:B------:R-:W-:-:S02]  /*b440*/  F2FP.F16.F32.PACK_AB R7, R60, R45 ;  /* 0x0000002d3c07723e */ /* 0x000fc400000000ff */
[----:B------:R-:W-:Y:S02]  /*b450*/  F2FP.F16.F32.PACK_AB R6, R34, R41 ;  /* 0x000000292206723e */ /* 0x000fe400000000ff */
[----:B------:R-:W-:Y:S02]  /*b460*/  F2FP.F16.F32.PACK_AB R4, R39, R44 ;  /* 0x0000002c2704723e */ /* 0x000fe400000000ff */
[----:B------:R-:W-:-:S05]  /*b470*/  F2FP.F16.F32.PACK_AB R5, R38, R5 ;  /* 0x000000052605723e */ /* 0x000fca00000000ff */
[----:B------:R1:W-:Y:S02]  /*b480*/  STS.128 [R205+0x1000], R4 ;  /* 0x00100004cd007388 */ /* 0x0003e40000000c00 */
.L_x_1634:
[----:B------:R-:W-:Y:S05]  /*b490*/  BSYNC B2 ;  /* 0x0000000000027941 */ /* 0x000fea0003800000 */
.L_x_1633:
[----:B------:R-:W-:Y:S05]  /*b4a0*/  @P1 BRA `(.L_x_1632) ;  /* 0x0000000000a81947 */ /* 0x000fea0003800000 */
[----:B-1----:R-:W1:Y:S01]  /*b4b0*/  LDS.128 R4, [R205+0x5000] ;  /* 0x00500000cd047984 */ /* 0x002e620000000c00 */
[----:B------:R-:W-:Y:S01]  /*b4c0*/  SHF.R.U32.HI R35, RZ, 0x10, R33 ;  /* 0x00000010ff237819 */ /* 0x000fe20000011621 */
[----:B------:R-:W-:Y:S01]  /*b4d0*/  HADD2.F32 R34, -RZ, R54.H0_H0 ;  /* 0x20000036ff227230 */ /* 0x000fe20000004100 */
[----:B------:R-:W-:Y:S01]  /*b4e0*/  SHF.R.U32.HI R39, RZ, 0x10, R31 ;  /* 0x00000010ff277819 */ /* 0x000fe2000001161f */
[----:B------:R-:W-:Y:S01]  /*b4f0*/  HADD2.F32 R38, -RZ, R53.H0_H0 ;  /* 0x20000035ff267230 */ /* 0x000fe20000004100 */
        /* <DEDUP_REMOVED lines=24> */
[CC--:B------:R-:W-:Y:S01]  /*b680*/  FMUL.FTZ R35, R31.reuse, R53.reuse ;  /* 0x000000351f237220 */ /* 0x0c0fe20000410000 */
[----:B------:R-:W-:Y:S01]  /*b690*/  FMUL.FTZ R34, R31, R54 ;  /* 0x000000361f227220 */ /* 0x000fe20000410000 */
        /* <DEDUP_REMOVED lines=11> */
.L_x_1632:
[----:B------:R-:W-:Y:S05]  /*b750*/  BSYNC B1 ;  /* 0x0000000000017941 */ /* 0x000fea0003800000 */
.L_x_1631:
[----:B------:R-:W-:Y:S01]  /*b760*/  ISETP.GE.AND P0, PT, R212, R0, PT ;  /* 0x00000000d400720c */ /* 0x000fe20003f06270 */
[----:B------:R-:W-:-:S12]  /*b770*/  BSSY B1, `(.L_x_1635) ;  /* 0x000005d000017945 */ /* 0x000fd80003800000 */
[----:B------:R-:W-:Y:S05]  /*b780*/  @P0 BRA `(.L_x_1636) ;  /* 0x00000004006c0947 */ /* 0x000fea0003800000 */
[----:B-123--:R-:W1:Y:S01]  /*b790*/  LDC R4, c[0x0][0x3f4] ;  /* 0x0000fd00ff047b82 */ /* 0x00ee620000000800 */
        /* <DEDUP_REMOVED lines=46> */
.L_x_1638:
[----:B------:R-:W-:Y:S05]  /*ba80*/  BSYNC B2 ;  /* 0x0000000000027941 */ /* 0x000fea0003800000 */
.L_x_1637:
[----:B------:R-:W-:Y:S05]  /*ba90*/  @P1 BRA `(.L_x_1636) ;  /* 0x0000000000a81947 */ /* 0x000fea0003800000 */
[----:B-1----:R-:W1:Y:S01]  /*baa0*/  LDS.128 R4, [R205+0x6000] ;  /* 0x00600000cd047984 */ /* 0x002e620000000c00 */
[----:B------:R-:W-:Y:S01]  /*bab0*/  SHF.R.U32.HI R27, RZ, 0x10, R21 ;  /* 0x00000010ff1b7819 */ /* 0x000fe20000011615 */
[----:B------:R-:W-:Y:S01]  /*bac0*/  HADD2.F32 R26, -RZ, R52.H0_H0 ;  /* 0x20000034ff1a7230 */ /* 0x000fe20000004100 */
[--C-:B------:R-:W-:Y:S01]  /*bad0*/  SHF.R.U32.HI R29, RZ, 0x10, R25.reuse ;  /* 0x00000010ff1d7819 */ /* 0x100fe20000011619 */
        /* <DEDUP_REMOVED lines=38> */
.L_x_1636:
[----:B------:R-:W-:Y:S05]  /*bd40*/  BSYNC B1 ;  /* 0x0000000000017941 */ /* 0x000fea0003800000 */
.L_x_1635:
[----:B------:R-:W-:-:S13]  /*bd50*/  ISETP.GE.AND P0, PT, R211, R0, PT ;  /* 0x00000000d300720c */ /* 0x000fda0003f06270 */
[----:B------:R-:W-:Y:S05]  /*bd60*/  @P0 BRA `(.L_x_1639) ;  /* 0x0000002800b40947 */ /* 0x000fea0003800000 */
[----:B------:R-:W5:Y:S01]  /*bd70*/  LDC R0, c[0x0][0x3f4] ;  /* 0x0000fd00ff007b82 */ /* 0x000f620000000800 */
[----:B------:R-:W-:Y:S01]  /*bd80*/  BSSY B1, `(.L_x_1640) ;  /* 0x000002e000017945 */ /* 0x000fe20003800000 */
[-C--:B-----5:R-:W-:Y:S02]  /*bd90*/  ISETP.GE.AND P0, PT, R18, R0.reuse, PT ;  /* 0x000000001200720c */ /* 0x0a0fe40003f06270 */
[----:B------:R-:W-:-:S11]  /*bda0*/  ISETP.GE.AND P1, PT, R185, R0, PT ;  /* 0x00000000b900720c */ /* 0x000fd60003f26270 */
[----:B------:R-:W-:Y:S05]  /*bdb0*/  @P0 BRA `(.L_x_1641) ;  /* 0x0000000000a80947 */ /* 0x000fea0003800000 */
[----:B-1234-:R-:W1:Y:S01]  /*bdc0*/  LDS.128 R4, [R205+0x3000] ;  /* 0x00300000cd047984 */ /* 0x01ee620000000c00 */
[----:B------:R-:W-:Y:S01]  /*bdd0*/  SHF.R.U32.HI R20, RZ, 0x10, R15 ;  /* 0x00000010ff147819 */ /* 0x000fe2000001160f */
[--C-:B------:R-:W-:Y:S01]  /*bde0*/  HADD2.F32 R21, -RZ, R49.reuse.H0_H0 ;  /* 0x20000031ff157230 */ /* 0x100fe20000004100 */
[----:B------:R-:W-:Y:S01]  /*bdf0*/  SHF.R.U32.HI R24, RZ, 0x10, R9 ;  /* 0x00000010ff187819 */ /* 0x000fe20000011609 */
[----:B------:R-:W-:Y:S01]  /*be00*/  HADD2.F32 R49, -RZ, R49.H1_H1 ;  /* 0x30000031ff317230 */ /* 0x000fe20000004100 */
[----:B------:R-:W-:Y:S01]  /*be10*/  SHF.R.U64 R30, R14, 0x10, R15 ;  /* 0x000000100e1e7819 */ /* 0x000fe2000000120f */
[----:B------:R-:W-:Y:S01]  /*be20*/  HADD2.F32 R20, -RZ, R20.H0_H0 ;  /* 0x20000014ff147230 */ /* 0x000fe20000004100 */
[----:B------:R-:W-:Y:S01]  /*be30*/  SHF.R.U64 R28, R8, 0x10, R9 ;  /* 0x00000010081c7819 */ /* 0x000fe20000001209 */
[----:B------:R-:W-:Y:S02]  /*be40*/  HADD2.F32 R24, -RZ, R24.H0_H0 ;  /* 0x20000018ff187230 */ /* 0x000fe40000004100 */
[----:B------:R-:W-:-:S02]  /*be50*/  HADD2.F32 R15, -RZ, R50.H0_H0 ;  /* 0x20000032ff0f7230 */ /* 0x000fc40000004100 */
        /* <DEDUP_REMOVED lines=8> */
[C---:B------:R-:W-:Y:S01]  /*bee0*/  FFMA.FTZ R29, R9.reuse, R24, R27 ;  /* 0x00000018091d7223 */ /* 0x040fe2000001001b */
[----:B------:R-:W-:Y:S02]  /*bef0*/  HADD2.F32 R8, -RZ, R6.H1_H1 ;  /* 0x30000006ff087230 */ /* 0x000fe40000004100 */
[C---:B------:R-:W-:Y:S01]  /*bf00*/  FMUL.FTZ R25, R4.reuse, R21 ;  /* 0x0000001504197220 */ /* 0x040fe20000410000 */
[--C-:B------:R-:W-:Y:S02]  /*bf10*/  HADD2.F32 R6, -RZ, R5.reuse.H0_H0 ;  /* 0x20000005ff067230 */ /* 0x100fe40000004100 */
[----:B------:R-:W-:Y:S01]  /*bf20*/  FFMA.FTZ R26, R9, R20, -R26 ;  /* 0x00000014091a7223 */ /* 0x000fe2000001081a */
[-C--:B------:R-:W-:Y:S01]  /*bf30*/  FMUL.FTZ R27, R4, R15.reuse ;  /* 0x0000000f041b7220 */ /* 0x080fe20000410000 */
[----:B------:R-:W-:Y:S02]  /*bf40*/  HADD2.F32 R5, -RZ, R5.H1_H1 ;  /* 0x30000005ff057230 */ /* 0x000fe40000004100 */
[----:B------:R-:W-:Y:S01]  /*bf50*/  FFMA.FTZ R25, R0, R15, -R25 ;  /* 0x0000000f00197223 */ /* 0x000fe20000010819 */
[----:B------:R-:W-:-:S02]  /*bf60*/  HADD2.F32 R9, -RZ, R28.H0_H0 ;  /* 0x2000001cff097230 */ /* 0x000fc40000004100 */
[C---:B------:R-:W-:Y:S01]  /*bf70*/  FMUL.FTZ R14, R8.reuse, R49 ;  /* 0x00000031080e7220 */ /* 0x040fe20000410000 */
[----:B------:R-:W-:Y:S02]  /*bf80*/  HADD2.F32 R4, -RZ, R30.H0_H0 ;  /* 0x2000001eff047230 */ /* 0x000fe40000004100 */
[-C--:B------:R-:W-:Y:S01]  /*bf90*/  FMUL.FTZ R20, R8, R50.reuse ;  /* 0x0000003208147220 */ /* 0x080fe20000410000 */
[----:B------:R-:W-:Y:S01]  /*bfa0*/  FFMA.FTZ R0, R0, R21, R27 ;  /* 0x0000001500007223 */ /* 0x000fe2000001001b */
[----:B------:R-:W-:Y:S01]  /*bfb0*/  FMUL.FTZ R15, R5, R9 ;  /* 0x00000009050f7220 */ /* 0x000fe20000410000 */
[----:B------:R-:W-:Y:S01]  /*bfc0*/  FFMA.FTZ R14, R7, R50, -R14 ;  /* 0x00000032070e7223 */ /* 0x000fe2000001080e */
[-C--:B------:R-:W-:Y:S01]  /*bfd0*/  FMUL.FTZ R8, R5, R4.reuse ;  /* 0x0000000405087220 */ /* 0x080fe20000410000 */
[----:B------:R-:W-:Y:S01]  /*bfe0*/  FFMA.FTZ R49, R7, R49, R20 ;  /* 0x0000003107317223 */ /* 0x000fe20000010014 */
[C---:B------:R-:W-:Y:S01]  /*bff0*/  FFMA.FTZ R5, R6.reuse, R4, -R15 ;  /* 0x0000000406057223 */ /* 0x040fe2000001080f */
[----:B------:R-:W-:Y:S01]  /*c000*/  F2FP.F16.F32.PACK_AB R7, R29, R26 ;  /* 0x0000001a1d07723e */ /* 0x000fe200000000ff */
[----:B------:R-:W-:Y:S01]  /*c010*/  FFMA.FTZ R8, R6, R9, R8 ;  /* 0x0000000906087223 */ /* 0x000fe20000010008 */
[----:B------:R-:W-:-:S02]  /*c020*/  F2FP.F16.F32.PACK_AB R4, R0, R25 ;  /* 0x000000190004723e */ /* 0x000fc400000000ff */
[----:B------:R-:W-:Y:S02]  /*c030*/  F2FP.F16.F32.PACK_AB R6, R49, R14 ;  /* 0x0000000e3106723e */ /* 0x000fe400000000ff */
[----:B------:R-:W-:-:S05]  /*c040*/  F2FP.F16.F32.PACK_AB R5, R8, R5 ;  /* 0x000000050805723e */ /* 0x000fca00000000ff */
[----:B------:R1:W-:Y:S02]  /*c050*/  STS.128 [R205+0x3000], R4 ;  /* 0x00300004cd007388 */ /* 0x0003e40000000c00 */
.L_x_1641:
[----:B------:R-:W-:Y:S05]  /*c060*/  BSYNC B1 ;  /* 0x0000000000017941 */ /* 0x000fea0003800000 */
.L_x_1640:
[----:B------:R-:W-:Y:S05]  /*c070*/  @P1 BRA `(.L_x_1639) ;  /* 0x0000002400f01947 */ /* 0x000fea0003800000 */
[----:B-1234-:R-:W1:Y:S01]  /*c080*/  LDS.128 R4, [R205+0x7000] ;  /* 0x00700000cd047984 */ /* 0x01ee620000000c00 */
[--C-:B------:R-:W-:Y:S02]  /*c090*/  SHF.R.U64 R26, R12, 0x10, R13.reuse ;  /* 0x000000100c1a7819 */ /* 0x100fe4000000120d */
[----:B------:R-:W-:Y:S01]  /*c0a0*/  SHF.R.U32.HI R12, RZ, 0x10, R13 ;  /* 0x00000010ff0c7819 */ /* 0x000fe2000001160d */
[----:B------:R-:W-:Y:S01]  /*c0b0*/  HADD2.F32 R13, -RZ, R3.H0_H0 ;  /* 0x20000003ff0d7230 */ /* 0x000fe20000004100 */
[--C-:B------:R-:W-:Y:S02]  /*c0c0*/  SHF.R.U32.HI R14, RZ, 0x10, R11.reuse ;  /* 0x00000010ff0e7819 */ /* 0x100fe4000001160b */
[----:B------:R-:W-:Y:S01]  /*c0d0*/  SHF.R.U64 R24, R10, 0x10, R11 ;  /* 0x000000100a187819 */ /* 0x000fe2000000120b */
[----:B------:R-:W-:Y:S02]  /*c0e0*/  HADD2.F32 R12, -RZ, R12.H0_H0 ;  /* 0x2000000cff0c7230 */ /* 0x000fe40000004100 */
[----:B------:R-:W-:-:S02]  /*c0f0*/  HADD2.F32 R14, -RZ, R14.H0_H0 ;  /* 0x2000000eff0e7230 */ /* 0x000fc40000004100 */
[--C-:B------:R-:W-:Y:S02]  /*c100*/  HADD2.F32 R11, -RZ, R48.reuse.H0_H0 ;  /* 0x20000030ff0b7230 */ /* 0x100fe40000004100 */
[----:B------:R-:W-:Y:S02]  /*c110*/  HADD2.F32 R48, -RZ, R48.H1_H1 ;  /* 0x30000030ff307230 */ /* 0x000fe40000004100 */
[--C-:B-1----:R-:W-:Y:S02]  /*c120*/  HADD2.F32 R10, -RZ, R7.reuse.H1_H1 ;  /* 0x30000007ff0a7230 */ /* 0x102fe40000004100 */
[----:B------:R-:W-:Y:S02]  /*c130*/  HADD2.F32 R9, -RZ, R7.H0_H0 ;  /* 0x20000007ff097230 */ /* 0x000fe40000004100 */
[--C-:B------:R-:W-:Y:S02]  /*c140*/  HADD2.F32 R0, -RZ, R4.reuse.H0_H0 ;  /* 0x20000004ff007230 */ /* 0x100fe40000004100 */
[C---:B------:R-:W-:Y:S01]  /*c150*/  FMUL.FTZ R20, R10.reuse, R14 ;  /* 0x0000000e0a147220 */ /* 0x040fe20000410000 */
[----:B------:R-:W-:Y:S01]  /*c160*/  FMUL.FTZ R21, R10, R12 ;  /* 0x0000000c0a157220 */ /* 0x000fe20000410000 */
[----:B------:R-:W-:-:S02]  /*c170*/  HADD2.F32 R4, -RZ, R4.H1_H1 ;  /* 0x30000004ff047230 */ /* 0x000fc40000004100 */
[C---:B------:R-:W-:Y:S01]  /*c180*/  FFMA.FTZ R20, R9.reuse, R12, -R20 ;  /* 0x0000000c09147223 */ /* 0x040fe20000010814 */
[----:B------:R-:W-:Y:S01]  /*c190*/  FFMA.FTZ R25, R9, R14, R21 ;  /* 0x0000000e09197223 */ /* 0x000fe20000010015 */
[--C-:B------:R-:W-:Y:S02]  /*c1a0*/  HADD2.F32 R7, -RZ, R6.reuse.H0_H0 ;  /* 0x20000006ff077230 */ /* 0x100fe40000004100 */
[C---:B------:R-:W-:Y:S01]  /*c1b0*/  FMUL.FTZ R15, R4.reuse, R13 ;  /* 0x0000000d040f7220 */ /* 0x040fe20000410000 */
[----:B------:R-:W-:Y:S02]  /*c1c0*/  HADD2.F32 R8, -RZ, R6.H1_H1 ;  /* 0x30000006ff087230 */ /* 0x000fe40000004100 */
[-C--:B------:R-:W-:Y:S01]  /*c1d0*/  FMUL.FTZ R21, R4, R11.reuse ;  /* 0x0000000b04157220 */ /* 0x080fe20000410000 */
[----:B------:R-:W-:Y:S02]  /*c1e0*/  HADD2.F32 R9, -RZ, R3.H1_H1 ;  /* 0x30000003ff097230 */ /* 0x000fe40000004100 */
[----:B------:R-:W-:Y:S01]  /*c1f0*/  FFMA.FTZ R15, R0, R11, -R15 ;  /* 0x0000000b000f7223 */ /* 0x000fe2000001080f */
[----:B------:R-:W-:-:S02]  /*c200*/  HADD2.F32 R6, -RZ, R5.H0_H0 ;  /* 0x20000005ff067230 */ /* 0x000fc40000004100 */
[----:B------:R-:W-:Y:S01]  /*c210*/  FFMA.FTZ R0, R0, R13, R21 ;  /* 0x0000000d00007223 */ /* 0x000fe20000010015 */
[----:B------:R-:W-:Y:S02]  /*c220*/  HADD2.F32 R5, -RZ, R5.H1_H1 ;  /* 0x30000005ff057230 */ /* 0x000fe40000004100 */
[CC--:B------:R-:W-:Y:S01]  /*c230*/  FMUL.FTZ R10, R8.reuse, R9.reuse ;  /* 0x00000009080a7220 */ /* 0x0c0fe20000410000 */
[----:B------:R-:W-:Y:S02]  /*c240*/  HADD2.F32 R4, -RZ, R24.H0_H0 ;  /* 0x20000018ff047230 */ /* 0x000fe40000004100 */
[-C--:B------:R-:W-:Y:S01]  /*c250*/  FMUL.FTZ R8, R8, R48.reuse ;  /* 0x0000003008087220 */ /* 0x080fe20000410000 */
[----:B------:R-:W-:Y:S02]  /*c260*/  HADD2.F32 R3, -RZ, R26.H0_H0 ;  /* 0x2000001aff037230 */ /* 0x000fe40000004100 */
[----:B------:R-:W-:Y:S01]  /*c270*/  FFMA.FTZ R10, R7, R48, -R10 ;  /* 0x00000030070a7223 */ /* 0x000fe2000001080a */
[----:B------:R-:W-:Y:S01]  /*c280*/  FMUL.FTZ R11, R5, R4 ;  /* 0x00000004050b7220 */ /* 0x000fe20000410000 */
[----:B------:R-:W-:Y:S01]  /*c290*/  FFMA.FTZ R9, R7, R9, R8 ;  /* 0x0000000907097223 */ /* 0x000fe20000010008 */
[-C--:B------:R-:W-:Y:S01]  /*c2a0*/  FMUL.FTZ R13, R5, R3.reuse ;  /* 0x00000003050d7220 */ /* 0x080fe20000410000 */
[----:B------:R-:W-:Y:S01]  /*c2b0*/  F2FP.F16.F32.PACK_AB R7, R25, R20 ;  /* 0x000000141907723e */ /* 0x000fe200000000ff */
[----:B------:R-:W-:-:S02]  /*c2c0*/  FFMA.FTZ R5, R6, R3, -R11 ;  /* 0x0000000306057223 */ /* 0x000fc4000001080b */
[----:B------:R-:W-:Y:S01]  /*c2d0*/  FFMA.FTZ R8, R6, R4, R13 ;  /* 0x0000000406087223 */ /* 0x000fe2000001000d */
[----:B------:R-:W-:Y:S02]  /*c2e0*/  F2FP.F16.F32.PACK_AB R6, R9, R10 ;  /* 0x0000000a0906723e */ /* 0x000fe400000000ff */
[----:B------:R-:W-:Y:S02]  /*c2f0*/  F2FP.F16.F32.PACK_AB R4, R0, R15 ;  /* 0x0000000f0004723e */ /* 0x000fe400000000ff */
[----:B------:R-:W-:-:S05]  /*c300*/  F2FP.F16.F32.PACK_AB R5, R8, R5 ;  /* 0x000000050805723e */ /* 0x000fca00000000ff */
[----:B------:R1:W-:Y:S01]  /*c310*/  STS.128 [R205+0x7000], R4 ;  /* 0x00700004cd007388 */ /* 0x0003e20000000c00 */
[----:B------:R-:W-:Y:S05]  /*c320*/  BRA `(.L_x_1639) ;  /* 0x0000002400447947 */ /* 0x000fea0003800000 */
.L_x_1612:
[----:B------:R-:W0:Y:S01]  /*c330*/  LDC R0, c[0x0][0x448] ;  /* 0x00011200ff007b82 */ /* 0x000e220000000800 */
[----:B------:R-:W-:Y:S01]  /*c340*/  ULDC.64 UR4, c[0x0][0x3f8] ;  /* 0x0000fe0000047ab9 */ /* 0x000fe20000000a00 */
[----:B------:R-:W-:Y:S01]  /*c350*/  ULDC.64 UR6, c[0x0][0x408] ;  /* 0x0001020000067ab9 */ /* 0x000fe20000000a00 */
[----:B------:R-:W-:Y:S02]  /*c360*/  IMAD.MOV.U32 R25, RZ, RZ, R27 ;  /* 0x000000ffff197224 */ /* 0x000fe400078e001b */
[----:B------:R-:W-:Y:S01]  /*c370*/  IMAD.MOV.U32 R113, RZ, RZ, R29 ;  /* 0x000000ffff717224 */ /* 0x000fe200078e001d */
[----:B0-----:R-:W-:-:S13]  /*c380*/  ISETP.NE.AND P0, PT, R0, 0x1, PT ;  /* 0x000000010000780c */ /* 0x001fda0003f05270 */
[----:B------:R-:W0:Y:S08]  /*c390*/  @P0 LDC R4, c[0x0][0x44c] ;  /* 0x00011300ff040b82 */ /* 0x000e300000000800 */
[----:B------:R-:W1:Y:S01]  /*c3a0*/  @P0 LDC R5, c[0x0][0x450] ;  /* 0x00011400ff050b82 */ /* 0x000e620000000800 */
[----:B0-----:R-:W-:-:S05]  /*c3b0*/  @P0 IMAD.HI.U32 R4, R3, R4, RZ ;  /* 0x0000000403040227 */ /* 0x001fca00078e00ff */
[----:B-1----:R-:W-:-:S04]  /*c3c0*/  @P0 SHF.R.U32.HI R3, RZ, R5, R4 ;  /* 0x00000005ff030219 */ /* 0x002fc80000011604 */
[----:B------:R-:W-:Y:S01]  /*c3d0*/  SHF.R.S32.HI R4, RZ, 0x1f, R3 ;  /* 0x0000001fff047819 */ /* 0x000fe20000011403 */
[----:B------:R-:W-:-:S04]  /*c3e0*/  IMAD.WIDE.U32 R24, R3, UR4, R24 ;  /* 0x0000000403187c25 */ /* 0x000fc8000f8e0018 */
[C---:B------:R-:W-:Y:S02]  /*c3f0*/  IMAD R6, R4.reuse, UR4, RZ ;  /* 0x0000000404067c24 */ /* 0x040fe4000f8e02ff */
[----:B------:R-:W-:Y:S02]  /*c400*/  IMAD R4, R4, UR6, RZ ;  /* 0x0000000604047c24 */ /* 0x000fe4000f8e02ff */
[C---:B------:R-:W-:Y:S01]  /*c410*/  IMAD R5, R3.reuse, UR5, R6 ;  /* 0x0000000503057c24 */ /* 0x040fe2000f8e0206 */
[----:B------:R-:W-:Y:S01]  /*c420*/  ULDC.64 UR4, c[0x0][0x3e8] ;  /* 0x0000fa0000047ab9 */ /* 0x000fe20000000a00 */
[C---:B------:R-:W-:Y:S01]  /*c430*/  IMAD.WIDE.U32 R112, R3.reuse, UR6, R112 ;  /* 0x0000000603707c25 */ /* 0x040fe2000f8e0070 */
[----:B------:R-:W-:Y:S01]  /*c440*/  LEA R32, P0, R24, UR4, 0x1 ;  /* 0x0000000418207c11 */ /* 0x000fe2000f8008ff */
[----:B------:R-:W-:Y:S02]  /*c450*/  UMOV UR4, 0xffffffff ;  /* 0xffffffff00047882 */ /* 0x000fe40000000000 */
[----:B------:R-:W-:Y:S01]  /*c460*/  IMAD R3, R3, UR7, R4 ;  /* 0x0000000703037c24 */ /* 0x000fe2000f8e0204 */
[----:B------:R-:W-:Y:S01]  /*c470*/  ULDC.64 UR6, c[0x0][0x400] ;  /* 0x0001000000067ab9 */ /* 0x000fe20000000a00 */
[----:B------:R-:W-:Y:S01]  /*c480*/  IMAD.IADD R5, R25, 0x1, R5 ;  /* 0x0000000119057824 */ /* 0x000fe200078e0205 */
[----:B------:R-:W-:Y:S01]  /*c490*/  LEA R34, P1, R112, UR6, 0x1 ;  /* 0x0000000670227c11 */ /* 0x000fe2000f8208ff */
[----:B------:R-:W-:-:S03]  /*c4a0*/  IMAD.IADD R3, R113, 0x1, R3 ;  /* 0x0000000171037824 */ /* 0x000fc600078e0203 */
[----:B------:R-:W-:Y:S02]  /*c4b0*/  LEA.HI.X R35, R24, UR5, R5, 0x1, P0 ;  /* 0x0000000518237c11 */ /* 0x000fe400080f0c05 */
[----:B------:R-:W-:Y:S01]  /*c4c0*/  LEA.HI.X R33, R112, UR7, R3, 0x1, P1 ;  /* 0x0000000770217c11 */ /* 0x000fe200088f0c03 */
[----:B------:R-:W-:Y:S06]  /*c4d0*/  BRA.DIV UR4, `(.L_x_1642) ;  /* 0x000001ce048c7947 */ /* 0x000fec000b800000 */
[----:B------:R-:W0:Y:S01]  /*c4e0*/  LDC R53, c[0x0][0x3f4] ;  /* 0x0000fd00ff357b82 */ /* 0x000e220000000800 */
[----:B------:R-:W1:Y:S01]  /*c4f0*/  SHFL.IDX PT, R4, R32, RZ, 0x181f ;  /* 0x00181fff20047589 */ /* 0x000e6200000e0000 */
[----:B------:R-:W-:-:S03]  /*c500*/  IMAD R0, R187, R0, RZ ;  /* 0x00000000bb007224 */ /* 0x000fc600078e02ff */
[----:B------:R-:W2:Y:S04]  /*c510*/  SHFL.IDX PT, R3, R35, RZ, 0x181f ;  /* 0x00181fff23037589 */ /* 0x000ea800000e0000 */
[----:B------:R-:W3:Y:S04]  /*c520*/  SHFL.IDX PT, R14, R34, RZ, 0x181f ;  /* 0x00181fff220e7589 */ /* 0x000ee800000e0000 */
[----:B------:R-:W4:Y:S01]  /*c530*/  SHFL.IDX PT, R5, R33, RZ, 0x181f ;  /* 0x00181fff21057589 */ /* 0x000f2200000e0000 */
[----:B0-----:R-:W-:-:S04]  /*c540*/  ISETP.GE.AND P0, PT, R16, R53, PT ;  /* 0x000000351000720c */ /* 0x001fc80003f06270 */
[----:B------:R-:W-:-:S13]  /*c550*/  ISETP.GE.OR P1, PT, R55, R0, P0 ;  /* 0x000000003700720c */ /* 0x000fda0000726670 */
[C---:B------:R-:W-:Y:S01]  /*c560*/  @!P1 IMAD.SHL.U32 R7, R16.reuse, 0x2, RZ ;  /* 0x0000000210079824 */ /* 0x040fe200078e00ff */
[----:B------:R-:W-:-:S04]  /*c570*/  @!P1 SHF.L.U64.HI R6, R16, 0x1, R17 ;  /* 0x0000000110069819 */ /* 0x000fc80000010211 */
[----:B-1----:R-:W-:-:S04]  /*c580*/  @!P1 IADD3 R4, P2, R4, R7, RZ ;  /* 0x0000000704049210 */ /* 0x002fc80007f5e0ff */
[----:B--2---:R-:W-:Y:S01]  /*c590*/  @!P1 IADD3.X R3, R3, R6, RZ, P2, !PT ;  /* 0x0000000603039210 */ /* 0x004fe200017fe4ff */
[----:B------:R-:W-:-:S04]  /*c5a0*/  @!P1 IMAD.MOV.U32 R8, RZ, RZ, R4 ;  /* 0x000000ffff089224 */ /* 0x000fc800078e0004 */
[----:B------:R-:W-:-:S06]  /*c5b0*/  @!P1 IMAD.MOV.U32 R9, RZ, RZ, R3 ;  /* 0x000000ffff099224 */ /* 0x000fcc00078e0003 */
[----:B------:R-:W2:Y:S01]  /*c5c0*/  @!P1 LD.E.128 R8, desc[UR40][R8.64] ;  /* 0x0000002808089980 */ /* 0x000ea2000c101d00 */
[----:B---3--:R-:W-:-:S05]  /*c5d0*/  @!P1 IADD3 R14, P2, R14, R7, RZ ;  /* 0x000000070e0e9210 */ /* 0x008fca0007f5e0ff */
[----:B----4-:R-:W-:Y:S02]  /*c5e0*/  @!P1 IMAD.X R5, R5, 0x1, R6, P2 ;  /* 0x0000000105059824 */ /* 0x010fe400010e0606 */
[----:B------:R-:W-:-:S06]  /*c5f0*/  @!P1 IMAD.MOV.U32 R4, RZ, RZ, R14 ;  /* 0x000000ffff049224 */ /* 0x000fcc00078e000e */
[----:B------:R-:W3:Y:S01]  /*c600*/  @!P1 LD.E.128 R4, desc[UR40][R4.64] ;  /* 0x0000002804049980 */ /* 0x000ee2000c101d00 */
[----:B------:R-:W-:Y:S02]  /*c610*/  CS2R R46, SRZ ;  /* 0x00000000002e7805 */ /* 0x000fe4000001ff00 */
[----:B------:R-:W-:Y:S02]  /*c620*/  CS2R R48, SRZ ;  /* 0x0000000000307805 */ /* 0x000fe4000001ff00 */
[----:B------:R-:W-:Y:S01]  /*c630*/  CS2R R44, SRZ ;  /* 0x00000000002c7805 */ /* 0x000fe2000001ff00 */
[----:B------:R0:W1:Y:S01]  /*c640*/  SHFL.IDX PT, R14, R34, 0x1, 0x181f ;  /* 0x00381f00220e7f89 */ /* 0x00006200000e0000 */
[----:B------:R-:W-:Y:S02]  /*c650*/  CS2R R50, SRZ ;  /* 0x0000000000327805 */ /* 0x000fe4000001ff00 */
[----:B------:R-:W-:Y:S01]  /*c660*/  CS2R R24, SRZ ;  /* 0x0000000000187805 */ /* 0x000fe2000001ff00 */
[----:B--2---:R-:W-:Y:S01]  /*c670*/  @!P1 IMAD.MOV.U32 R46, RZ, RZ, R8 ;  /* 0x000000ffff2e9224 */ /* 0x004fe200078e0008 */
[----:B------:R-:W-:Y:S01]  /*c680*/  @!P1 MOV R49, R11 ;  /* 0x0000000b00319202 */ /* 0x000fe20000000f00 */
[----:B------:R-:W-:Y:S01]  /*c690*/  @!P1 IMAD.MOV.U32 R47, RZ, RZ, R9 ;  /* 0x000000ffff2f9224 */ /* 0x000fe200078e0009 */
[----:B------:R0:W2:Y:S01]  /*c6a0*/  SHFL.IDX PT, R8, R32, 0x1, 0x181f ;  /* 0x00381f0020087f89 */ /* 0x0000a200000e0000 */
[----:B------:R-:W-:-:S02]  /*c6b0*/  IMAD.MOV.U32 R3, RZ, RZ, R46 ;  /* 0x000000ffff037224 */ /* 0x000fc400078e002e */
[----:B------:R-:W-:Y:S01]  /*c6c0*/  IMAD.MOV.U32 R12, RZ, RZ, R47 ;  /* 0x000000ffff0c7224 */ /* 0x000fe200078e002f */
[----:B------:R0:W4:Y:S01]  /*c6d0*/  SHFL.IDX PT, R9, R33, 0x1, 0x181f ;  /* 0x00381f0021097f89 */ /* 0x00012200000e0000 */
[----:B------:R-:W-:Y:S01]  /*c6e0*/  @!P1 IMAD.MOV.U32 R48, RZ, RZ, R10 ;  /* 0x000000ffff309224 */ /* 0x000fe200078e000a */
[----:B------:R-:W-:Y:S01]  /*c6f0*/  PRMT R64, R64, 0x5410, R3 ;  /* 0x0000541040407816 */ /* 0x000fe20000000003 */
[----:B------:R-:W-:Y:S01]  /*c700*/  IMAD.MOV.U32 R11, RZ, RZ, R49 ;  /* 0x000000ffff0b7224 */ /* 0x000fe200078e0031 */
[----:B------:R0:W0:Y:S01]  /*c710*/  SHFL.IDX PT, R3, R35, 0x1, 0x181f ;  /* 0x00381f0023037f89 */ /* 0x00002200000e0000 */
[----:B------:R-:W-:Y:S01]  /*c720*/  IMAD.MOV.U32 R10, RZ, RZ, R48 ;  /* 0x000000ffff0a7224 */ /* 0x000fe200078e0030 */
[----:B------:R-:W-:Y:S01]  /*c730*/  PRMT R67, R12, 0x7610, R67 ;  /* 0x000076100c437816 */ /* 0x000fe20000000043 */
[----:B---3--:R-:W-:Y:S02]  /*c740*/  @!P1 IMAD.MOV.U32 R44, RZ, RZ, R4 ;  /* 0x000000ffff2c9224 */ /* 0x008fe400078e0004 */
[----:B------:R-:W-:Y:S01]  /*c750*/  @!P1 IMAD.MOV.U32 R45, RZ, RZ, R5 ;  /* 0x000000ffff2d9224 */ /* 0x000fe200078e0005 */
[----:B------:R-:W-:Y:S01]  /*c760*/  PRMT R37, R10, 0x5410, R11 ;  /* 0x000054100a257816 */ /* 0x000fe2000000000b */
[----:B------:R-:W-:-:S02]  /*c770*/  @!P1 IMAD.MOV.U32 R50, RZ, RZ, R6 ;  /* 0x000000ffff329224 */ /* 0x000fc400078e0006 */
[----:B------:R-:W-:Y:S02]  /*c780*/  @!P1 IMAD.MOV.U32 R51, RZ, RZ, R7 ;  /* 0x000000ffff339224 */ /* 0x000fe400078e0007 */
[----:B------:R-:W-:Y:S02]  /*c790*/  IMAD.MOV.U32 R4, RZ, RZ, R44 ;  /* 0x000000ffff047224 */ /* 0x000fe400078e002c */
[----:B------:R-:W-:Y:S01]  /*c7a0*/  IMAD.MOV.U32 R5, RZ, RZ, R45 ;  /* 0x000000ffff057224 */ /* 0x000fe200078e002d */
[----:B------:R-:W-:Y:S01]  /*c7b0*/  MOV R7, R51 ;  /* 0x0000003300077202 */ /* 0x000fe20000000f00 */
[----:B------:R-:W-:-:S03]  /*c7c0*/  IMAD.MOV.U32 R6, RZ, RZ, R50 ;  /* 0x000000ffff067224 */ /* 0x000fc600078e0032 */
[----:B------:R-:W-:Y:S02]  /*c7d0*/  PRMT R67, R67, 0x5410, R5 ;  /* 0x0000541043437816 */ /* 0x000fe40000000005 */
[----:B------:R-:W-:Y:S02]  /*c7e0*/  PRMT R66, R6, 0x5410, R4 ;  /* 0x0000541006427816 */ /* 0x000fe40000000004 */
[----:B-12-4-:R-:W-:-:S07]  /*c7f0*/  PRMT R64, R7, 0x7610, R64 ;  /* 0x0000761007407816 */ /* 0x016fce0000000040 */
.L_x_1978:
[----:B------:R-:W-:Y:S01]  /*c800*/  VIADD R5, R55, 0x20 ;  /* 0x0000002037057836 */ /* 0x000fe20000000000 */
[----:B------:R-:W-:Y:S01]  /*c810*/  BSSY B1, `(.L_x_1643) ;  /* 0x0000012000017945 */ /* 0x000fe20003800000 */
[----:B------:R-:W-:Y:S02]  /*c820*/  CS2R R26, SRZ ;  /* 0x00000000001a7805 */ /* 0x000fe4000001ff00 */
[----:B------:R-:W-:Y:S02]  /*c830*/  CS2R R6, SRZ ;  /* 0x0000000000067805 */ /* 0x000fe4000001ff00 */
[----:B------:R-:W-:Y:S02]  /*c840*/  ISETP.GE.AND P1, PT, R5, R0, PT ;  /* 0x000000000500720c */ /* 0x000fe40003f26270 */
[----:B------:R-:W-:-:S11]  /*c850*/  CS2R R4, SRZ ;  /* 0x0000000000047805 */ /* 0x000fd6000001ff00 */
[----:B------:R-:W-:Y:S05]  /*c860*/  @P1 BRA `(.L_x_1644) ;  /* 0x0000000000301947 */ /* 0x000fea0003800000 */
[----:B------:R-:W-:Y:S02]  /*c870*/  CS2R R26, SRZ ;  /* 0x00000000001a7805 */ /* 0x000fe4000001ff00 */
[----:B------:R-:W-:Y:S02]  /*c880*/  CS2R R4, SRZ ;  /* 0x0000000000047805 */ /* 0x000fe4000001ff00 */
[----:B------:R-:W-:Y:S01]  /*c890*/  CS2R R6, SRZ ;  /* 0x0000000000067805 */ /* 0x000fe2000001ff00 */
[----:B------:R-:W-:Y:S06]  /*c8a0*/  @P0 BRA `(.L_x_1644) ;  /* 0x0000000000200947 */ /* 0x000fec0003800000 */
[C---:B------:R-:W-:Y:S01]  /*c8b0*/  IMAD.SHL.U32 R15, R16.reuse, 0x2, RZ ;  /* 0x00000002100f7824 */ /* 0x040fe200078e00ff */
[----:B------:R-:W-:-:S04]  /*c8c0*/  SHF.L.U64.HI R6, R16, 0x1, R17 ;  /* 0x0000000110067819 */ /* 0x000fc80000010211 */
[-C--:B------:R-:W-:Y:S02]  /*c8d0*/  IADD3 R4, P1, R8, R15.reuse, RZ ;  /* 0x0000000f08047210 */ /* 0x080fe40007f3e0ff */
[----:B------:R-:W-:-:S03]  /*c8e0*/  IADD3 R14, P2, R14, R15, RZ ;  /* 0x0000000f0e0e7210 */ /* 0x000fc60007f5e0ff */
[--C-:B0-----:R-:W-:Y:S02]  /*c8f0*/  IMAD.X R5, R3, 0x1, R6.reuse, P1 ;  /* 0x0000000103057824 */ /* 0x101fe400008e0606 */
[----:B------:R-:W-:-:S04]  /*c900*/  IMAD.X R15, R9, 0x1, R6, P2 ;  /* 0x00000001090f7824 */ /* 0x000fc800010e0606 */
[----:B------:R-:W5:Y:S04]  /*c910*/  LD.E.128 R4, desc[UR40][R4.64] ;  /* 0x0000002804047980 */ /* 0x000f68000c101d00 */
[----:B------:R1:W5:Y:S02]  /*c920*/  LD.E.128 R24, desc[UR40][R14.64] ;  /* 0x000000280e187980 */ /* 0x000364000c101d00 */
.L_x_1644:
[----:B------:R-:W-:Y:S05]  /*c930*/  BSYNC B1 ;  /* 0x0000000000017941 */ /* 0x000fea0003800000 */
.L_x_1643:
[----:B0----5:R-:W-:Y:S01]  /*c940*/  IMAD.MOV.U32 R3, RZ, RZ, R24 ;  /* 0x000000ffff037224 */ /* 0x021fe200078e0018 */
[----:B------:R-:W-:Y:S01]  /*c950*/  UMOV UR4, 0xffffffff ;  /* 0xffffffff00047882 */ /* 0x000fe20000000000 */
[----:B------:R-:W-:Y:S02]  /*c960*/  IMAD.MOV.U32 R8, RZ, RZ, R25 ;  /* 0x000000ffff087224 */ /* 0x000fe400078e0019 */
[----:B------:R-:W-:Y:S02]  /*c970*/  IMAD.MOV.U32 R9, RZ, RZ, R26 ;  /* 0x000000ffff097224 */ /* 0x000fe400078e001a */
        /* <DEDUP_REMOVED lines=10> */
[----:B------:R-:W0:Y:S01]  /*ca20*/  SHFL.IDX PT, R8, R32, 0x2, 0x181f ;  /* 0x00581f0020087f89 */ /* 0x000e2200000e0000 */
[----:B------:R-:W-:-:S03]  /*ca30*/  VIADD R9, R55, 0x40 ;  /* 0x0000004037097836 */ /* 0x000fc60000000000 */
[----:B------:R-:W2:Y:S02]  /*ca40*/  SHFL.IDX PT, R3, R35, 0x2, 0x181f ;  /* 0x00581f0023037f89 */ /* 0x000ea400000e0000 */
[----:B------:R-:W-:Y:S02]  /*ca50*/  ISETP.GE.OR P1, PT, R9, R0, P0 ;  /* 0x000000000900720c */ /* 0x000fe40000726670 */
[----:B-1----:R-:W1:Y:S04]  /*ca60*/  SHFL.IDX PT, R14, R34, 0x2, 0x181f ;  /* 0x00581f00220e7f89 */ /* 0x002e6800000e0000 */
[----:B------:R-:W3:Y:S07]  /*ca70*/  SHFL.IDX PT, R20, R33, 0x2, 0x181f ;  /* 0x00581f0021147f89 */ /* 0x000eee00000e0000 */
[C---:B------:R-:W-:Y:S01]  /*ca80*/  @!P1 IMAD.SHL.U32 R21, R16.reuse, 0x2, RZ ;  /* 0x0000000210159824 */ /* 0x040fe200078e00ff */
[----:B------:R-:W-:-:S04]  /*ca90*/  @!P1 SHF.L.U64.HI R29, R16, 0x1, R17 ;  /* 0x00000001101d9819 */ /* 0x000fc80000010211 */
[----:B0-----:R-:W-:-:S05]  /*caa0*/  @!P1 IADD3 R8, P2, R8, R21, RZ ;  /* 0x0000001508089210 */ /* 0x001fca0007f5e0ff */
[----:B--2---:R-:W-:-:S06]  /*cab0*/  @!P1 IMAD.X R9, R3, 0x1, R29, P2 ;  /* 0x0000000103099824 */ /* 0x004fcc00010e061d */
[----:B------:R-:W2:Y:S01]  /*cac0*/  @!P1 LD.E.128 R8, desc[UR40][R8.64] ;  /* 0x0000002808089980 */ /* 0x000ea2000c101d00 */
[----:B-1----:R-:W-:-:S05]  /*cad0*/  @!P1 IADD3 R28, P2, R14, R21, RZ ;  /* 0x000000150e1c9210 */ /* 0x002fca0007f5e0ff */
[----:B---3--:R-:W-:-:S06]  /*cae0*/  @!P1 IMAD.X R29, R20, 0x1, R29, P2 ;  /* 0x00000001141d9824 */ /* 0x008fcc00010e061d */
[----:B------:R-:W3:Y:S01]  /*caf0*/  @!P1 LD.E.128 R28, desc[UR40][R28.64] ;  /* 0x000000281c1c9980 */ /* 0x000ee2000c101d00 */
[----:B------:R-:W-:Y:S02]  /*cb00*/  CS2R R20, SRZ ;  /* 0x0000000000147805 */ /* 0x000fe4000001ff00 */
[----:B------:R-:W-:Y:S02]  /*cb10*/  CS2R R38, SRZ ;  /* 0x0000000000267805 */ /* 0x000fe4000001ff00 */
[----:B------:R-:W-:Y:S01]  /*cb20*/  CS2R R40, SRZ ;  /* 0x0000000000287805 */ /* 0x000fe2000001ff00 */
[----:B------:R-:W0:Y:S01]  /*cb30*/  SHFL.IDX PT, R32, R32, 0x3, 0x181f ;  /* 0x00781f0020207f89 */ /* 0x000e2200000e0000 */
[----:B------:R-:W-:-:S03]  /*cb40*/  CS2R R42, SRZ ;  /* 0x00000000002a7805 */ /* 0x000fc6000001ff00 */
[----:B------:R-:W1:Y:S04]  /*cb50*/  SHFL.IDX PT, R34, R34, 0x3, 0x181f ;  /* 0x00781f0022227f89 */ /* 0x000e6800000e0000 */
[----:B------:R-:W4:Y:S01]  /*cb60*/  SHFL.IDX PT, R33, R33, 0x3, 0x181f ;  /* 0x00781f0021217f89 */ /* 0x000f2200000e0000 */
[----:B--2---:R-:W-:Y:S02]  /*cb70*/  @!P1 IMAD.MOV.U32 R20, RZ, RZ, R8 ;  /* 0x000000ffff149224 */ /* 0x004fe400078e0008 */
[----:B------:R-:W-:Y:S02]  /*cb80*/  @!P1 IMAD.MOV.U32 R21, RZ, RZ, R9 ;  /* 0x000000ffff159224 */ /* 0x000fe400078e0009 */
[----:B------:R-:W-:Y:S02]  /*cb90*/  IMAD.MOV.U32 R3, RZ, RZ, R20 ;  /* 0x000000ffff037224 */ /* 0x000fe400078e0014 */
[----:B------:R-:W-:Y:S01]  /*cba0*/  @!P1 IMAD.MOV.U32 R38, RZ, RZ, R10 ;  /* 0x000000ffff269224 */ /* 0x000fe200078e000a */
[----:B------:R-:W-:Y:S01]  /*cbb0*/  MOV R12, R21 ;  /* 0x00000015000c7202 */ /* 0x000fe20000000f00 */
[----:B------:R-:W-:-:S02]  /*cbc0*/  @!P1 IMAD.MOV.U32 R39, RZ, RZ, R11 ;  /* 0x000000ffff279224 */ /* 0x000fc400078e000b */
[----:B------:R-:W-:Y:S01]  /*cbd0*/  IMAD.MOV.U32 R8, RZ, RZ, R38 ;  /* 0x000000ffff087224 */ /* 0x000fe200078e0026 */
[----:B------:R-:W-:Y:S01]  /*cbe0*/  PRMT R59, R3, 0x5410, R12 ;  /* 0x00005410033b7816 */ /* 0x000fe2000000000c */
[----:B------:R-:W-:Y:S01]  /*cbf0*/  IMAD.MOV.U32 R9, RZ, RZ, R39 ;  /* 0x000000ffff097224 */ /* 0x000fe200078e0027 */
[----:B------:R2:W0:Y:S01]  /*cc00*/  SHFL.IDX PT, R3, R35, 0x3, 0x181f ;  /* 0x00781f0023037f89 */ /* 0x00042200000e0000 */
[----:B---3--:R-:W-:Y:S02]  /*cc10*/  @!P1 IMAD.MOV.U32 R40, RZ, RZ, R28 ;  /* 0x000000ffff289224 */ /* 0x008fe400078e001c */
[----:B------:R-:W-:Y:S01]  /*cc20*/  @!P1 IMAD.MOV.U32 R41, RZ, RZ, R29 ;  /* 0x000000ffff299224 */ /* 0x000fe200078e001d */
[----:B------:R-:W-:Y:S01]  /*cc30*/  PRMT R52, R8, 0x5410, R9 ;  /* 0x0000541008347816 */ /* 0x000fe20000000009 */
[----:B------:R-:W-:Y:S02]  /*cc40*/  @!P1 IMAD.MOV.U32 R42, RZ, RZ, R30 ;  /* 0x000000ffff2a9224 */ /* 0x000fe400078e001e */
[----:B------:R-:W-:Y:S01]  /*cc50*/  @!P1 IMAD.MOV.U32 R43, RZ, RZ, R31 ;  /* 0x000000ffff2b9224 */ /* 0x000fe200078e001f */
[----:B------:R-:W-:Y:S01]  /*cc60*/  MOV R9, R41 ;  /* 0x0000002900097202 */ /* 0x000fe20000000f00 */
[----:B------:R-:W-:-:S02]  /*cc70*/  IMAD.MOV.U32 R8, RZ, RZ, R40 ;  /* 0x000000ffff087224 */ /* 0x000fc400078e0028 */
[----:B------:R-:W-:Y:S02]  /*cc80*/  IMAD.MOV.U32 R10, RZ, RZ, R42 ;  /* 0x000000ffff0a7224 */ /* 0x000fe400078e002a */
[----:B------:R-:W-:Y:S01]  /*cc90*/  IMAD.MOV.U32 R11, RZ, RZ, R43 ;  /* 0x000000ffff0b7224 */ /* 0x000fe200078e002b */
[----:B------:R-:W-:Y:S02]  /*cca0*/  PRMT R62, R8, 0x5410, R9 ;  /* 0x00005410083e7816 */ /* 0x000fe40000000009 */
[----:B------:R-:W-:Y:S02]  /*ccb0*/  CS2R R8, SRZ ;  /* 0x0000000000087805 */ /* 0x000fe4000001ff00 */
[----:B-12-4-:R-:W-:-:S07]  /*ccc0*/  PRMT R63, R10, 0x5410, R11 ;  /* 0x000054100a3f7816 */ /* 0x016fce000000000b */
.L_x_1988:
[----:B------:R-:W-:Y:S01]  /*ccd0*/  VIADD R55, R55, 0x60 ;  /* 0x0000006037377836 */ /* 0x000fe20000000000 */
[----:B------:R-:W-:Y:S01]  /*cce0*/  LEA.HI R10, R214, R214, RZ, 0x1 ;  /* 0x000000d6d60a7211 */ /* 0x000fe200078f08ff */
[----:B------:R-:W-:Y:S01]  /*ccf0*/  BSSY B1, `(.L_x_1646) ;  /* 0x0000015000017945 */ /* 0x000fe20003800000 */
[----:B------:R-:W-:Y:S02]  /*cd00*/  CS2R R12, SRZ ;  /* 0x00000000000c7805 */ /* 0x000fe4000001ff00 */
[----:B------:R-:W-:Y:S02]  /*cd10*/  CS2R R14, SRZ ;  /* 0x00000000000e7805 */ /* 0x000fe4000001ff00 */
[----:B------:R-:W-:Y:S02]  /*cd20*/  ISETP.GE.AND P1, PT, R55, R0, PT ;  /* 0x000000003700720c */ /* 0x000fe40003f26270 */
[----:B------:R-:W-:-:S05]  /*cd30*/  LOP3.LUT R11, R10, 0xfffffffe, RZ, 0xc0, !PT ;  /* 0xfffffffe0a0b7812 */ /* 0x000fca00078ec0ff */
[----:B------:R-:W-:Y:S01]  /*cd40*/  IMAD.IADD R29, R214, 0x1, -R11 ;  /* 0x00000001d61d7824 */ /* 0x000fe200078e0a0b */
[----:B------:R-:W-:-:S04]  /*cd50*/  CS2R R10, SRZ ;  /* 0x00000000000a7805 */ /* 0x000fc8000001ff00 */
[----:B------:R-:W-:Y:S01]  /*cd60*/  SHF.L.U32 R29, R29, 0x1f, RZ ;  /* 0x0000001f1d1d7819 */ /* 0x000fe200000006ff */
[----:B------:R-:W-:Y:S06]  /*cd70*/  @P1 BRA `(.L_x_1647) ;  /* 0x0000000000301947 */ /* 0x000fec0003800000 */
[----:B------:R-:W-:Y:S02]  /*cd80*/  CS2R R10, SRZ ;  /* 0x00000000000a7805 */ /* 0x000fe4000001ff00 */
[----:B------:R-:W-:Y:S02]  /*cd90*/  CS2R R12, SRZ ;  /* 0x00000000000c7805 */ /* 0x000fe4000001ff00 */
[----:B------:R-:W-:Y:S01]  /*cda0*/  CS2R R14, SRZ ;  /* 0x00000000000e7805 */ /* 0x000fe2000001ff00 */
[----:B------:R-:W-:Y:S06]  /*cdb0*/  @P0 BRA `(.L_x_1647) ;  /* 0x0000000000200947 */ /* 0x000fec0003800000 */
[C---:B------:R-:W-:Y:S01]  /*cdc0*/  IMAD.SHL.U32 R9, R16.reuse, 0x2, RZ ;  /* 0x0000000210097824 */ /* 0x040fe200078e00ff */
[----:B------:R-:W-:-:S04]  /*cdd0*/  SHF.L.U64.HI R10, R16, 0x1, R17 ;  /* 0x00000001100a7819 */ /* 0x000fc80000010211 */
[-C--:B0-----:R-:W-:Y:S02]  /*cde0*/  IADD3 R12, P1, R32, R9.reuse, RZ ;  /* 0x00000009200c7210 */ /* 0x081fe40007f3e0ff */
[----:B------:R-:W-:-:S03]  /*cdf0*/  IADD3 R8, P2, R34, R9, RZ ;  /* 0x0000000922087210 */ /* 0x000fc60007f5e0ff */
[--C-:B------:R-:W-:Y:S02]  /*ce00*/  IMAD.X R13, R3, 0x1, R10.reuse, P1 ;  /* 0x00000001030d7824 */ /* 0x100fe400008e060a */
[----:B------:R-:W-:-:S04]  /*ce10*/  IMAD.X R9, R33, 0x1, R10, P2 ;  /* 0x0000000121097824 */ /* 0x000fc800010e060a */
[----:B------:R-:W5:Y:S04]  /*ce20*/  LD.E.128 R12, desc[UR40][R12.64] ;  /* 0x000000280c0c7980 */ /* 0x000f68000c101d00 */
[----:B------:R-:W5:Y:S02]  /*ce30*/  LD.E.128 R8, desc[UR40][R8.64] ;  /* 0x0000002808087980 */ /* 0x000f64000c101d00 */
.L_x_1647:
[----:B------:R-:W-:Y:S05]  /*ce40*/  BSYNC B1 ;  /* 0x0000000000017941 */ /* 0x000fea0003800000 */
.L_x_1646:
[----:B------:R-:W1:Y:S01]  /*ce50*/  SYNCS.PHASECHK.TRANS64.TRYWAIT P4, [R2+URZ+0x28800], R29 ;  /* 0x0288001d020075a7 */ /* 0x000e62000808017f */
[----:B0----5:R-:W-:Y:S01]  /*ce60*/  IMAD.MOV.U32 R3, RZ, RZ, R8 ;  /* 0x000000ffff037224 */ /* 0x021fe200078e0008 */
[----:B------:R-:W-:Y:S01]  /*ce70*/  VIADDMNMX R0, R0, -R193, 0x80, PT ;  /* 0x0000008000007446 */ /* 0x000fe200038009c1 */
[----:B------:R-:W-:Y:S01]  /*ce80*/  IMAD.MOV.U32 R28, RZ, RZ, R9 ;  /* 0x000000ffff1c7224 */ /* 0x000fe200078e0009 */
[----:B------:R-:W-:Y:S01]  /*ce90*/  BSSY B1, `(.L_x_1648) ;  /* 0x000000f000017945 */ /* 0x000fe20003800000 */
[----:B------:R-:W-:Y:S01]  /*cea0*/  IMAD.MOV.U32 R30, RZ, RZ, R13 ;  /* 0x000000ffff1e7224 */ /* 0x000fe200078e000d */
[-C--:B------:R-:W-:Y:S02]  /*ceb0*/  ISETP.GE.OR P3, PT, R23, R0.reuse, P0 ;  /* 0x000000001700720c */ /* 0x080fe40000766670 */
[-C--:B------:R-:W-:Y:S02]  /*cec0*/  ISETP.GE.OR P2, PT, R213, R0.reuse, P0 ;  /* 0x00000000d500720c */ /* 0x080fe40000746670 */
[----:B------:R-:W-:-:S02]  /*ced0*/  ISETP.GE.OR P1, PT, R212, R0, P0 ;  /* 0x00000000d400720c */ /* 0x000fc40000726670 */
[----:B------:R-:W-:Y:S01]  /*cee0*/  PRMT R55, R3, 0x5410, R28 ;  /* 0x0000541003377816 */ /* 0x000fe2000000001c */
[----:B------:R-:W-:Y:S01]  /*cef0*/  IMAD.MOV.U32 R3, RZ, RZ, R11 ;  /* 0x000000ffff037224 */ /* 0x000fe200078e000b */
[----:B------:R-:W-:Y:S01]  /*cf00*/  ISETP.GE.OR P0, PT, R211, R0, P0 ;  /* 0x00000000d300720c */ /* 0x000fe20000706670 */
[----:B------:R-:W-:Y:S01]  /*cf10*/  IMAD.MOV.U32 R28, RZ, RZ, R12 ;  /* 0x000000ffff1c7224 */ /* 0x000fe200078e000c */
[----:B------:R-:W-:-:S04]  /*cf20*/  MOV R0, R10 ;  /* 0x0000000a00007202 */ /* 0x000fc80000000f00 */
[----:B------:R-:W-:Y:S01]  /*cf30*/  PRMT R60, R0, 0x5410, R3 ;  /* 0x00005410003c7816 */ /* 0x000fe20000000003 */
[----:B------:R-:W-:Y:S01]  /*cf40*/  IMAD.MOV.U32 R0, RZ, RZ, R14 ;  /* 0x000000ffff007224 */ /* 0x000fe200078e000e */
[----:B------:R-:W-:Y:S01]  /*cf50*/  PRMT R61, R28, 0x5410, R30 ;  /* 0x000054101c3d7816 */ /* 0x000fe2000000001e */
[----:B------:R-:W-:Y:S01]  /*cf60*/  IMAD.MOV.U32 R3, RZ, RZ, R15 ;  /* 0x000000ffff037224 */ /* 0x000fe200078e000f */
[----:B-1----:R-:W-:Y:S06]  /*cf70*/  @!P4 BRA `(.L_x_1649) ;  /* 0x000001cc00a4c947 */ /* 0x002fec0003800000 */
.L_x_1989:
[----:B------:R-:W-:Y:S05]  /*cf80*/  BSYNC B1 ;  /* 0x0000000000017941 */ /* 0x000fea0003800000 */
.L_x_1648:
[----:B------:R-:W-:Y:S04]  /*cf90*/  BSSY B1, `(.L_x_1650) ;  /* 0x0000062000017945 */ /* 0x000fe80003800000 */
[----:B------:R-:W-:Y:S05]  /*cfa0*/  @P3 BRA `(.L_x_1651) ;  /* 0x0000000400803947 */ /* 0x000fea0003800000 */
[----:B------:R-:W-:Y:S01]  /*cfb0*/  LEA.HI R28, R53, R208, RZ, 0x1d ;  /* 0x000000d0351c7211 */ /* 0x000fe200078fe8ff */
[----:B------:R-:W-:Y:S01]  /*cfc0*/  IMAD.SHL.U32 R30, R23, 0x40, RZ ;  /* 0x00000040171e7824 */ /* 0x000fe200078e00ff */
[----:B------:R-:W-:Y:S01]  /*cfd0*/  SHF.R.U64 R79, R48, 0x10, R49 ;  /* 0x00000010304f7819 */ /* 0x000fe20000001231 */
[--C-:B------:R-:W-:Y:S01]  /*cfe0*/  HADD2.F32 R69, -RZ, R67.reuse.H0_H0 ;  /* 0x20000043ff457230 */ /* 0x100fe20000004100 */
[----:B------:R-:W-:Y:S01]  /*cff0*/  SHF.R.S32.HI R31, RZ, 0x1f, R28 ;  /* 0x0000001fff1f7819 */ /* 0x000fe2000001141c */
[----:B0-----:R-:W-:Y:S01]  /*d000*/  IMAD.SHL.U32 R29, R28, 0x8, RZ ;  /* 0x000000081c1d7824 */ /* 0x001fe200078e00ff */
[--C-:B------:R-:W-:Y:S01]  /*d010*/  SHF.R.U32.HI R70, RZ, 0x10, R45.reuse ;  /* 0x00000010ff467819 */ /* 0x100fe2000001162d */
[----:B------:R-:W-:Y:S01]  /*d020*/  HADD2.F32 R67, -RZ, R67.H1_H1 ;  /* 0x30000043ff437230 */ /* 0x000fe20000004100 */
[----:B------:R-:W-:Y:S02]  /*d030*/  LEA.HI R31, R31, R28, RZ, 0x3 ;  /* 0x0000001c1f1f7211 */ /* 0x000fe400078f18ff */
[----:B------:R-:W-:Y:S01]  /*d040*/  LOP3.LUT R29, R29, 0x38, RZ, 0xc0, !PT ;  /* 0x000000381d1d7812 */ /* 0x000fe200078ec0ff */
[----:B------:R-:W-:Y:S01]  /*d050*/  HADD2.F32 R70, -RZ, R70.H0_H0 ;  /* 0x20000046ff467230 */ /* 0x000fe20000004100 */
[----:B------:R-:W-:Y:S01]  /*d060*/  SHF.R.U64 R77, R44, 0x10, R45 ;  /* 0x000000102c4d7819 */ /* 0x000fe2000000122d */
[----:B------:R-:W-:Y:S01]  /*d070*/  IMAD.SHL.U32 R31, R31, 0x400, RZ ;  /* 0x000004001f1f7824 */ /* 0x000fe200078e00ff */
[----:B------:R-:W-:-:S02]  /*d080*/  LOP3.LUT R28, R29, 0x1c0, R30, 0xf8, !PT ;  /* 0x000001c01d1c7812 */ /* 0x000fc400078ef81e */
[----:B------:R-:W-:Y:S02]  /*d090*/  SHF.R.U32.HI R68, RZ, 0x10, R47 ;  /* 0x00000010ff447819 */ /* 0x000fe4000001162f */
[----:B------:R-:W-:Y:S02]  /*d0a0*/  LOP3.LUT R32, R28, R203, RZ, 0x3c, !PT ;  /* 0x000000cb1c207212 */ /* 0x000fe400078e3cff */
[----:B------:R-:W-:Y:S02]  /*d0b0*/  LOP3.LUT R33, R31, 0x7fffe000, RZ, 0xc0, !PT ;  /* 0x7fffe0001f217812 */ /* 0x000fe400078ec0ff */
[----:B------:R-:W0:Y:S01]  /*d0c0*/  LDS.128 R28, [R205] ;  /* 0x00000000cd1c7984 */ /* 0x000e220000000c00 */
[----:B------:R-:W-:Y:S02]  /*d0d0*/  SHF.R.U32.HI R78, RZ, 0x10, R49 ;  /* 0x00000010ff4e7819 */ /* 0x000fe40000011631 */
[----:B------:R-:W-:Y:S02]  /*d0e0*/  IADD3 R33, R32, R33, R204 ;  /* 0x0000002120217210 */ /* 0x000fe40007ffe0cc */
[----:B------:R-:W-:-:S02]  /*d0f0*/  SHF.R.U64 R76, R50, 0x10, R51 ;  /* 0x00000010324c7819 */ /* 0x000fc40000001233 */
[----:B------:R-:W-:Y:S01]  /*d100*/  SHF.R.U32.HI R75, RZ, 0x10, R51 ;  /* 0x00000010ff4b7819 */ /* 0x000fe20000011633 */
[----:B------:R-:W-:Y:S01]  /*d110*/  IMAD R65, R33, 0x2, R2 ;  /* 0x0000000221417824 */ /* 0x000fe200078e0202 */
[----:B------:R-:W-:-:S04]  /*d120*/  SHF.R.U64 R80, R46, 0x10, R47 ;  /* 0x000000102e507819 */ /* 0x000fc8000000122f */
[----:B------:R-:W1:Y:S01]  /*d130*/  LDS.128 R32, [R65+0x10400] ;  /* 0x0104000041207984 */ /* 0x000e620000000c00 */
[--C-:B0-----:R-:W-:Y:S02]  /*d140*/  HADD2.F32 R44, -RZ, R29.reuse.H0_H0 ;  /* 0x2000001dff2c7230 */ /* 0x101fe40000004100 */
[----:B------:R-:W-:Y:S02]  /*d150*/  HADD2.F32 R45, -RZ, R29.H1_H1 ;  /* 0x3000001dff2d7230 */ /* 0x000fe40000004100 */
[----:B------:R-:W-:Y:S02]  /*d160*/  HADD2.F32 R29, -RZ, R28.H0_H0 ;  /* 0x2000001cff1d7230 */ /* 0x000fe40000004100 */
[----:B------:R-:W-:Y:S02]  /*d170*/  HADD2.F32 R46, -RZ, R30.H0_H0 ;  /* 0x2000001eff2e7230 */ /* 0x000fe40000004100 */
[--C-:B------:R-:W-:Y:S02]  /*d180*/  HADD2.F32 R47, -RZ, R31.reuse.H0_H0 ;  /* 0x2000001fff2f7230 */ /* 0x100fe40000004100 */
[----:B------:R-:W-:-:S02]  /*d190*/  HADD2.F32 R31, -RZ, R31.H1_H1 ;  /* 0x3000001fff1f7230 */ /* 0x000fc40000004100 */
[----:B------:R-:W-:Y:S02]  /*d1a0*/  HADD2.F32 R28, -RZ, R28.H1_H1 ;  /* 0x3000001cff1c7230 */ /* 0x000fe40000004100 */
[--C-:B-1----:R-:W-:Y:S02]  /*d1b0*/  HADD2.F32 R48, -RZ, R33.reuse.H0_H0 ;  /* 0x20000021ff307230 */ /* 0x102fe40000004100 */
[----:B------:R-:W-:Y:S02]  /*d1c0*/  HADD2.F32 R49, -RZ, R33.H1_H1 ;  /* 0x30000021ff317230 */ /* 0x000fe40000004100 */
[----:B------:R-:W-:Y:S02]  /*d1d0*/  HADD2.F32 R33, -RZ, R32.H0_H0 ;  /* 0x20000020ff217230 */ /* 0x000fe40000004100 */
[C---:B------:R-:W-:Y:S01]  /*d1e0*/  FMUL.FTZ R71, R48.reuse, R67 ;  /* 0x0000004330477220 */ /* 0x040fe20000410000 */
[----:B------:R-:W-:Y:S01]  /*d1f0*/  FMUL.FTZ R73, R48, R69 ;  /* 0x0000004530497220 */ /* 0x000fe20000410000 */
[----:B------:R-:W-:-:S02]  /*d200*/  HADD2.F32 R48, -RZ, R68.H0_H0 ;  /* 0x20000044ff307230 */ /* 0x000fc40000004100 */
[C---:B------:R-:W-:Y:S01]  /*d210*/  FMUL.FTZ R72, R49.reuse, R70 ;  /* 0x0000004631487220 */ /* 0x040fe20000410000 */
[C---:B------:R-:W-:Y:S01]  /*d220*/  FFMA.FTZ R71, R44.reuse, R69, -R71 ;  /* 0x000000452c477223 */ /* 0x040fe20000010847 */
[----:B------:R-:W-:Y:S01]  /*d230*/  FFMA.FTZ R73, R44, R67, R73 ;  /* 0x000000432c497223 */ /* 0x000fe20000010049 */
[----:B------:R-:W-:Y:S02]  /*d240*/  HADD2.F32 R68, -RZ, R66.H1_H1 ;  /* 0x30000042ff447230 */ /* 0x000fe40000004100 */
[-C--:B------:R-:W-:Y:S01]  /*d250*/  FMUL.FTZ R74, R49, R48.reuse ;  /* 0x00000030314a7220 */ /* 0x080fe20000410000 */
[----:B------:R-:W-:Y:S02]  /*d260*/  HADD2.F32 R44, -RZ, R64.H1_H1 ;  /* 0x30000040ff2c7230 */ /* 0x000fe40000004100 */
[----:B------:R-:W-:Y:S01]  /*d270*/  FFMA.FTZ R72, R45, R48, -R72 ;  /* 0x000000302d487223 */ /* 0x000fe20000010848 */
[----:B------:R-:W-:Y:S02]  /*d280*/  HADD2.F32 R50, -RZ, R34.H0_H0 ;  /* 0x20000022ff327230 */ /* 0x000fe40000004100 */
[----:B------:R-:W-:Y:S01]  /*d290*/  FMUL.FTZ R48, R33, R68 ;  /* 0x0000004421307220 */ /* 0x000fe20000410000 */
[----:B------:R-:W-:-:S02]  /*d2a0*/  HADD2.F32 R49, -RZ, R66.H0_H0 ;  /* 0x20000042ff317230 */ /* 0x000fc40000004100 */
[----:B------:R-:W-:Y:S01]  /*d2b0*/  FMUL.FTZ R67, R33, R44 ;  /* 0x0000002c21437220 */ /* 0x000fe20000410000 */
[----:B------:R-:W-:Y:S02]  /*d2c0*/  HADD2.F32 R33, -RZ, R37.H0_H0 ;  /* 0x20000025ff217230 */ /* 0x000fe40000004100 */
[----:B------:R-:W-:Y:S01]  /*d2d0*/  FFMA.FTZ R74, R45, R70, R74 ;  /* 0x000000462d4a7223 */ /* 0x000fe2000001004a */
[----:B------:R-:W-:Y:S02]  /*d2e0*/  HADD2.F32 R51, -RZ, R35.H0_H0 ;  /* 0x20000023ff337230 */ /* 0x000fe40000004100 */
[C---:B------:R-:W-:Y:S01]  /*d2f0*/  FFMA.FTZ R45, R29.reuse, R44, -R48 ;  /* 0x0000002c1d2d7223 */ /* 0x040fe20000010830 */
[----:B------:R-:W-:Y:S02]  /*d300*/  HADD2.F32 R64, -RZ, R64.H0_H0 ;  /* 0x20000040ff407230 */ /* 0x000fe40000004100 */
[----:B------:R-:W-:Y:S01]  /*d310*/  FFMA.FTZ R67, R29, R68, R67 ;  /* 0x000000441d437223 */ /* 0x000fe20000010043 */
[----:B------:R-:W-:-:S02]  /*d320*/  HADD2.F32 R44, -RZ, R37.H1_H1 ;  /* 0x30000025ff2c7230 */ /* 0x000fc40000004100 */
[C---:B------:R-:W-:Y:S01]  /*d330*/  FMUL.FTZ R29, R50.reuse, R49 ;  /* 0x00000031321d7220 */ /* 0x040fe20000410000 */
[-C--:B------:R-:W-:Y:S01]  /*d340*/  FMUL.FTZ R37, R50, R33.reuse ;  /* 0x0000002132257220 */ /* 0x080fe20000410000 */
[----:B------:R-:W-:Y:S02]  /*d350*/  HADD2.F32 R35, -RZ, R35.H1_H1 ;  /* 0x30000023ff237230 */ /* 0x000fe40000004100 */
[C---:B------:R-:W-:Y:S01]  /*d360*/  FMUL.FTZ R68, R51.reuse, R64 ;  /* 0x0000004033447220 */ /* 0x040fe20000410000 */
[----:B------:R-:W-:Y:S02]  /*d370*/  HADD2.F32 R50, -RZ, R75.H0_H0 ;  /* 0x2000004bff327230 */ /* 0x000fe40000004100 */
[C---:B------:R-:W-:Y:S01]  /*d380*/  FFMA.FTZ R66, R46.reuse, R33, -R29 ;  /* 0x000000212e427223 */ /* 0x040fe2000001081d */
[----:B------:R-:W-:Y:S02]  /*d390*/  HADD2.F32 R48, -RZ, R78.H0_H0 ;  /* 0x2000004eff307230 */ /* 0x000fe40000004100 */
[-C--:B------:R-:W-:Y:S01]  /*d3a0*/  FMUL.FTZ R51, R51, R44.reuse ;  /* 0x0000002c33337220 */ /* 0x080fe20000410000 */
[----:B------:R-:W-:Y:S01]  /*d3b0*/  FFMA.FTZ R68, R47, R44, -R68 ;  /* 0x0000002c2f447223 */ /* 0x000fe20000010844 */
[----:B------:R-:W-:Y:S01]  /*d3c0*/  FFMA.FTZ R46, R46, R49, R37 ;  /* 0x000000312e2e7223 */ /* 0x000fe20000010025 */
[C---:B------:R-:W-:Y:S01]  /*d3d0*/  FMUL.FTZ R70, R35.reuse, R50 ;  /* 0x0000003223467220 */ /* 0x040fe20000410000 */
[----:B------:R-:W-:Y:S01]  /*d3e0*/  FMUL.FTZ R44, R35, R48 ;  /* 0x00000030232c7220 */ /* 0x000fe20000410000 */
[----:B------:R-:W-:-:S02]  /*d3f0*/  HADD2.F32 R32, -RZ, R32.H1_H1 ;  /* 0x30000020ff207230 */ /* 0x000fc40000004100 */
[----:B------:R-:W-:Y:S01]  /*d400*/  FFMA.FTZ R51, R47, R64, R51 ;  /* 0x000000402f337223 */ /* 0x000fe20000010033 */
[----:B------:R-:W-:Y:S02]  /*d410*/  HADD2.F32 R34, -RZ, R34.H1_H1 ;  /* 0x30000022ff227230 */ /* 0x000fe40000004100 */
[C---:B------:R-:W-:Y:S01]  /*d420*/  FFMA.FTZ R49, R31.reuse, R48, -R70 ;  /* 0x000000301f317223 */ /* 0x040fe20000010846 */
[----:B------:R-:W-:Y:S02]  /*d430*/  HADD2.F32 R35, -RZ, R77.H0_H0 ;  /* 0x2000004dff237230 */ /* 0x000fe40000004100 */
[----:B------:R-:W-:Y:S01]  /*d440*/  FFMA.FTZ R50, R31, R50, R44 ;  /* 0x000000321f327223 */ /* 0x000fe2000001002c */
[----:B------:R-:W-:Y:S02]  /*d450*/  HADD2.F32 R37, -RZ, R76.H0_H0 ;  /* 0x2000004cff257230 */ /* 0x000fe40000004100 */
[----:B------:R-:W-:Y:S02]  /*d460*/  HADD2.F32 R29, -RZ, R80.H0_H0 ;  /* 0x20000050ff1d7230 */ /* 0x000fe40000004100 */
[----:B------:R-:W-:Y:S01]  /*d470*/  FMUL.FTZ R31, R32, R35 ;  /* 0x00000023201f7220 */ /* 0x000fe20000410000 */
[----:B------:R-:W-:-:S02]  /*d480*/  HADD2.F32 R33, -RZ, R79.H0_H0 ;  /* 0x2000004fff217230 */ /* 0x000fc40000004100 */
[----:B------:R-:W-:Y:S01]  /*d490*/  FMUL.FTZ R47, R34, R37 ;  /* 0x00000025222f7220 */ /* 0x000fe20000410000 */
[----:B------:R-:W-:Y:S02]  /*d4a0*/  HADD2.F32 R30, -RZ, R30.H1_H1 ;  /* 0x3000001eff1e7230 */ /* 0x000fe40000004100 */
[-C--:B------:R-:W-:Y:S01]  /*d4b0*/  FMUL.FTZ R44, R32, R29.reuse ;  /* 0x0000001d202c7220 */ /* 0x080fe20000410000 */
[----:B------:R-:W-:Y:S01]  /*d4c0*/  FFMA.FTZ R32, R28, R29, -R31 ;  /* 0x0000001d1c207223 */ /* 0x000fe2000001081f */
[-C--:B------:R-:W-:Y:S01]  /*d4d0*/  FMUL.FTZ R34, R34, R33.reuse ;  /* 0x0000002122227220 */ /* 0x080fe20000410000 */
[----:B------:R-:W-:Y:S01]  /*d4e0*/  F2FP.F16.F32.PACK_AB R31, R49, R68 ;  /* 0x00000044311f723e */ /* 0x000fe200000000ff */
[----:B------:R-:W-:Y:S01]  /*d4f0*/  FFMA.FTZ R47, R30, R33, -R47 ;  /* 0x000000211e2f7223 */ /* 0x000fe2000001082f */
[----:B------:R-:W-:Y:S01]  /*d500*/  FFMA.FTZ R44, R28, R35, R44 ;  /* 0x000000231c2c7223 */ /* 0x000fe2000001002c */
[----:B------:R-:W-:Y:S01]  /*d510*/  FFMA.FTZ R37, R30, R37, R34 ;  /* 0x000000251e257223 */ /* 0x000fe20000010022 */
[----:B------:R-:W-:-:S02]  /*d520*/  F2FP.F16.F32.PACK_AB R29, R72, R71 ;  /* 0x00000047481d723e */ /* 0x000fc400000000ff */
[----:B------:R-:W-:Y:S02]  /*d530*/  F2FP.F16.F32.PACK_AB R28, R32, R45 ;  /* 0x0000002d201c723e */ /* 0x000fe400000000ff */
[----:B------:R-:W-:Y:S02]  /*d540*/  F2FP.F16.F32.PACK_AB R30, R47, R66 ;  /* 0x000000422f1e723e */ /* 0x000fe400000000ff */
[----:B------:R-:W-:Y:S02]  /*d550*/  F2FP.F16.F32.PACK_AB R35, R50, R51 ;  /* 0x000000333223723e */ /* 0x000fe400000000ff */
[----:B------:R-:W-:Y:S01]  /*d560*/  F2FP.F16.F32.PACK_AB R33, R74, R73 ;  /* 0x000000494a21723e */ /* 0x000fe200000000ff */
[----:B------:R1:W-:Y:S01]  /*d570*/  STS.128 [R205], R28 ;  /* 0x0000001ccd007388 */ /* 0x0003e20000000c00 */
[----:B------:R-:W-:Y:S02]  /*d580*/  F2FP.F16.F32.PACK_AB R32, R44, R67 ;  /* 0x000000432c20723e */ /* 0x000fe400000000ff */
[----:B------:R-:W-:-:S05]  /*d590*/  F2FP.F16.F32.PACK_AB R34, R37, R46 ;  /* 0x0000002e2522723e */ /* 0x000fca00000000ff */
[----:B------:R1:W-:Y:S02]  /*d5a0*/  STS.128 [R65+0x10400], R32 ;  /* 0x0104002041007388 */ /* 0x0003e40000000c00 */
.L_x_1651:
[----:B------:R-:W-:Y:S05]  /*d5b0*/  BSYNC B1 ;  /* 0x0000000000017941 */ /* 0x000fea0003800000 */
.L_x_1650:
[----:B------:R-:W-:Y:S04]  /*d5c0*/  BSSY B1, `(.L_x_1652) ;  /* 0x0000062000017945 */ /* 0x000fe80003800000 */
[----:B------:R-:W-:Y:S05]  /*d5d0*/  @P2 BRA `(.L_x_1653) ;  /* 0x0000000400802947 */ /* 0x000fea0003800000 */
[----:B------:R-:W2:Y:S01]  /*d5e0*/  LDL R70, [R1+0x40] ;  /* 0x0000400001467983 */ /* 0x000ea20000100800 */
[----:B-1----:R-:W-:Y:S01]  /*d5f0*/  LEA.HI R28, R53, R208, RZ, 0x1d ;  /* 0x000000d0351c7211 */ /* 0x002fe200078fe8ff */
[----:B------:R-:W-:Y:S01]  /*d600*/  HADD2.F32 R46, -RZ, R54.H1_H1 ;  /* 0x30000036ff2e7230 */ /* 0x000fe20000004100 */
[----:B------:R-:W-:Y:S01]  /*d610*/  SHF.R.U32.HI R31, RZ, 0x3, R199 ;  /* 0x00000003ff1f7819 */ /* 0x000fe200000116c7 */
[--C-:B------:R-:W-:Y:S01]  /*d620*/  HADD2.F32 R44, -RZ, R57.reuse.H1_H1 ;  /* 0x30000039ff2c7230 */ /* 0x100fe20000004100 */
[----:B0-----:R-:W-:Y:S01]  /*d630*/  SHF.R.S32.HI R29, RZ, 0x1f, R28 ;  /* 0x0000001fff1d7819 */ /* 0x001fe2000001141c */
[----:B------:R-:W-:Y:S01]  /*d640*/  HADD2.F32 R57, -RZ, R57.H0_H0 ;  /* 0x20000039ff397230 */ /* 0x000fe20000004100 */
[----:B------:R-:W-:Y:S02]  /*d650*/  SHF.L.U32 R30, R28, 0x3, RZ ;  /* 0x000000031c1e7819 */ /* 0x000fe400000006ff */
[----:B------:R-:W-:Y:S02]  /*d660*/  LEA.HI R29, R29, R28, RZ, 0x3 ;  /* 0x0000001c1d1d7211 */ /* 0x000fe400078f18ff */
[----:B------:R-:W-:-:S02]  /*d670*/  LOP3.LUT R28, R199, 0x38, R30, 0xf8, !PT ;  /* 0x00000038c71c7812 */ /* 0x000fc400078ef81e */
[--C-:B------:R-:W-:Y:S01]  /*d680*/  SHF.R.U64 R66, R24, 0x10, R25.reuse ;  /* 0x0000001018427819 */ /* 0x100fe20000001219 */
[----:B------:R-:W-:Y:S01]  /*d690*/  IMAD.SHL.U32 R29, R29, 0x400, RZ ;  /* 0x000004001d1d7824 */ /* 0x000fe200078e00ff */
[----:B------:R-:W-:Y:S02]  /*d6a0*/  LOP3.LUT R33, R28, R31, RZ, 0x3c, !PT ;  /* 0x0000001f1c217212 */ /* 0x000fe400078e3cff */
[----:B------:R-:W-:Y:S02]  /*d6b0*/  SHF.R.U32.HI R48, RZ, 0x10, R25 ;  /* 0x00000010ff307819 */ /* 0x000fe40000011619 */
[----:B------:R-:W-:Y:S02]  /*d6c0*/  LOP3.LUT R32, R29, 0x7fffe000, RZ, 0xc0, !PT ;  /* 0x7fffe0001d207812 */ /* 0x000fe400078ec0ff */
[----:B------:R-:W-:Y:S01]  /*d6d0*/  SHF.R.U64 R69, R4, 0x10, R5 ;  /* 0x0000001004457819 */ /* 0x000fe20000001205 */
[----:B------:R-:W-:Y:S01]  /*d6e0*/  HADD2.F32 R48, -RZ, R48.H0_H0 ;  /* 0x20000030ff307230 */ /* 0x000fe20000004100 */
[----:B------:R-:W-:-:S02]  /*d6f0*/  IADD3 R33, R33, R32, R202 ;  /* 0x0000002021217210 */ /* 0x000fc40007ffe0ca */
[----:B------:R-:W-:Y:S02]  /*d700*/  SHF.R.U32.HI R45, RZ, 0x10, R5 ;  /* 0x00000010ff2d7819 */ /* 0x000fe40000011605 */
[--C-:B------:R-:W-:Y:S01]  /*d710*/  SHF.R.U64 R65, R26, 0x10, R27.reuse ;  /* 0x000000101a417819 */ /* 0x100fe2000000121b */
[----:B------:R-:W-:Y:S01]  /*d720*/  IMAD R37, R33, 0x2, R2 ;  /* 0x0000000221257824 */ /* 0x000fe200078e0202 */
[----:B------:R-:W-:Y:S02]  /*d730*/  SHF.R.U32.HI R51, RZ, 0x10, R27 ;  /* 0x00000010ff337819 */ /* 0x000fe4000001161b */
[--C-:B------:R-:W-:Y:S02]  /*d740*/  SHF.R.U32.HI R67, RZ, 0x10, R7.reuse ;  /* 0x00000010ff437819 */ /* 0x100fe40000011607 */
[----:B------:R-:W0:Y:S01]  /*d750*/  LDS.128 R32, [R37+0x10400] ;  /* 0x0104000025207984 */ /* 0x000e220000000c00 */
[----:B------:R-:W-:Y:S01]  /*d760*/  SHF.R.U64 R68, R6, 0x10, R7 ;  /* 0x0000001006447819 */ /* 0x000fe20000001207 */
[----:B0-----:R-:W-:-:S02]  /*d770*/  HADD2.F32 R25, -RZ, R33.H0_H0 ;  /* 0x20000021ff197230 */ /* 0x001fc40000004100 */
[----:B------:R-:W-:Y:S02]  /*d780*/  HADD2.F32 R24, -RZ, R32.H0_H0 ;  /* 0x20000020ff187230 */ /* 0x000fe40000004100 */
[----:B------:R-:W-:Y:S02]  /*d790*/  HADD2.F32 R33, -RZ, R33.H1_H1 ;  /* 0x30000021ff217230 */ /* 0x000fe40000004100 */
[C---:B------:R-:W-:Y:S01]  /*d7a0*/  FMUL.FTZ R50, R25.reuse, R46 ;  /* 0x0000002e19327220 */ /* 0x040fe20000410000 */
[----:B------:R-:W-:Y:S01]  /*d7b0*/  FMUL.FTZ R64, R25, R44 ;  /* 0x0000002c19407220 */ /* 0x000fe20000410000 */
[----:B------:R-:W-:Y:S02]  /*d7c0*/  HADD2.F32 R25, -RZ, R54.H0_H0 ;  /* 0x20000036ff197230 */ /* 0x000fe40000004100 */
[----:B------:R-:W-:Y:S01]  /*d7d0*/  FMUL.FTZ R54, R33, R48 ;  /* 0x0000003021367220 */ /* 0x000fe20000410000 */
[----:B------:R-:W-:Y:S02]  /*d7e0*/  HADD2.F32 R27, -RZ, R35.H0_H0 ;  /* 0x20000023ff1b7230 */ /* 0x000fe40000004100 */
[----:B------:R-:W-:-:S02]  /*d7f0*/  HADD2.F32 R26, -RZ, R34.H0_H0 ;  /* 0x20000022ff1a7230 */ /* 0x000fc40000004100 */
[----:B------:R-:W-:Y:S02]  /*d800*/  HADD2.F32 R35, -RZ, R35.H1_H1 ;  /* 0x30000023ff237230 */ /* 0x000fe40000004100 */
[----:B------:R-:W-:Y:S02]  /*d810*/  HADD2.F32 R32, -RZ, R32.H1_H1 ;  /* 0x30000020ff207230 */ /* 0x000fe40000004100 */
[----:B------:R-:W-:Y:S01]  /*d820*/  HADD2.F32 R34, -RZ, R34.H1_H1 ;  /* 0x30000022ff227230 */ /* 0x000fe20000004100 */
[----:B--2---:R-:W0:Y:S02]  /*d830*/  LDS.128 R28, [R70] ;  /* 0x00000000461c7984 */ /* 0x004e240000000c00 */
[--C-:B0-----:R-:W-:Y:S02]  /*d840*/  HADD2.F32 R5, -RZ, R29.reuse.H0_H0 ;  /* 0x2000001dff057230 */ /* 0x101fe40000004100 */
[----:B------:R-:W-:Y:S02]  /*d850*/  HADD2.F32 R4, -RZ, R28.H0_H0 ;  /* 0x2000001cff047230 */ /* 0x000fe40000004100 */
[----:B------:R-:W-:-:S02]  /*d860*/  HADD2.F32 R29, -RZ, R29.H1_H1 ;  /* 0x3000001dff1d7230 */ /* 0x000fc40000004100 */
[C---:B------:R-:W-:Y:S01]  /*d870*/  FFMA.FTZ R50, R5.reuse, R44, -R50 ;  /* 0x0000002c05327223 */ /* 0x040fe20000010832 */
[----:B------:R-:W-:Y:S02]  /*d880*/  HADD2.F32 R44, -RZ, R45.H0_H0 ;  /* 0x2000002dff2c7230 */ /* 0x000fe40000004100 */
[----:B------:R-:W-:Y:S01]  /*d890*/  FFMA.FTZ R64, R5, R46, R64 ;  /* 0x0000002e05407223 */ /* 0x000fe20000010040 */
[C---:B------:R-:W-:Y:S01]  /*d8a0*/  FMUL.FTZ R5, R24.reuse, R25 ;  /* 0x0000001918057220 */ /* 0x040fe20000410000 */
[-C--:B------:R-:W-:Y:S01]  /*d8b0*/  FMUL.FTZ R24, R24, R57.reuse ;  /* 0x0000003918187220 */ /* 0x080fe20000410000 */
[----:B------:R-:W-:Y:S02]  /*d8c0*/  HADD2.F32 R6, -RZ, R30.H0_H0 ;  /* 0x2000001eff067230 */ /* 0x000fe40000004100 */
[----:B------:R-:W-:Y:S01]  /*d8d0*/  FMUL.FTZ R46, R33, R44 ;  /* 0x0000002c212e7220 */ /* 0x000fe20000410000 */
[----:B------:R-:W-:Y:S02]  /*d8e0*/  HADD2.F32 R33, -RZ, R56.H0_H0 ;  /* 0x20000038ff217230 */ /* 0x000fe40000004100 */
[----:B------:R-:W-:Y:S01]  /*d8f0*/  FFMA.FTZ R57, R4, R57, -R5 ;  /* 0x0000003904397223 */ /* 0x000fe20000010805 */
[----:B------:R-:W-:-:S02]  /*d900*/  HADD2.F32 R5, -RZ, R58.H0_H0 ;  /* 0x2000003aff057230 */ /* 0x000fc40000004100 */
[C---:B------:R-:W-:Y:S01]  /*d910*/  FFMA.FTZ R45, R29.reuse, R44, -R54 ;  /* 0x0000002c1d2d7223 */ /* 0x040fe20000010836 */
[----:B------:R-:W-:Y:S02]  /*d920*/  HADD2.F32 R56, -RZ, R56.H1_H1 ;  /* 0x30000038ff387230 */ /* 0x000fe40000004100 */
[----:B------:R-:W-:Y:S01]  /*d930*/  FFMA.FTZ R47, R29, R48, R46 ;  /* 0x000000301d2f7223 */ /* 0x000fe2000001002e */
[----:B------:R-:W-:Y:S02]  /*d940*/  HADD2.F32 R58, -RZ, R58.H1_H1 ;  /* 0x3000003aff3a7230 */ /* 0x000fe40000004100 */
[----:B------:R-:W-:Y:S01]  /*d950*/  FFMA.FTZ R29, R4, R25, R24 ;  /* 0x00000019041d7223 */ /* 0x000fe20000010018 */
[----:B------:R-:W-:Y:S02]  /*d960*/  HADD2.F32 R7, -RZ, R31.H0_H0 ;  /* 0x2000001fff077230 */ /* 0x000fe40000004100 */
[----:B------:R-:W-:Y:S01]  /*d970*/  FMUL.FTZ R44, R27, R56 ;  /* 0x000000381b2c7220 */ /* 0x000fe20000410000 */
[C---:B------:R-:W-:Y:S01]  /*d980*/  FMUL.FTZ R25, R26.reuse, R33 ;  /* 0x000000211a197220 */ /* 0x040fe20000410000 */
[----:B------:R-:W-:Y:S01]  /*d990*/  FMUL.FTZ R49, R26, R5 ;  /* 0x000000051a317220 */ /* 0x000fe20000410000 */
[----:B------:R-:W-:-:S02]  /*d9a0*/  HADD2.F32 R24, -RZ, R51.H0_H0 ;  /* 0x20000033ff187230 */ /* 0x000fc40000004100 */
[----:B------:R-:W-:Y:S01]  /*d9b0*/  FMUL.FTZ R27, R27, R58 ;  /* 0x0000003a1b1b7220 */ /* 0x000fe20000410000 */
[----:B------:R-:W-:Y:S02]  /*d9c0*/  HADD2.F32 R4, -RZ, R67.H0_H0 ;  /* 0x20000043ff047230 */ /* 0x000fe40000004100 */
[C---:B------:R-:W-:Y:S01]  /*d9d0*/  FFMA.FTZ R26, R6.reuse, R5, -R25 ;  /* 0x00000005061a7223 */ /* 0x040fe20000010819 */
[----:B------:R-:W-:Y:S02]  /*d9e0*/  HADD2.F32 R31, -RZ, R31.H1_H1 ;  /* 0x3000001fff1f7230 */ /* 0x000fe40000004100 */
[----:B------:R-:W-:Y:S01]  /*d9f0*/  FFMA.FTZ R49, R6, R33, R49 ;  /* 0x0000002106317223 */ /* 0x000fe20000010031 */
[----:B------:R-:W-:Y:S01]  /*da00*/  FFMA.FTZ R56, R7, R56, R27 ;  /* 0x0000003807387223 */ /* 0x000fe2000001001b */
[----:B------:R-:W-:Y:S01]  /*da10*/  FMUL.FTZ R6, R35, R24 ;  /* 0x0000001823067220 */ /* 0x000fe20000410000 */
[----:B------:R-:W-:Y:S01]  /*da20*/  FFMA.FTZ R44, R7, R58, -R44 ;  /* 0x0000003a072c7223 */ /* 0x000fe2000001082c */
[----:B------:R-:W-:Y:S01]  /*da30*/  FMUL.FTZ R46, R35, R4 ;  /* 0x00000004232e7220 */ /* 0x000fe20000410000 */
[----:B------:R-:W-:-:S02]  /*da40*/  HADD2.F32 R25, -RZ, R66.H0_H0 ;  /* 0x20000042ff197230 */ /* 0x000fc40000004100 */
[C---:B------:R-:W-:Y:S01]  /*da50*/  FFMA.FTZ R35, R31.reuse, R4, -R6 ;  /* 0x000000041f237223 */ /* 0x040fe20000010806 */
[----:B------:R-:W-:Y:S02]  /*da60*/  HADD2.F32 R27, -RZ, R65.H0_H0 ;  /* 0x20000041ff1b7230 */ /* 0x000fe40000004100 */
[----:B------:R-:W-:Y:S01]  /*da70*/  FFMA.FTZ R51, R31, R24, R46 ;  /* 0x000000181f337223 */ /* 0x000fe2000001002e */
[----:B------:R-:W-:Y:S02]  /*da80*/  HADD2.F32 R5, -RZ, R69.H0_H0 ;  /* 0x20000045ff057230 */ /* 0x000fe40000004100 */
[----:B------:R-:W-:Y:S01]  /*da90*/  FMUL.FTZ R31, R32, R25 ;  /* 0x00000019201f7220 */ /* 0x000fe20000410000 */
[----:B------:R-:W-:Y:S02]  /*daa0*/  HADD2.F32 R7, -RZ, R68.H0_H0 ;  /* 0x20000044ff077230 */ /* 0x000fe40000004100 */
[----:B------:R-:W-:Y:S01]  /*dab0*/  FMUL.FTZ R33, R34, R27 ;  /* 0x0000001b22217220 */ /* 0x000fe20000410000 */
[----:B------:R-:W-:-:S02]  /*dac0*/  HADD2.F32 R28, -RZ, R28.H1_H1 ;  /* 0x3000001cff1c7230 */ /* 0x000fc40000004100 */
        /* <DEDUP_REMOVED lines=17> */
.L_x_1653:
[----:B------:R-:W-:Y:S05]  /*dbe0*/  BSYNC B1 ;  /* 0x0000000000017941 */ /* 0x000fea0003800000 */
.L_x_1652:
[----:B------:R-:W-:Y:S04]  /*dbf0*/  BSSY B1, `(.L_x_1654) ;  /* 0x0000062000017945 */ /* 0x000fe80003800000 */
[----:B------:R-:W-:Y:S05]  /*dc00*/  @P1 BRA `(.L_x_1655) ;  /* 0x0000000400801947 */ /* 0x000fea0003800000 */
[----:B------:R-:W3:Y:S01]  /*dc10*/  LDL R51, [R1+0x3c] ;  /* 0x00003c0001337983 */ /* 0x000ee20000100800 */
[----:B--2---:R-:W-:Y:S01]  /*dc20*/  LEA.HI R4, R53, R208, RZ, 0x1d ;  /* 0x000000d035047211 */ /* 0x004fe200078fe8ff */
[----:B-1----:R-:W-:Y:S01]  /*dc30*/  HADD2.F32 R35, -RZ, R59.H1_H1 ;  /* 0x3000003bff237230 */ /* 0x002fe20000004100 */
[----:B------:R-:W-:Y:S01]  /*dc40*/  SHF.R.U32.HI R6, RZ, 0x3, R198 ;  /* 0x00000003ff067819 */ /* 0x000fe200000116c6 */
[--C-:B------:R-:W-:Y:S01]  /*dc50*/  HADD2.F32 R37, -RZ, R62.reuse.H1_H1 ;  /* 0x3000003eff257230 */ /* 0x100fe20000004100 */
[----:B------:R-:W-:Y:S01]  /*dc60*/  SHF.R.S32.HI R7, RZ, 0x1f, R4 ;  /* 0x0000001fff077819 */ /* 0x000fe20000011404 */
[----:B------:R-:W-:Y:S01]  /*dc70*/  IMAD.SHL.U32 R5, R4, 0x8, RZ ;  /* 0x0000000804057824 */ /* 0x000fe200078e00ff */
[----:B------:R-:W-:Y:S01]  /*dc80*/  SHF.R.U64 R47, R40, 0x10, R41 ;  /* 0x00000010282f7819 */ /* 0x000fe20000001229 */
[----:B------:R-:W-:Y:S01]  /*dc90*/  HADD2.F32 R62, -RZ, R62.H0_H0 ;  /* 0x2000003eff3e7230 */ /* 0x000fe20000004100 */
[----:B------:R-:W-:Y:S02]  /*dca0*/  LEA.HI R7, R7, R4, RZ, 0x3 ;  /* 0x0000000407077211 */ /* 0x000fe400078f18ff */
[----:B------:R-:W-:-:S02]  /*dcb0*/  LOP3.LUT R4, R198, 0x38, R5, 0xf8, !PT ;  /* 0x00000038c6047812 */ /* 0x000fc400078ef805 */
[----:B------:R-:W-:Y:S01]  /*dcc0*/  SHF.R.U32.HI R40, RZ, 0x10, R41 ;  /* 0x00000010ff287819 */ /* 0x000fe20000011629 */
[----:B------:R-:W-:Y:S01]  /*dcd0*/  IMAD.SHL.U32 R7, R7, 0x400, RZ ;  /* 0x0000040007077824 */ /* 0x000fe200078e00ff */
[----:B------:R-:W-:Y:S02]  /*dce0*/  LOP3.LUT R24, R4, R6, RZ, 0x3c, !PT ;  /* 0x0000000604187212 */ /* 0x000fe400078e3cff */
[----:B------:R-:W-:Y:S02]  /*dcf0*/  SHF.R.U32.HI R44, RZ, 0x10, R21 ;  /* 0x00000010ff2c7819 */ /* 0x000fe40000011615 */
[----:B------:R-:W-:Y:S02]  /*dd00*/  LOP3.LUT R25, R7, 0x7fffe000, RZ, 0xc0, !PT ;  /* 0x7fffe00007197812 */ /* 0x000fe400078ec0ff */
[----:B------:R-:W-:Y:S01]  /*dd10*/  SHF.R.U64 R49, R38, 0x10, R39 ;  /* 0x0000001026317819 */ /* 0x000fe20000001227 */
[----:B------:R-:W-:Y:S01]  /*dd20*/  HADD2.F32 R38, -RZ, R40.H0_H0 ;  /* 0x20000028ff267230 */ /* 0x000fe20000004100 */
[----:B------:R-:W-:-:S02]  /*dd30*/  IADD3 R25, R24, R25, R201 ;  /* 0x0000001918197210 */ /* 0x000fc40007ffe0c9 */
[----:B------:R-:W-:Y:S02]  /*dd40*/  SHF.R.U64 R50, R20, 0x10, R21 ;  /* 0x0000001014327819 */ /* 0x000fe40000001215 */
[----:B------:R-:W-:Y:S01]  /*dd50*/  SHF.R.U32.HI R48, RZ, 0x10, R39 ;  /* 0x00000010ff307819 */ /* 0x000fe20000011627 */
[----:B------:R-:W-:Y:S01]  /*dd60*/  IMAD R28, R25, 0x2, R2 ;  /* 0x00000002191c7824 */ /* 0x000fe200078e0202 */
[--C-:B------:R-:W-:Y:S02]  /*dd70*/  SHF.R.U64 R45, R42, 0x10, R43.reuse ;  /* 0x000000102a2d7819 */ /* 0x100fe4000000122b */
[----:B------:R-:W-:Y:S02]  /*dd80*/  SHF.R.U32.HI R43, RZ, 0x10, R43 ;  /* 0x00000010ff2b7819 */ /* 0x000fe4000001162b */
[----:B------:R-:W1:Y:S02]  /*dd90*/  LDS.128 R24, [R28+0x10400] ;  /* 0x010400001c187984 */ /* 0x000e640000000c00 */
[----:B-1----:R-:W-:-:S02]  /*dda0*/  HADD2.F32 R31, -RZ, R25.H0_H0 ;  /* 0x20000019ff1f7230 */ /* 0x002fc40000004100 */
[----:B------:R-:W-:Y:S02]  /*ddb0*/  HADD2.F32 R32, -RZ, R25.H1_H1 ;  /* 0x30000019ff207230 */ /* 0x000fe40000004100 */
[----:B------:R-:W-:Y:S02]  /*ddc0*/  HADD2.F32 R25, -RZ, R24.H0_H0 ;  /* 0x20000018ff197230 */ /* 0x000fe40000004100 */
[C---:B------:R-:W-:Y:S01]  /*ddd0*/  FMUL.FTZ R39, R31.reuse, R37 ;  /* 0x000000251f277220 */ /* 0x040fe20000410000 */
[----:B------:R-:W-:Y:S01]  /*dde0*/  FMUL.FTZ R41, R31, R35 ;  /* 0x000000231f297220 */ /* 0x000fe20000410000 */
[----:B------:R-:W-:Y:S02]  /*ddf0*/  HADD2.F32 R31, -RZ, R44.H0_H0 ;  /* 0x2000002cff1f7230 */ /* 0x000fe40000004100 */
[----:B------:R-:W-:Y:S01]  /*de00*/  FMUL.FTZ R40, R32, R38 ;  /* 0x0000002620287220 */ /* 0x000fe20000410000 */
[----:B------:R-:W-:Y:S02]  /*de10*/  HADD2.F32 R33, -RZ, R26.H0_H0 ;  /* 0x2000001aff217230 */ /* 0x000fe40000004100 */
[----:B------:R-:W-:-:S02]  /*de20*/  HADD2.F32 R34, -RZ, R27.H0_H0 ;  /* 0x2000001bff227230 */ /* 0x000fc40000004100 */
[----:B------:R-:W-:Y:S01]  /*de30*/  FMUL.FTZ R44, R32, R31 ;  /* 0x0000001f202c7220 */ /* 0x000fe20000410000 */
[--C-:B------:R-:W-:Y:S02]  /*de40*/  HADD2.F32 R32, -RZ, R63.reuse.H0_H0 ;  /* 0x2000003fff207230 */ /* 0x100fe40000004100 */
[----:B------:R-:W-:Y:S02]  /*de50*/  HADD2.F32 R63, -RZ, R63.H1_H1 ;  /* 0x3000003fff3f7230 */ /* 0x000fe40000004100 */
[----:B------:R-:W-:Y:S02]  /*de60*/  HADD2.F32 R27, -RZ, R27.H1_H1 ;  /* 0x3000001bff1b7230 */ /* 0x000fe40000004100 */
[----:B------:R-:W-:Y:S02]  /*de70*/  HADD2.F32 R24, -RZ, R24.H1_H1 ;  /* 0x30000018ff187230 */ /* 0x000fe40000004100 */
[----:B------:R-:W-:Y:S01]  /*de80*/  HADD2.F32 R26, -RZ, R26.H1_H1 ;  /* 0x3000001aff1a7230 */ /* 0x000fe20000004100 */
[----:B---3--:R-:W1:Y:S02]  /*de90*/  LDS.128 R4, [R51] ;  /* 0x0000000033047984 */ /* 0x008e640000000c00 */
[----:B-1----:R-:W-:-:S02]  /*dea0*/  HADD2.F32 R20, -RZ, R5.H0_H0 ;  /* 0x20000005ff147230 */ /* 0x002fc40000004100 */
[----:B------:R-:W-:Y:S02]  /*deb0*/  HADD2.F32 R21, -RZ, R5.H1_H1 ;  /* 0x30000005ff157230 */ /* 0x000fe40000004100 */
[----:B------:R-:W-:Y:S02]  /*dec0*/  HADD2.F32 R5, -RZ, R4.H0_H0 ;  /* 0x20000004ff057230 */ /* 0x000fe40000004100 */
[C---:B------:R-:W-:Y:S01]  /*ded0*/  FFMA.FTZ R39, R20.reuse, R35, -R39 ;  /* 0x0000002314277223 */ /* 0x040fe20000010827 */
[----:B------:R-:W-:Y:S01]  /*dee0*/  FFMA.FTZ R41, R20, R37, R41 ;  /* 0x0000002514297223 */ /* 0x000fe20000010029 */
[----:B------:R-:W-:Y:S02]  /*def0*/  HADD2.F32 R20, -RZ, R59.H0_H0 ;  /* 0x2000003bff147230 */ /* 0x000fe40000004100 */
[----:B------:R-:W-:Y:S01]  /*df00*/  FFMA.FTZ R42, R21, R31, -R40 ;  /* 0x0000001f152a7223 */ /* 0x000fe20000010828 */
[----:B------:R-:W-:Y:S01]  /*df10*/  FMUL.FTZ R40, R25, R62 ;  /* 0x0000003e19287220 */ /* 0x000fe20000410000 */
[----:B0-----:R-:W-:-:S02]  /*df20*/  HADD2.F32 R29, -RZ, R6.H0_H0 ;  /* 0x20000006ff1d7230 */ /* 0x001fc40000004100 */
[----:B------:R-:W-:Y:S01]  /*df30*/  FFMA.FTZ R44, R21, R38, R44 ;  /* 0x00000026152c7223 */ /* 0x000fe2000001002c */
[-C--:B------:R-:W-:Y:S01]  /*df40*/  FMUL.FTZ R25, R25, R20.reuse ;  /* 0x0000001419197220 */ /* 0x080fe20000410000 */
[----:B------:R-:W-:Y:S01]  /*df50*/  FFMA.FTZ R40, R5, R20, -R40 ;  /* 0x0000001405287223 */ /* 0x000fe20000010828 */
[--C-:B------:R-:W-:Y:S02]  /*df60*/  HADD2.F32 R20, -RZ, R52.reuse.H0_H0 ;  /* 0x20000034ff147230 */ /* 0x100fe40000004100 */
[----:B------:R-:W-:Y:S01]  /*df70*/  FMUL.FTZ R38, R33, R32 ;  /* 0x0000002021267220 */ /* 0x000fe20000410000 */
[----:B------:R-:W-:Y:S01]  /*df80*/  FFMA.FTZ R62, R5, R62, R25 ;  /* 0x0000003e053e7223 */ /* 0x000fe20000010019 */
[----:B------:R-:W-:Y:S02]  /*df90*/  HADD2.F32 R5, -RZ, R52.H1_H1 ;  /* 0x30000034ff057230 */ /* 0x000fe40000004100 */
[----:B------:R-:W-:Y:S01]  /*dfa0*/  FMUL.FTZ R21, R34, R63 ;  /* 0x0000003f22157220 */ /* 0x000fe20000410000 */
[----:B------:R-:W-:Y:S01]  /*dfb0*/  FMUL.FTZ R46, R33, R20 ;  /* 0x00000014212e7220 */ /* 0x000fe20000410000 */
[----:B------:R-:W-:-:S02]  /*dfc0*/  HADD2.F32 R30, -RZ, R7.H0_H0 ;  /* 0x20000007ff1e7230 */ /* 0x000fc40000004100 */
[C---:B------:R-:W-:Y:S01]  /*dfd0*/  FFMA.FTZ R33, R29.reuse, R20, -R38 ;  /* 0x000000141d217223 */ /* 0x040fe20000010826 */
[----:B------:R-:W-:Y:S02]  /*dfe0*/  HADD2.F32 R38, -RZ, R43.H0_H0 ;  /* 0x2000002bff267230 */ /* 0x000fe40000004100 */
[-C--:B------:R-:W-:Y:S01]  /*dff0*/  FMUL.FTZ R34, R34, R5.reuse ;  /* 0x0000000522227220 */ /* 0x080fe20000410000 */
[----:B------:R-:W-:Y:S02]  /*e000*/  HADD2.F32 R20, -RZ, R48.H0_H0 ;  /* 0x20000030ff147230 */ /* 0x000fe40000004100 */
[----:B------:R-:W-:Y:S01]  /*e010*/  FFMA.FTZ R46, R29, R32, R46 ;  /* 0x000000201d2e7223 */ /* 0x000fe2000001002e */
[C---:B------:R-:W-:Y:S01]  /*e020*/  FFMA.FTZ R32, R30.reuse, R5, -R21 ;  /* 0x000000051e207223 */ /* 0x040fe20000010815 */
[----:B------:R-:W-:Y:S01]  /*e030*/  FFMA.FTZ R34, R30, R63, R34 ;  /* 0x0000003f1e227223 */ /* 0x000fe20000010022 */
[----:B------:R-:W-:Y:S02]  /*e040*/  HADD2.F32 R7, -RZ, R7.H1_H1 ;  /* 0x30000007ff077230 */ /* 0x000fe40000004100 */
[C---:B------:R-:W-:Y:S01]  /*e050*/  FMUL.FTZ R48, R27.reuse, R38 ;  /* 0x000000261b307220 */ /* 0x040fe20000410000 */
[----:B------:R-:W-:Y:S01]  /*e060*/  FMUL.FTZ R30, R27, R20 ;  /* 0x000000141b1e7220 */ /* 0x000fe20000410000 */
[----:B------:R-:W-:-:S02]  /*e070*/  HADD2.F32 R25, -RZ, R47.H0_H0 ;  /* 0x2000002fff197230 */ /* 0x000fc40000004100 */
[----:B------:R-:W-:Y:S02]  /*e080*/  HADD2.F32 R27, -RZ, R45.H0_H0 ;  /* 0x2000002dff1b7230 */ /* 0x000fe40000004100 */
[C---:B------:R-:W-:Y:S01]  /*e090*/  FFMA.FTZ R37, R7.reuse, R20, -R48 ;  /* 0x0000001407257223 */ /* 0x040fe20000010830 */
[----:B------:R-:W-:Y:S02]  /*e0a0*/  HADD2.F32 R5, -RZ, R50.H0_H0 ;  /* 0x20000032ff057230 */ /* 0x000fe40000004100 */
[----:B------:R-:W-:Y:S01]  /*e0b0*/  FFMA.FTZ R43, R7, R38, R30 ;  /* 0x00000026072b7223 */ /* 0x000fe2000001001e */
[----:B------:R-:W-:Y:S02]  /*e0c0*/  HADD2.F32 R21, -RZ, R49.H0_H0 ;  /* 0x20000031ff157230 */ /* 0x000fe40000004100 */
[----:B------:R-:W-:Y:S01]  /*e0d0*/  FMUL.FTZ R7, R24, R25 ;  /* 0x0000001918077220 */ /* 0x000fe20000410000 */
[----:B------:R-:W-:Y:S02]  /*e0e0*/  HADD2.F32 R4, -RZ, R4.H1_H1 ;  /* 0x30000004ff047230 */ /* 0x000fe40000004100 */
[----:B------:R-:W-:Y:S01]  /*e0f0*/  FMUL.FTZ R35, R26, R27 ;  /* 0x0000001b1a237220 */ /* 0x000fe20000410000 */
[----:B------:R-:W-:-:S02]  /*e100*/  HADD2.F32 R6, -RZ, R6.H1_H1 ;  /* 0x30000006ff067230 */ /* 0x000fc40000004100 */
[----:B------:R-:W-:Y:S01]  /*e110*/  FMUL.FTZ R24, R24, R5 ;  /* 0x0000000518187220 */ /* 0x000fe20000410000 */
[----:B------:R-:W-:Y:S01]  /*e120*/  FMUL.FTZ R26, R26, R21 ;  /* 0x000000151a1a7220 */ /* 0x000fe20000410000 */
[----:B------:R-:W-:Y:S01]  /*e130*/  FFMA.FTZ R29, R4, R5, -R7 ;  /* 0x00000005041d7223 */ /* 0x000fe20000010807 */
[----:B------:R-:W-:Y:S01]  /*e140*/  F2FP.F16.F32.PACK_AB R7, R37, R32 ;  /* 0x000000202507723e */ /* 0x000fe200000000ff */
[----:B------:R-:W-:Y:S01]  /*e150*/  FFMA.FTZ R20, R6, R21, -R35 ;  /* 0x0000001506147223 */ /* 0x000fe20000010823 */
[----:B------:R-:W-:Y:S01]  /*e160*/  FFMA.FTZ R31, R4, R25, R24 ;  /* 0x00000019041f7223 */ /* 0x000fe20000010018 */
[----:B------:R-:W-:Y:S01]  /*e170*/  FFMA.FTZ R21, R6, R27, R26 ;  /* 0x0000001b06157223 */ /* 0x000fe2000001001a */
[----:B------:R-:W-:Y:S02]  /*e180*/  F2FP.F16.F32.PACK_AB R5, R42, R39 ;  /* 0x000000272a05723e */ /* 0x000fe400000000ff */
[----:B------:R-:W-:Y:S02]  /*e190*/  F2FP.F16.F32.PACK_AB R4, R29, R40 ;  /* 0x000000281d04723e */ /* 0x000fe400000000ff */
[----:B------:R-:W-:-:S02]  /*e1a0*/  F2FP.F16.F32.PACK_AB R6, R20, R33 ;  /* 0x000000211406723e */ /* 0x000fc400000000ff */
[----:B------:R-:W-:Y:S02]  /*e1b0*/  F2FP.F16.F32.PACK_AB R27, R43, R34 ;  /* 0x000000222b1b723e */ /* 0x000fe400000000ff */
[----:B------:R-:W-:Y:S01]  /*e1c0*/  F2FP.F16.F32.PACK_AB R25, R44, R41 ;  /* 0x000000292c19723e */ /* 0x000fe200000000ff */
[----:B------:R3:W-:Y:S01]  /*e1d0*/  STS.128 [R51], R4 ;  /* 0x0000000433007388 */ /* 0x0007e20000000c00 */
[----:B------:R-:W-:Y:S02]  /*e1e0*/  F2FP.F16.F32.PACK_AB R24, R31, R62 ;  /* 0x0000003e1f18723e */ /* 0x000fe400000000ff */
[----:B------:R-:W-:-:S05]  /*e1f0*/  F2FP.F16.F32.PACK_AB R26, R21, R46 ;  /* 0x0000002e151a723e */ /* 0x000fca00000000ff */
[----:B------:R3:W-:Y:S02]  /*e200*/  STS.128 [R28+0x10400], R24 ;  /* 0x010400181c007388 */ /* 0x0007e40000000c00 */
.L_x_1655:
[----:B------:R-:W-:Y:S05]  /*e210*/  BSYNC B1 ;  /* 0x0000000000017941 */ /* 0x000fea0003800000 */
.L_x_1654:
[----:B-1----:R-:W-:Y:S01]  /*e220*/  PRMT R32, R0, 0x5410, R3 ;  /* 0x0000541000207816 */ /* 0x002fe20000000003 */
[----:B------:R-:W-:Y:S06]  /*e230*/  @P0 BRA `(.L_x_1639) ;  /* 0x0000000400800947 */ /* 0x000fec0003800000 */
[----:B------:R-:W4:Y:S01]  /*e240*/  LDL R40, [R1+0x38] ;  /* 0x0000380001287983 */ /* 0x000f220000100800 */
[----:B------:R-:W-:Y:S01]  /*e250*/  LEA.HI R53, R53, R208, RZ, 0x1d ;  /* 0x000000d035357211 */ /* 0x000fe200078fe8ff */
[--C-:B------:R-:W-:Y:S01]  /*e260*/  HADD2.F32 R21, -RZ, R55.reuse.H1_H1 ;  /* 0x30000037ff157230 */ /* 0x100fe20000004100 */
[----:B--23--:R-:W-:Y:S01]  /*e270*/  SHF.R.U32.HI R5, RZ, 0x3, R197 ;  /* 0x00000003ff057819 */ /* 0x00cfe200000116c5 */
[----:B------:R-:W-:Y:S01]  /*e280*/  HADD2.F32 R55, -RZ, R55.H0_H0 ;  /* 0x20000037ff377230 */ /* 0x000fe20000004100 */
[----:B------:R-:W-:Y:S01]  /*e290*/  SHF.R.S32.HI R4, RZ, 0x1f, R53 ;  /* 0x0000001fff047819 */ /* 0x000fe20000011435 */
[----:B------:R-:W-:Y:S01]  /*e2a0*/  IMAD.SHL.U32 R0, R53, 0x8, RZ ;  /* 0x0000000835007824 */ /* 0x000fe200078e00ff */
[----:B------:R-:W-:Y:S02]  /*e2b0*/  SHF.R.U32.HI R20, RZ, 0x10, R9 ;  /* 0x00000010ff147819 */ /* 0x000fe40000011609 */
[----:B------:R-:W-:Y:S02]  /*e2c0*/  LEA.HI R4, R4, R53, RZ, 0x3 ;  /* 0x0000003504047211 */ /* 0x000fe400078f18ff */
[----:B------:R-:W-:Y:S01]  /*e2d0*/  LOP3.LUT R0, R197, 0x38, R0, 0xf8, !PT ;  /* 0x00000038c5007812 */ /* 0x000fe200078ef800 */
[----:B------:R-:W-:Y:S01]  /*e2e0*/  HADD2.F32 R20, -RZ, R20.H0_H0 ;  /* 0x20000014ff147230 */ /* 0x000fe20000004100 */
[----:B------:R-:W-:Y:S01]  /*e2f0*/  SHF.R.U64 R39, R12, 0x10, R13 ;  /* 0x000000100c277819 */ /* 0x000fe2000000120d */
[----:B------:R-:W-:Y:S01]  /*e300*/  IMAD.SHL.U32 R4, R4, 0x400, RZ ;  /* 0x0000040004047824 */ /* 0x000fe200078e00ff */
[----:B------:R-:W-:-:S02]  /*e310*/  LOP3.LUT R3, R0, R5, RZ, 0x3c, !PT ;  /* 0x0000000500037212 */ /* 0x000fc400078e3cff */
[--C-:B------:R-:W-:Y:S02]  /*e320*/  SHF.R.U64 R38, R14, 0x10, R15.reuse ;  /* 0x000000100e267819 */ /* 0x100fe4000000120f */
[----:B------:R-:W-:Y:S02]  /*e330*/  LOP3.LUT R0, R4, 0x7fffe000, RZ, 0xc0, !PT ;  /* 0x7fffe00004007812 */ /* 0x000fe400078ec0ff */
[----:B------:R-:W-:Y:S01]  /*e340*/  SHF.R.U32.HI R34, RZ, 0x10, R15 ;  /* 0x00000010ff227819 */ /* 0x000fe2000001160f */
[--C-:B------:R-:W-:Y:S01]  /*e350*/  HADD2.F32 R15, -RZ, R61.reuse.H1_H1 ;  /* 0x3000003dff0f7230 */ /* 0x100fe20000004100 */
[----:B------:R-:W-:Y:S01]  /*e360*/  IADD3 R3, R3, R0, R200 ;  /* 0x0000000003037210 */ /* 0x000fe20007ffe0c8 */
[----:B------:R-:W-:Y:S01]  /*e370*/  HADD2.F32 R61, -RZ, R61.H0_H0 ;  /* 0x2000003dff3d7230 */ /* 0x000fe20000004100 */
[----:B------:R-:W-:Y:S02]  /*e380*/  SHF.R.U32.HI R28, RZ, 0x10, R13 ;  /* 0x00000010ff1c7819 */ /* 0x000fe4000001160d */
[----:B------:R-:W-:Y:S01]  /*e390*/  SHF.R.U64 R37, R8, 0x10, R9 ;  /* 0x0000001008257819 */ /* 0x000fe20000001209 */
[----:B------:R-:W-:Y:S01]  /*e3a0*/  IMAD R3, R3, 0x2, R2 ;  /* 0x0000000203037824 */ /* 0x000fe200078e0202 */
[----:B------:R-:W-:-:S02]  /*e3b0*/  SHF.R.U64 R35, R10, 0x10, R11 ;  /* 0x000000100a237819 */ /* 0x000fc4000000120b */
[----:B------:R-:W-:Y:S02]  /*e3c0*/  SHF.R.U32.HI R33, RZ, 0x10, R11 ;  /* 0x00000010ff217819 */ /* 0x000fe4000001160b */
[----:B------:R-:W1:Y:S02]  /*e3d0*/  LDS.128 R24, [R3+0x10400] ;  /* 0x0104000003187984 */ /* 0x000e640000000c00 */
[--C-:B-1----:R-:W-:Y:S02]  /*e3e0*/  HADD2.F32 R12, -RZ, R25.reuse.H0_H0 ;  /* 0x20000019ff0c7230 */ /* 0x102fe40000004100 */
[----:B------:R-:W-:Y:S02]  /*e3f0*/  HADD2.F32 R25, -RZ, R25.H1_H1 ;  /* 0x30000019ff197230 */ /* 0x000fe40000004100 */
[----:B------:R-:W-:Y:S02]  /*e400*/  HADD2.F32 R11, -RZ, R24.H0_H0 ;  /* 0x20000018ff0b7230 */ /* 0x000fe40000004100 */
[C---:B0-----:R-:W-:Y:S01]  /*e410*/  FMUL.FTZ R29, R12.reuse, R21 ;  /* 0x000000150c1d7220 */ /* 0x041fe20000410000 */
[----:B------:R-:W-:Y:S01]  /*e420*/  FMUL.FTZ R31, R12, R15 ;  /* 0x0000000f0c1f7220 */ /* 0x000fe20000410000 */
[----:B------:R-:W-:-:S02]  /*e430*/  HADD2.F32 R12, -RZ, R28.H0_H0 ;  /* 0x2000001cff0c7230 */ /* 0x000fc40000004100 */
[----:B------:R-:W-:Y:S01]  /*e440*/  FMUL.FTZ R28, R25, R20 ;  /* 0x00000014191c7220 */ /* 0x000fe20000410000 */
[----:B------:R-:W-:Y:S02]  /*e450*/  HADD2.F32 R13, -RZ, R26.H0_H0 ;  /* 0x2000001aff0d7230 */ /* 0x000fe40000004100 */
[--C-:B------:R-:W-:Y:S02]  /*e460*/  HADD2.F32 R14, -RZ, R27.reuse.H0_H0 ;  /* 0x2000001bff0e7230 */ /* 0x100fe40000004100 */
[----:B------:R-:W-:Y:S02]  /*e470*/  HADD2.F32 R27, -RZ, R27.H1_H1 ;  /* 0x3000001bff1b7230 */ /* 0x000fe40000004100 */
[----:B------:R-:W-:Y:S02]  /*e480*/  HADD2.F32 R24, -RZ, R24.H1_H1 ;  /* 0x30000018ff187230 */ /* 0x000fe40000004100 */
[----:B------:R-:W-:Y:S01]  /*e490*/  HADD2.F32 R26, -RZ, R26.H1_H1 ;  /* 0x3000001aff1a7230 */ /* 0x000fe20000004100 */
[----:B----4-:R-:W0:Y:S02]  /*e4a0*/  LDS.128 R4, [R40] ;  /* 0x0000000028047984 */ /* 0x010e240000000c00 */
[----:B0-----:R-:W-:-:S02]  /*e4b0*/  HADD2.F32 R8, -RZ, R5.H0_H0 ;  /* 0x20000005ff087230 */ /* 0x001fc40000004100 */
[----:B------:R-:W-:Y:S02]  /*e4c0*/  HADD2.F32 R5, -RZ, R5.H1_H1 ;  /* 0x30000005ff057230 */ /* 0x000fe40000004100 */
[----:B------:R-:W-:Y:S02]  /*e4d0*/  HADD2.F32 R0, -RZ, R4.H0_H0 ;  /* 0x20000004ff007230 */ /* 0x000fe40000004100 */
[C---:B------:R-:W-:Y:S01]  /*e4e0*/  FFMA.FTZ R29, R8.reuse, R15, -R29 ;  /* 0x0000000f081d7223 */ /* 0x040fe2000001081d */
[----:B------:R-:W-:Y:S01]  /*e4f0*/  FFMA.FTZ R31, R8, R21, R31 ;  /* 0x00000015081f7223 */ /* 0x000fe2000001001f */
[-C--:B------:R-:W-:Y:S01]  /*e500*/  FMUL.FTZ R8, R25, R12.reuse ;  /* 0x0000000c19087220 */ /* 0x080fe20000410000 */
[----:B------:R-:W-:Y:S01]  /*e510*/  FFMA.FTZ R30, R5, R12, -R28 ;  /* 0x0000000c051e7223 */ /* 0x000fe2000001081c */
[C---:B------:R-:W-:Y:S01]  /*e520*/  FMUL.FTZ R15, R11.reuse, R55 ;  /* 0x000000370b0f7220 */ /* 0x040fe20000410000 */
[----:B------:R-:W-:Y:S02]  /*e530*/  HADD2.F32 R12, -RZ, R60.H0_H0 ;  /* 0x2000003cff0c7230 */ /* 0x000fe40000004100 */
[----:B------:R-:W-:Y:S01]  /*e540*/  FMUL.FTZ R28, R11, R61 ;  /* 0x0000003d0b1c7220 */ /* 0x000fe20000410000 */
[----:B------:R-:W-:Y:S01]  /*e550*/  FFMA.FTZ R20, R5, R20, R8 ;  /* 0x0000001405147223 */ /* 0x000fe20000010008 */
[----:B------:R-:W-:-:S02]  /*e560*/  HADD2.F32 R8, -RZ, R32.H0_H0 ;  /* 0x20000020ff087230 */ /* 0x000fc40000004100 */
[C---:B------:R-:W-:Y:S01]  /*e570*/  FFMA.FTZ R15, R0.reuse, R61, -R15 ;  /* 0x0000003d000f7223 */ /* 0x040fe2000001080f */
[----:B------:R-:W-:Y:S02]  /*e580*/  HADD2.F32 R9, -RZ, R6.H0_H0 ;  /* 0x20000006ff097230 */ /* 0x000fe40000004100 */
[----:B------:R-:W-:Y:S01]  /*e590*/  FFMA.FTZ R28, R0, R55, R28 ;  /* 0x00000037001c7223 */ /* 0x000fe2000001001c */
[----:B------:R-:W-:Y:S02]  /*e5a0*/  HADD2.F32 R11, -RZ, R60.H1_H1 ;  /* 0x3000003cff0b7230 */ /* 0x000fe40000004100 */
[C---:B------:R-:W-:Y:S01]  /*e5b0*/  FMUL.FTZ R0, R13.reuse, R12 ;  /* 0x0000000c0d007220 */ /* 0x040fe20000410000 */
[----:B------:R-:W-:Y:S02]  /*e5c0*/  HADD2.F32 R5, -RZ, R32.H1_H1 ;  /* 0x30000020ff057230 */ /* 0x000fe40000004100 */
[----:B------:R-:W-:Y:S01]  /*e5d0*/  FMUL.FTZ R32, R13, R8 ;  /* 0x000000080d207220 */ /* 0x000fe20000410000 */
[----:B------:R-:W-:-:S02]  /*e5e0*/  HADD2.F32 R10, -RZ, R7.H0_H0 ;  /* 0x20000007ff0a7230 */ /* 0x000fc40000004100 */
[C---:B------:R-:W-:Y:S01]  /*e5f0*/  FFMA.FTZ R25, R9.reuse, R8, -R0 ;  /* 0x0000000809197223 */ /* 0x040fe20000010800 */
[C---:B------:R-:W-:Y:S01]  /*e600*/  FMUL.FTZ R13, R14.reuse, R11 ;  /* 0x0000000b0e0d7220 */ /* 0x040fe20000410000 */
[----:B------:R-:W-:Y:S02]  /*e610*/  HADD2.F32 R8, -RZ, R33.H0_H0 ;  /* 0x20000021ff087230 */ /* 0x000fe40000004100 */
[-C--:B------:R-:W-:Y:S01]  /*e620*/  FMUL.FTZ R14, R14, R5.reuse ;  /* 0x000000050e0e7220 */ /* 0x080fe20000410000 */
[----:B------:R-:W-:Y:S02]  /*e630*/  HADD2.F32 R0, -RZ, R34.H0_H0 ;  /* 0x20000022ff007230 */ /* 0x000fe40000004100 */
[----:B------:R-:W-:Y:S01]  /*e640*/  FFMA.FTZ R32, R9, R12, R32 ;  /* 0x0000000c09207223 */ /* 0x000fe20000010020 */
[----:B------:R-:W-:Y:S02]  /*e650*/  HADD2.F32 R7, -RZ, R7.H1_H1 ;  /* 0x30000007ff077230 */ /* 0x000fe40000004100 */
[C---:B------:R-:W-:Y:S01]  /*e660*/  FFMA.FTZ R12, R10.reuse, R5, -R13 ;  /* 0x000000050a0c7223 */ /* 0x040fe2000001080d */
[----:B------:R-:W-:Y:S01]  /*e670*/  FFMA.FTZ R14, R10, R11, R14 ;  /* 0x0000000b0a0e7223 */ /* 0x000fe2000001000e */
        /* <DEDUP_REMOVED lines=28> */
.L_x_1639:
[----:B------:R-:W-:Y:S05]  /*e840*/  BSYNC B0 ;  /* 0x0000000000007941 */ /* 0x000fea0003800000 */
.L_x_1611:
        /* <DEDUP_REMOVED lines=8> */
.L_x_1609:
[----:B------:R-:W-:-:S13]  /*e8d0*/  ISETP.NE.AND P0, PT, R191, 0x3, PT ;  /* 0x00000003bf00780c */ /* 0x000fda0003f05270 */
[----:B------:R-:W-:Y:S05]  /*e8e0*/  @!P0 BRA `(.L_x_1656) ;  /* 0x0000000000048947 */ /* 0x000fea0003800000 */
[----:B------:R-:W-:Y:S01]  /*e8f0*/  BPT.TRAP 0x1 ;  /* 0x000000040000795c */ /* 0x000fe20000300000 */
.L_x_1656:
[----:B------:R-:W-:Y:S01]  /*e900*/  IMAD R89, R22, 0x8, R2 ;  /* 0x0000000816597824 */ /* 0x000fe200078e0202 */
[----:B------:R-:W-:-:S04]  /*e910*/  SHF.L.U32 R0, R186, 0x1f, RZ ;  /* 0x0000001fba007819 */ /* 0x000fc800000006ff */
[----:B------:R0:W0:Y:S01]  /*e920*/  SYNCS.PHASECHK.TRANS64.TRYWAIT P2, [R89+URZ+0x28830], R0 ;  /* 0x02883000590075a7 */ /* 0x000022000804017f */
[----:B------:R-:W-:Y:S05]  /*e930*/  @!P0 BRA `(.L_x_1657) ;  /* 0x0000000000048947 */ /* 0x000fea0003800000 */
[----:B------:R-:W-:Y:S01]  /*e940*/  BPT.TRAP 0x1 ;  /* 0x000000040000795c */ /* 0x000fe20000300000 */
.L_x_1657:
[----:B01----:R-:W0:Y:S02]  /*e950*/  S2R R3, SR_TID.X ;  /* 0x0000000000037919 */ /* 0x003e240000002100 */
[----:B0-----:R-:W-:-:S04]  /*e960*/  LOP3.LUT R3, R3, 0x7f, RZ, 0xc0, !PT ;  /* 0x0000007f03037812 */ /* 0x001fc800078ec0ff */
[----:B------:R-:W-:Y:S01]  /*e970*/  ISETP.NE.AND P1, PT, R3, RZ, PT ;  /* 0x000000ff0300720c */ /* 0x000fe20003f25270 */
[----:B------:R-:W-:-:S12]  /*e980*/  @P2 BRA `(.L_x_1658) ;  /* 0x0000000000082947 */ /* 0x000fd80003800000 */
[----:B------:R-:W0:Y:S02]  /*e990*/  SYNCS.PHASECHK.TRANS64.TRYWAIT P2, [R89+URZ+0x28830], R0 ;  /* 0x02883000590075a7 */ /* 0x000e24000804017f */
[----:B0-----:R-:W-:Y:S05]  /*e9a0*/  @!P2 BRA `(.L_x_1659) ;  /* 0x000001b4002ca947 */ /* 0x001fea0003800000 */
.L_x_1658:
[----:B------:R-:W-:Y:S05]  /*e9b0*/  WARPSYNC.ALL ;  /* 0x0000000000007948 */ /* 0x000fea0003800000 */
[----:B0-----:R-:W-:Y:S01]  /*e9c0*/  IADD3 R0, R2, 0x18400, RZ ;  /* 0x0001840002007810 */ /* 0x001fe20007ffe0ff */
[----:B--234-:R-:W-:Y:S01]  /*e9d0*/  IMAD.MOV.U32 R7, RZ, RZ, 0x40000040 ;  /* 0x40000040ff077424 */ /* 0x01cfe200078e00ff */
[----:B------:R-:W-:Y:S01]  /*e9e0*/  R2UR UR12, R36 ;  /* 0x00000000240c72ca */ /* 0x000fe200000e0000 */
[----:B------:R-:W-:Y:S01]  /*e9f0*/  UMOV UR13, 0x40000040 ;  /* 0x40000040000d7882 */ /* 0x000fe20000000000 */
[----:B------:R-:W-:Y:S01]  /*ea00*/  SHF.R.U32.HI R0, RZ, 0x4, R0 ;  /* 0x00000004ff007819 */ /* 0x000fe20000011600 */
[----:B------:R-:W-:Y:S01]  /*ea10*/  WARPGROUP.ARRIVE ;  /* 0x00000000000079c5 */ /* 0x000fe20000000000 */
[----:B------:R-:W-:Y:S01]  /*ea20*/  R2UR UR15, R7 ;  /* 0x00000000070f72ca */ /* 0x000fe200000e0000 */
[----:B------:R-:W-:Y:S01]  /*ea30*/  IMAD.MOV.U32 R9, RZ, RZ, 0x40000040 ;  /* 0x40000040ff097424 */ /* 0x000fe200078e00ff */
[----:B------:R-:W-:Y:S01]  /*ea40*/  LOP3.LUT R0, R0, 0x3fff, RZ, 0xc0, !PT ;  /* 0x00003fff00007812 */ /* 0x000fe200078ec0ff */
[----:B------:R-:W-:Y:S01]  /*ea50*/  UMOV UR9, 0x40000040 ;  /* 0x4000004000097882 */ /* 0x000fe20000000000 */
[----:B------:R-:W-:Y:S01]  /*ea60*/  UMOV UR5, 0x40000040 ;  /* 0x4000004000057882 */ /* 0x000fe20000000000 */
[----:B------:R-:W-:Y:S01]  /*ea70*/  UMOV UR17, 0x40000040 ;  /* 0x4000004000117882 */ /* 0x000fe20000000000 */
[----:B------:R-:W-:Y:S01]  /*ea80*/  LOP3.LUT R5, R0, 0x10000, RZ, 0xfc, !PT ;  /* 0x0001000000057812 */ /* 0x000fe200078efcff */
[----:B------:R-:W-:Y:S01]  /*ea90*/  UMOV UR21, 0x40000040 ;  /* 0x4000004000157882 */ /* 0x000fe20000000000 */
[----:B------:R-:W-:Y:S01]  /*eaa0*/  R2UR UR11, R9 ;  /* 0x00000000090b72ca */ /* 0x000fe200000e0000 */
[----:B------:R-:W-:Y:S01]  /*eab0*/  ULOP3.LUT UR12, UR12, 0x10000, URZ, 0xfc, !UPT ;  /* 0x000100000c0c7892 */ /* 0x000fe2000f8efc3f */
[----:B------:R-:W-:Y:S01]  /*eac0*/  IMAD.MOV.U32 R9, RZ, RZ, 0x40000040 ;  /* 0x40000040ff097424 */ /* 0x000fe200078e00ff */
[----:B------:R-:W-:Y:S01]  /*ead0*/  UMOV UR25, 0x40000040 ;  /* 0x4000004000197882 */ /* 0x000fe20000000000 */
[----:B------:R-:W-:Y:S01]  /*eae0*/  IMAD R6, R22, 0x800, R5 ;  /* 0x0000080016067824 */ /* 0x000fe200078e0205 */
[----:B------:R-:W-:Y:S01]  /*eaf0*/  UIADD3 UR8, UR12, 0x2, URZ ;  /* 0x000000020c087890 */ /* 0x000fe2000fffe03f */
[----:B------:R-:W-:Y:S01]  /*eb00*/  IMAD.MOV.U32 R7, RZ, RZ, 0x40000040 ;  /* 0x40000040ff077424 */ /* 0x000fe200078e00ff */
[----:B------:R-:W-:Y:S01]  /*eb10*/  R2UR UR7, R9 ;  /* 0x00000000090772ca */ /* 0x000fe200000e0000 */
[C---:B------:R-:W-:Y:S01]  /*eb20*/  VIADD R8, R6.reuse, 0x2 ;  /* 0x0000000206087836 */ /* 0x040fe20000000000 */
[----:B------:R-:W-:Y:S01]  /*eb30*/  R2UR UR14, R6 ;  /* 0x00000000060e72ca */ /* 0x000fe200000e0000 */
[----:B------:R-:W-:Y:S01]  /*eb40*/  UIADD3 UR4, UR12, 0x4, URZ ;  /* 0x000000040c047890 */ /* 0x000fe2000fffe03f */
[----:B------:R-:W-:Y:S01]  /*eb50*/  IMAD.MOV.U32 R9, RZ, RZ, 0x40000040 ;  /* 0x40000040ff097424 */ /* 0x000fe200078e00ff */
[----:B------:R-:W-:Y:S01]  /*eb60*/  UIADD3 UR16, UR12, 0x6, URZ ;  /* 0x000000060c107890 */ /* 0x000fe2000fffe03f */
[----:B------:R-:W-:Y:S01]  /*eb70*/  R2UR UR10, R8 ;  /* 0x00000000080a72ca */ /* 0x000fe200000e0000 */
[----:B------:R-:W-:Y:S01]  /*eb80*/  VIADD R8, R6, 0x4 ;  /* 0x0000000406087836 */ /* 0x000fe20000000000 */
[----:B------:R-:W-:Y:S01]  /*eb90*/  UIADD3 UR20, UR12, 0x400, URZ ;  /* 0x000004000c147890 */ /* 0x000fe2000fffe03f */
[----:B------:R-:W-:Y:S01]  /*eba0*/  R2UR UR19, R9 ;  /* 0x00000000091372ca */ /* 0x000fe200000e0000 */
[----:B------:R-:W-:Y:S01]  /*ebb0*/  UIADD3 UR24, UR12, 0x402, URZ ;  /* 0x000004020c187890 */ /* 0x000fe2000fffe03f */
[----:B------:R-:W-:Y:S01]  /*ebc0*/  MOV R9, 0x40000040 ;  /* 0x4000004000097802 */ /* 0x000fe20000000f00 */
[----:B------:R-:W-:Y:S01]  /*ebd0*/  UIADD3 UR28, UR12, 0x404, URZ ;  /* 0x000004040c1c7890 */ /* 0x000fe2000fffe03f */
[----:B------:R-:W-:Y:S01]  /*ebe0*/  R2UR UR6, R8 ;  /* 0x00000000080672ca */ /* 0x000fe200000e0000 */
[----:B------:R-:W-:Y:S01]  /*ebf0*/  VIADD R8, R6, 0x6 ;  /* 0x0000000606087836 */ /* 0x000fe20000000000 */
[----:B------:R-:W-:Y:S01]  /*ec00*/  HGMMA.64x128x16.F32 R24, gdesc[UR12], RZ, !UPT, gsb0 ;  /* 0x01e000000c1879f0 */ /* 0x000fe2000c0008ff */
[----:B------:R-:W-:Y:S01]  /*ec10*/  R2UR UR23, R9 ;  /* 0x00000000091772ca */ /* 0x000fe200000e0000 */
[----:B------:R-:W-:Y:S01]  /*ec20*/  IMAD.MOV.U32 R9, RZ, RZ, 0x40000040 ;  /* 0x40000040ff097424 */ /* 0x000fe200078e00ff */
[----:B------:R-:W-:Y:S01]  /*ec30*/  UMOV UR29, 0x40000040 ;  /* 0x40000040001d7882 */ /* 0x000fe20000000000 */
[----:B------:R-:W-:Y:S01]  /*ec40*/  R2UR UR18, R8 ;  /* 0x00000000081272ca */ /* 0x000fe200000e0000 */
[----:B------:R-:W-:Y:S01]  /*ec50*/  VIADD R8, R6, 0x400 ;  /* 0x0000040006087836 */ /* 0x000fe20000000000 */
[----:B------:R-:W-:Y:S01]  /*ec60*/  R2UR UR35, R7 ;  /* 0x00000000072372ca */ /* 0x000fe200000e0000 */
[----:B------:R-:W-:Y:S01]  /*ec70*/  UIADD3 UR32, UR12, 0x406, URZ ;  /* 0x000004060c207890 */ /* 0x000fe2000fffe03f */
[----:B------:R-:W-:Y:S01]  /*ec80*/  R2UR UR27, R9 ;  /* 0x00000000091b72ca */ /* 0x000fe200000e0000 */
[----:B------:R-:W-:Y:S01]  /*ec90*/  IMAD.MOV.U32 R9, RZ, RZ, 0x40000040 ;  /* 0x40000040ff097424 */ /* 0x000fe200078e00ff */
[----:B------:R-:W-:Y:S01]  /*eca0*/  R2UR UR22, R8 ;  /* 0x00000000081672ca */ /* 0x000fe200000e0000 */
[----:B------:R-:W-:Y:S01]  /*ecb0*/  VIADD R8, R6, 0x402 ;  /* 0x0000040206087836 */ /* 0x000fe20000000000 */
[----:B------:R-:W-:Y:S01]  /*ecc0*/  UMOV UR33, 0x40000040 ;  /* 0x4000004000217882 */ /* 0x000fe20000000000 */
[----:B------:R-:W-:Y:S01]  /*ecd0*/  IMAD.MOV.U32 R109, RZ, RZ, -0x80 ;  /* 0xffffff80ff6d7424 */ /* 0x000fe200078e00ff */
[----:B------:R-:W-:Y:S01]  /*ece0*/  R2UR UR31, R9 ;  /* 0x00000000091f72ca */ /* 0x000fe200000e0000 */
[----:B------:R-:W-:Y:S01]  /*ecf0*/  ULDC UR50, c[0x0][0x9dc] ;  /* 0x0002770000327ab9 */ /* 0x000fe20000000800 */
[----:B------:R-:W-:Y:S01]  /*ed00*/  R2UR UR26, R8 ;  /* 0x00000000081a72ca */ /* 0x000fe200000e0000 */
[C---:B------:R-:W-:Y:S01]  /*ed10*/  VIADD R8, R6.reuse, 0x404 ;  /* 0x0000040406087836 */ /* 0x040fe20000000000 */
[----:B------:R-:W-:Y:S01]  /*ed20*/  ULOP3.LUT UR50, URZ, UR50, URZ, 0x33, !UPT ;  /* 0x000000323f327292 */ /* 0x000fe2000f8e333f */
[----:B------:R-:W-:-:S02]  /*ed30*/  VIADD R6, R6, 0x406 ;  /* 0x0000040606067836 */ /* 0x000fc40000000000 */
[----:B------:R-:W-:Y:S01]  /*ed40*/  IMAD R109, R88, R109, 0x80 ;  /* 0x00000080586d7424 */ /* 0x000fe200078e026d */
[----:B------:R-:W-:Y:S01]  /*ed50*/  R2UR UR30, R8 ;  /* 0x00000000081e72ca */ /* 0x000fe200000e0000 */
[----:B------:R-:W-:Y:S01]  /*ed60*/  @!P1 VIADD R89, R89, 0x28840 ;  /* 0x0002884059599836 */ /* 0x000fe20000000000 */
[----:B------:R-:W-:Y:S02]  /*ed70*/  R2UR UR34, R6 ;  /* 0x00000000062272ca */ /* 0x000fe400000e0000 */
[----:B------:R-:W0:Y:S01]  /*ed80*/  LDC R6, c[0x0][0x448] ;  /* 0x00011200ff067b82 */ /* 0x000e220000000800 */
[----:B------:R-:W-:Y:S02]  /*ed90*/  IADD3 R8, -R188, 0x1, R109 ;  /* 0x00000001bc087810 */ /* 0x000fe40007ffe16d */
[----:B------:R-:W-:Y:S02]  /*eda0*/  @!P1 PRMT R89, RZ, 0x654, R89 ;  /* 0x00000654ff599816 */ /* 0x000fe40000000059 */
[----:B------:R-:W-:-:S02]  /*edb0*/  IADD3 R111, -R187, R8, R189 ;  /* 0x00000008bb6f7210 */ /* 0x000fc40007ffe1bd */
[----:B0-----:R-:W-:-:S13]  /*edc0*/  ISETP.NE.AND P2, PT, R6, 0x1, PT ;  /* 0x000000010600780c */ /* 0x001fda0003f45270 */
[----:B------:R-:W0:Y:S08]  /*edd0*/  @P2 LDC R7, c[0x0][0x44c] ;  /* 0x00011300ff072b82 */ /* 0x000e300000000800 */
[----:B------:R-:W1:Y:S01]  /*ede0*/  @P2 LDC R9, c[0x0][0x450] ;  /* 0x00011400ff092b82 */ /* 0x000e620000000800 */
[----:B------:R-:W-:Y:S02]  /*edf0*/  WARPGROUP.DEPBAR.LE gsb0, 0x0 ;  /* 0x00008000000079c5 */ /* 0x000fe40000010000 */
[----:B------:R-:W-:-:S06]  /*ee00*/  WARPGROUP.ARRIVE ;  /* 0x00000000000079c5 */ /* 0x000fcc0000000000 */
[----:B------:R-:W-:Y:S03]  /*ee10*/  HGMMA.64x128x16.F32 R24, gdesc[UR8], R24, gsb0 ;  /* 0x01e00000081879f0 */ /* 0x000fe60008000818 */
[----:B------:R-:W-:Y:S02]  /*ee20*/  WARPGROUP.DEPBAR.LE gsb0, 0x0 ;  /* 0x00008000000079c5 */ /* 0x000fe40000010000 */
[----:B------:R-:W-:-:S07]  /*ee30*/  WARPGROUP.ARRIVE ;  /* 0x00000000000079c5 */ /* 0x000fce0000000000 */
[----:B------:R-:W-:Y:S01]  /*ee40*/  HGMMA.64x128x16.F32 R24, gdesc[UR4], R24, gsb0 ;  /* 0x01e00000041879f0 */ /* 0x000fe20008000818 */
[----:B------:R-:W-:Y:S02]  /*ee50*/  ULDC UR6, c[0x0][0x9d8] ;  /* 0x0002760000067ab9 */ /* 0x000fe40000000800 */
        /* <DEDUP_REMOVED lines=19> */
[----:B------:R-:W-:Y:S02]  /*ef90*/  IMAD.IADD R56, R196, 0x1, R193 ;  /* 0x00000001c4387824 */ /* 0x000fe400078e02c1 */
[----:B------:R-:W-:Y:S01]  /*efa0*/  FMUL.FTZ R15, R39, UR6 ;  /* 0x00000006270f7c20 */ /* 0x000fe20008410000 */
[----:B------:R-:W-:Y:S01]  /*efb0*/  FMUL.FTZ R39, R70, UR6 ;  /* 0x0000000646277c20 */ /* 0x000fe20008410000 */
[----:B------:R-:W-:Y:S01]  /*efc0*/  FMUL.FTZ R4, R24, UR6 ;  /* 0x0000000618047c20 */ /* 0x000fe20008410000 */
[----:B0-----:R-:W-:-:S04]  /*efd0*/  @P2 IMAD.HI.U32 R6, R56, R7, RZ ;  /* 0x0000000738062227 */ /* 0x001fc800078e00ff */
[----:B------:R-:W-:Y:S01]  /*efe0*/  FMUL.FTZ R90, R25, UR6 ;  /* 0x00000006195a7c20 */ /* 0x000fe20008410000 */
[----:B------:R-:W-:Y:S01]  /*eff0*/  FMUL.FTZ R25, R46, UR6 ;  /* 0x000000062e197c20 */ /* 0x000fe20008410000 */
[----:B------:R-:W-:Y:S01]  /*f000*/  FMUL.FTZ R24, R47, UR6 ;  /* 0x000000062f187c20 */ /* 0x000fe20008410000 */
[----:B------:R-:W-:Y:S01]  /*f010*/  FMUL.FTZ R0, R26, UR6 ;  /* 0x000000061a007c20 */ /* 0x000fe20008410000 */
[----:B-1----:R-:W-:Y:S01]  /*f020*/  @P2 SHF.R.U32.HI R56, RZ, R9, R6 ;  /* 0x00000009ff382219 */ /* 0x002fe20000011606 */
[----:B------:R-:W-:Y:S01]  /*f030*/  FMUL.FTZ R91, R28, UR6 ;  /* 0x000000061c5b7c20 */ /* 0x000fe20008410000 */
[----:B------:R-:W0:Y:S01]  /*f040*/  LDC.64 R6, c[0x0][0x9e0] ;  /* 0x00027800ff067b82 */ /* 0x000e220000000a00 */
[----:B------:R-:W-:Y:S01]  /*f050*/  FMUL.FTZ R93, R32, UR6 ;  /* 0x00000006205d7c20 */ /* 0x000fe20008410000 */
[----:B------:R-:W-:Y:S01]  /*f060*/  FMUL.FTZ R46, R48, UR6 ;  /* 0x00000006302e7c20 */ /* 0x000fe20008410000 */
[----:B------:R-:W1:Y:S01]  /*f070*/  SHFL.IDX PT, R70, R56, RZ, 0x1c1f ;  /* 0x001c1fff38467589 */ /* 0x000e6200000e0000 */
        /* <DEDUP_REMOVED lines=51> */
[----:B0-----:R-:W-:Y:S01]  /*f3b0*/  ISETP.GE.AND P3, PT, R7, 0x1, PT ;  /* 0x000000010700780c */ /* 0x001fe20003f66270 */
[----:B------:R-:W0:Y:S01]  /*f3c0*/  MUFU.TANH R4, R4 ;  /* 0x0000000400047308 */ /* 0x000e220000002400 */
[C---:B------:R-:W-:Y:S01]  /*f3d0*/  IADD3 R62, R111.reuse, UR50, RZ ;  /* 0x000000326f3e7c10 */ /* 0x040fe2000fffe0ff */
[----:B------:R-:W-:Y:S01]  /*f3e0*/  IMAD.IADD R111, R111, 0x1, R6 ;  /* 0x000000016f6f7824 */ /* 0x000fe200078e0206 */
[----:B------:R-:W-:Y:S01]  /*f3f0*/  IADD3 R64, -R188, R189, R109 ;  /* 0x000000bdbc407210 */ /* 0x000fe20007ffe16d */
[----:B------:R2:W-:Y:S01]  /*f400*/  @!P1 SYNCS.ARRIVE.TRANS64.RED.A1T0 RZ, [R89+URZ], RZ ;  /* 0x000000ff59ff99a7 */ /* 0x0005e2000810043f */
[----:B------:R-:W-:Y:S01]  /*f410*/  LEA R58, R88, 0xffffff80, 0x7 ;  /* 0xffffff80583a7811 */ /* 0x000fe200078e38ff */
[----:B-1----:R-:W-:Y:S01]  /*f420*/  IMAD.IADD R68, R62, 0x1, R70 ;  /* 0x000000013e447824 */ /* 0x002fe200078e0246 */
[----:B------:R-:W-:Y:S01]  /*f430*/  VIADDMNMX R66, R70, R111, R64, PT ;  /* 0x0000006f46427246 */ /* 0x000fe20003800140 */
[----:B------:R-:W1:Y:S08]  /*f440*/  MUFU.TANH R90, R90 ;  /* 0x0000005a005a7308 */ /* 0x000e700000002400 */
        /* <DEDUP_REMOVED lines=63> */
[----:B------:R-:W-:Y:S01]  /*f840*/  IADD3 R73, -R187, R189, R70 ;  /* 0x000000bdbb497210 */ /* 0x000fe20007ffe146 */
[----:B------:R-:W-:Y:S03]  /*f850*/  BSSY B0, `(.L_x_1661) ;  /* 0x000000e000007945 */ /* 0x000fe60003800000 */
        /* <DEDUP_REMOVED lines=9> */
.L_x_1662:
[----:B------:R-:W-:-:S13]  /*f8f0*/  ISETP.NE.AND P4, PT, R7, 0x1, PT ;  /* 0x000000010700780c */ /* 0x000fda0003f85270 */
[----:B------:R-:W1:Y:S02]  /*f900*/  @P4 LDC.64 R8, c[0x0][0x9e8] ;  /* 0x00027a00ff084b82 */ /* 0x000e640000000a00 */
[----:B-1----:R-:W-:-:S05]  /*f910*/  @P4 IMAD.HI.U32 R8, R73, R8, RZ ;  /* 0x0000000849084227 */ /* 0x002fca00078e00ff */
[----:B------:R-:W-:-:S07]  /*f920*/  @P4 SHF.R.U32.HI R73, RZ, R9, R8 ;  /* 0x00000009ff494219 */ /* 0x000fce0000011608 */
.L_x_1663:
[----:B------:R-:W-:Y:S05]  /*f930*/  BSYNC B0 ;  /* 0x0000000000007941 */ /* 0x000fea0003800000 */
.L_x_1661:
[----:B------:R-:W-:-:S04]  /*f940*/  IMAD R73, R73, R7, -R58 ;  /* 0x0000000749497224 */ /* 0x000fc800078e0a3a */
[----:B------:R-:W-:-:S05]  /*f950*/  IMAD.IADD R73, R73, 0x1, -R188 ;  /* 0x0000000149497824 */ /* 0x000fca00078e0abc */
[----:B------:R-:W-:Y:S02]  /*f960*/  VIMNMX R68, R68, R73, !PT ;  /* 0x0000004944447248 */ /* 0x000fe40007fe0100 */
[----:B------:R-:W-:-:S07]  /*f970*/  VIADDMNMX R66, R73, R7, R66, PT ;  /* 0x0000000749427246 */ /* 0x000fce0003800142 */
.L_x_1660:
[C---:B------:R-:W-:Y:S01]  /*f980*/  ISETP.GE.AND P4, PT, R109.reuse, 0x2, PT ;  /* 0x000000026d00780c */ /* 0x040fe20003f86270 */
[----:B------:R-:W1:Y:S01]  /*f990*/  SHFL.IDX PT, R56, R56, 0x1, 0x1c1f ;  /* 0x003c1f0038387f89 */ /* 0x000e6200000e0000 */
        /* <DEDUP_REMOVED lines=9> */
[----:B0-----:R-:W-:-:S02]  /*fa30*/  FSEL R91, R91, -INF , !P5 ;  /* 0xff8000005b5b7808 */ /* 0x001fc40006800000 */
        /* <DEDUP_REMOVED lines=12> */
[----:B------:R-:W-:Y:S02]  /*fb00*/  ISETP.LT.OR P5, PT, R66, 0x12, P5 ;  /* 0x000000124200780c */ /* 0x000fe40002fa1670 */
        /* <DEDUP_REMOVED lines=36> */
[----:B------:R-:W-:Y:S01]  /*fd50*/  FSEL R85, R46, -INF , !P5 ;  /* 0xff8000002e557808 */ /* 0x000fe20006800000 */
[----:B-1----:R-:W-:Y:S01]  /*fd60*/  IMAD.IADD R46, R62, 0x1, R56 ;  /* 0x000000013e2e7824 */ /* 0x002fe200078e0238 */
        /* <DEDUP_REMOVED lines=16> */
[C---:B------:R-:W-:Y:S02]  /*fe70*/  ISETP.GE.AND P6, PT, R109.reuse, 0x42, PT ;  /* 0x000000426d00780c */ /* 0x040fe40003fc6270 */
        /* <DEDUP_REMOVED lines=48> */
[----:B-----5:R-:W-:Y:S02]  /*10180*/  P2R R112, PR, RZ, 0x40 ;  /* 0x00000040ff707803 */ /* 0x020fe40000000000 */
        /* <DEDUP_REMOVED lines=26> */
[----:B------:R-:W-:Y:S02]  /*10330*/  ISETP.GE.AND P6, PT, R109, 0x7a, PT ;  /* 0x0000007a6d00780c */ /* 0x000fe40003fc6270 */
[----:B------:R-:W-:Y:S02]  /*10340*/  VIADDMNMX R4, R56, R111, R64, PT ;  /* 0x0000006f38047246 */ /* 0x000fe40003800140 */
[----:B------:R-:W-:Y:S02]  /*10350*/  P2R R50, PR, RZ, 0x40 ;  /* 0x00000040ff327803 */ /* 0x000fe40000000000 */
[----:B------:R-:W-:-:S04]  /*10360*/  ISETP.GT.AND P6, PT, R68, 0x79, !P6 ;  /* 0x000000794400780c */ /* 0x000fc800077c4270 */
[----:B------:R-:W-:-:S04]  /*10370*/  ISETP.LT.OR P6, PT, R66, 0x7a, P6 ;  /* 0x0000007a4200780c */ /* 0x000fc800037c1670 */
[----:B------:R-:W-:Y:S01]  /*10380*/  FSEL R107, R107, -INF , !P6 ;  /* 0xff8000006b6b7808 */ /* 0x000fe20007000000 */
[----:B------:R-:W-:Y:S08]  /*10390*/  @!P3 BRA `(.L_x_1664) ;  /* 0x000000000050b947 */ /* 0x000ff00003800000 */
[----:B------:R-:W-:Y:S01]  /*103a0*/  IADD3 R109, -R187, R189, R56 ;  /* 0x000000bdbb6d7210 */ /* 0x000fe20007ffe138 */
[----:B------:R-:W-:Y:S03]  /*103b0*/  BSSY B0, `(.L_x_1665) ;  /* 0x000000e000007945 */ /* 0x000fe60003800000 */
        /* <DEDUP_REMOVED lines=9> */
.L_x_1666:
[----:B------:R-:W-:-:S13]  /*10450*/  ISETP.NE.AND P6, PT, R7, 0x1, PT ;  /* 0x000000010700780c */ /* 0x000fda0003fc5270 */
[----:B------:R-:W0:Y:S02]  /*10460*/  @P6 LDC.64 R8, c[0x0][0x9e8] ;  /* 0x00027a00ff086b82 */ /* 0x000e240000000a00 */
[----:B0-----:R-:W-:-:S05]  /*10470*/  @P6 IMAD.HI.U32 R8, R109, R8, RZ ;  /* 0x000000086d086227 */ /* 0x001fca00078e00ff */
[----:B------:R-:W-:-:S07]  /*10480*/  @P6 SHF.R.U32.HI R109, RZ, R9, R8 ;  /* 0x00000009ff6d6219 */ /* 0x000fce0000011608 */
.L_x_1667:
[----:B------:R-:W-:Y:S05]  /*10490*/  BSYNC B0 ;  /* 0x0000000000007941 */ /* 0x000fea0003800000 */
.L_x_1665:
[----:B------:R-:W-:-:S04]  /*104a0*/  IMAD R109, R109, R7, -R58 ;  /* 0x000000076d6d7224 */ /* 0x000fc800078e0a3a */
[----:B------:R-:W-:-:S05]  /*104b0*/  IMAD.IADD R109, R109, 0x1, -R188 ;  /* 0x000000016d6d7824 */ /* 0x000fca00078e0abc */
[----:B------:R-:W-:Y:S02]  /*104c0*/  VIMNMX R46, R46, R109, !PT ;  /* 0x0000006d2e2e7248 */ /* 0x000fe40007fe0100 */
[----:B------:R-:W-:-:S07]  /*104d0*/  VIADDMNMX R4, R109, R7, R4, PT ;  /* 0x000000076d047246 */ /* 0x000fce0003800104 */
.L_x_1664:
[----:B------:R-:W-:Y:S01]  /*104e0*/  ISETP.GT.AND P4, PT, R46, 0x1, !P4 ;  /* 0x000000012e00780c */ /* 0x000fe20006784270 */
[----:B------:R-:W-:Y:S01]  /*104f0*/  ULDC UR6, c[0x0][0x988] ;  /* 0x0002620000067ab9 */ /* 0x000fe20000000800 */
[----:B------:R-:W-:Y:S02]  /*10500*/  ISETP.NE.AND P6, PT, R113, RZ, PT ;  /* 0x000000ff7100720c */ /* 0x000fe40003fc5270 */
        /* <DEDUP_REMOVED lines=38> */
[----:B------:R-:W-:Y:S02]  /*10770*/  ISETP.GT.AND P4, PT, R46, 0x19, !P6 ;  /* 0x000000192e00780c */ /* 0x000fe40007784270 */
[----:B------:R-:W-:-:S02]  /*10780*/  ISETP.NE.AND P6, PT, R115, RZ, PT ;  /* 0x000000ff7300720c */ /* 0x000fc40003fc5270 */
        /* <DEDUP_REMOVED lines=36> */
[----:B------:R-:W-:Y:S01]  /*109d0*/  ISETP.GT.AND P5, PT, R46, 0x78, !P5 ;  /* 0x000000782e00780c */ /* 0x000fe20006fa4270 */
[----:B------:R-:W0:Y:S01]  /*109e0*/  SHFL.BFLY PT, R8, R11, 0x2, 0x1f ;  /* 0x0c401f000b087f89 */ /* 0x000e2200000e0000 */
[----:B------:R-:W-:Y:S02]  /*109f0*/  FSEL R27, R27, -INF , !P4 ;  /* 0xff8000001b1b7808 */ /* 0x000fe40006000000 */
[----:B------:R-:W-:Y:S02]  /*10a00*/  ISETP.NE.AND P4, PT, R92, RZ, PT ;  /* 0x000000ff5c00720c */ /* 0x000fe40003f85270 */
[----:B------:R-:W-:Y:S02]  /*10a10*/  ISETP.LT.OR P5, PT, R4, 0x79, P5 ;  /* 0x000000790400780c */ /* 0x000fe40002fa1670 */
[----:B------:R-:W-:-:S04]  /*10a20*/  ISETP.GT.AND P4, PT, R46, 0x31, !P4 ;  /* 0x000000312e00780c */ /* 0x000fc80006784270 */
[----:B------:R-:W-:-:S04]  /*10a30*/  ISETP.LT.OR P4, PT, R4, 0x32, P4 ;  /* 0x000000320400780c */ /* 0x000fc80002781670 */
[----:B------:R-:W-:Y:S02]  /*10a40*/  FSEL R115, R26, -INF , !P4 ;  /* 0xff8000001a737808 */ /* 0x000fe40006000000 */
[----:B------:R-:W-:-:S04]  /*10a50*/  ISETP.NE.AND P4, PT, R94, RZ, PT ;  /* 0x000000ff5e00720c */ /* 0x000fc80003f85270 */
[----:B------:R-:W-:Y:S02]  /*10a60*/  ISETP.GT.AND P4, PT, R46, 0x38, !P4 ;  /* 0x000000382e00780c */ /* 0x000fe40006784270 */
[----:B0-----:R-:W-:Y:S02]  /*10a70*/  FMNMX.FTZ R12, R11, R8, !PT ;  /* 0x000000080b0c7209 */ /* 0x001fe40007810000 */
[----:B------:R-:W-:-:S03]  /*10a80*/  ISETP.LT.OR P4, PT, R4, 0x39, P4 ;  /* 0x000000390400780c */ /* 0x000fc60002781670 */
[----:B------:R-:W0:Y:S01]  /*10a90*/  SHFL.BFLY PT, R139, R12, 0x1, 0x1f ;  /* 0x0c201f000c8b7f89 */ /* 0x000e2200000e0000 */
[----:B------:R-:W-:Y:S02]  /*10aa0*/  FSEL R29, R29, -INF , !P4 ;  /* 0xff8000001d1d7808 */ /* 0x000fe40006000000 */
[----:B------:R-:W-:-:S04]  /*10ab0*/  ISETP.NE.AND P4, PT, R96, RZ, PT ;  /* 0x000000ff6000720c */ /* 0x000fc80003f85270 */
[----:B------:R-:W-:-:S04]  /*10ac0*/  ISETP.GT.AND P4, PT, R46, 0x39, !P4 ;  /* 0x000000392e00780c */ /* 0x000fc80006784270 */
[----:B------:R-:W-:-:S04]  /*10ad0*/  ISETP.LT.OR P4, PT, R4, 0x3a, P4 ;  /* 0x0000003a0400780c */ /* 0x000fc80002781670 */
[----:B------:R-:W-:Y:S02]  /*10ae0*/  FSEL R113, R28, -INF , !P4 ;  /* 0xff8000001c717808 */ /* 0x000fe40006000000 */
[----:B------:R-:W-:-:S04]  /*10af0*/  ISETP.NE.AND P4, PT, R98, RZ, PT ;  /* 0x000000ff6200720c */ /* 0x000fc80003f85270 */
[----:B------:R-:W-:Y:S02]  /*10b00*/  ISETP.GT.AND P4, PT, R46, 0x40, !P4 ;  /* 0x000000402e00780c */ /* 0x000fe40006784270 */
[----:B0-----:R-:W-:Y:S02]  /*10b10*/  FMNMX.FTZ R10, R12, R139, !PT ;  /* 0x0000008b0c0a7209 */ /* 0x001fe40007810000 */
        /* <DEDUP_REMOVED lines=10> */
[----:B------:R-:W-:Y:S01]  /*10bc0*/  ISETP.NE.AND P4, PT, R52, RZ, PT ;  /* 0x000000ff3400720c */ /* 0x000fe20003f85270 */
[----:B------:R-:W-:-:S03]  /*10bd0*/  IMAD.U32 R52, RZ, RZ, UR6 ;  /* 0x00000006ff347e24 */ /* 0x000fc6000f8e00ff */
[----:B------:R-:W-:Y:S01]  /*10be0*/  ISETP.GT.AND P4, PT, R46, 0x49, !P4 ;  /* 0x000000492e00780c */ /* 0x000fe20006784270 */
[----:B------:R-:W-:-:S03]  /*10bf0*/  FMUL.FTZ R8, R10, R52 ;  /* 0x000000340a087220 */ /* 0x000fc60000410000 */
        /* <DEDUP_REMOVED lines=18> */
[----:B------:R-:W-:Y:S01]  /*10d20*/  ISETP.NE.AND P4, PT, R108, RZ, PT ;  /* 0x000000ff6c00720c */ /* 0x000fe20003f85270 */
[----:B------:R-:W0:Y:S03]  /*10d30*/  @P2 LDC R38, c[0x0][0x44c] ;  /* 0x00011300ff262b82 */ /* 0x000e260000000800 */
        /* <DEDUP_REMOVED lines=15> */
[----:B------:R-:W-:Y:S01]  /*10e30*/  FSEL R135, R42, -INF , !P4 ;  /* 0xff8000002a877808 */ /* 0x000fe20006000000 */
[----:B------:R-:W-:Y:S01]  /*10e40*/  IMAD.MOV.U32 R42, RZ, RZ, R193 ;  /* 0x000000ffff2a7224 */ /* 0x000fe200078e00c1 */
        /* <DEDUP_REMOVED lines=15> */
[----:B------:R-:W-:Y:S01]  /*10f40*/  FSEL R91, R30, -INF , !P5 ;  /* 0xff8000001e5b7808 */ /* 0x000fe20006800000 */
[-CC-:B------:R-:W-:Y:S01]  /*10f50*/  FFMA.FTZ R180, R48, R52.reuse, -R8.reuse ;  /* 0x0000003430b47223 */ /* 0x180fe20000010808 */
[----:B------:R-:W-:Y:S01]  /*10f60*/  FSEL R0, R0, -INF , !P4 ;  /* 0xff80000000007808 */ /* 0x000fe20006000000 */
[-CC-:B------:R-:W-:Y:S01]  /*10f70*/  FFMA.FTZ R73, R73, R52.reuse, -R8.reuse ;  /* 0x0000003449497223 */ /* 0x180fe20000010808 */
[----:B------:R-:W-:Y:S01]  /*10f80*/  ISETP.GT.AND P4, PT, R46, 0x79, !P6 ;  /* 0x000000792e00780c */ /* 0x000fe20007784270 */
[-CC-:B------:R-:W-:Y:S01]  /*10f90*/  FFMA.FTZ R75, R75, R52.reuse, -R8.reuse ;  /* 0x000000344b4b7223 */ /* 0x180fe20000010808 */
[----:B------:R-:W-:Y:S01]  /*10fa0*/  FMNMX.FTZ R12, R0, R129, !PT ;  /* 0x00000081000c7209 */ /* 0x000fe20007810000 */
[----:B------:R-:W-:Y:S01]  /*10fb0*/  MUFU.EX2 R180, R180 ;  /* 0x000000b400b47308 */ /* 0x000fe20000000800 */
[----:B------:R-:W-:Y:S01]  /*10fc0*/  ISETP.LT.OR P4, PT, R4, 0x7a, P4 ;  /* 0x0000007a0400780c */ /* 0x000fe20002781670 */
[--C-:B------:R-:W-:Y:S01]  /*10fd0*/  FFMA.FTZ R77, R77, R52, -R8.reuse ;  /* 0x000000344d4d7223 */ /* 0x100fe20000010808 */
[----:B------:R-:W-:Y:S01]  /*10fe0*/  FMNMX.FTZ R12, R9, R12, !PT ;  /* 0x0000000c090c7209 */ /* 0x000fe20007810000 */
[-CC-:B------:R-:W-:Y:S01]  /*10ff0*/  FFMA.FTZ R178, R95, R52.reuse, -R8.reuse ;  /* 0x000000345fb27223 */ /* 0x180fe20000010808 */
[----:B------:R-:W-:Y:S01]  /*11000*/  FSEL R93, R31, -INF , !P4 ;  /* 0xff8000001f5d7808 */ /* 0x000fe20006000000 */
[--C-:B------:R-:W-:Y:S01]  /*11010*/  FFMA.FTZ R79, R79, R52, -R8.reuse ;  /* 0x000000344f4f7223 */ /* 0x100fe20000010808 */
[----:B------:R-:W-:Y:S01]  /*11020*/  FMNMX.FTZ R12, R127, R12, !PT ;  /* 0x0000000c7f0c7209 */ /* 0x000fe20007810000 */
[----:B------:R-:W2:Y:S01]  /*11030*/  MUFU.EX2 R73, R73 ;  /* 0x0000004900497308 */ /* 0x000ea20000000800 */
[-CC-:B------:R-:W-:Y:S01]  /*11040*/  FFMA.FTZ R172, R97, R52.reuse, -R8.reuse ;  /* 0x0000003461ac7223 */ /* 0x180fe20000010808 */
[--C-:B------:R-:W-:Y:S01]  /*11050*/  FFMA.FTZ R81, R81, R52, -R8.reuse ;  /* 0x0000003451517223 */ /* 0x100fe20000010808 */
[----:B------:R-:W-:Y:S01]  /*11060*/  FMNMX.FTZ R12, R109, R12, !PT ;  /* 0x0000000c6d0c7209 */ /* 0x000fe20007810000 */
[-CC-:B------:R-:W-:Y:S01]  /*11070*/  FFMA.FTZ R168, R85, R52.reuse, -R8.reuse ;  /* 0x0000003455a87223 */ /* 0x180fe20000010808 */
[-CC-:B------:R-:W-:Y:S01]  /*11080*/  FFMA.FTZ R166, R49, R52.reuse, -R8.reuse ;  /* 0x0000003431a67223 */ /* 0x180fe20000010808 */
[--C-:B------:R-:W-:Y:S01]  /*11090*/  FFMA.FTZ R174, R99, R52, -R8.reuse ;  /* 0x0000003463ae7223 */ /* 0x100fe20000010808 */
[----:B------:R-:W-:Y:S01]  /*110a0*/  FMNMX.FTZ R12, R123, R12, !PT ;  /* 0x0000000c7b0c7209 */ /* 0x000fe20007810000 */
[----:B------:R-:W3:Y:S01]  /*110b0*/  MUFU.EX2 R182, R182 ;  /* 0x000000b600b67308 */ /* 0x000ee20000000800 */
[-CC-:B------:R-:W-:Y:S01]  /*110c0*/  FFMA.FTZ R85, R87, R52.reuse, -R8.reuse ;  /* 0x0000003457557223 */ /* 0x180fe20000010808 */
        /* <DEDUP_REMOVED lines=27> */
[----:B------:R-:W-:-:S02]  /*11280*/  FFMA.FTZ R47, R107, R52, -R8 ;  /* 0x000000346b2f7223 */ /* 0x000fc40000010808 */
[----:B------:R-:W-:Y:S01]  /*11290*/  FMNMX.FTZ R12, R115, R12, !PT ;  /* 0x0000000c730c7209 */ /* 0x000fe20007810000 */
[----:B------:R-:W1:Y:S03]  /*112a0*/  MUFU.EX2 R178, R178 ;  /* 0x000000b200b27308 */ /* 0x000e660000000800 */
        /* <DEDUP_REMOVED lines=27> */
[----:B------:R-:W2:Y:S04]  /*11460*/  SHFL.BFLY PT, R11, R12, 0x2, 0x1f ;  /* 0x0c401f000c0b7f89 */ /* 0x000ea800000e0000 */
[----:B------:R-:W-:Y:S08]  /*11470*/  MUFU.EX2 R164, R164 ;  /* 0x000000a400a47308 */ /* 0x000ff00000000800 */
[----:B------:R-:W-:Y:S08]  /*11480*/  MUFU.EX2 R89, R89 ;  /* 0x0000005900597308 */ /* 0x000ff00000000800 */
[----:B------:R-:W-:Y:S01]  /*11490*/  MUFU.EX2 R166, R166 ;  /* 0x000000a600a67308 */ /* 0x000fe20000000800 */
[----:B--2---:R-:W-:-:S07]  /*114a0*/  FMNMX.FTZ R4, R12, R11, !PT ;  /* 0x0000000b0c047209 */ /* 0x004fce0007810000 */
[----:B------:R-:W-:Y:S01]  /*114b0*/  MUFU.EX2 R31, R31 ;  /* 0x0000001f001f7308 */ /* 0x000fe20000000800 */
[----:B------:R-:W2:Y:S07]  /*114c0*/  SHFL.BFLY PT, R11, R4, 0x1, 0x1f ;  /* 0x0c201f00040b7f89 */ /* 0x000eae00000e0000 */
[----:B------:R-:W-:Y:S08]  /*114d0*/  MUFU.EX2 R160, R160 ;  /* 0x000000a000a07308 */ /* 0x000ff00000000800 */
[----:B------:R-:W-:Y:S08]  /*114e0*/  MUFU.EX2 R49, R49 ;  /* 0x0000003100317308 */ /* 0x000ff00000000800 */
[----:B------:R-:W-:Y:S01]  /*114f0*/  MUFU.EX2 R162, R162 ;  /* 0x000000a200a27308 */ /* 0x000fe20000000800 */
[----:B--2---:R-:W-:-:S04]  /*11500*/  FMNMX.FTZ R11, R4, R11, !PT ;  /* 0x0000000b040b7209 */ /* 0x004fc80007810000 */
[C---:B------:R-:W-:Y:S01]  /*11510*/  FSETP.NEU.FTZ.AND P4, PT, R11.reuse, -INF , PT ;  /* 0xff8000000b00780b */ /* 0x040fe20003f9d000 */
[----:B------:R-:W-:Y:S02]  /*11520*/  FMUL.FTZ R26, R11, R52 ;  /* 0x000000340b1a7220 */ /* 0x000fe40000410000 */
[----:B------:R-:W-:Y:S03]  /*11530*/  MUFU.EX2 R51, R51 ;  /* 0x0000003300337308 */ /* 0x000fe60000000800 */
[----:B------:R-:W-:-:S05]  /*11540*/  FSEL R26, R26, RZ, P4 ;  /* 0x000000ff1a1a7208 */ /* 0x000fca0002000000 */
[-CC-:B------:R-:W-:Y:S01]  /*11550*/  FFMA.FTZ R181, R0, R52.reuse, -R26.reuse ;  /* 0x0000003400b57223 */ /* 0x180fe2000001081a */
[-CC-:B------:R-:W-:Y:S01]  /*11560*/  FFMA.FTZ R0, R129, R52.reuse, -R26.reuse ;  /* 0x0000003481007223 */ /* 0x180fe2000001081a */
[-CC-:B------:R-:W-:Y:S01]  /*11570*/  FFMA.FTZ R183, R9, R52.reuse, -R26.reuse ;  /* 0x0000003409b77223 */ /* 0x180fe2000001081a */
[----:B------:R-:W-:Y:S01]  /*11580*/  FADD.FTZ R9, R180, R73 ;  /* 0x00000049b4097221 */ /* 0x000fe20000010000 */
[-CC-:B------:R-:W-:Y:S01]  /*11590*/  FFMA.FTZ R4, R127, R52.reuse, -R26.reuse ;  /* 0x000000347f047223 */ /* 0x180fe2000001081a */
[-CC-:B------:R-:W-:Y:S01]  /*115a0*/  FFMA.FTZ R177, R109, R52.reuse, -R26.reuse ;  /* 0x000000346db17223 */ /* 0x180fe2000001081a */
[----:B------:R-:W-:Y:S01]  /*115b0*/  MUFU.EX2 R181, R181 ;  /* 0x000000b500b57308 */ /* 0x000fe20000000800 */
[----:B---3--:R-:W-:Y:S01]  /*115c0*/  FADD.FTZ R30, R182, R9 ;  /* 0x00000009b61e7221 */ /* 0x008fe20000010000 */
[-CC-:B------:R-:W-:Y:S01]  /*115d0*/  FFMA.FTZ R8, R123, R52.reuse, -R26.reuse ;  /* 0x000000347b087223 */ /* 0x180fe2000001081a */
[-CC-:B------:R-:W-:Y:S01]  /*115e0*/  FFMA.FTZ R179, R13, R52.reuse, -R26.reuse ;  /* 0x000000340db37223 */ /* 0x180fe2000001081a */
[-C--:B------:R-:W-:Y:S01]  /*115f0*/  FFMA.FTZ R12, R121, R52.reuse, -R26 ;  /* 0x00000034790c7223 */ /* 0x080fe2000001081a */
[----:B----4-:R-:W-:Y:S01]  /*11600*/  FADD.FTZ R9, R75, R30 ;  /* 0x0000001e4b097221 */ /* 0x010fe20000010000 */
[-CC-:B------:R-:W-:Y:S01]  /*11610*/  FFMA.FTZ R173, R21, R52.reuse, -R26.reuse ;  /* 0x0000003415ad7223 */ /* 0x180fe2000001081a */
[-CC-:B------:R-:W-:Y:S01]  /*11620*/  FFMA.FTZ R14, R119, R52.reuse, -R26.reuse ;  /* 0x00000034770e7223 */ /* 0x180fe2000001081a */
[----:B------:R-:W2:Y:S01]  /*11630*/  MUFU.EX2 R0, R0 ;  /* 0x0000000000007308 */ /* 0x000ea20000000800 */
[----:B-----5:R-:W-:Y:S01]  /*11640*/  FADD.FTZ R32, R176, R9 ;  /* 0x00000009b0207221 */ /* 0x020fe20000010000 */
[-CC-:B------:R-:W-:Y:S01]  /*11650*/  FFMA.FTZ R175, R25, R52.reuse, -R26.reuse ;  /* 0x0000003419af7223 */ /* 0x180fe2000001081a */
[-CC-:B------:R-:W-:Y:S01]  /*11660*/  FFMA.FTZ R20, R117, R52.reuse, -R26.reuse ;  /* 0x0000003475147223 */ /* 0x180fe2000001081a */
[-C--:B------:R-:W-:Y:S01]  /*11670*/  FFMA.FTZ R169, R27, R52.reuse, -R26 ;  /* 0x000000341ba97223 */ /* 0x080fe2000001081a */
[----:B0-----:R-:W-:Y:S01]  /*11680*/  FADD.FTZ R9, R77, R32 ;  /* 0x000000204d097221 */ /* 0x001fe20000010000 */
[-CC-:B------:R-:W-:Y:S01]  /*11690*/  FFMA.FTZ R24, R115, R52.reuse, -R26.reuse ;  /* 0x0000003473187223 */ /* 0x180fe2000001081a */
[-CC-:B------:R-:W-:Y:S01]  /*116a0*/  FFMA.FTZ R171, R29, R52.reuse, -R26.reuse ;  /* 0x000000341dab7223 */ /* 0x180fe2000001081a */
[----:B------:R-:W0:Y:S01]  /*116b0*/  MUFU.EX2 R183, R183 ;  /* 0x000000b700b77308 */ /* 0x000e220000000800 */
[----:B-1----:R-:W-:Y:S01]  /*116c0*/  FADD.FTZ R32, R178, R9 ;  /* 0x00000009b2207221 */ /* 0x002fe20000010000 */
[-CC-:B------:R-:W-:Y:S01]  /*116d0*/  FFMA.FTZ R28, R113, R52.reuse, -R26.reuse ;  /* 0x00000034711c7223 */ /* 0x180fe2000001081a */
[-CC-:B------:R-:W-:Y:S01]  /*116e0*/  FFMA.FTZ R165, R111, R52.reuse, -R26.reuse ;  /* 0x000000346fa57223 */ /* 0x180fe2000001081a */
[-C--:B------:R-:W-:Y:S01]  /*116f0*/  FFMA.FTZ R30, R15, R52.reuse, -R26 ;  /* 0x000000340f1e7223 */ /* 0x080fe2000001081a */
[----:B------:R-:W-:Y:S01]  /*11700*/  FADD.FTZ R13, R79, R32 ;  /* 0x000000204f0d7221 */ /* 0x000fe20000010000 */
[-CC-:B------:R-:W-:Y:S01]  /*11710*/  FFMA.FTZ R167, R35, R52.reuse, -R26.reuse ;  /* 0x0000003423a77223 */ /* 0x180fe2000001081a */
[-C--:B------:R-:W-:Y:S01]  /*11720*/  FFMA.FTZ R32, R33, R52.reuse, -R26 ;  /* 0x0000003421207223 */ /* 0x080fe2000001081a */
[----:B------:R-:W1:Y:S01]  /*11730*/  MUFU.EX2 R4, R4 ;  /* 0x0000000400047308 */ /* 0x000e620000000800 */
[----:B--2---:R-:W-:Y:S01]  /*11740*/  FADD.FTZ R34, R181, R0 ;  /* 0x00000000b5227221 */ /* 0x004fe20000010000 */
[----:B------:R-:W-:Y:S01]  /*11750*/  FADD.FTZ R36, R172, R13 ;  /* 0x0000000dac247221 */ /* 0x000fe20000010000 */
[-CC-:B------:R-:W-:Y:S01]  /*11760*/  FFMA.FTZ R161, R37, R52.reuse, -R26.reuse ;  /* 0x0000003425a17223 */ /* 0x180fe2000001081a */
[-CC-:B------:R-:W-:Y:S01]  /*11770*/  FFMA.FTZ R163, R39, R52.reuse, -R26.reuse ;  /* 0x0000003427a37223 */ /* 0x180fe2000001081a */
[-C--:B------:R-:W-:Y:S01]  /*11780*/  FFMA.FTZ R41, R41, R52.reuse, -R26 ;  /* 0x0000003429297223 */ /* 0x080fe2000001081a */
[----:B------:R-:W-:Y:S01]  /*11790*/  FADD.FTZ R13, R81, R36 ;  /* 0x00000024510d7221 */ /* 0x000fe20000010000 */
[-C--:B------:R-:W-:Y:S01]  /*117a0*/  FFMA.FTZ R133, R133, R52.reuse, -R26 ;  /* 0x0000003485857223 */ /* 0x080fe2000001081a */
[----:B------:R-:W2:Y:S01]  /*117b0*/  MUFU.EX2 R177, R177 ;  /* 0x000000b100b17308 */ /* 0x000ea20000000800 */
        /* <DEDUP_REMOVED lines=8> */
[C---:B-1----:R-:W-:Y:S01]  /*11840*/  FADD.FTZ R34, R4.reuse, R9 ;  /* 0x0000000904227221 */ /* 0x042fe20000010000 */
[----:B------:R-:W-:-:S02]  /*11850*/  F2FP.F16.F32.PACK_AB R183, R4, R183 ;  /* 0x000000b704b7723e */ /* 0x000fc400000000ff */
[----:B------:R-:W-:Y:S02]  /*11860*/  F2FP.F16.F32.PACK_AB R181, R0, R181 ;  /* 0x000000b500b5723e */ /* 0x000fe400000000ff */
[----:B------:R-:W-:Y:S02]  /*11870*/  F2FP.F16.F32.PACK_AB R180, R73, R180 ;  /* 0x000000b449b4723e */ /* 0x000fe400000000ff */
[----:B------:R-:W1:Y:S01]  /*11880*/  MUFU.EX2 R179, R179 ;  /* 0x000000b300b37308 */ /* 0x000e620000000800 */
[----:B--2---:R-:W-:Y:S01]  /*11890*/  FADD.FTZ R9, R177, R34 ;  /* 0x00000022b1097221 */ /* 0x004fe20000010000 */
[----:B------:R-:W-:Y:S01]  /*118a0*/  FADD.FTZ R34, R174, R13 ;  /* 0x0000000dae227221 */ /* 0x000fe20000010000 */
[----:B------:R-:W-:Y:S01]  /*118b0*/  @P2 IMAD.HI.U32 R13, R193, R38, RZ ;  /* 0x00000026c10d2227 */ /* 0x000fe200078e00ff */
[----:B------:R-:W-:Y:S02]  /*118c0*/  F2FP.F16.F32.PACK_AB R182, R75, R182 ;  /* 0x000000b64bb6723e */ /* 0x000fe400000000ff */
[----:B------:R-:W-:-:S02]  /*118d0*/  F2FP.F16.F32.PACK_AB R176, R77, R176 ;  /* 0x000000b04db0723e */ /* 0x000fc400000000ff */
[----:B------:R-:W2:Y:S01]  /*118e0*/  MUFU.EX2 R12, R12 ;  /* 0x0000000c000c7308 */ /* 0x000ea20000000800 */
[----:B0-----:R-:W-:Y:S01]  /*118f0*/  FADD.FTZ R36, R8, R9 ;  /* 0x0000000908247221 */ /* 0x001fe20000010000 */
[----:B------:R-:W-:Y:S01]  /*11900*/  FADD.FTZ R9, R83, R34 ;  /* 0x0000002253097221 */ /* 0x000fe20000010000 */
[----:B------:R-:W-:Y:S01]  /*11910*/  FFMA.FTZ R34, R3, R52, -R26 ;  /* 0x0000003403227223 */ /* 0x000fe2000001081a */
[----:B------:R-:W-:Y:S02]  /*11920*/  @P2 SHF.R.U32.HI R42, RZ, R40, R13 ;  /* 0x00000028ff2a2219 */ /* 0x000fe4000001160d */
[----:B------:R-:W-:Y:S01]  /*11930*/  FADD.FTZ R38, R168, R9 ;  /* 0x00000009a8267221 */ /* 0x000fe20000010000 */
[----:B------:R-:W-:Y:S01]  /*11940*/  F2FP.F16.F32.PACK_AB R178, R79, R178 ;  /* 0x000000b24fb2723e */ /* 0x000fe200000000ff */
[----:B------:R-:W0:Y:S01]  /*11950*/  MUFU.EX2 R173, R173 ;  /* 0x000000ad00ad7308 */ /* 0x000e220000000800 */
[----:B-1----:R-:W-:Y:S01]  /*11960*/  FADD.FTZ R3, R179, R36 ;  /* 0x00000024b3037221 */ /* 0x002fe20000010000 */
[----:B------:R-:W-:Y:S01]  /*11970*/  FADD.FTZ R9, R85, R38 ;  /* 0x0000002655097221 */ /* 0x000fe20000010000 */
[----:B------:R-:W-:Y:S01]  /*11980*/  IMAD.IADD R125, R125, 0x1, R42 ;  /* 0x000000017d7d7824 */ /* 0x000fe200078e022a */
[----:B------:R-:W-:-:S02]  /*11990*/  F2FP.F16.F32.PACK_AB R172, R81, R172 ;  /* 0x000000ac51ac723e */ /* 0x000fc400000000ff */
[----:B------:R-:W-:Y:S01]  /*119a0*/  FADD.FTZ R40, R170, R9 ;  /* 0x00000009aa287221 */ /* 0x000fe20000010000 */
[----:B------:R-:W-:Y:S01]  /*119b0*/  F2FP.F16.F32.PACK_AB R174, R83, R174 ;  /* 0x000000ae53ae723e */ /* 0x000fe200000000ff */
[----:B------:R-:W1:Y:S01]  /*119c0*/  MUFU.EX2 R14, R14 ;  /* 0x0000000e000e7308 */ /* 0x000e620000000800 */
[----:B--2---:R-:W-:Y:S01]  /*119d0*/  FADD.FTZ R36, R12, R3 ;  /* 0x000000030c247221 */ /* 0x004fe20000010000 */
[----:B------:R-:W-:Y:S01]  /*119e0*/  FADD.FTZ R9, R87, R40 ;  /* 0x0000002857097221 */ /* 0x000fe20000010000 */
[----:B------:R-:W-:Y:S02]  /*119f0*/  F2FP.F16.F32.PACK_AB R168, R85, R168 ;  /* 0x000000a855a8723e */ /* 0x000fe400000000ff */
[----:B------:R-:W-:Y:S01]  /*11a00*/  F2FP.F16.F32.PACK_AB R170, R87, R170 ;  /* 0x000000aa57aa723e */ /* 0x000fe200000000ff */
[----:B------:R-:W-:Y:S01]  /*11a10*/  FADD.FTZ R40, R164, R9 ;  /* 0x00000009a4287221 */ /* 0x000fe20000010000 */
[----:B------:R-:W-:Y:S01]  /*11a20*/  F2FP.F16.F32.PACK_AB R164, R89, R164 ;  /* 0x000000a459a4723e */ /* 0x000fe200000000ff */
[----:B------:R-:W2:Y:S01]  /*11a30*/  MUFU.EX2 R175, R175 ;  /* 0x000000af00af7308 */ /* 0x000ea20000000800 */
[----:B0-----:R-:W-:Y:S01]  /*11a40*/  FADD.FTZ R3, R173, R36 ;  /* 0x00000024ad037221 */ /* 0x001fe20000010000 */
[----:B------:R-:W-:Y:S01]  /*11a50*/  FADD.FTZ R9, R89, R40 ;  /* 0x0000002859097221 */ /* 0x000fe20000010000 */
[----:B------:R-:W-:Y:S01]  /*11a60*/  FFMA.FTZ R36, R131, R52, -R26 ;  /* 0x0000003483247223 */ /* 0x000fe2000001081a */
[----:B------:R-:W-:-:S02]  /*11a70*/  F2FP.F16.F32.PACK_AB R177, R8, R177 ;  /* 0x000000b108b1723e */ /* 0x000fc400000000ff */
[----:B------:R-:W-:Y:S01]  /*11a80*/  FADD.FTZ R40, R166, R9 ;  /* 0x00000009a6287221 */ /* 0x000fe20000010000 */
[C---:B------:R-:W-:Y:S01]  /*11a90*/  F2FP.F16.F32.PACK_AB R166, R31.reuse, R166 ;  /* 0x000000a61fa6723e */ /* 0x040fe200000000ff */
[----:B------:R-:W0:Y:S01]  /*11aa0*/  MUFU.EX2 R20, R20 ;  /* 0x0000001400147308 */ /* 0x000e220000000800 */
[----:B-1----:R-:W-:Y:S01]  /*11ab0*/  FADD.FTZ R38, R14, R3 ;  /* 0x000000030e267221 */ /* 0x002fe20000010000 */
[----:B------:R-:W-:Y:S01]  /*11ac0*/  FADD.FTZ R9, R31, R40 ;  /* 0x000000281f097221 */ /* 0x000fe20000010000 */
[----:B------:R-:W-:Y:S02]  /*11ad0*/  F2FP.F16.F32.PACK_AB R179, R12, R179 ;  /* 0x000000b30cb3723e */ /* 0x000fe400000000ff */
[----:B------:R-:W-:Y:S01]  /*11ae0*/  F2FP.F16.F32.PACK_AB R173, R14, R173 ;  /* 0x000000ad0ead723e */ /* 0x000fe200000000ff */
[----:B------:R-:W-:Y:S01]  /*11af0*/  FADD.FTZ R40, R160, R9 ;  /* 0x00000009a0287221 */ /* 0x000fe20000010000 */
[----:B------:R-:W-:Y:S01]  /*11b00*/  F2FP.F16.F32.PACK_AB R160, R49, R160 ;  /* 0x000000a031a0723e */ /* 0x000fe200000000ff */
[----:B------:R-:W1:Y:S01]  /*11b10*/  MUFU.EX2 R169, R169 ;  /* 0x000000a900a97308 */ /* 0x000e620000000800 */
[----:B--2---:R-:W-:Y:S01]  /*11b20*/  FADD.FTZ R3, R175, R38 ;  /* 0x00000026af037221 */ /* 0x004fe20000010000 */
[----:B------:R-:W-:Y:S01]  /*11b30*/  FADD.FTZ R9, R49, R40 ;  /* 0x0000002831097221 */ /* 0x000fe20000010000 */
[----:B------:R-:W-:-:S03]  /*11b40*/  IADD3 R6, R125, R6, RZ ;  /* 0x000000067d067210 */ /* 0x000fc60007ffe0ff */
[----:B------:R-:W-:Y:S01]  /*11b50*/  FADD.FTZ R40, R162, R9 ;  /* 0x00000009a2287221 */ /* 0x000fe20000010000 */
[C---:B------:R-:W-:Y:S01]  /*11b60*/  F2FP.F16.F32.PACK_AB R162, R51.reuse, R162 ;  /* 0x000000a233a2723e */ /* 0x040fe200000000ff */
[----:B------:R-:W2:Y:S01]  /*11b70*/  MUFU.EX2 R24, R24 ;  /* 0x0000001800187308 */ /* 0x000ea20000000800 */
[C---:B0-----:R-:W-:Y:S01]  /*11b80*/  FADD.FTZ R38, R20.reuse, R3 ;  /* 0x0000000314267221 */ /* 0x041fe20000010000 */
[----:B------:R-:W-:Y:S01]  /*11b90*/  FADD.FTZ R9, R51, R40 ;  /* 0x0000002833097221 */ /* 0x000fe20000010000 */
[----:B------:R-:W-:-:S05]  /*11ba0*/  F2FP.F16.F32.PACK_AB R175, R20, R175 ;  /* 0x000000af14af723e */ /* 0x000fca00000000ff */
        /* <DEDUP_REMOVED lines=43> */
[----:B0-----:R-:W-:-:S07]  /*11e60*/  FADD.FTZ R3, R41, R42 ;  /* 0x0000002a29037221 */ /* 0x001fce0000010000 */
[----:B------:R-:W0:Y:S01]  /*11e70*/  MUFU.EX2 R154, R154 ;  /* 0x0000009a009a7308 */ /* 0x000e220000000800 */
[C---:B-1----:R-:W-:Y:S01]  /*11e80*/  FADD.FTZ R9, R57.reuse, R44 ;  /* 0x0000002c39097221 */ /* 0x042fe20000010000 */
[----:B------:R-:W-:-:S06]  /*11e90*/  F2FP.F16.F32.PACK_AB R152, R57, R152 ;  /* 0x000000983998723e */ /* 0x000fcc00000000ff */
        /* <DEDUP_REMOVED lines=16> */
[----:B--2---:R-:W-:-:S04]  /*11fa0*/  FADD.FTZ R9, R91, R0 ;  /* 0x000000005b097221 */ /* 0x004fc80000010000 */
[C---:B0-----:R-:W-:Y:S01]  /*11fb0*/  FADD.FTZ R0, R4.reuse, R9 ;  /* 0x0000000904007221 */ /* 0x041fe20000010000 */
[----:B------:R-:W-:Y:S01]  /*11fc0*/  F2FP.F16.F32.PACK_AB R155, R4, R91 ;  /* 0x0000005b049b723e */ /* 0x000fe200000000ff */
[----:B------:R-:W-:Y:S02]  /*11fd0*/  VIADD R4, R88, 0xfffffffe ;  /* 0xfffffffe58047836 */ /* 0x000fe40000000000 */
[C---:B-1----:R-:W-:Y:S01]  /*11fe0*/  FADD.FTZ R3, R47.reuse, R44 ;  /* 0x0000002c2f037221 */ /* 0x042fe20000010000 */
[----:B------:R-:W-:Y:S01]  /*11ff0*/  F2FP.F16.F32.PACK_AB R154, R47, R154 ;  /* 0x0000009a2f9a723e */ /* 0x000fe200000000ff */
        /* <DEDUP_REMOVED lines=12> */
.L_x_1670:
[----:B------:R-:W-:-:S13]  /*120c0*/  ISETP.NE.AND P4, PT, R7, 0x1, PT ;  /* 0x000000010700780c */ /* 0x000fda0003f85270 */
[----:B------:R-:W0:Y:S02]  /*120d0*/  @P4 LDC.64 R12, c[0x0][0x9e8] ;  /* 0x00027a00ff0c4b82 */ /* 0x000e240000000a00 */
[----:B0-----:R-:W-:-:S05]  /*120e0*/  @P4 IMAD.HI.U32 R12, R8, R12, RZ ;  /* 0x0000000c080c4227 */ /* 0x001fca00078e00ff */
[----:B------:R-:W-:-:S07]  /*120f0*/  @P4 SHF.R.U32.HI R8, RZ, R13, R12 ;  /* 0x0000000dff084219 */ /* 0x000fce000001160c */
.L_x_1671:
[----:B------:R-:W-:Y:S05]  /*12100*/  BSYNC B0 ;  /* 0x0000000000007941 */ /* 0x000fea0003800000 */
.L_x_1669:
[----:B------:R-:W-:-:S05]  /*12110*/  IMAD R7, R8, R7, R7 ;  /* 0x0000000708077224 */ /* 0x000fca00078e0207 */
[----:B------:R-:W-:-:S07]  /*12120*/  VIMNMX R6, R6, R7, PT ;  /* 0x0000000706067248 */ /* 0x000fce0003fe0100 */
.L_x_1668:
[----:B------:R-:W-:Y:S01]  /*12130*/  SHF.R.S32.HI R7, RZ, 0x1f, R6 ;  /* 0x0000001fff077819 */ /* 0x000fe20000011406 */
[----:B------:R-:W-:Y:S01]  /*12140*/  ULDC UR44, c[0x0][0x9e4] ;  /* 0x00027900002c7ab9 */ /* 0x000fe20000000800 */
[----:B------:R-:W-:Y:S01]  /*12150*/  ULDC UR43, c[0x0][0x9e4] ;  /* 0x00027900002b7ab9 */ /* 0x000fe20000000800 */
[----:B------:R-:W-:Y:S01]  /*12160*/  ULDC UR46, c[0x0][0x9d8] ;  /* 0x00027600002e7ab9 */ /* 0x000fe20000000800 */
[----:B------:R-:W-:Y:S01]  /*12170*/  LEA.HI R7, R7, R6, RZ, 0x7 ;  /* 0x0000000607077211 */ /* 0x000fe200078f38ff */
[----:B------:R-:W-:Y:S01]  /*12180*/  ULDC UR49, c[0x0][0x9d8] ;  /* 0x0002760000317ab9 */ /* 0x000fe20000000800 */
[----:B------:R-:W-:Y:S01]  /*12190*/  ULDC UR47, c[0x0][0x9d8] ;  /* 0x00027600002f7ab9 */ /* 0x000fe20000000800 */
[----:B------:R-:W-:Y:S01]  /*121a0*/  ULDC UR48, c[0x0][0x9e0] ;  /* 0x0002780000307ab9 */ /* 0x000fe20000000800 */
[----:B------:R-:W-:Y:S01]  /*121b0*/  SHF.R.S32.HI R12, RZ, 0x7, R7 ;  /* 0x00000007ff0c7819 */ /* 0x000fe20000011407 */
[----:B------:R-:W-:Y:S01]  /*121c0*/  ULDC UR45, c[0x0][0x9e0] ;  /* 0x00027800002d7ab9 */ /* 0x000fe20000000800 */
[----:B------:R-:W-:-:S02]  /*121d0*/  CS2R R150, SRZ ;  /* 0x0000000000967805 */ /* 0x000fc4000001ff00 */
[----:B------:R-:W-:Y:S02]  /*121e0*/  CS2R R148, SRZ ;  /* 0x0000000000947805 */ /* 0x000fe4000001ff00 */
[----:B------:R-:W-:Y:S02]  /*121f0*/  VIMNMX R12, R195, R12, !PT ;  /* 0x0000000cc30c7248 */ /* 0x000fe40007fe0100 */
[----:B------:R-:W-:Y:S02]  /*12200*/  CS2R R146, SRZ ;  /* 0x0000000000927805 */ /* 0x000fe4000001ff00 */
[----:B------:R-:W-:Y:S02]  /*12210*/  CS2R R144, SRZ ;  /* 0x0000000000907805 */ /* 0x000fe4000001ff00 */
[----:B------:R-:W-:Y:S02]  /*12220*/  CS2R R142, SRZ ;  /* 0x00000000008e7805 */ /* 0x000fe4000001ff00 */
[----:B------:R-:W-:-:S02]  /*12230*/  ISETP.GE.AND P4, PT, R4, R12, PT ;  /* 0x0000000c0400720c */ /* 0x000fc40003f86270 */
        /* <DEDUP_REMOVED lines=27> */
[----:B------:R-:W-:Y:S06]  /*123f0*/  @!P4 BRA `(.L_x_1672) ;  /* 0x00000038008cc947 */ /* 0x000fec0003800000 */
[----:B------:R-:W-:-:S07]  /*12400*/  IMAD.MOV.U32 R151, RZ, RZ, RZ ;  /* 0x000000ffff977224 */ /* 0x000fce00078e00ff */
.L_x_1690:
[----:B------:R-:W-:Y:S01]  /*12410*/  VIADD R13, R22, 0x1 ;  /* 0x00000001160d7836 */ /* 0x000fe20000000000 */
[----:B------:R-:W-:Y:S05]  /*12420*/  YIELD ;  /* 0x0000000000007946 */ /* 0x000fea0003800000 */
[----:B------:R-:W-:-:S04]  /*12430*/  ISETP.NE.AND P4, PT, R13, 0x2, PT ;  /* 0x000000020d00780c */ /* 0x000fc80003f85270 */
[----:B------:R-:W-:Y:S02]  /*12440*/  SEL R7, RZ, 0x1, P4 ;  /* 0x00000001ff077807 */ /* 0x000fe40002000000 */
[----:B------:R-:W-:Y:S02]  /*12450*/  SEL R13, R13, RZ, P4 ;  /* 0x000000ff0d0d7207 */ /* 0x000fe40002000000 */
[----:B------:R-:W-:Y:S02]  /*12460*/  ISETP.NE.AND P4, PT, R194, RZ, PT ;  /* 0x000000ffc200720c */ /* 0x000fe40003f85270 */
[----:B------:R-:W-:-:S11]  /*12470*/  LOP3.LUT R14, R186, R7, RZ, 0x3c, !PT ;  /* 0x00000007ba0e7212 */ /* 0x000fd600078e3cff */
[----:B------:R-:W-:Y:S05]  /*12480*/  @P4 BRA `(.L_x_1673) ;  /* 0x0000000000304947 */ /* 0x000fea0003800000 */
[----:B------:R-:W-:Y:S05]  /*12490*/  @!P0 BRA `(.L_x_1674) ;  /* 0x0000000000048947 */ /* 0x000fea0003800000 */
[----:B------:R-:W-:Y:S01]  /*124a0*/  BPT.TRAP 0x1 ;  /* 0x000000040000795c */ /* 0x000fe20000300000 */
.L_x_1674:
[----:B------:R-:W-:Y:S01]  /*124b0*/  IMAD R7, R13, 0x8, R2 ;  /* 0x000000080d077824 */ /* 0x000fe200078e0202 */
[----:B------:R-:W-:-:S04]  /*124c0*/  SHF.L.U32 R6, R14, 0x1f, RZ ;  /* 0x0000001f0e067819 */ /* 0x000fc800000006ff */
[----:B------:R0:W1:Y:S01]  /*124d0*/  SYNCS.PHASECHK.TRANS64.TRYWAIT P5, [R7+URZ+0x28830], R6 ;  /* 0x02883006070075a7 */ /* 0x00006200080a017f */
[----:B------:R-:W-:Y:S05]  /*124e0*/  @!P0 BRA `(.L_x_1675) ;  /* 0x0000000000048947 */ /* 0x000fea0003800000 */
[----:B------:R-:W-:Y:S01]  /*124f0*/  BPT.TRAP 0x1 ;  /* 0x000000040000795c */ /* 0x000fe20000300000 */
.L_x_1675:
[----:B------:R-:W-:Y:S04]  /*12500*/  BSSY B0, `(.L_x_1673) ;  /* 0x0000004000007945 */ /* 0x000fe80003800000 */
[----:B-1----:R-:W-:Y:S05]  /*12510*/  @P5 BRA `(.L_x_1676) ;  /* 0x0000000000085947 */ /* 0x002fea0003800000 */
[----:B------:R-:W1:Y:S02]  /*12520*/  SYNCS.PHASECHK.TRANS64.TRYWAIT P5, [R7+URZ+0x28830], R6 ;  /* 0x02883006070075a7 */ /* 0x000e6400080a017f */
[----:B-1----:R-:W-:Y:S05]  /*12530*/  @!P5 BRA `(.L_x_1677) ;  /* 0x00000178005cd947 */ /* 0x002fea0003800000 */
.L_x_1676:
[----:B------:R-:W-:Y:S05]  /*12540*/  BSYNC B0 ;  /* 0x0000000000007941 */ /* 0x000fea0003800000 */
.L_x_1673:
[----:B------:R-:W2:Y:S01]  /*12550*/  S2R R8, SR_TID.X ;  /* 0x0000000000087919 */ /* 0x000ea20000002100 */
[----:B------:R-:W-:Y:S05]  /*12560*/  WARPSYNC.ALL ;  /* 0x0000000000007948 */ /* 0x000fea0003800000 */
[----:B01----:R-:W-:Y:S01]  /*12570*/  IMAD R6, R13, 0x800, R5 ;  /* 0x000008000d067824 */ /* 0x003fe200078e0205 */
[----:B------:R-:W-:Y:S01]  /*12580*/  MOV R7, 0x40000040 ;  /* 0x4000004000077802 */ /* 0x000fe20000000f00 */
[----:B------:R-:W-:Y:S02]  /*12590*/  IMAD.MOV.U32 R25, RZ, RZ, 0x40000040 ;  /* 0x40000040ff197424 */ /* 0x000fe400078e00ff */
[C---:B------:R-:W-:Y:S01]  /*125a0*/  VIADD R24, R6.reuse, 0x4 ;  /* 0x0000000406187836 */ /* 0x040fe20000000000 */
[C---:B------:R-:W-:Y:S01]  /*125b0*/  R2UR UR14, R6.reuse ;  /* 0x00000000060e72ca */ /* 0x040fe200000e0000 */
[----:B------:R-:W-:Y:S01]  /*125c0*/  VIADD R20, R6, 0x2 ;  /* 0x0000000206147836 */ /* 0x000fe20000000000 */
[----:B------:R-:W-:Y:S01]  /*125d0*/  R2UR UR15, R7 ;  /* 0x00000000070f72ca */ /* 0x000fe200000e0000 */
[----:B------:R-:W-:Y:S01]  /*125e0*/  IMAD.MOV.U32 R21, RZ, RZ, 0x40000040 ;  /* 0x40000040ff157424 */ /* 0x000fe200078e00ff */
[----:B------:R-:W-:Y:S01]  /*125f0*/  R2UR UR6, R24 ;  /* 0x00000000180672ca */ /* 0x000fe200000e0000 */
[----:B------:R-:W-:Y:S01]  /*12600*/  VIADD R24, R6, 0x404 ;  /* 0x0000040406187836 */ /* 0x000fe20000000000 */
[C---:B------:R-:W-:Y:S01]  /*12610*/  R2UR UR7, R25.reuse ;  /* 0x00000000190772ca */ /* 0x040fe200000e0000 */
[----:B------:R-:W-:Y:S01]  /*12620*/  IMAD.MOV.U32 R9, RZ, RZ, 0x40000040 ;  /* 0x40000040ff097424 */ /* 0x000fe200078e00ff */
[----:B------:R-:W-:-:S02]  /*12630*/  R2UR UR31, R25 ;  /* 0x00000000191f72ca */ /* 0x000fc400000e0000 */
[----:B------:R-:W-:Y:S02]  /*12640*/  R2UR UR30, R24 ;  /* 0x00000000181e72ca */ /* 0x000fe400000e0000 */
[----:B------:R-:W-:Y:S01]  /*12650*/  R2UR UR10, R20 ;  /* 0x00000000140a72ca */ /* 0x000fe200000e0000 */
[----:B------:R-:W-:Y:S01]  /*12660*/  VIADD R20, R6, 0x400 ;  /* 0x0000040006147836 */ /* 0x000fe20000000000 */
[----:B------:R-:W-:Y:S02]  /*12670*/  R2UR UR11, R21 ;  /* 0x00000000150b72ca */ /* 0x000fe400000e0000 */
[----:B------:R-:W-:Y:S02]  /*12680*/  R2UR UR19, R9 ;  /* 0x00000000091372ca */ /* 0x000fe400000e0000 */
[----:B------:R-:W-:Y:S02]  /*12690*/  R2UR UR22, R20 ;  /* 0x00000000141672ca */ /* 0x000fe400000e0000 */
[----:B------:R-:W-:-:S02]  /*126a0*/  R2UR UR23, R21 ;  /* 0x00000000151772ca */ /* 0x000fc400000e0000 */
[----:B--2---:R-:W-:Y:S02]  /*126b0*/  SHF.R.U32.HI R8, RZ, 0x7, R8 ;  /* 0x00000007ff087819 */ /* 0x004fe40000011608 */
[----:B------:R-:W-:Y:S02]  /*126c0*/  R2UR UR27, R9 ;  /* 0x00000000091b72ca */ /* 0x000fe400000e0000 */
[----:B------:R-:W-:Y:S01]  /*126d0*/  R2UR UR35, R7 ;  /* 0x00000000072372ca */ /* 0x000fe200000e0000 */
[----:B------:R-:W-:Y:S02]  /*126e0*/  VIADD R15, R8, 0x8 ;  /* 0x00000008080f7836 */ /* 0x000fe40000000000 */
[----:B------:R-:W-:-:S03]  /*126f0*/  VIADD R8, R6, 0x6 ;  /* 0x0000000606087836 */ /* 0x000fc60000000000 */
[----:B------:R0:W-:Y:S02]  /*12700*/  BAR.SYNC.DEFER_BLOCKING R15, 0x100 ;  /* 0x0004000f0000751d */ /* 0x0001e40000010000 */
[----:B------:R-:W-:Y:S01]  /*12710*/  R2UR UR18, R8 ;  /* 0x00000000081272ca */ /* 0x000fe200000e0000 */
[C---:B------:R-:W-:Y:S02]  /*12720*/  VIADD R8, R6.reuse, 0x402 ;  /* 0x0000040206087836 */ /* 0x040fe40000000000 */
[----:B------:R-:W-:-:S03]  /*12730*/  VIADD R6, R6, 0x406 ;  /* 0x0000040606067836 */ /* 0x000fc60000000000 */
[----:B------:R-:W-:Y:S02]  /*12740*/  R2UR UR26, R8 ;  /* 0x00000000081a72ca */ /* 0x000fe400000e0000 */
[----:B------:R-:W-:Y:S01]  /*12750*/  R2UR UR34, R6 ;  /* 0x00000000062272ca */ /* 0x000fe200000e0000 */
        /* <DEDUP_REMOVED lines=27> */
.L_x_1679:
[----:B------:R-:W-:Y:S01]  /*12910*/  SHF.L.U32 R6, R186, 0x1f, RZ ;  /* 0x0000001fba067819 */ /* 0x000fe200000006ff */
[----:B------:R-:W-:-:S04]  /*12920*/  IMAD R7, R22, 0x8, R2 ;  /* 0x0000000816077824 */ /* 0x000fc800078e0202 */
[----:B------:R0:W1:Y:S01]  /*12930*/  SYNCS.PHASECHK.TRANS64.TRYWAIT P4, [R7+URZ+0x28850], R6 ;  /* 0x02885006070075a7 */ /* 0x000062000808017f */
[----:B------:R-:W-:Y:S05]  /*12940*/  @!P0 BRA `(.L_x_1680) ;  /* 0x0000000000048947 */ /* 0x000fea0003800000 */
[----:B------:R-:W-:Y:S01]  /*12950*/  BPT.TRAP 0x1 ;  /* 0x000000040000795c */ /* 0x000fe20000300000 */
.L_x_1680:
[----:B-1----:R-:W-:Y:S05]  /*12960*/  @P4 BRA `(.L_x_1678) ;  /* 0x0000000000084947 */ /* 0x002fea0003800000 */
[----:B------:R-:W1:Y:S02]  /*12970*/  SYNCS.PHASECHK.TRANS64.TRYWAIT P4, [R7+URZ+0x28850], R6 ;  /* 0x02885006070075a7 */ /* 0x000e64000808017f */
[----:B-1----:R-:W-:Y:S05]  /*12980*/  @!P4 BRA `(.L_x_1681) ;  /* 0x00000174005cc947 */ /* 0x002fea0003800000 */
.L_x_1678:
[----:B01----:R-:W-:Y:S01]  /*12990*/  IADD3 R6, R2, 0x400, RZ ;  /* 0x0000040002067810 */ /* 0x003fe20007ffe0ff */
[----:B------:R-:W-:Y:S01]  /*129a0*/  IMAD.MOV.U32 R7, RZ, RZ, 0x40000040 ;  /* 0x40000040ff077424 */ /* 0x000fe200078e00ff */
[----:B------:R-:W-:Y:S05]  /*129b0*/  WARPSYNC.ALL ;  /* 0x0000000000007948 */ /* 0x000fea0003800000 */
[----:B------:R-:W-:Y:S01]  /*129c0*/  SHF.R.U32.HI R6, RZ, 0x4, R6 ;  /* 0x00000004ff067819 */ /* 0x000fe20000011606 */
[----:B------:R-:W-:Y:S01]  /*129d0*/  WARPGROUP.ARRIVE ;  /* 0x00000000000079c5 */ /* 0x000fe20000000000 */
[----:B------:R-:W-:Y:S01]  /*129e0*/  R2UR UR7, R7 ;  /* 0x00000000070772ca */ /* 0x000fe200000e0000 */
[----:B------:R-:W-:Y:S01]  /*129f0*/  IMAD.MOV.U32 R9, RZ, RZ, 0x40000040 ;  /* 0x40000040ff097424 */ /* 0x000fe200078e00ff */
[----:B------:R-:W-:Y:S01]  /*12a00*/  LOP3.LUT R6, R6, 0x3fff, RZ, 0xc0, !PT ;  /* 0x00003fff06067812 */ /* 0x000fe200078ec0ff */
[----:B------:R-:W-:-:S02]  /*12a10*/  IMAD.MOV.U32 R7, RZ, RZ, 0x40000040 ;  /* 0x40000040ff077424 */ /* 0x000fc400078e00ff */
[----:B------:R-:W-:Y:S01]  /*12a20*/  FMUL.FTZ R20, R26, UR49 ;  /* 0x000000311a147c20 */ /* 0x000fe20008410000 */
[----:B------:R-:W-:Y:S01]  /*12a30*/  FMUL.FTZ R26, R29, UR49 ;  /* 0x000000311d1a7c20 */ /* 0x000fe20008410000 */
[----:B------:R-:W-:Y:S01]  /*12a40*/  LOP3.LUT R6, R6, 0x4000000, RZ, 0xfc, !PT ;  /* 0x0400000006067812 */ /* 0x000fe200078efcff */
[----:B------:R-:W-:Y:S01]  /*12a50*/  FMUL.FTZ R29, R34, UR49 ;  /* 0x00000031221d7c20 */ /* 0x000fe20008410000 */
[----:B------:R-:W-:Y:S01]  /*12a60*/  FMUL.FTZ R34, R38, UR49 ;  /* 0x0000003126227c20 */ /* 0x000fe20008410000 */
[----:B------:R-:W-:Y:S01]  /*12a70*/  FMUL.FTZ R38, R43, UR49 ;  /* 0x000000312b267c20 */ /* 0x000fe20008410000 */
[----:B------:R-:W-:Y:S01]  /*12a80*/  FMUL.FTZ R43, R44, UR49 ;  /* 0x000000312c2b7c20 */ /* 0x000fe20008410000 */
[----:B------:R-:W-:Y:S02]  /*12a90*/  IMAD R6, R22, 0x800, R6 ;  /* 0x0000080016067824 */ /* 0x000fe400078e0206 */
[----:B------:R-:W-:Y:S01]  /*12aa0*/  FMUL.FTZ R44, R45, UR49 ;  /* 0x000000312d2c7c20 */ /* 0x000fe20008410000 */
[----:B------:R-:W-:Y:S01]  /*12ab0*/  FMUL.FTZ R45, R50, UR49 ;  /* 0x00000031322d7c20 */ /* 0x000fe20008410000 */
[----:B------:R-:W-:Y:S01]  /*12ac0*/  FMUL.FTZ R50, R52, UR49 ;  /* 0x0000003134327c20 */ /* 0x000fe20008410000 */
[C---:B------:R-:W-:Y:S01]  /*12ad0*/  VIADD R8, R6.reuse, 0x80 ;  /* 0x0000008006087836 */ /* 0x040fe20000000000 */
[----:B------:R-:W-:Y:S01]  /*12ae0*/  R2UR UR6, R6 ;  /* 0x00000000060672ca */ /* 0x000fe200000e0000 */
[----:B------:R-:W-:Y:S01]  /*12af0*/  FMUL.FTZ R52, R58, UR49 ;  /* 0x000000313a347c20 */ /* 0x000fe20008410000 */
[----:B------:R-:W-:Y:S01]  /*12b00*/  FMUL.FTZ R58, R61, UR49 ;  /* 0x000000313d3a7c20 */ /* 0x000fe20008410000 */
[----:B------:R-:W-:Y:S01]  /*12b10*/  FMUL.FTZ R61, R64, UR49 ;  /* 0x00000031403d7c20 */ /* 0x000fe20008410000 */
[----:B------:R-:W-:Y:S01]  /*12b20*/  FMUL.FTZ R64, R71, UR49 ;  /* 0x0000003147407c20 */ /* 0x000fe20008410000 */
[----:B------:R-:W0:Y:S01]  /*12b30*/  S2R R186, SR_TID.X ;  /* 0x0000000000ba7919 */ /* 0x000e220000002100 */
[----:B------:R-:W-:Y:S01]  /*12b40*/  FMUL.FTZ R71, R78, UR49 ;  /* 0x000000314e477c20 */ /* 0x000fe20008410000 */
[----:B------:R-:W-:Y:S01]  /*12b50*/  FMUL.FTZ R21, R25, UR49 ;  /* 0x0000003119157c20 */ /* 0x000fe20008410000 */
[----:B------:R-:W1:Y:S01]  /*12b60*/  @P2 LDC R78, c[0x0][0x450] ;  /* 0x00011400ff4e2b82 */ /* 0x000e620000000800 */
        /* <DEDUP_REMOVED lines=8> */
[----:B------:R-:W-:-:S02]  /*12bf0*/  IMAD.MOV.U32 R9, RZ, RZ, 0x40000040 ;  /* 0x40000040ff097424 */ /* 0x000fc400078e00ff */
        /* <DEDUP_REMOVED lines=22> */
[----:B0-----:R-:W-:Y:S01]  /*12d60*/  SHF.R.U32.HI R186, RZ, 0x7, R186 ;  /* 0x00000007ffba7819 */ /* 0x001fe200000116ba */
        /* <DEDUP_REMOVED lines=27> */
[----:B------:R-:W-:Y:S01]  /*12f20*/  R2UR UR6, R8 ;  /* 0x00000000080672ca */ /* 0x000fe200000e0000 */
[----:B------:R-:W-:Y:S01]  /*12f30*/  VIADD R8, R6, 0x180 ;  /* 0x0000018006087836 */ /* 0x000fe20000000000 */
[----:B------:R-:W-:Y:S01]  /*12f40*/  R2UR UR7, R9 ;  /* 0x00000000090772ca */ /* 0x000fe200000e0000 */
[----:B------:R-:W-:-:S03]  /*12f50*/  IMAD.MOV.U32 R9, RZ, RZ, 0x40000040 ;  /* 0x40000040ff097424 */ /* 0x000fc600078e00ff */
        /* <DEDUP_REMOVED lines=24> */
[----:B------:R-:W-:Y:S02]  /*130e0*/  R2UR UR7, R9 ;  /* 0x00000000090772ca */ /* 0x000fe400000e0000 */
[----:B------:R-:W-:Y:S02]  /*130f0*/  MOV R9, 0x40000040 ;  /* 0x4000004000097802 */ /* 0x000fe40000000f00 */
        /* <DEDUP_REMOVED lines=36> */
[----:B------:R-:W-:Y:S01]  /*13340*/  R2UR UR6, R8 ;  /* 0x00000000080672ca */ /* 0x000fe200000e0000 */
[----:B------:R-:W-:Y:S01]  /*13350*/  FMUL.FTZ R8, R55, UR49 ;  /* 0x0000003137087c20 */ /* 0x000fe20008410000 */
[----:B------:R-:W-:Y:S01]  /*13360*/  R2UR UR7, R9 ;  /* 0x00000000090772ca */ /* 0x000fe200000e0000 */
[----:B------:R-:W-:Y:S01]  /*13370*/  FMUL.FTZ R9, R56, UR49 ;  /* 0x0000003138097c20 */ /* 0x000fe20008410000 */
[----:B------:R-:W-:Y:S01]  /*13380*/  FMUL.FTZ R56, R63, UR49 ;  /* 0x000000313f387c20 */ /* 0x000fe20008410000 */
[----:B------:R-:W-:Y:S01]  /*13390*/  FMUL.FTZ R63, R70, UR49 ;  /* 0x00000031463f7c20 */ /* 0x000fe20008410000 */
[----:B------:R-:W-:Y:S01]  /*133a0*/  FMUL.FTZ R70, R75, UR49 ;  /* 0x000000314b467c20 */ /* 0x000fe20008410000 */
[----:B------:R-:W-:Y:S01]  /*133b0*/  FMUL.FTZ R75, R83, UR49 ;  /* 0x00000031534b7c20 */ /* 0x000fe20008410000 */
[----:B------:R-:W-:Y:S02]  /*133c0*/  IMAD.IADD R83, R196, 0x1, R193 ;  /* 0x00000001c4537824 */ /* 0x000fe400078e02c1 */
[----:B------:R-:W-:Y:S01]  /*133d0*/  FMUL.FTZ R55, R62, UR49 ;  /* 0x000000313e377c20 */ /* 0x000fe20008410000 */
[----:B------:R-:W-:Y:S01]  /*133e0*/  FMUL.FTZ R62, R65, UR49 ;  /* 0x00000031413e7c20 */ /* 0x000fe20008410000 */
[----:B------:R-:W-:Y:S01]  /*133f0*/  FMUL.FTZ R65, R68, UR49 ;  /* 0x0000003144417c20 */ /* 0x000fe20008410000 */
[----:B------:R-:W-:Y:S01]  /*13400*/  FMUL.FTZ R68, R72, UR49 ;  /* 0x0000003148447c20 */ /* 0x000fe20008410000 */
[----:B------:R-:W-:Y:S01]  /*13410*/  FMUL.FTZ R72, R79, UR49 ;  /* 0x000000314f487c20 */ /* 0x000fe20008410000 */
[----:B------:R-:W-:Y:S01]  /*13420*/  FMUL.FTZ R79, R81, UR49 ;  /* 0x00000031514f7c20 */ /* 0x000fe20008410000 */
[----:B------:R-:W-:Y:S01]  /*13430*/  SHF.L.U32 R81, R4, 0x7, RZ ;  /* 0x0000000704517819 */ /* 0x000fe200000006ff */
        /* <DEDUP_REMOVED lines=15> */
[----:B------:R-:W-:Y:S02]  /*13530*/  R2UR UR6, R6 ;  /* 0x00000000060672ca */ /* 0x000fe400000e0000 */
[----:B------:R-:W-:Y:S01]  /*13540*/  R2UR UR7, R7 ;  /* 0x00000000070772ca */ /* 0x000fe200000e0000 */
[----:B------:R-:W5:Y:S02]  /*13550*/  @P2 LDC R6, c[0x0][0x44c] ;  /* 0x00011300ff062b82 */ /* 0x000f640000000800 */
[----:B-----5:R-:W-:-:S04]  /*13560*/  @P2 IMAD.HI.U32 R7, R83, R6, RZ ;  /* 0x0000000653072227 */ /* 0x020fc800078e00ff */
[----:B------:R-:W-:Y:S01]  /*13570*/  @!P1 IMAD R6, R13, 0x8, R2 ;  /* 0x000000080d069824 */ /* 0x000fe200078e0202 */
[----:B-1----:R-:W-:Y:S02]  /*13580*/  @P2 SHF.R.U32.HI R83, RZ, R78, R7 ;  /* 0x0000004eff532219 */ /* 0x002fe40000011607 */
[----:B------:R-:W-:Y:S01]  /*13590*/  IADD3 R7, -R186, 0xb, RZ ;  /* 0x0000000bba077810 */ /* 0x000fe20007ffe1ff */
[----:B------:R-:W-:-:S05]  /*135a0*/  @!P1 VIADD R6, R6, 0x28840 ;  /* 0x0002884006069836 */ /* 0x000fca0000000000 */
[----:B------:R-:W-:Y:S02]  /*135b0*/  @!P1 PRMT R78, RZ, 0x654, R6 ;  /* 0x00000654ff4e9816 */ /* 0x000fe40000000006 */
[----:B------:R-:W1:Y:S01]  /*135c0*/  SHFL.IDX PT, R6, R83, RZ, 0x1c1f ;  /* 0x001c1fff53067589 */ /* 0x000e6200000e0000 */
[----:B------:R-:W-:Y:S02]  /*135d0*/  WARPGROUP.DEPBAR.LE gsb0, 0x0 ;  /* 0x00008000000079c5 */ /* 0x000fe40000010000 */
[----:B------:R-:W-:-:S06]  /*135e0*/  WARPGROUP.ARRIVE ;  /* 0x00000000000079c5 */ /* 0x000fcc0000000000 */
[----:B------:R-:W-:Y:S03]  /*135f0*/  HGMMA.64x128x16.F32 R88, R152, gdesc[UR4].tnspB, R88, gsb0 ;  /* 0x41e0000498587df0 */ /* 0x000fe60008000858 */
[----:B------:R-:W-:Y:S02]  /*13600*/  WARPGROUP.DEPBAR.LE gsb0, 0x0 ;  /* 0x00008000000079c5 */ /* 0x000fe40000010000 */
[----:B------:R-:W-:Y:S01]  /*13610*/  FMUL.FTZ R153, R86, UR49 ;  /* 0x0000003156997c20 */ /* 0x000fe20008410000 */
[----:B------:R0:W-:Y:S06]  /*13620*/  BAR.ARV R7, 0x100 ;  /* 0x000400070000751d */ /* 0x0001ec0000002000 */
[----:B------:R5:W-:Y:S01]  /*13630*/  @!P1 SYNCS.ARRIVE.TRANS64.RED.A1T0 RZ, [R78+URZ], RZ ;  /* 0x000000ff4eff99a7 */ /* 0x000be2000810043f */
[----:B------:R-:W-:-:S04]  /*13640*/  IADD3 R86, -R188, 0x1, -R81 ;  /* 0x00000001bc567810 */ /* 0x000fc80007ffe951 */
[----:B------:R-:W-:Y:S01]  /*13650*/  IADD3 R86, -R187, R86, R189 ;  /* 0x00000056bb567210 */ /* 0x000fe20007ffe1bd */
[----:B-----5:R0:W0:Y:S04]  /*13660*/  MUFU.TANH R78, R153 ;  /* 0x00000099004e7308 */ /* 0x0200280000002400 */
[C---:B------:R-:W-:Y:S02]  /*13670*/  VIADD R152, R86.reuse, UR48 ;  /* 0x0000003056987c36 */ /* 0x040fe40008000000 */
[----:B------:R-:W-:Y:S02]  /*13680*/  VIADD R87, R86, UR50 ;  /* 0x0000003256577c36 */ /* 0x000fe40008000000 */
[--C-:B-1----:R-:W-:Y:S02]  /*13690*/  IMAD.IADD R86, R152, 0x1, R6.reuse ;  /* 0x0000000198567824 */ /* 0x102fe400078e0206 */
[----:B------:R-:W-:Y:S01]  /*136a0*/  IMAD.IADD R85, R87, 0x1, R6 ;  /* 0x0000000157557824 */ /* 0x000fe200078e0206 */
[----:B--234-:R-:W-:Y:S06]  /*136b0*/  @!P3 BRA `(.L_x_1682) ;  /* 0x000000000058b947 */ /* 0x01cfec0003800000 */
[----:B------:R-:W-:Y:S01]  /*136c0*/  IADD3 R154, -R187, R189, R6 ;  /* 0x000000bdbb9a7210 */ /* 0x000fe20007ffe106 */
[----:B------:R-:W-:Y:S03]  /*136d0*/  BSSY B0, `(.L_x_1683) ;  /* 0x0000010000007945 */ /* 0x000fe60003800000 */
[----:B------:R-:W-:-:S13]  /*136e0*/  ISETP.GT.AND P4, PT, R154, -0x1, PT ;  /* 0xffffffff9a00780c */ /* 0x000fda0003f84270 */
[----:B------:R-:W-:Y:S05]  /*136f0*/  @P4 BRA `(.L_x_1684) ;  /* 0x0000000000204947 */ /* 0x000fea0003800000 */
[----:B0-----:R-:W-:Y:S01]  /*13700*/  IMAD.U32 R153, RZ, RZ, UR44 ;  /* 0x0000002cff997e24 */ /* 0x001fe2000f8e00ff */
[----:B------:R-:W-:-:S04]  /*13710*/  LOP3.LUT R155, RZ, R154, RZ, 0x33, !PT ;  /* 0x0000009aff9b7212 */ /* 0x000fc800078e33ff */
[----:B------:R-:W-:-:S13]  /*13720*/  ISETP.NE.AND P4, PT, R153, 0x1, PT ;  /* 0x000000019900780c */ /* 0x000fda0003f85270 */
[----:B------:R-:W0:Y:S02]  /*13730*/  @P4 LDC.64 R6, c[0x0][0x9e8] ;  /* 0x00027a00ff064b82 */ /* 0x000e240000000a00 */
[----:B0-----:R-:W-:-:S05]  /*13740*/  @P4 IMAD.HI.U32 R6, R155, R6, RZ ;  /* 0x000000069b064227 */ /* 0x001fca00078e00ff */
[----:B------:R-:W-:-:S04]  /*13750*/  @P4 SHF.R.U32.HI R155, RZ, R7, R6 ;  /* 0x00000007ff9b4219 */ /* 0x000fc80000011606 */
[----:B------:R-:W-:Y:S01]  /*13760*/  LOP3.LUT R154, RZ, R155, RZ, 0x33, !PT ;  /* 0x0000009bff9a7212 */ /* 0x000fe200078e33ff */
[----:B------:R-:W-:Y:S06]  /*13770*/  BRA `(.L_x_1685) ;  /* 0x0000000000147947 */ /* 0x000fec0003800000 */
.L_x_1684:
[----:B0-----:R-:W-:-:S05]  /*13780*/  IMAD.U32 R153, RZ, RZ, UR44 ;  /* 0x0000002cff997e24 */ /* 0x001fca000f8e00ff */
[----:B------:R-:W-:-:S13]  /*13790*/  ISETP.NE.AND P4, PT, R153, 0x1, PT ;  /* 0x000000019900780c */ /* 0x000fda0003f85270 */
[----:B------:R-:W0:Y:S02]  /*137a0*/  @P4 LDC.64 R6, c[0x0][0x9e8] ;  /* 0x00027a00ff064b82 */ /* 0x000e240000000a00 */
[----:B0-----:R-:W-:-:S05]  /*137b0*/  @P4 IMAD.HI.U32 R6, R154, R6, RZ ;  /* 0x000000069a064227 */ /* 0x001fca00078e00ff */
[----:B------:R-:W-:-:S07]  /*137c0*/  @P4 SHF.R.U32.HI R154, RZ, R7, R6 ;  /* 0x00000007ff9a4219 */ /* 0x000fce0000011606 */
.L_x_1685:
[----:B------:R-:W-:Y:S05]  /*137d0*/  BSYNC B0 ;  /* 0x0000000000007941 */ /* 0x000fea0003800000 */
.L_x_1683:
[----:B------:R-:W-:-:S04]  /*137e0*/  IMAD R7, R154, R153, -R81 ;  /* 0x000000999a077224 */ /* 0x000fc800078e0a51 */
[----:B------:R-:W-:-:S05]  /*137f0*/  IMAD.IADD R6, R7, 0x1, -R188 ;  /* 0x0000000107067824 */ /* 0x000fca00078e0abc */
[----:B------:R-:W-:Y:S02]  /*13800*/  VIADDMNMX R86, R6, R153, R86, PT ;  /* 0x0000009906567246 */ /* 0x000fe40003800156 */
[----:B------:R-:W-:-:S07]  /*13810*/  VIMNMX R85, R85, R6, !PT ;  /* 0x0000000655557248 */ /* 0x000fce0007fe0100 */
.L_x_1682:
[----:B------:R-:W-:Y:S01]  /*13820*/  ISETP.GT.AND P4, PT, R4, -0x1, PT ;  /* 0xffffffff0400780c */ /* 0x000fe20003f84270 */
[----:B------:R-:W1:Y:S03]  /*13830*/  SHFL.IDX PT, R6, R83, 0x1, 0x1c1f ;  /* 0x003c1f0053067f89 */ /* 0x000e6600000e0000 */
[----:B------:R-:W-:-:S04]  /*13840*/  ISETP.GT.AND P5, PT, R85, RZ, P4 ;  /* 0x000000ff5500720c */ /* 0x000fc800027a4270 */
[----:B------:R-:W-:-:S04]  /*13850*/  ISETP.LT.OR P5, PT, R86, 0x1, P5 ;  /* 0x000000015600780c */ /* 0x000fc80002fa1670 */
[----:B0-----:R-:W-:Y:S02]  /*13860*/  FSEL R15, R15, -INF , !P5 ;  /* 0xff8000000f0f7808 */ /* 0x001fe40006800000 */
[----:B------:R-:W-:-:S04]  /*13870*/  ISETP.GT.AND P5, PT, R85, 0x1, P4 ;  /* 0x000000015500780c */ /* 0x000fc800027a4270 */
[----:B------:R-:W-:-:S04]  /*13880*/  ISETP.LT.OR P5, PT, R86, 0x2, P5 ;  /* 0x000000025600780c */ /* 0x000fc80002fa1670 */
[----:B------:R-:W-:Y:S02]  /*13890*/  FSEL R21, R21, -INF , !P5 ;  /* 0xff80000015157808 */ /* 0x000fe40006800000 */
[----:B------:R-:W-:Y:S01]  /*138a0*/  ISETP.GT.AND P5, PT, R85, 0x8, P4 ;  /* 0x000000085500780c */ /* 0x000fe200027a4270 */
[--C-:B-1----:R-:W-:Y:S02]  /*138b0*/  IMAD.IADD R152, R152, 0x1, R6.reuse ;  /* 0x0000000198987824 */ /* 0x102fe400078e0206 */
[----:B------:R-:W-:Y:S01]  /*138c0*/  IMAD.IADD R87, R87, 0x1, R6 ;  /* 0x0000000157577824 */ /* 0x000fe200078e0206 */
[----:B------:R-:W-:-:S04]  /*138d0*/  ISETP.LT.OR P5, PT, R86, 0x9, P5 ;  /* 0x000000095600780c */ /* 0x000fc80002fa1670 */
[----:B------:R-:W-:Y:S02]  /*138e0*/  FSEL R25, R25, -INF , !P5 ;  /* 0xff80000019197808 */ /* 0x000fe40006800000 */
[----:B------:R-:W-:-:S04]  /*138f0*/  ISETP.GT.AND P5, PT, R85, 0x9, P4 ;  /* 0x000000095500780c */ /* 0x000fc800027a4270 */
        /* <DEDUP_REMOVED lines=85> */
[----:B------:R-:W-:Y:S01]  /*13e50*/  FSEL R84, R84, -INF , !P5 ;  /* 0xff80000054547808 */ /* 0x000fe20006800000 */
[----:B------:R-:W-:Y:S08]  /*13e60*/  @!P3 BRA `(.L_x_1686) ;  /* 0x000000000058b947 */ /* 0x000ff00003800000 */
[----:B------:R-:W-:Y:S01]  /*13e70*/  IADD3 R86, -R187, R189, R6 ;  /* 0x000000bdbb567210 */ /* 0x000fe20007ffe106 */
[----:B------:R-:W-:Y:S03]  /*13e80*/  BSSY B0, `(.L_x_1687) ;  /* 0x0000010000007945 */ /* 0x000fe60003800000 */
[----:B------:R-:W-:-:S13]  /*13e90*/  ISETP.GT.AND P5, PT, R86, -0x1, PT ;  /* 0xffffffff5600780c */ /* 0x000fda0003fa4270 */
[----:B------:R-:W-:Y:S05]  /*13ea0*/  @P5 BRA `(.L_x_1688) ;  /* 0x0000000000205947 */ /* 0x000fea0003800000 */
[----:B------:R-:W-:Y:S02]  /*13eb0*/  MOV R83, UR44 ;  /* 0x0000002c00537c02 */ /* 0x000fe40008000f00 */
[----:B------:R-:W-:Y:S02]  /*13ec0*/  LOP3.LUT R85, RZ, R86, RZ, 0x33, !PT ;  /* 0x00000056ff557212 */ /* 0x000fe400078e33ff */
[----:B------:R-:W-:-:S13]  /*13ed0*/  ISETP.NE.AND P5, PT, R83, 0x1, PT ;  /* 0x000000015300780c */ /* 0x000fda0003fa5270 */
[----:B------:R-:W0:Y:S02]  /*13ee0*/  @P5 LDC.64 R6, c[0x0][0x9e8] ;  /* 0x00027a00ff065b82 */ /* 0x000e240000000a00 */
[----:B0-----:R-:W-:-:S05]  /*13ef0*/  @P5 IMAD.HI.U32 R6, R85, R6, RZ ;  /* 0x0000000655065227 */ /* 0x001fca00078e00ff */
[----:B------:R-:W-:-:S04]  /*13f00*/  @P5 SHF.R.U32.HI R85, RZ, R7, R6 ;  /* 0x00000007ff555219 */ /* 0x000fc80000011606 */
[----:B------:R-:W-:Y:S01]  /*13f10*/  LOP3.LUT R86, RZ, R85, RZ, 0x33, !PT ;  /* 0x00000055ff567212 */ /* 0x000fe200078e33ff */
[----:B------:R-:W-:Y:S06]  /*13f20*/  BRA `(.L_x_1689) ;  /* 0x0000000000147947 */ /* 0x000fec0003800000 */
.L_x_1688:
[----:B------:R-:W-:-:S05]  /*13f30*/  IMAD.U32 R83, RZ, RZ, UR44 ;  /* 0x0000002cff537e24 */ /* 0x000fca000f8e00ff */
[----:B------:R-:W-:-:S13]  /*13f40*/  ISETP.NE.AND P5, PT, R83, 0x1, PT ;  /* 0x000000015300780c */ /* 0x000fda0003fa5270 */
[----:B------:R-:W0:Y:S02]  /*13f50*/  @P5 LDC.64 R6, c[0x0][0x9e8] ;  /* 0x00027a00ff065b82 */ /* 0x000e240000000a00 */
[----:B0-----:R-:W-:-:S05]  /*13f60*/  @P5 IMAD.HI.U32 R6, R86, R6, RZ ;  /* 0x0000000656065227 */ /* 0x001fca00078e00ff */
[----:B------:R-:W-:-:S07]  /*13f70*/  @P5 SHF.R.U32.HI R86, RZ, R7, R6 ;  /* 0x00000007ff565219 */ /* 0x000fce0000011606 */
.L_x_1689:
[----:B------:R-:W-:Y:S05]  /*13f80*/  BSYNC B0 ;  /* 0x0000000000007941 */ /* 0x000fea0003800000 */
.L_x_1687:
[----:B------:R-:W-:-:S04]  /*13f90*/  IMAD R81, R86, R83, -R81 ;  /* 0x0000005356517224 */ /* 0x000fc800078e0a51 */
[----:B------:R-:W-:-:S05]  /*13fa0*/  IMAD.IADD R6, R81, 0x1, -R188 ;  /* 0x0000000151067824 */ /* 0x000fca00078e0abc */
[----:B------:R-:W-:Y:S02]  /*13fb0*/  VIADDMNMX R152, R6, R83, R152, PT ;  /* 0x0000005306987246 */ /* 0x000fe40003800198 */
[----:B------:R-:W-:-:S07]  /*13fc0*/  VIMNMX R87, R87, R6, !PT ;  /* 0x0000000657577248 */ /* 0x000fce0007fe0100 */
.L_x_1686:
[----:B------:R-:W-:Y:S01]  /*13fd0*/  ISETP.GT.AND P5, PT, R87, 0x1, P4 ;  /* 0x000000015700780c */ /* 0x000fe200027a4270 */
[----:B------:R-:W-:Y:S01]  /*13fe0*/  IMAD.MOV.U32 R186, RZ, RZ, R14 ;  /* 0x000000ffffba7224 */ /* 0x000fe200078e000e */
[----:B------:R-:W-:Y:S02]  /*13ff0*/  FMNMX.FTZ R6, R15, R10, !PT ;  /* 0x0000000a0f067209 */ /* 0x000fe40007810000 */
[----:B------:R-:W-:Y:S02]  /*14000*/  ISETP.LT.OR P5, PT, R152, 0x2, P5 ;  /* 0x000000029800780c */ /* 0x000fe40002fa1670 */
[----:B------:R-:W-:Y:S02]  /*14010*/  FMNMX.FTZ R6, R21, R6, !PT ;  /* 0x0000000615067209 */ /* 0x000fe40007810000 */
[----:B------:R-:W-:Y:S02]  /*14020*/  FSEL R24, R24, -INF , !P5 ;  /* 0xff80000018187808 */ /* 0x000fe40006800000 */
[----:B------:R-:W-:-:S02]  /*14030*/  ISETP.GT.AND P5, PT, R87, 0x8, P4 ;  /* 0x000000085700780c */ /* 0x000fc400027a4270 */
[----:B------:R-:W-:Y:S02]  /*14040*/  FMNMX.FTZ R7, R25, R6, !PT ;  /* 0x0000000619077209 */ /* 0x000fe40007810000 */
[----:B------:R-:W-:Y:S02]  /*14050*/  ISETP.LT.OR P5, PT, R152, 0x9, P5 ;  /* 0x000000099800780c */ /* 0x000fe40002fa1670 */
[----:B------:R-:W-:Y:S02]  /*14060*/  FMNMX.FTZ R6, R26, R7, !PT ;  /* 0x000000071a067209 */ /* 0x000fe40007810000 */
[----:B------:R-:W-:Y:S02]  /*14070*/  FSEL R27, R27, -INF , !P5 ;  /* 0xff8000001b1b7808 */ /* 0x000fe40006800000 */
[----:B------:R-:W-:Y:S02]  /*14080*/  ISETP.GT.AND P5, PT, R87, 0x9, P4 ;  /* 0x000000095700780c */ /* 0x000fe400027a4270 */
[----:B------:R-:W-:-:S02]  /*14090*/  FMNMX.FTZ R7, R31, R6, !PT ;  /* 0x000000061f077209 */ /* 0x000fc40007810000 */
[----:B------:R-:W-:Y:S02]  /*140a0*/  ISETP.LT.OR P5, PT, R152, 0xa, P5 ;  /* 0x0000000a9800780c */ /* 0x000fe40002fa1670 */
[----:B------:R-:W-:Y:S02]  /*140b0*/  FMNMX.FTZ R6, R32, R7, !PT ;  /* 0x0000000720067209 */ /* 0x000fe40007810000 */
[----:B------:R-:W-:Y:S02]  /*140c0*/  FSEL R28, R28, -INF , !P5 ;  /* 0xff8000001c1c7808 */ /* 0x000fe40006800000 */
[----:B------:R-:W-:Y:S02]  /*140d0*/  ISETP.GT.AND P5, PT, R87, 0x10, P4 ;  /* 0x000000105700780c */ /* 0x000fe400027a4270 */
[----:B------:R-:W-:Y:S02]  /*140e0*/  FMNMX.FTZ R6, R33, R6, !PT ;  /* 0x0000000621067209 */ /* 0x000fe40007810000 */
[----:B------:R-:W-:-:S02]  /*140f0*/  ISETP.LT.OR P5, PT, R152, 0x11, P5 ;  /* 0x000000119800780c */ /* 0x000fc40002fa1670 */
[----:B------:R-:W-:Y:S02]  /*14100*/  FMNMX.FTZ R6, R35, R6, !PT ;  /* 0x0000000623067209 */ /* 0x000fe40007810000 */
[----:B------:R-:W-:Y:S02]  /*14110*/  FSEL R29, R29, -INF , !P5 ;  /* 0xff8000001d1d7808 */ /* 0x000fe40006800000 */
[----:B------:R-:W-:Y:S02]  /*14120*/  ISETP.GT.AND P5, PT, R87, 0x11, P4 ;  /* 0x000000115700780c */ /* 0x000fe400027a4270 */
[----:B------:R-:W-:Y:S02]  /*14130*/  FMNMX.FTZ R7, R39, R6, !PT ;  /* 0x0000000627077209 */ /* 0x000fe40007810000 */
[----:B------:R-:W-:Y:S02]  /*14140*/  ISETP.LT.OR P5, PT, R152, 0x12, P5 ;  /* 0x000000129800780c */ /* 0x000fe40002fa1670 */
[----:B------:R-:W-:-:S02]  /*14150*/  FMNMX.FTZ R6, R40, R7, !PT ;  /* 0x0000000728067209 */ /* 0x000fc40007810000 */
[----:B------:R-:W-:Y:S02]  /*14160*/  FSEL R30, R30, -INF , !P5 ;  /* 0xff8000001e1e7808 */ /* 0x000fe40006800000 */
[----:B------:R-:W-:Y:S02]  /*14170*/  ISETP.GT.AND P5, PT, R87, 0x18, P4 ;  /* 0x000000185700780c */ /* 0x000fe400027a4270 */
[----:B------:R-:W-:Y:S02]  /*14180*/  FMNMX.FTZ R7, R43, R6, !PT ;  /* 0x000000062b077209 */ /* 0x000fe40007810000 */
[----:B------:R-:W-:Y:S02]  /*14190*/  ISETP.LT.OR P5, PT, R152, 0x19, P5 ;  /* 0x000000199800780c */ /* 0x000fe40002fa1670 */
[----:B------:R-:W-:Y:S02]  /*141a0*/  FMNMX.FTZ R6, R44, R7, !PT ;  /* 0x000000072c067209 */ /* 0x000fe40007810000 */
[----:B------:R-:W-:-:S02]  /*141b0*/  FSEL R34, R34, -INF , !P5 ;  /* 0xff80000022227808 */ /* 0x000fc40006800000 */
[----:B------:R-:W-:Y:S02]  /*141c0*/  ISETP.GT.AND P5, PT, R87, 0x19, P4 ;  /* 0x000000195700780c */ /* 0x000fe400027a4270 */
        /* <DEDUP_REMOVED lines=49> */
[----:B------:R-:W-:Y:S01]  /*144e0*/  ISETP.GT.AND P5, PT, R87, 0x41, P4 ;  /* 0x000000415700780c */ /* 0x000fe200027a4270 */
[----:B------:R-:W0:Y:S01]  /*144f0*/  SHFL.BFLY PT, R6, R81, 0x2, 0x1f ;  /* 0x0c401f0051067f89 */ /* 0x000e2200000e0000 */
[----:B------:R-:W1:Y:S02]  /*14500*/  LDC R52, c[0x0][0x988] ;  /* 0x00026200ff347b82 */ /* 0x000e640000000800 */
[----:B------:R-:W-:-:S04]  /*14510*/  ISETP.LT.OR P5, PT, R152, 0x42, P5 ;  /* 0x000000429800780c */ /* 0x000fc80002fa1670 */
[----:B------:R-:W-:Y:S02]  /*14520*/  FSEL R53, R53, -INF , !P5 ;  /* 0xff80000035357808 */ /* 0x000fe40006800000 */
[----:B------:R-:W-:-:S04]  /*14530*/  ISETP.GT.AND P5, PT, R87, 0x48, P4 ;  /* 0x000000485700780c */ /* 0x000fc800027a4270 */
[----:B------:R-:W-:-:S04]  /*14540*/  ISETP.LT.OR P5, PT, R152, 0x49, P5 ;  /* 0x000000499800780c */ /* 0x000fc80002fa1670 */
[----:B------:R-:W-:Y:S02]  /*14550*/  FSEL R55, R55, -INF , !P5 ;  /* 0xff80000037377808 */ /* 0x000fe40006800000 */
[----:B------:R-:W-:-:S04]  /*14560*/  ISETP.GT.AND P5, PT, R87, 0x49, P4 ;  /* 0x000000495700780c */ /* 0x000fc800027a4270 */
[----:B------:R-:W-:Y:S02]  /*14570*/  ISETP.LT.OR P5, PT, R152, 0x4a, P5 ;  /* 0x0000004a9800780c */ /* 0x000fe40002fa1670 */
[----:B0-----:R-:W-:Y:S02]  /*14580*/  FMNMX.FTZ R83, R81, R6, !PT ;  /* 0x0000000651537209 */ /* 0x001fe40007810000 */
[----:B------:R-:W-:Y:S02]  /*14590*/  FSEL R56, R56, -INF , !P5 ;  /* 0xff80000038387808 */ /* 0x000fe40006800000 */
[----:B------:R-:W-:Y:S01]  /*145a0*/  ISETP.GT.AND P5, PT, R87, 0x50, P4 ;  /* 0x000000505700780c */ /* 0x000fe200027a4270 */
[----:B------:R-:W0:Y:S03]  /*145b0*/  SHFL.BFLY PT, R6, R83, 0x1, 0x1f ;  /* 0x0c201f0053067f89 */ /* 0x000e2600000e0000 */
        /* <DEDUP_REMOVED lines=10> */
[----:B-1----:R-:W-:-:S03]  /*14660*/  FMUL.FTZ R81, R6, R52 ;  /* 0x0000003406517220 */ /* 0x002fc60000410000 */
        /* <DEDUP_REMOVED lines=23> */
[C---:B------:R-:W-:Y:S02]  /*147e0*/  ISETP.GT.AND P5, PT, R87.reuse, RZ, P4 ;  /* 0x000000ff5700720c */ /* 0x040fe400027a4270 */
[----:B------:R-:W-:Y:S02]  /*147f0*/  ISETP.GT.AND P4, PT, R87, 0x79, P4 ;  /* 0x000000795700780c */ /* 0x000fe40002784270 */
[C---:B------:R-:W-:Y:S02]  /*14800*/  ISETP.LT.OR P5, PT, R152.reuse, 0x1, P5 ;  /* 0x000000019800780c */ /* 0x040fe40002fa1670 */
[----:B------:R-:W-:Y:S02]  /*14810*/  ISETP.LT.OR P4, PT, R152, 0x7a, P4 ;  /* 0x0000007a9800780c */ /* 0x000fe40002781670 */
[----:B------:R-:W-:-:S02]  /*14820*/  FSEL R20, R20, -INF , !P5 ;  /* 0xff80000014147808 */ /* 0x000fc40006800000 */
[----:B------:R-:W-:Y:S02]  /*14830*/  FSETP.NEU.FTZ.AND P5, PT, R6, -INF , PT ;  /* 0xff8000000600780b */ /* 0x000fe40003fbd000 */
[----:B------:R-:W-:Y:S02]  /*14840*/  FSEL R80, R80, -INF , !P4 ;  /* 0xff80000050507808 */ /* 0x000fe40006000000 */
[----:B------:R-:W-:-:S05]  /*14850*/  FSEL R81, R81, RZ, P5 ;  /* 0x000000ff51517208 */ /* 0x000fca0002800000 */
[-CC-:B------:R-:W-:Y:S01]  /*14860*/  FFMA.FTZ R182, R25, R52.reuse, -R81.reuse ;  /* 0x0000003419b67223 */ /* 0x180fe20000010851 */
[----:B------:R-:W-:Y:S01]  /*14870*/  FMNMX.FTZ R25, R20, R11, !PT ;  /* 0x0000000b14197209 */ /* 0x000fe20007810000 */
[-CC-:B------:R-:W-:Y:S01]  /*14880*/  FFMA.FTZ R180, R15, R52.reuse, -R81.reuse ;  /* 0x000000340fb47223 */ /* 0x180fe20000010851 */
[-CC-:B------:R-:W-:Y:S01]  /*14890*/  FFMA.FTZ R15, R21, R52.reuse, -R81.reuse ;  /* 0x00000034150f7223 */ /* 0x180fe20000010851 */
[-CC-:B------:R-:W-:Y:S01]  /*148a0*/  FFMA.FTZ R21, R26, R52.reuse, -R81.reuse ;  /* 0x000000341a157223 */ /* 0x180fe20000010851 */
[----:B------:R-:W-:Y:S01]  /*148b0*/  FMNMX.FTZ R26, R24, R25, !PT ;  /* 0x00000019181a7209 */ /* 0x000fe20007810000 */
[-CC-:B------:R-:W-:Y:S01]  /*148c0*/  FFMA.FTZ R176, R31, R52.reuse, -R81.reuse ;  /* 0x000000341fb07223 */ /* 0x180fe20000010851 */
[-CC-:B------:R-:W-:Y:S01]  /*148d0*/  FFMA.FTZ R25, R32, R52.reuse, -R81.reuse ;  /* 0x0000003420197223 */ /* 0x180fe20000010851 */
[--C-:B------:R-:W-:Y:S01]  /*148e0*/  FFMA.FTZ R178, R33, R52, -R81.reuse ;  /* 0x0000003421b27223 */ /* 0x100fe20000010851 */
[----:B------:R-:W-:Y:S01]  /*148f0*/  FMNMX.FTZ R31, R27, R26, !PT ;  /* 0x0000001a1b1f7209 */ /* 0x000fe20007810000 */
[-CC-:B------:R-:W-:Y:S01]  /*14900*/  FFMA.FTZ R172, R39, R52.reuse, -R81.reuse ;  /* 0x0000003427ac7223 */ /* 0x180fe20000010851 */
[-CC-:B------:R-:W-:Y:S01]  /*14910*/  FFMA.FTZ R164, R9, R52.reuse, -R81.reuse ;  /* 0x0000003409a47223 */ /* 0x180fe20000010851 */
[-CC-:B------:R-:W-:Y:S01]  /*14920*/  FFMA.FTZ R166, R57, R52.reuse, -R81.reuse ;  /* 0x0000003439a67223 */ /* 0x180fe20000010851 */
[----:B------:R-:W-:Y:S01]  /*14930*/  FMNMX.FTZ R26, R28, R31, !PT ;  /* 0x0000001f1c1a7209 */ /* 0x000fe20007810000 */
[----:B------:R-:W-:Y:S01]  /*14940*/  MUFU.EX2 R180, R180 ;  /* 0x000000b400b47308 */ /* 0x000fe20000000800 */
        /* <DEDUP_REMOVED lines=9> */
[-CC-:B------:R-:W-:Y:S01]  /*149e0*/  FFMA.FTZ R43, R62, R52.reuse, -R81.reuse ;  /* 0x000000343e2b7223 */ /* 0x180fe20000010851 */
        /* <DEDUP_REMOVED lines=10> */
[----:B------:R-:W-:-:S02]  /*14a90*/  FFMA.FTZ R154, R82, R52, -R81 ;  /* 0x00000034529a7223 */ /* 0x000fc40000010851 */
[----:B------:R-:W-:Y:S01]  /*14aa0*/  FMNMX.FTZ R32, R38, R31, !PT ;  /* 0x0000001f26207209 */ /* 0x000fe20007810000 */
[----:B------:R-:W-:Y:S01]  /*14ab0*/  FFMA.FTZ R31, R40, R52, -R81 ;  /* 0x00000034281f7223 */ /* 0x000fe20000010851 */
        /* <DEDUP_REMOVED lines=22> */
[----:B------:R-:W-:Y:S01]  /*14c20*/  FMNMX.FTZ R40, R64, R39, !PT ;  /* 0x0000002740287209 */ /* 0x000fe20007810000 */
[----:B------:R-:W-:Y:S01]  /*14c30*/  FFMA.FTZ R39, R54, R52, -R81 ;  /* 0x0000003436277223 */ /* 0x000fe20000010851 */
[----:B------:R-:W-:Y:S02]  /*14c40*/  MUFU.EX2 R174, R174 ;  /* 0x000000ae00ae7308 */ /* 0x000fe40000000800 */
[----:B------:R-:W-:-:S04]  /*14c50*/  FMNMX.FTZ R9, R67, R40, !PT ;  /* 0x0000002843097209 */ /* 0x000fc80007810000 */
[----:B------:R-:W-:Y:S02]  /*14c60*/  FMNMX.FTZ R40, R70, R9, !PT ;  /* 0x0000000946287209 */ /* 0x000fe40007810000 */
[----:B------:R0:W-:Y:S02]  /*14c70*/  MUFU.EX2 R32, R44 ;  /* 0x0000002c00207308 */ /* 0x0001e40000000800 */
[----:B------:R-:W-:-:S04]  /*14c80*/  FMNMX.FTZ R9, R71, R40, !PT ;  /* 0x0000002847097209 */ /* 0x000fc80007810000 */
[----:B------:R-:W-:Y:S02]  /*14c90*/  FMNMX.FTZ R9, R72, R9, !PT ;  /* 0x0000000948097209 */ /* 0x000fe40007810000 */
[----:B------:R-:W-:Y:S01]  /*14ca0*/  MUFU.EX2 R168, R168 ;  /* 0x000000a800a87308 */ /* 0x000fe20000000800 */
[----:B0-----:R-:W-:Y:S01]  /*14cb0*/  FFMA.FTZ R44, R66, R52, -R81 ;  /* 0x00000034422c7223 */ /* 0x001fe20000010851 */
[----:B------:R-:W-:-:S04]  /*14cc0*/  FMNMX.FTZ R40, R76, R9, !PT ;  /* 0x000000094c287209 */ /* 0x000fc80007810000 */
[----:B------:R-:W-:Y:S01]  /*14cd0*/  FMNMX.FTZ R9, R75, R40, !PT ;  /* 0x000000284b097209 */ /* 0x000fe20007810000 */
[----:B------:R-:W-:Y:S01]  /*14ce0*/  FFMA.FTZ R40, R58, R52, -R81 ;  /* 0x000000343a287223 */ /* 0x000fe20000010851 */
[----:B------:R-:W-:Y:S02]  /*14cf0*/  MUFU.EX2 R33, R33 ;  /* 0x0000002100217308 */ /* 0x000fe40000000800 */
[----:B------:R-:W-:-:S04]  /*14d00*/  FMNMX.FTZ R9, R78, R9, !PT ;  /* 0x000000094e097209 */ /* 0x000fc80007810000 */
[----:B------:R-:W-:Y:S02]  /*14d10*/  FMNMX.FTZ R9, R80, R9, !PT ;  /* 0x0000000950097209 */ /* 0x000fe40007810000 */
[----:B------:R-:W-:Y:S03]  /*14d20*/  MUFU.EX2 R170, R170 ;  /* 0x000000aa00aa7308 */ /* 0x000fe60000000800 */
[----:B------:R-:W0:Y:S05]  /*14d30*/  SHFL.BFLY PT, R48, R9, 0x2, 0x1f ;  /* 0x0c401f0009307f89 */ /* 0x000e2a00000e0000 */
[----:B------:R-:W-:Y:S08]  /*14d40*/  MUFU.EX2 R35, R35 ;  /* 0x0000002300237308 */ /* 0x000ff00000000800 */
[----:B------:R-:W-:Y:S08]  /*14d50*/  MUFU.EX2 R164, R164 ;  /* 0x000000a400a47308 */ /* 0x000ff00000000800 */
[----:B------:R-:W-:Y:S01]  /*14d60*/  MUFU.EX2 R39, R39 ;  /* 0x0000002700277308 */ /* 0x000fe20000000800 */
[----:B0-----:R-:W-:Y:S01]  /*14d70*/  FMNMX.FTZ R51, R9, R48, !PT ;  /* 0x0000003009337209 */ /* 0x001fe20007810000 */
[-CC-:B------:R-:W-:Y:S01]  /*14d80*/  FFMA.FTZ R48, R74, R52.reuse, -R81.reuse ;  /* 0x000000344a307223 */ /* 0x180fe20000010851 */
[----:B------:R-:W-:-:S03]  /*14d90*/  FFMA.FTZ R81, R84, R52, -R81 ;  /* 0x0000003454517223 */ /* 0x000fc60000010851 */
[----:B------:R-:W0:Y:S02]  /*14da0*/  SHFL.BFLY PT, R54, R51, 0x1, 0x1f ;  /* 0x0c201f0033367f89 */ /* 0x000e2400000e0000 */
[----:B------:R-:W-:Y:S08]  /*14db0*/  MUFU.EX2 R166, R166 ;  /* 0x000000a600a67308 */ /* 0x000ff00000000800 */
[----:B------:R-:W-:Y:S08]  /*14dc0*/  MUFU.EX2 R40, R40 ;  /* 0x0000002800287308 */ /* 0x000ff00000000800 */
[----:B------:R-:W-:Y:S01]  /*14dd0*/  MUFU.EX2 R160, R160 ;  /* 0x000000a000a07308 */ /* 0x000fe20000000800 */
[----:B0-----:R-:W-:-:S07]  /*14de0*/  FMNMX.FTZ R9, R51, R54, !PT ;  /* 0x0000003633097209 */ /* 0x001fce0007810000 */
[----:B------:R-:W-:Y:S01]  /*14df0*/  MUFU.EX2 R43, R43 ;  /* 0x0000002b002b7308 */ /* 0x000fe20000000800 */
[----:B------:R-:W-:Y:S02]  /*14e00*/  FSEL R51, R6, RZ, P5 ;  /* 0x000000ff06337208 */ /* 0x000fe40002800000 */
[C---:B------:R-:W-:Y:S01]  /*14e10*/  FSETP.NEU.FTZ.AND P4, PT, R9.reuse, -INF , PT ;  /* 0xff8000000900780b */ /* 0x040fe20003f9d000 */
[-C--:B------:R-:W-:Y:S02]  /*14e20*/  FMUL.FTZ R54, R9, R52.reuse ;  /* 0x0000003409367220 */ /* 0x080fe40000410000 */
[----:B------:R-:W-:Y:S02]  /*14e30*/  FADD.FTZ R57, -R51, R10 ;  /* 0x0000000a33397221 */ /* 0x000fe40000010100 */
[----:B------:R-:W-:Y:S02]  /*14e40*/  MUFU.EX2 R162, R162 ;  /* 0x000000a200a27308 */ /* 0x000fe40000000800 */
[----:B------:R-:W-:Y:S01]  /*14e50*/  FMUL.FTZ R10, R57, R52 ;  /* 0x00000034390a7220 */ /* 0x000fe20000410000 */
[----:B------:R-:W-:-:S05]  /*14e60*/  FSEL R57, R54, RZ, P4 ;  /* 0x000000ff36397208 */ /* 0x000fca0002000000 */
[----:B------:R-:W0:Y:S01]  /*14e70*/  MUFU.EX2 R10, R10 ;  /* 0x0000000a000a7308 */ /* 0x000e220000000800 */
[-CC-:B------:R-:W-:Y:S01]  /*14e80*/  FFMA.FTZ R177, R29, R52.reuse, -R57.reuse ;  /* 0x000000341db17223 */ /* 0x180fe20000010839 */
[-CC-:B------:R-:W-:Y:S01]  /*14e90*/  FFMA.FTZ R30, R30, R52.reuse, -R57.reuse ;  /* 0x000000341e1e7223 */ /* 0x180fe20000010839 */
[-CC-:B------:R-:W-:Y:S01]  /*14ea0*/  FFMA.FTZ R183, R27, R52.reuse, -R57.reuse ;  /* 0x000000341bb77223 */ /* 0x180fe20000010839 */
[----:B------:R-:W-:Y:S02]  /*14eb0*/  @!P1 IMAD R27, R22, 0x8, R2 ;  /* 0x00000008161b9824 */ /* 0x000fe400078e0202 */
[-CC-:B------:R-:W-:Y:S01]  /*14ec0*/  FFMA.FTZ R181, R20, R52.reuse, -R57.reuse ;  /* 0x0000003414b57223 */ /* 0x180fe20000010839 */
[-CC-:B------:R-:W-:Y:S01]  /*14ed0*/  FFMA.FTZ R8, R8, R52.reuse, -R57.reuse ;  /* 0x0000003408087223 */ /* 0x180fe20000010839 */
[-CC-:B------:R-:W-:Y:S01]  /*14ee0*/  FFMA.FTZ R20, R24, R52.reuse, -R57.reuse ;  /* 0x0000003418147223 */ /* 0x180fe20000010839 */
[----:B------:R1:W-:Y:S01]  /*14ef0*/  MUFU.EX2 R22, R30 ;  /* 0x0000001e00167308 */ /* 0x0003e20000000800 */
[----:B------:R-:W-:Y:S01]  /*14f00*/  FFMA.FTZ R24, R28, R52, -R57 ;  /* 0x000000341c187223 */ /* 0x000fe20000010839 */
[----:B------:R-:W-:-:S02]  /*14f10*/  @!P1 VIADD R27, R27, 0x28860 ;  /* 0x000288601b1b9836 */ /* 0x000fc40000000000 */
[-CC-:B------:R-:W-:Y:S01]  /*14f20*/  FFMA.FTZ R179, R34, R52.reuse, -R57.reuse ;  /* 0x0000003422b37223 */ /* 0x180fe20000010839 */
[-CC-:B------:R-:W-:Y:S01]  /*14f30*/  FFMA.FTZ R173, R37, R52.reuse, -R57.reuse ;  /* 0x0000003425ad7223 */ /* 0x180fe20000010839 */
[-CC-:B------:R-:W-:Y:S01]  /*14f40*/  FFMA.FTZ R38, R38, R52.reuse, -R57.reuse ;  /* 0x0000003426267223 */ /* 0x180fe20000010839 */
[----:B------:R-:W-:Y:S01]  /*14f50*/  FFMA.FTZ R175, R41, R52, -R57 ;  /* 0x0000003429af7223 */ /* 0x000fe20000010839 */
[----:B------:R-:W-:Y:S01]  /*14f60*/  @!P1 PRMT R27, RZ, 0x654, R27 ;  /* 0x00000654ff1b9816 */ /* 0x000fe2000000001b */
[----:B------:R-:W-:Y:S01]  /*14f70*/  MUFU.EX2 R171, R8 ;  /* 0x0000000800ab7308 */ /* 0x000fe20000000800 */
[----:B0-----:R-:W-:Y:S01]  /*14f80*/  FFMA.FTZ R29, R10, R3, R180 ;  /* 0x000000030a1d7223 */ /* 0x001fe200000100b4 */
[----:B------:R-:W-:Y:S01]  /*14f90*/  F2FP.F16.F32.PACK_AB R180, R15, R180 ;  /* 0x000000b40fb4723e */ /* 0x000fe200000000ff */
[-C--:B------:R-:W-:Y:S01]  /*14fa0*/  FFMA.FTZ R3, R7, R52.reuse, -R57 ;  /* 0x0000003407037223 */ /* 0x080fe20000010839 */
[----:B------:R0:W-:Y:S01]  /*14fb0*/  @!P1 SYNCS.ARRIVE.TRANS64.RED.A1T0 RZ, [R27+URZ], RZ ;  /* 0x000000ff1bff99a7 */ /* 0x0001e2000810043f */
[----:B------:R-:W-:Y:S01]  /*14fc0*/  FADD.FTZ R29, R15, R29 ;  /* 0x0000001d0f1d7221 */ /* 0x000fe20000010000 */
[-CC-:B------:R-:W-:Y:S01]  /*14fd0*/  FFMA.FTZ R28, R42, R52.reuse, -R57.reuse ;  /* 0x000000342a1c7223 */ /* 0x180fe20000010839 */
[----:B------:R-:W-:Y:S01]  /*14fe0*/  FFMA.FTZ R169, R45, R52, -R57 ;  /* 0x000000342da97223 */ /* 0x000fe20000010839 */
[----:B------:R-:W-:Y:S01]  /*14ff0*/  MUFU.EX2 R181, R181 ;  /* 0x000000b500b57308 */ /* 0x000fe20000000800 */
[----:B-1----:R-:W-:Y:S01]  /*15000*/  FADD.FTZ R30, R182, R29 ;  /* 0x0000001db61e7221 */ /* 0x002fe20000010000 */
[C---:B------:R-:W-:Y:S01]  /*15010*/  F2FP.F16.F32.PACK_AB R182, R21.reuse, R182 ;  /* 0x000000b615b6723e */ /* 0x040fe200000000ff */
[-CC-:B------:R-:W-:Y:S01]  /*15020*/  FFMA.FTZ R46, R46, R52.reuse, -R57.reuse ;  /* 0x000000342e2e7223 */ /* 0x180fe20000010839 */
[-CC-:B0-----:R-:W-:Y:S01]  /*15030*/  FFMA.FTZ R27, R36, R52.reuse, -R57.reuse ;  /* 0x00000034241b7223 */ /* 0x181fe20000010839 */
[----:B------:R-:W-:Y:S01]  /*15040*/  FADD.FTZ R29, R21, R30 ;  /* 0x0000001e151d7221 */ /* 0x000fe20000010000 */
[-CC-:B------:R-:W-:Y:S01]  /*15050*/  FFMA.FTZ R49, R49, R52.reuse, -R57.reuse ;  /* 0x0000003431317223 */ /* 0x180fe20000010839 */
[-C--:B------:R-:W-:Y:S01]  /*15060*/  FFMA.FTZ R53, R53, R52.reuse, -R57 ;  /* 0x0000003435357223 */ /* 0x080fe20000010839 */
[----:B------:R-:W-:Y:S01]  /*15070*/  MUFU.EX2 R20, R20 ;  /* 0x0000001400147308 */ /* 0x000fe20000000800 */
[----:B------:R-:W-:Y:S01]  /*15080*/  FADD.FTZ R30, R176, R29 ;  /* 0x0000001db01e7221 */ /* 0x000fe20000010000 */
[-CC-:B------:R-:W-:Y:S01]  /*15090*/  FFMA.FTZ R55, R55, R52.reuse, -R57.reuse ;  /* 0x0000003437377223 */ /* 0x180fe20000010839 */
[-CC-:B------:R-:W-:Y:S01]  /*150a0*/  FFMA.FTZ R56, R56, R52.reuse, -R57.reuse ;  /* 0x0000003438387223 */ /* 0x180fe20000010839 */
[-CC-:B------:R-:W-:Y:S01]  /*150b0*/  FFMA.FTZ R59, R59, R52.reuse, -R57.reuse ;  /* 0x000000343b3b7223 */ /* 0x180fe20000010839 */
[----:B------:R-:W-:Y:S01]  /*150c0*/  FADD.FTZ R15, R25, R30 ;  /* 0x0000001e190f7221 */ /* 0x000fe20000010000 */
[-CC-:B------:R-:W-:Y:S01]  /*150d0*/  FFMA.FTZ R60, R60, R52.reuse, -R57.reuse ;  /* 0x000000343c3c7223 */ /* 0x180fe20000010839 */
[----:B------:R-:W-:Y:S01]  /*150e0*/  FFMA.FTZ R63, R63, R52, -R57 ;  /* 0x000000343f3f7223 */ /* 0x000fe20000010839 */
[----:B------:R-:W-:Y:S01]  /*150f0*/  MUFU.EX2 R183, R183 ;  /* 0x000000b700b77308 */ /* 0x000fe20000000800 */
[----:B------:R-:W-:Y:S01]  /*15100*/  FADD.FTZ R15, R178, R15 ;  /* 0x0000000fb20f7221 */ /* 0x000fe20000010000 */
[----:B------:R-:W-:Y:S01]  /*15110*/  F2FP.F16.F32.PACK_AB R178, R26, R178 ;  /* 0x000000b21ab2723e */ /* 0x000fe200000000ff */
[-CC-:B------:R-:W-:Y:S01]  /*15120*/  FFMA.FTZ R64, R64, R52.reuse, -R57.reuse ;  /* 0x0000003440407223 */ /* 0x180fe20000010839 */
[-C--:B------:R-:W-:Y:S01]  /*15130*/  FFMA.FTZ R67, R67, R52.reuse, -R57 ;  /* 0x0000003443437223 */ /* 0x080fe20000010839 */
        /* <DEDUP_REMOVED lines=9> */
[----:B------:R-:W-:Y:S01]  /*151d0*/  FSEL R30, R9, RZ, P4 ;  /* 0x000000ff091e7208 */ /* 0x000fe20002000000 */
[-C--:B------:R-:W-:Y:S01]  /*151e0*/  FFMA.FTZ R78, R78, R52.reuse, -R57 ;  /* 0x000000344e4e7223 */ /* 0x080fe20000010839 */
[----:B------:R-:W-:Y:S01]  /*151f0*/  MUFU.EX2 R177, R177 ;  /* 0x000000b100b17308 */ /* 0x000fe20000000800 */
[----:B------:R-:W-:Y:S01]  /*15200*/  FADD.FTZ R15, R174, R15 ;  /* 0x0000000fae0f7221 */ /* 0x000fe20000010000 */
[----:B------:R-:W-:Y:S01]  /*15210*/  FFMA.FTZ R57, R80, R52, -R57 ;  /* 0x0000003450397223 */ /* 0x000fe20000010839 */
[----:B------:R-:W-:Y:S01]  /*15220*/  FADD.FTZ R11, -R30, R11 ;  /* 0x0000000b1e0b7221 */ /* 0x000fe20000010100 */
[----:B------:R-:W-:Y:S01]  /*15230*/  ISETP.GT.AND P4, PT, R4, R12, PT ;  /* 0x0000000c0400720c */ /* 0x000fe20003f84270 */
[----:B------:R-:W-:Y:S01]  /*15240*/  FADD.FTZ R15, R32, R15 ;  /* 0x0000000f200f7221 */ /* 0x000fe20000010000 */
[----:B------:R-:W-:Y:S01]  /*15250*/  FMUL.FTZ R88, R88, R10 ;  /* 0x0000000a58587220 */ /* 0x000fe20000410000 */
[----:B------:R-:W-:Y:S01]  /*15260*/  FMUL.FTZ R11, R11, R52 ;  /* 0x000000340b0b7220 */ /* 0x000fe20000410000 */
[----:B------:R-:W-:Y:S01]  /*15270*/  MUFU.EX2 R44, R44 ;  /* 0x0000002c002c7308 */ /* 0x000fe20000000800 */
[----:B------:R-:W-:Y:S01]  /*15280*/  FADD.FTZ R30, R168, R15 ;  /* 0x0000000fa81e7221 */ /* 0x000fe20000010000 */
[-C--:B------:R-:W-:Y:S01]  /*15290*/  FMUL.FTZ R89, R89, R10.reuse ;  /* 0x0000000a59597220 */ /* 0x080fe20000410000 */
[-C--:B------:R-:W-:Y:S01]  /*152a0*/  FMUL.FTZ R92, R92, R10.reuse ;  /* 0x0000000a5c5c7220 */ /* 0x080fe20000410000 */
[-C--:B------:R-:W-:Y:S01]  /*152b0*/  FMUL.FTZ R93, R93, R10.reuse ;  /* 0x0000000a5d5d7220 */ /* 0x080fe20000410000 */
[----:B------:R-:W-:Y:S01]  /*152c0*/  FADD.FTZ R15, R33, R30 ;  /* 0x0000001e210f7221 */ /* 0x000fe20000010000 */
[-C--:B------:R-:W-:Y:S01]  /*152d0*/  FMUL.FTZ R96, R96, R10.reuse ;  /* 0x0000000a60607220 */ /* 0x080fe20000410000 */
[-C--:B------:R-:W-:Y:S01]  /*152e0*/  FMUL.FTZ R97, R97, R10.reuse ;  /* 0x0000000a61617220 */ /* 0x080fe20000410000 */
[----:B------:R-:W0:Y:S01]  /*152f0*/  MUFU.EX2 R8, R11 ;  /* 0x0000000b00087308 */ /* 0x000e220000000800 */
[----:B------:R-:W-:Y:S01]  /*15300*/  FADD.FTZ R30, R170, R15 ;  /* 0x0000000faa1e7221 */ /* 0x000fe20000010000 */
[-C--:B------:R-:W-:Y:S01]  /*15310*/  FMUL.FTZ R100, R100, R10.reuse ;  /* 0x0000000a64647220 */ /* 0x080fe20000410000 */
[-C--:B------:R-:W-:Y:S01]  /*15320*/  FMUL.FTZ R101, R101, R10.reuse ;  /* 0x0000000a65657220 */ /* 0x080fe20000410000 */
[-C--:B------:R-:W-:Y:S01]  /*15330*/  FMUL.FTZ R104, R104, R10.reuse ;  /* 0x0000000a68687220 */ /* 0x080fe20000410000 */
[----:B------:R-:W-:Y:S01]  /*15340*/  FADD.FTZ R15, R35, R30 ;  /* 0x0000001e230f7221 */ /* 0x000fe20000010000 */
[-C--:B------:R-:W-:Y:S01]  /*15350*/  FMUL.FTZ R105, R105, R10.reuse ;  /* 0x0000000a69697220 */ /* 0x080fe20000410000 */
[-C--:B------:R-:W-:Y:S01]  /*15360*/  FMUL.FTZ R108, R108, R10.reuse ;  /* 0x0000000a6c6c7220 */ /* 0x080fe20000410000 */
[----:B------:R-:W1:Y:S01]  /*15370*/  MUFU.EX2 R156, R156 ;  /* 0x0000009c009c7308 */ /* 0x000e620000000800 */
[----:B------:R-:W-:Y:S01]  /*15380*/  FADD.FTZ R26, R164, R15 ;  /* 0x0000000fa41a7221 */ /* 0x000fe20000010000 */
[-C--:B------:R-:W-:Y:S01]  /*15390*/  FMUL.FTZ R109, R109, R10.reuse ;  /* 0x0000000a6d6d7220 */ /* 0x080fe20000410000 */
[-C--:B------:R-:W-:Y:S01]  /*153a0*/  FMUL.FTZ R112, R112, R10.reuse ;  /* 0x0000000a70707220 */ /* 0x080fe20000410000 */
[-C--:B------:R-:W-:Y:S01]  /*153b0*/  FMUL.FTZ R113, R113, R10.reuse ;  /* 0x0000000a71717220 */ /* 0x080fe20000410000 */
[----:B------:R-:W-:Y:S01]  /*153c0*/  FADD.FTZ R15, R39, R26 ;  /* 0x0000001a270f7221 */ /* 0x000fe20000010000 */
[-C--:B------:R-:W-:Y:S01]  /*153d0*/  FMUL.FTZ R116, R116, R10.reuse ;  /* 0x0000000a74747220 */ /* 0x080fe20000410000 */
[----:B------:R-:W-:Y:S01]  /*153e0*/  FMUL.FTZ R117, R117, R10 ;  /* 0x0000000a75757220 */ /* 0x000fe20000410000 */
[----:B------:R-:W2:Y:S01]  /*153f0*/  MUFU.EX2 R179, R179 ;  /* 0x000000b300b37308 */ /* 0x000ea20000000800 */
[----:B------:R-:W-:Y:S01]  /*15400*/  FADD.FTZ R21, R166, R15 ;  /* 0x0000000fa6157221 */ /* 0x000fe20000010000 */
[----:B0-----:R-:W-:Y:S01]  /*15410*/  FFMA.FTZ R15, R8, R0, R181 ;  /* 0x00000000080f7223 */ /* 0x001fe200000100b5 */
[-C--:B------:R-:W-:Y:S01]  /*15420*/  FMUL.FTZ R120, R120, R10.reuse ;  /* 0x0000000a78787220 */ /* 0x080fe20000410000 */
[-C--:B------:R-:W-:Y:S01]  /*15430*/  FMUL.FTZ R121, R121, R10.reuse ;  /* 0x0000000a79797220 */ /* 0x080fe20000410000 */
[----:B------:R-:W-:Y:S01]  /*15440*/  FADD.FTZ R21, R40, R21 ;  /* 0x0000001528157221 */ /* 0x000fe20000010000 */
[----:B------:R-:W-:Y:S01]  /*15450*/  FADD.FTZ R0, R20, R15 ;  /* 0x0000000f14007221 */ /* 0x000fe20000010000 */
[-C--:B------:R-:W-:Y:S01]  /*15460*/  FMUL.FTZ R124, R124, R10.reuse ;  /* 0x0000000a7c7c7220 */ /* 0x080fe20000410000 */
[----:B------:R0:W-:Y:S01]  /*15470*/  MUFU.EX2 R165, R3 ;  /* 0x0000000300a57308 */ /* 0x0001e20000000800 */
        /* <DEDUP_REMOVED lines=8> */
[----:B0-----:R-:W-:Y:S01]  /*15500*/  FADD.FTZ R3, R183, R0 ;  /* 0x00000000b7037221 */ /* 0x001fe20000010000 */
[----:B------:R-:W-:Y:S01]  /*15510*/  FADD.FTZ R11, R162, R11 ;  /* 0x0000000ba20b7221 */ /* 0x000fe20000010000 */
[-C--:B------:R-:W-:Y:S01]  /*15520*/  FMUL.FTZ R136, R136, R10.reuse ;  /* 0x0000000a88887220 */ /* 0x080fe20000410000 */
[-C--:B------:R-:W-:Y:S01]  /*15530*/  FMUL.FTZ R137, R137, R10.reuse ;  /* 0x0000000a89897220 */ /* 0x080fe20000410000 */
[----:B------:R-:W-:Y:S01]  /*15540*/  FADD.FTZ R0, R24, R3 ;  /* 0x0000000318007221 */ /* 0x000fe20000010000 */
[----:B------:R-:W-:Y:S01]  /*15550*/  FADD.FTZ R11, R44, R11 ;  /* 0x0000000b2c0b7221 */ /* 0x000fe20000010000 */
[-C--:B------:R-:W-:Y:S01]  /*15560*/  FMUL.FTZ R140, R140, R10.reuse ;  /* 0x0000000a8c8c7220 */ /* 0x080fe20000410000 */
[----:B------:R-:W0:Y:S01]  /*15570*/  MUFU.EX2 R27, R27 ;  /* 0x0000001b001b7308 */ /* 0x000e220000000800 */
[----:B------:R-:W-:Y:S01]  /*15580*/  FADD.FTZ R3, R177, R0 ;  /* 0x00000000b1037221 */ /* 0x000fe20000010000 */
[----:B-1----:R-:W-:Y:S01]  /*15590*/  FADD.FTZ R26, R156, R11 ;  /* 0x0000000b9c1a7221 */ /* 0x002fe20000010000 */
[-C--:B------:R-:W-:Y:S01]  /*155a0*/  FMUL.FTZ R141, R141, R10.reuse ;  /* 0x0000000a8d8d7220 */ /* 0x080fe20000410000 */
[-C--:B------:R-:W-:Y:S01]  /*155b0*/  FMUL.FTZ R144, R144, R10.reuse ;  /* 0x0000000a90907220 */ /* 0x080fe20000410000 */
[----:B------:R-:W-:Y:S01]  /*155c0*/  FADD.FTZ R0, R22, R3 ;  /* 0x0000000316007221 */ /* 0x000fe20000010000 */
[-C--:B------:R-:W-:Y:S01]  /*155d0*/  FMUL.FTZ R145, R145, R10.reuse ;  /* 0x0000000a91917220 */ /* 0x080fe20000410000 */
[-C--:B------:R-:W-:Y:S01]  /*155e0*/  FMUL.FTZ R148, R148, R10.reuse ;  /* 0x0000000a94947220 */ /* 0x080fe20000410000 */
[----:B------:R-:W1:Y:S01]  /*155f0*/  MUFU.EX2 R158, R158 ;  /* 0x0000009e009e7308 */ /* 0x000e620000000800 */
[----:B--2---:R-:W-:Y:S01]  /*15600*/  FADD.FTZ R0, R179, R0 ;  /* 0x00000000b3007221 */ /* 0x004fe20000010000 */
[----:B---3--:R-:W-:Y:S01]  /*15610*/  FADD.FTZ R3, R47, R26 ;  /* 0x0000001a2f037221 */ /* 0x008fe20000010000 */
[----:B------:R-:W-:Y:S01]  /*15620*/  FMUL.FTZ R149, R149, R10 ;  /* 0x0000000a95957220 */ /* 0x000fe20000410000 */
[----:B------:R-:W-:Y:S01]  /*15630*/  F2FP.F16.F32.PACK_AB R177, R22, R177 ;  /* 0x000000b116b1723e */ /* 0x000fe200000000ff */
[----:B------:R-:W-:Y:S01]  /*15640*/  VIADD R4, R4, 0xffffffff ;  /* 0xffffffff04047836 */ /* 0x000fe20000000000 */
[----:B------:R-:W-:Y:S01]  /*15650*/  F2FP.F16.F32.PACK_AB R176, R25, R176 ;  /* 0x000000b019b0723e */ /* 0x000fe200000000ff */
[----:B------:R-:W-:Y:S01]  /*15660*/  FMUL.FTZ R90, R90, R8 ;  /* 0x000000085a5a7220 */ /* 0x000fe20000410000 */
[----:B------:R-:W2:Y:S01]  /*15670*/  MUFU.EX2 R173, R173 ;  /* 0x000000ad00ad7308 */ /* 0x000ea20000000800 */
[----:B0-----:R-:W-:Y:S01]  /*15680*/  FADD.FTZ R0, R27, R0 ;  /* 0x000000001b007221 */ /* 0x001fe20000010000 */
[----:B------:R-:W-:Y:S01]  /*15690*/  F2FP.F16.F32.PACK_AB R172, R31, R172 ;  /* 0x000000ac1fac723e */ /* 0x000fe200000000ff */
[----:B------:R-:W-:Y:S01]  /*156a0*/  FMUL.FTZ R91, R91, R8 ;  /* 0x000000085b5b7220 */ /* 0x000fe20000410000 */
[----:B------:R-:W-:Y:S01]  /*156b0*/  F2FP.F16.F32.PACK_AB R174, R32, R174 ;  /* 0x000000ae20ae723e */ /* 0x000fe200000000ff */
[----:B------:R-:W-:Y:S01]  /*156c0*/  FMUL.FTZ R94, R94, R8 ;  /* 0x000000085e5e7220 */ /* 0x000fe20000410000 */
[----:B------:R-:W-:Y:S01]  /*156d0*/  F2FP.F16.F32.PACK_AB R168, R33, R168 ;  /* 0x000000a821a8723e */ /* 0x000fe200000000ff */
[----:B------:R-:W-:Y:S01]  /*156e0*/  FMUL.FTZ R95, R95, R8 ;  /* 0x000000085f5f7220 */ /* 0x000fe20000410000 */
[----:B------:R-:W0:Y:S01]  /*156f0*/  MUFU.EX2 R48, R48 ;  /* 0x0000003000307308 */ /* 0x000e220000000800 */
[----:B-1----:R-:W-:Y:S01]  /*15700*/  FADD.FTZ R3, R158, R3 ;  /* 0x000000039e037221 */ /* 0x002fe20000010000 */
[----:B------:R-:W-:Y:S01]  /*15710*/  F2FP.F16.F32.PACK_AB R170, R35, R170 ;  /* 0x000000aa23aa723e */ /* 0x000fe200000000ff */
[----:B------:R-:W-:Y:S01]  /*15720*/  FMUL.FTZ R98, R98, R8 ;  /* 0x0000000862627220 */ /* 0x000fe20000410000 */
[----:B------:R-:W-:Y:S01]  /*15730*/  F2FP.F16.F32.PACK_AB R164, R39, R164 ;  /* 0x000000a427a4723e */ /* 0x000fe200000000ff */
[----:B------:R-:W-:Y:S01]  /*15740*/  FMUL.FTZ R99, R99, R8 ;  /* 0x0000000863637220 */ /* 0x000fe20000410000 */
        /* <DEDUP_REMOVED lines=11> */
[C---:B0-----:R-:W-:Y:S01]  /*15800*/  FADD.FTZ R3, R48.reuse, R3 ;  /* 0x0000000330037221 */ /* 0x041fe20000010000 */
[----:B------:R-:W-:Y:S01]  /*15810*/  F2FP.F16.F32.PACK_AB R158, R48, R158 ;  /* 0x0000009e309e723e */ /* 0x000fe200000000ff */
[-C--:B------:R-:W-:Y:S01]  /*15820*/  FMUL.FTZ R110, R110, R8.reuse ;  /* 0x000000086e6e7220 */ /* 0x080fe20000410000 */
[----:B------:R-:W-:Y:S01]  /*15830*/  F2FP.F16.F32.PACK_AB R181, R20, R181 ;  /* 0x000000b514b5723e */ /* 0x000fe200000000ff */
[-C--:B------:R-:W-:Y:S01]  /*15840*/  FMUL.FTZ R111, R111, R8.reuse ;  /* 0x000000086f6f7220 */ /* 0x080fe20000410000 */
[----:B------:R-:W-:Y:S01]  /*15850*/  F2FP.F16.F32.PACK_AB R183, R24, R183 ;  /* 0x000000b718b7723e */ /* 0x000fe200000000ff */
[-C--:B------:R-:W-:Y:S01]  /*15860*/  FMUL.FTZ R114, R114, R8.reuse ;  /* 0x0000000872727220 */ /* 0x080fe20000410000 */
[----:B------:R-:W0:Y:S01]  /*15870*/  MUFU.EX2 R175, R175 ;  /* 0x000000af00af7308 */ /* 0x000e220000000800 */
[----:B-1----:R-:W-:Y:S01]  /*15880*/  FADD.FTZ R0, R7, R0 ;  /* 0x0000000007007221 */ /* 0x002fe20000010000 */
[----:B------:R-:W-:Y:S01]  /*15890*/  F2FP.F16.F32.PACK_AB R179, R27, R179 ;  /* 0x000000b31bb3723e */ /* 0x000fe200000000ff */
[-C--:B------:R-:W-:Y:S01]  /*158a0*/  FMUL.FTZ R115, R115, R8.reuse ;  /* 0x0000000873737220 */ /* 0x080fe20000410000 */
[----:B------:R-:W-:Y:S01]  /*158b0*/  F2FP.F16.F32.PACK_AB R173, R7, R173 ;  /* 0x000000ad07ad723e */ /* 0x000fe200000000ff */
[-C--:B------:R-:W-:Y:S01]  /*158c0*/  FMUL.FTZ R118, R118, R8.reuse ;  /* 0x0000000876767220 */ /* 0x080fe20000410000 */
        /* <DEDUP_REMOVED lines=17> */
[----:B------:R-:W-:Y:S01]  /*159e0*/  FMUL.FTZ R146, R146, R8 ;  /* 0x0000000892927220 */ /* 0x000fe20000410000 */
[----:B------:R-:W0:Y:S01]  /*159f0*/  MUFU.EX2 R154, R154 ;  /* 0x0000009a009a7308 */ /* 0x000e220000000800 */
[C---:B-1----:R-:W-:Y:S01]  /*15a00*/  FADD.FTZ R11, R50.reuse, R11 ;  /* 0x0000000b320b7221 */ /* 0x042fe20000010000 */
[----:B------:R-:W-:Y:S01]  /*15a10*/  F2FP.F16.F32.PACK_AB R152, R50, R152 ;  /* 0x000000983298723e */ /* 0x000fe200000000ff */
[-C--:B------:R-:W-:Y:S01]  /*15a20*/  FMUL.FTZ R147, R147, R8.reuse ;  /* 0x0000000893937220 */ /* 0x080fe20000410000 */
[-C--:B------:R-:W-:Y:S01]  /*15a30*/  FMUL.FTZ R150, R150, R8.reuse ;  /* 0x0000000896967220 */ /* 0x080fe20000410000 */
[----:B------:R-:W-:Y:S01]  /*15a40*/  FMUL.FTZ R151, R151, R8 ;  /* 0x0000000897977220 */ /* 0x000fe20000410000 */
[----:B------:R-:W-:-:S02]  /*15a50*/  IMAD.MOV.U32 R22, RZ, RZ, R13 ;  /* 0x000000ffff167224 */ /* 0x000fc400078e000d */
        /* <DEDUP_REMOVED lines=12> */
[----:B0-----:R-:W-:-:S04]  /*15b20*/  FADD.FTZ R0, R49, R0 ;  /* 0x0000000031007221 */ /* 0x001fc80000010000 */
[C---:B------:R-:W-:Y:S01]  /*15b30*/  FADD.FTZ R0, R171.reuse, R0 ;  /* 0x00000000ab007221 */ /* 0x040fe20000010000 */
[----:B------:R-:W-:Y:S02]  /*15b40*/  F2FP.F16.F32.PACK_AB R171, R171, R49 ;  /* 0x00000031abab723e */ /* 0x000fe400000000ff */
[----:B------:R-:W0:Y:S01]  /*15b50*/  MUFU.EX2 R56, R56 ;  /* 0x0000003800387308 */ /* 0x000e220000000800 */
[----:B------:R-:W-:Y:S01]  /*15b60*/  FADD.FTZ R0, R165, R0 ;  /* 0x00000000a5007221 */ /* 0x000fe20000010000 */
[----:B-1----:R-:W-:-:S03]  /*15b70*/  F2FP.F16.F32.PACK_AB R165, R53, R165 ;  /* 0x000000a535a5723e */ /* 0x002fc600000000ff */
[----:B------:R-:W-:-:S03]  /*15b80*/  FADD.FTZ R0, R53, R0 ;  /* 0x0000000035007221 */ /* 0x000fc60000010000 */
        /* <DEDUP_REMOVED lines=34> */
[----:B------:R-:W-:Y:S02]  /*15db0*/  IMAD.MOV.U32 R11, RZ, RZ, R9 ;  /* 0x000000ffff0b7224 */ /* 0x000fe400078e0009 */
[C---:B-1----:R-:W-:Y:S01]  /*15dc0*/  FADD.FTZ R3, R51.reuse, R26 ;  /* 0x0000001a33037221 */ /* 0x042fe20000010000 */
[----:B------:R-:W-:Y:S01]  /*15dd0*/  F2FP.F16.F32.PACK_AB R154, R51, R154 ;  /* 0x0000009a339a723e */ /* 0x000fe200000000ff */
[----:B------:R-:W-:Y:S06]  /*15de0*/  @P4 BRA `(.L_x_1690) ;  /* 0xffffffc400884947 */ /* 0x000fec000383ffff */
[----:B------:R-:W-:Y:S01]  /*15df0*/  MOV R11, R9 ;  /* 0x00000009000b7202 */ /* 0x000fe20000000f00 */
[----:B------:R-:W-:Y:S02]  /*15e00*/  IMAD.MOV.U32 R10, RZ, RZ, R6 ;  /* 0x000000ffff0a7224 */ /* 0x000fe400078e0006 */
[----:B------:R-:W-:Y:S02]  /*15e10*/  IMAD.MOV.U32 R22, RZ, RZ, R13 ;  /* 0x000000ffff167224 */ /* 0x000fe400078e000d */
[----:B------:R-:W-:-:S07]  /*15e20*/  IMAD.MOV.U32 R186, RZ, RZ, R14 ;  /* 0x000000ffffba7224 */ /* 0x000fce00078e000e */
.L_x_1672:
[----:B------:R-:W0:Y:S01]  /*15e30*/  LDC R6, c[0x0][0x448] ;  /* 0x00011200ff067b82 */ /* 0x000e220000000800 */
[----:B------:R-:W-:Y:S01]  /*15e40*/  IADD3 R9, R189, 0x1, -R187 ;  /* 0x00000001bd097810 */ /* 0x000fe20007ffe8bb */
[----:B------:R-:W-:-:S06]  /*15e50*/  ULDC UR6, c[0x0][0x9dc] ;  /* 0x0002770000067ab9 */ /* 0x000fcc0000000800 */
[----:B------:R-:W1:Y:S01]  /*15e60*/  LDC R12, c[0x0][0x9e4] ;  /* 0x00027900ff0c7b82 */ /* 0x000e620000000800 */
[----:B0-----:R-:W-:Y:S01]  /*15e70*/  ISETP.NE.AND P4, PT, R6, 0x1, PT ;  /* 0x000000010600780c */ /* 0x001fe20003f85270 */
[----:B------:R-:W-:Y:S01]  /*15e80*/  VIADD R6, R193, 0x7f ;  /* 0x0000007fc1067836 */ /* 0x000fe20000000000 */
[----:B-1----:R-:W-:-:S11]  /*15e90*/  ISETP.GE.AND P5, PT, R12, 0x1, PT ;  /* 0x000000010c00780c */ /* 0x002fd60003fa6270 */
[----:B------:R-:W0:Y:S08]  /*15ea0*/  @P4 LDC R7, c[0x0][0x44c] ;  /* 0x00011300ff074b82 */ /* 0x000e300000000800 */
[----:B------:R-:W1:Y:S01]  /*15eb0*/  @P4 LDC R8, c[0x0][0x450] ;  /* 0x00011400ff084b82 */ /* 0x000e620000000800 */
[----:B0-----:R-:W-:-:S05]  /*15ec0*/  @P4 IMAD.HI.U32 R7, R6, R7, RZ ;  /* 0x0000000706074227 */ /* 0x001fca00078e00ff */
[----:B-1----:R-:W-:-:S05]  /*15ed0*/  @P4 SHF.R.U32.HI R6, RZ, R8, R7 ;  /* 0x00000008ff064219 */ /* 0x002fca0000011607 */
[----:B------:R-:W-:-:S04]  /*15ee0*/  IMAD.IADD R6, R9, 0x1, R6 ;  /* 0x0000000109067824 */ /* 0x000fc800078e0206 */
[----:B------:R-:W-:Y:S01]  /*15ef0*/  VIADD R8, R6, -UR6 ;  /* 0x8000000606087c36 */ /* 0x000fe20008000000 */
[----:B------:R-:W-:Y:S06]  /*15f00*/  @!P5 BRA `(.L_x_1691) ;  /* 0x000000000048d947 */ /* 0x000fec0003800000 */
[----:B------:R-:W-:Y:S01]  /*15f10*/  IMAD.MOV.U32 R9, RZ, RZ, R6 ;  /* 0x000000ffff097224 */ /* 0x000fe200078e0006 */
[----:B------:R-:W-:Y:S04]  /*15f20*/  BSSY B0, `(.L_x_1692) ;  /* 0x000000e000007945 */ /* 0x000fe80003800000 */
        /* <DEDUP_REMOVED lines=9> */
.L_x_1693:
[----:B------:R-:W-:-:S13]  /*15fc0*/  ISETP.NE.AND P2, PT, R12, 0x1, PT ;  /* 0x000000010c00780c */ /* 0x000fda0003f45270 */
[----:B------:R-:W0:Y:S02]  /*15fd0*/  @P2 LDC.64 R6, c[0x0][0x9e8] ;  /* 0x00027a00ff062b82 */ /* 0x000e240000000a00 */
[----:B0-----:R-:W-:-:S05]  /*15fe0*/  @P2 IMAD.HI.U32 R6, R9, R6, RZ ;  /* 0x0000000609062227 */ /* 0x001fca00078e00ff */
[----:B------:R-:W-:-:S07]  /*15ff0*/  @P2 SHF.R.U32.HI R9, RZ, R7, R6 ;  /* 0x00000007ff092219 */ /* 0x000fce0000011606 */
.L_x_1694:
[----:B------:R-:W-:Y:S05]  /*16000*/  BSYNC B0 ;  /* 0x0000000000007941 */ /* 0x000fea0003800000 */
.L_x_1692:
[----:B------:R-:W-:-:S05]  /*16010*/  IMAD R9, R9, R12, RZ ;  /* 0x0000000c09097224 */ /* 0x000fca00078e02ff */
[----:B------:R-:W-:-:S07]  /*16020*/  VIMNMX R8, R8, R9, !PT ;  /* 0x0000000908087248 */ /* 0x000fce0007fe0100 */
.L_x_1691:
        /* <DEDUP_REMOVED lines=8> */
[----:B------:R-:W-:Y:S01]  /*160b0*/  MOV R12, R10 ;  /* 0x0000000a000c7202 */ /* 0x000fe20000000f00 */
[----:B------:R-:W-:Y:S02]  /*160c0*/  IMAD.MOV.U32 R6, RZ, RZ, R186 ;  /* 0x000000ffff067224 */ /* 0x000fe400078e00ba */
[----:B------:R-:W-:-:S07]  /*160d0*/  IMAD.MOV.U32 R15, RZ, RZ, R22 ;  /* 0x000000ffff0f7224 */ /* 0x000fce00078e0016 */
.L_x_1705:
        /* <DEDUP_REMOVED lines=10> */
.L_x_1697:
[----:B------:R-:W-:Y:S01]  /*16180*/  IMAD R7, R22, 0x8, R2 ;  /* 0x0000000816077824 */ /* 0x000fe200078e0202 */
[----:B------:R-:W-:-:S04]  /*16190*/  SHF.L.U32 R8, R186, 0x1f, RZ ;  /* 0x0000001fba087819 */ /* 0x000fc800000006ff */
[----:B------:R0:W1:Y:S01]  /*161a0*/  SYNCS.PHASECHK.TRANS64.TRYWAIT P3, [R7+URZ+0x28830], R8 ;  /* 0x02883008070075a7 */ /* 0x000062000806017f */
[----:B------:R-:W-:Y:S05]  /*161b0*/  @!P0 BRA `(.L_x_1698) ;  /* 0x0000000000048947 */ /* 0x000fea0003800000 */
[----:B------:R-:W-:Y:S01]  /*161c0*/  BPT.TRAP 0x1 ;  /* 0x000000040000795c */ /* 0x000fe20000300000 */
.L_x_1698:
[----:B------:R-:W-:Y:S04]  /*161d0*/  BSSY B0, `(.L_x_1696) ;  /* 0x0000004000007945 */ /* 0x000fe80003800000 */
[----:B-1----:R-:W-:Y:S05]  /*161e0*/  @P3 BRA `(.L_x_1699) ;  /* 0x0000000000083947 */ /* 0x002fea0003800000 */
[----:B------:R-:W1:Y:S02]  /*161f0*/  SYNCS.PHASECHK.TRANS64.TRYWAIT P3, [R7+URZ+0x28830], R8 ;  /* 0x02883008070075a7 */ /* 0x000e64000806017f */
[----:B-1----:R-:W-:Y:S05]  /*16200*/  @!P3 BRA `(.L_x_1700) ;  /* 0x0000013c0050b947 */ /* 0x002fea0003800000 */
.L_x_1699:
[----:B------:R-:W-:Y:S05]  /*16210*/  BSYNC B0 ;  /* 0x0000000000007941 */ /* 0x000fea0003800000 */
.L_x_1696:
[----:B01----:R-:W0:Y:S01]  /*16220*/  S2R R7, SR_TID.X ;  /* 0x0000000000077919 */ /* 0x003e220000002100 */
[----:B------:R-:W-:Y:S05]  /*16230*/  WARPSYNC.ALL ;  /* 0x0000000000007948 */ /* 0x000fea0003800000 */
[----:B------:R-:W-:Y:S02]  /*16240*/  IMAD R8, R22, 0x800, R5 ;  /* 0x0000080016087824 */ /* 0x000fe400078e0205 */
[----:B------:R-:W-:Y:S02]  /*16250*/  IMAD.MOV.U32 R9, RZ, RZ, 0x40000040 ;  /* 0x40000040ff097424 */ /* 0x000fe400078e00ff */
[C---:B------:R-:W-:Y:S01]  /*16260*/  VIADD R24, R8.reuse, 0x4 ;  /* 0x0000000408187836 */ /* 0x040fe20000000000 */
[C---:B------:R-:W-:Y:S01]  /*16270*/  R2UR UR14, R8.reuse ;  /* 0x00000000080e72ca */ /* 0x040fe200000e0000 */
[----:B------:R-:W-:Y:S01]  /*16280*/  IMAD.MOV.U32 R25, RZ, RZ, 0x40000040 ;  /* 0x40000040ff197424 */ /* 0x000fe200078e00ff */
[----:B------:R-:W-:Y:S01]  /*16290*/  R2UR UR15, R9 ;  /* 0x00000000090f72ca */ /* 0x000fe200000e0000 */
[----:B------:R-:W-:Y:S01]  /*162a0*/  VIADD R20, R8, 0x2 ;  /* 0x0000000208147836 */ /* 0x000fe20000000000 */
[----:B------:R-:W-:Y:S01]  /*162b0*/  R2UR UR6, R24 ;  /* 0x00000000180672ca */ /* 0x000fe200000e0000 */
[----:B------:R-:W-:Y:S01]  /*162c0*/  VIADD R24, R8, 0x404 ;  /* 0x0000040408187836 */ /* 0x000fe20000000000 */
[C---:B------:R-:W-:Y:S01]  /*162d0*/  R2UR UR7, R25.reuse ;  /* 0x00000000190772ca */ /* 0x040fe200000e0000 */
[----:B------:R-:W-:Y:S01]  /*162e0*/  IMAD.MOV.U32 R21, RZ, RZ, 0x40000040 ;  /* 0x40000040ff157424 */ /* 0x000fe200078e00ff */
[----:B------:R-:W-:Y:S01]  /*162f0*/  R2UR UR31, R25 ;  /* 0x00000000191f72ca */ /* 0x000fe200000e0000 */
[----:B------:R-:W-:Y:S01]  /*16300*/  IMAD.MOV.U32 R11, RZ, RZ, 0x40000040 ;  /* 0x40000040ff0b7424 */ /* 0x000fe200078e00ff */
[----:B------:R-:W-:-:S02]  /*16310*/  R2UR UR30, R24 ;  /* 0x00000000181e72ca */ /* 0x000fc400000e0000 */
[----:B------:R-:W-:Y:S01]  /*16320*/  R2UR UR10, R20 ;  /* 0x00000000140a72ca */ /* 0x000fe200000e0000 */
[C---:B------:R-:W-:Y:S01]  /*16330*/  VIADD R20, R8.reuse, 0x400 ;  /* 0x0000040008147836 */ /* 0x040fe20000000000 */
[----:B------:R-:W-:Y:S02]  /*16340*/  R2UR UR11, R21 ;  /* 0x00000000150b72ca */ /* 0x000fe400000e0000 */
[----:B------:R-:W-:Y:S02]  /*16350*/  IADD3 R10, R8, 0x6, RZ ;  /* 0x00000006080a7810 */ /* 0x000fe40007ffe0ff */
[----:B------:R-:W-:Y:S02]  /*16360*/  R2UR UR19, R11 ;  /* 0x000000000b1372ca */ /* 0x000fe400000e0000 */
[----:B------:R-:W-:Y:S01]  /*16370*/  R2UR UR18, R10 ;  /* 0x000000000a1272ca */ /* 0x000fe200000e0000 */
[C---:B------:R-:W-:Y:S01]  /*16380*/  VIADD R10, R8.reuse, 0x402 ;  /* 0x00000402080a7836 */ /* 0x040fe20000000000 */
[----:B0-----:R-:W-:Y:S01]  /*16390*/  SHF.R.U32.HI R7, RZ, 0x7, R7 ;  /* 0x00000007ff077819 */ /* 0x001fe20000011607 */
[----:B------:R-:W-:Y:S01]  /*163a0*/  VIADD R8, R8, 0x406 ;  /* 0x0000040608087836 */ /* 0x000fe20000000000 */
[----:B------:R-:W-:-:S02]  /*163b0*/  R2UR UR22, R20 ;  /* 0x00000000141672ca */ /* 0x000fc400000e0000 */
[----:B------:R-:W-:Y:S01]  /*163c0*/  R2UR UR23, R21 ;  /* 0x00000000151772ca */ /* 0x000fe200000e0000 */
[----:B------:R-:W-:Y:S01]  /*163d0*/  VIADD R7, R7, 0x8 ;  /* 0x0000000807077836 */ /* 0x000fe20000000000 */
[----:B------:R-:W-:Y:S02]  /*163e0*/  R2UR UR26, R10 ;  /* 0x000000000a1a72ca */ /* 0x000fe400000e0000 */
[----:B------:R-:W-:Y:S02]  /*163f0*/  R2UR UR27, R11 ;  /* 0x000000000b1b72ca */ /* 0x000fe400000e0000 */
[----:B------:R0:W-:Y:S01]  /*16400*/  BAR.SYNC.DEFER_BLOCKING R7, 0x100 ;  /* 0x000400070000751d */ /* 0x0001e20000010000 */
[----:B------:R-:W-:Y:S02]  /*16410*/  R2UR UR34, R8 ;  /* 0x00000000082272ca */ /* 0x000fe400000e0000 */
[----:B------:R-:W-:-:S03]  /*16420*/  R2UR UR35, R9 ;  /* 0x00000000092372ca */ /* 0x000fc600000e0000 */
        /* <DEDUP_REMOVED lines=27> */
.L_x_1702:
[----:B------:R-:W-:Y:S01]  /*165e0*/  SHF.L.U32 R6, R6, 0x1f, RZ ;  /* 0x0000001f06067819 */ /* 0x000fe200000006ff */
[----:B------:R-:W-:-:S04]  /*165f0*/  IMAD R7, R15, 0x8, R2 ;  /* 0x000000080f077824 */ /* 0x000fc800078e0202 */
[----:B------:R0:W1:Y:S01]  /*16600*/  SYNCS.PHASECHK.TRANS64.TRYWAIT P2, [R7+URZ+0x28850], R6 ;  /* 0x02885006070075a7 */ /* 0x000062000804017f */
[----:B------:R-:W-:Y:S05]  /*16610*/  @!P0 BRA `(.L_x_1703) ;  /* 0x0000000000048947 */ /* 0x000fea0003800000 */
[----:B------:R-:W-:Y:S01]  /*16620*/  BPT.TRAP 0x1 ;  /* 0x000000040000795c */ /* 0x000fe20000300000 */
.L_x_1703:
[----:B-1----:R-:W-:Y:S05]  /*16630*/  @P2 BRA `(.L_x_1701) ;  /* 0x0000000000082947 */ /* 0x002fea0003800000 */
[----:B------:R-:W1:Y:S02]  /*16640*/  SYNCS.PHASECHK.TRANS64.TRYWAIT P2, [R7+URZ+0x28850], R6 ;  /* 0x02885006070075a7 */ /* 0x000e64000804017f */
[----:B-1----:R-:W-:Y:S05]  /*16650*/  @!P2 BRA `(.L_x_1704) ;  /* 0x000001380050a947 */ /* 0x002fea0003800000 */
.L_x_1701:
[----:B01----:R-:W-:Y:S01]  /*16660*/  VIADD R6, R2, 0x400 ;  /* 0x0000040002067836 */ /* 0x003fe20000000000 */
[----:B------:R-:W-:Y:S05]  /*16670*/  WARPSYNC.ALL ;  /* 0x0000000000007948 */ /* 0x000fea0003800000 */
[----:B------:R-:W-:-:S04]  /*16680*/  SHF.R.U32.HI R6, RZ, 0x4, R6 ;  /* 0x00000004ff067819 */ /* 0x000fc80000011606 */
[----:B------:R-:W-:-:S04]  /*16690*/  LOP3.LUT R6, R6, 0x3fff, RZ, 0xc0, !PT ;  /* 0x00003fff06067812 */ /* 0x000fc800078ec0ff */
[----:B------:R-:W-:Y:S01]  /*166a0*/  LOP3.LUT R6, R6, 0x4000000, RZ, 0xfc, !PT ;  /* 0x0400000006067812 */ /* 0x000fe200078efcff */
[----:B------:R-:W-:-:S03]  /*166b0*/  IMAD.MOV.U32 R7, RZ, RZ, 0x40000040 ;  /* 0x40000040ff077424 */ /* 0x000fc600078e00ff */
[----:B------:R-:W-:Y:S01]  /*166c0*/  LEA R6, R15, R6, 0xb ;  /* 0x000000060f067211 */ /* 0x000fe200078e58ff */
[----:B------:R-:W-:Y:S01]  /*166d0*/  WARPGROUP.ARRIVE ;  /* 0x00000000000079c5 */ /* 0x000fe20000000000 */
[----:B------:R-:W-:Y:S02]  /*166e0*/  IMAD.MOV.U32 R9, RZ, RZ, 0x40000040 ;  /* 0x40000040ff097424 */ /* 0x000fe400078e00ff */
[----:B------:R-:W-:Y:S01]  /*166f0*/  FMUL.FTZ R11, R28, UR47 ;  /* 0x0000002f1c0b7c20 */ /* 0x000fe20008410000 */
[C---:B------:R-:W-:Y:S01]  /*16700*/  R2UR UR6, R6.reuse ;  /* 0x00000000060672ca */ /* 0x040fe200000e0000 */
[----:B------:R-:W-:Y:S01]  /*16710*/  VIADD R8, R6, 0x80 ;  /* 0x0000008006087836 */ /* 0x000fe20000000000 */
[----:B------:R-:W-:Y:S01]  /*16720*/  R2UR UR7, R7 ;  /* 0x00000000070772ca */ /* 0x000fe200000e0000 */
        /* <DEDUP_REMOVED lines=10> */
[----:B------:R-:W0:Y:S01]  /*167d0*/  MUFU.TANH R7, R7 ;  /* 0x0000000700077308 */ /* 0x000e220000002400 */
[----:B------:R-:W-:Y:S01]  /*167e0*/  FMUL.FTZ R37, R42, UR47 ;  /* 0x0000002f2a257c20 */ /* 0x000fe20008410000 */
[----:B------:R-:W-:Y:S01]  /*167f0*/  HGMMA.64x128x16.F32 R88, R180, gdesc[UR4].tnspB, R88, gsb0 ;  /* 0x41e00004b4587df0 */ /* 0x000fe20008000858 */
[----:B------:R-:W-:Y:S01]  /*16800*/  R2UR UR6, R8 ;  /* 0x00000000080672ca */ /* 0x000fe200000e0000 */
[----:B------:R-:W-:Y:S01]  /*16810*/  VIADD R8, R6, 0x100 ;  /* 0x0000010006087836 */ /* 0x000fe20000000000 */
[----:B------:R-:W-:Y:S01]  /*16820*/  R2UR UR7, R9 ;  /* 0x00000000090772ca */ /* 0x000fe200000e0000 */
[----:B------:R-:W-:-:S02]  /*16830*/  IMAD.MOV.U32 R9, RZ, RZ, 0x40000040 ;  /* 0x40000040ff097424 */ /* 0x000fc400078e00ff */
        /* <DEDUP_REMOVED lines=10> */
[----:B0-----:R-:W-:Y:S01]  /*168e0*/  FMNMX.FTZ R10, R7, R12, !PT ;  /* 0x0000000c070a7209 */ /* 0x001fe20007810000 */
[----:B------:R-:W-:Y:S01]  /*168f0*/  FMUL.FTZ R57, R62, UR47 ;  /* 0x0000002f3e397c20 */ /* 0x000fe20008410000 */
[----:B------:R-:W-:Y:S01]  /*16900*/  FMUL.FTZ R62, R68, UR47 ;  /* 0x0000002f443e7c20 */ /* 0x000fe20008410000 */
[----:B------:R-:W-:Y:S01]  /*16910*/  FMUL.FTZ R68, R73, UR47 ;  /* 0x0000002f49447c20 */ /* 0x000fe20008410000 */
[----:B------:R-:W-:Y:S01]  /*16920*/  FMUL.FTZ R73, R77, UR47 ;  /* 0x0000002f4d497c20 */ /* 0x000fe20008410000 */
[----:B------:R-:W-:Y:S01]  /*16930*/  FMUL.FTZ R77, R84, UR47 ;  /* 0x0000002f544d7c20 */ /* 0x000fe20008410000 */
[----:B------:R-:W-:Y:S01]  /*16940*/  IADD3 R28, R6, 0x280, RZ ;  /* 0x00000280061c7810 */ /* 0x000fe20007ffe0ff */
[----:B------:R-:W-:Y:S01]  /*16950*/  MUFU.TANH R34, R34 ;  /* 0x0000002200227308 */ /* 0x000fe20000002400 */
[----:B------:R-:W0:Y:S01]  /*16960*/  LDC R52, c[0x0][0x988] ;  /* 0x00026200ff347b82 */ /* 0x000e220000000800 */
        /* <DEDUP_REMOVED lines=11> */
[----:B------:R-:W-:-:S02]  /*16a20*/  ISETP.GT.AND P2, PT, R4, R14, PT ;  /* 0x0000000e0400720c */ /* 0x000fc40003f44270 */
[----:B------:R-:W-:Y:S01]  /*16a30*/  IADD3 R4, R4, -0x1, RZ ;  /* 0xffffffff04047810 */ /* 0x000fe20007ffe0ff */
        /* <DEDUP_REMOVED lines=69> */
[----:B-1----:R-:W-:Y:S01]  /*16e90*/  FMNMX.FTZ R10, R9, R10, !PT ;  /* 0x0000000a090a7209 */ /* 0x002fe20007810000 */
[----:B------:R-:W-:Y:S01]  /*16ea0*/  FMUL.FTZ R60, R64, UR47 ;  /* 0x0000002f403c7c20 */ /* 0x000fe20008410000 */
[----:B------:R-:W-:Y:S01]  /*16eb0*/  FMUL.FTZ R61, R65, UR47 ;  /* 0x0000002f413d7c20 */ /* 0x000fe20008410000 */
[----:B------:R-:W-:Y:S01]  /*16ec0*/  FMUL.FTZ R64, R69, UR47 ;  /* 0x0000002f45407c20 */ /* 0x000fe20008410000 */
[----:B------:R-:W-:Y:S01]  /*16ed0*/  FMNMX.FTZ R10, R11, R10, !PT ;  /* 0x0000000a0b0a7209 */ /* 0x000fe20007810000 */
[----:B------:R-:W-:Y:S01]  /*16ee0*/  FMUL.FTZ R65, R72, UR47 ;  /* 0x0000002f48417c20 */ /* 0x000fe20008410000 */
[----:B------:R-:W-:Y:S01]  /*16ef0*/  FMUL.FTZ R69, R76, UR47 ;  /* 0x0000002f4c457c20 */ /* 0x000fe20008410000 */
[----:B------:R-:W1:Y:S01]  /*16f00*/  MUFU.TANH R36, R36 ;  /* 0x0000002400247308 */ /* 0x000e620000002400 */
[----:B------:R-:W-:Y:S01]  /*16f10*/  FMNMX.FTZ R10, R24, R10, !PT ;  /* 0x0000000a180a7209 */ /* 0x000fe20007810000 */
[----:B------:R-:W-:Y:S01]  /*16f20*/  FMUL.FTZ R76, R80, UR47 ;  /* 0x0000002f504c7c20 */ /* 0x000fe20008410000 */
[----:B------:R-:W-:Y:S01]  /*16f30*/  FMUL.FTZ R72, R81, UR47 ;  /* 0x0000002f51487c20 */ /* 0x000fe20008410000 */
[----:B------:R-:W-:Y:S01]  /*16f40*/  FMUL.FTZ R80, R85, UR47 ;  /* 0x0000002f55507c20 */ /* 0x000fe20008410000 */
[----:B--2---:R-:W-:Y:S01]  /*16f50*/  FMNMX.FTZ R10, R26, R10, !PT ;  /* 0x0000000a1a0a7209 */ /* 0x004fe20007810000 */
[----:B------:R-:W-:Y:S01]  /*16f60*/  FMUL.FTZ R81, R82, UR47 ;  /* 0x0000002f52517c20 */ /* 0x000fe20008410000 */
[----:B------:R-:W-:Y:S01]  /*16f70*/  FMUL.FTZ R82, R83, UR47 ;  /* 0x0000002f53527c20 */ /* 0x000fe20008410000 */
[----:B------:R-:W2:Y:S01]  /*16f80*/  MUFU.TANH R40, R40 ;  /* 0x0000002800287308 */ /* 0x000ea20000002400 */
[----:B------:R-:W-:Y:S01]  /*16f90*/  FMNMX.FTZ R10, R30, R10, !PT ;  /* 0x0000000a1e0a7209 */ /* 0x000fe20007810000 */
[----:B------:R-:W-:-:S03]  /*16fa0*/  FMUL.FTZ R83, R86, UR47 ;  /* 0x0000002f56537c20 */ /* 0x000fc60008410000 */
[----:B---3--:R-:W-:-:S03]  /*16fb0*/  FMNMX.FTZ R10, R32, R10, !PT ;  /* 0x0000000a200a7209 */ /* 0x008fc60007810000 */
[----:B------:R-:W3:Y:S01]  /*16fc0*/  MUFU.TANH R44, R44 ;  /* 0x0000002c002c7308 */ /* 0x000ee20000002400 */
[----:B------:R-:W-:-:S04]  /*16fd0*/  FMNMX.FTZ R10, R34, R10, !PT ;  /* 0x0000000a220a7209 */ /* 0x000fc80007810000 */
[----:B-1----:R-:W-:-:S03]  /*16fe0*/  FMNMX.FTZ R10, R36, R10, !PT ;  /* 0x0000000a240a7209 */ /* 0x002fc60007810000 */
[----:B------:R-:W1:Y:S01]  /*16ff0*/  MUFU.TANH R51, R51 ;  /* 0x0000003300337308 */ /* 0x000e620000002400 */
[----:B------:R-:W-:-:S04]  /*17000*/  FMNMX.FTZ R10, R38, R10, !PT ;  /* 0x0000000a260a7209 */ /* 0x000fc80007810000 */
[----:B--2---:R-:W-:-:S03]  /*17010*/  FMNMX.FTZ R10, R40, R10, !PT ;  /* 0x0000000a280a7209 */ /* 0x004fc60007810000 */
[----:B------:R-:W2:Y:S01]  /*17020*/  MUFU.TANH R58, R58 ;  /* 0x0000003a003a7308 */ /* 0x000ea20000002400 */
[----:B------:R-:W-:-:S04]  /*17030*/  FMNMX.FTZ R10, R42, R10, !PT ;  /* 0x0000000a2a0a7209 */ /* 0x000fc80007810000 */
[----:B---3--:R-:W-:-:S03]  /*17040*/  FMNMX.FTZ R10, R44, R10, !PT ;  /* 0x0000000a2c0a7209 */ /* 0x008fc60007810000 */
[----:B------:R-:W3:Y:S01]  /*17050*/  MUFU.TANH R59, R59 ;  /* 0x0000003b003b7308 */ /* 0x000ee20000002400 */
[----:B------:R-:W-:-:S04]  /*17060*/  FMNMX.FTZ R10, R46, R10, !PT ;  /* 0x0000000a2e0a7209 */ /* 0x000fc80007810000 */
[----:B------:R-:W-:-:S03]  /*17070*/  FMNMX.FTZ R10, R50, R10, !PT ;  /* 0x0000000a320a7209 */ /* 0x000fc60007810000 */
[----:B------:R-:W4:Y:S01]  /*17080*/  MUFU.TANH R60, R60 ;  /* 0x0000003c003c7308 */ /* 0x000f220000002400 */
[----:B-1----:R-:W-:-:S04]  /*17090*/  FMNMX.FTZ R10, R51, R10, !PT ;  /* 0x0000000a330a7209 */ /* 0x002fc80007810000 */
[----:B------:R-:W-:-:S03]  /*170a0*/  FMNMX.FTZ R10, R55, R10, !PT ;  /* 0x0000000a370a7209 */ /* 0x000fc60007810000 */
[----:B------:R-:W1:Y:S01]  /*170b0*/  MUFU.TANH R61, R61 ;  /* 0x0000003d003d7308 */ /* 0x000e620000002400 */
[----:B------:R-:W-:-:S04]  /*170c0*/  FMNMX.FTZ R10, R56, R10, !PT ;  /* 0x0000000a380a7209 */ /* 0x000fc80007810000 */
[----:B--2---:R-:W-:-:S03]  /*170d0*/  FMNMX.FTZ R10, R58, R10, !PT ;  /* 0x0000000a3a0a7209 */ /* 0x004fc60007810000 */
[----:B------:R-:W2:Y:S01]  /*170e0*/  MUFU.TANH R64, R64 ;  /* 0x0000004000407308 */ /* 0x000ea20000002400 */
[----:B---3--:R-:W-:-:S04]  /*170f0*/  FMNMX.FTZ R10, R59, R10, !PT ;  /* 0x0000000a3b0a7209 */ /* 0x008fc80007810000 */
[----:B----4-:R-:W-:-:S03]  /*17100*/  FMNMX.FTZ R10, R60, R10, !PT ;  /* 0x0000000a3c0a7209 */ /* 0x010fc60007810000 */
[----:B------:R-:W3:Y:S01]  /*17110*/  MUFU.TANH R65, R65 ;  /* 0x0000004100417308 */ /* 0x000ee20000002400 */
[----:B-1----:R-:W-:-:S04]  /*17120*/  FMNMX.FTZ R10, R61, R10, !PT ;  /* 0x0000000a3d0a7209 */ /* 0x002fc80007810000 */
[----:B------:R-:W-:-:S03]  /*17130*/  FMNMX.FTZ R10, R62, R10, !PT ;  /* 0x0000000a3e0a7209 */ /* 0x000fc60007810000 */
[----:B------:R-:W1:Y:S01]  /*17140*/  MUFU.TANH R69, R69 ;  /* 0x0000004500457308 */ /* 0x000e620000002400 */
[----:B--2---:R-:W-:-:S07]  /*17150*/  FMNMX.FTZ R10, R64, R10, !PT ;  /* 0x0000000a400a7209 */ /* 0x004fce0007810000 */
[----:B------:R-:W2:Y:S01]  /*17160*/  MUFU.TANH R76, R76 ;  /* 0x0000004c004c7308 */ /* 0x000ea20000002400 */
[----:B---3--:R-:W-:-:S04]  /*17170*/  FMNMX.FTZ R10, R65, R10, !PT ;  /* 0x0000000a410a7209 */ /* 0x008fc80007810000 */
[----:B------:R-:W-:-:S03]  /*17180*/  FMNMX.FTZ R10, R68, R10, !PT ;  /* 0x0000000a440a7209 */ /* 0x000fc60007810000 */
[----:B------:R-:W3:Y:S01]  /*17190*/  MUFU.TANH R72, R72 ;  /* 0x0000004800487308 */ /* 0x000ee20000002400 */
[----:B-1----:R-:W-:-:S04]  /*171a0*/  FMNMX.FTZ R10, R69, R10, !PT ;  /* 0x0000000a450a7209 */ /* 0x002fc80007810000 */
[----:B------:R-:W-:-:S03]  /*171b0*/  FMNMX.FTZ R10, R73, R10, !PT ;  /* 0x0000000a490a7209 */ /* 0x000fc60007810000 */
[----:B------:R-:W1:Y:S01]  /*171c0*/  MUFU.TANH R80, R80 ;  /* 0x0000005000507308 */ /* 0x000e620000002400 */
[----:B--2---:R-:W-:Y:S01]  /*171d0*/  FMNMX.FTZ R10, R76, R10, !PT ;  /* 0x0000000a4c0a7209 */ /* 0x004fe20007810000 */
[----:B------:R-:W-:Y:S02]  /*171e0*/  WARPGROUP.DEPBAR.LE gsb0, 0x0 ;  /* 0x00008000000079c5 */ /* 0x000fe40000010000 */
[----:B------:R-:W-:Y:S01]  /*171f0*/  WARPGROUP.ARRIVE ;  /* 0x00000000000079c5 */ /* 0x000fe20000000000 */
[----:B---3--:R-:W-:-:S03]  /*17200*/  FMNMX.FTZ R10, R72, R10, !PT ;  /* 0x0000000a480a7209 */ /* 0x008fc60007810000 */
[----:B------:R-:W2:Y:S01]  /*17210*/  MUFU.TANH R8, R8 ;  /* 0x0000000800087308 */ /* 0x000ea20000002400 */
[----:B------:R-:W-:Y:S01]  /*17220*/  FMNMX.FTZ R10, R77, R10, !PT ;  /* 0x0000000a4d0a7209 */ /* 0x000fe20007810000 */
[----:B------:R-:W-:Y:S01]  /*17230*/  HGMMA.64x128x16.F32 R88, R164, gdesc[UR4].tnspB, R88, gsb0 ;  /* 0x41e00004a4587df0 */ /* 0x000fe20008000858 */
[----:B------:R-:W-:Y:S02]  /*17240*/  R2UR UR6, R28 ;  /* 0x000000001c0672ca */ /* 0x000fe400000e0000 */
[----:B-1----:R-:W-:-:S03]  /*17250*/  FMNMX.FTZ R10, R80, R10, !PT ;  /* 0x0000000a500a7209 */ /* 0x002fc60007810000 */
[----:B------:R-:W1:Y:S02]  /*17260*/  MUFU.TANH R25, R25 ;  /* 0x0000001900197308 */ /* 0x000e640000002400 */
[----:B------:R-:W3:Y:S06]  /*17270*/  SHFL.BFLY PT, R29, R10, 0x2, 0x1f ;  /* 0x0c401f000a1d7f89 */ /* 0x000eec00000e0000 */
[----:B------:R-:W4:Y:S08]  /*17280*/  MUFU.TANH R31, R31 ;  /* 0x0000001f001f7308 */ /* 0x000f300000002400 */
[----:B------:R-:W5:Y:S08]  /*17290*/  MUFU.TANH R35, R35 ;  /* 0x0000002300237308 */ /* 0x000f700000002400 */
[----:B------:R-:W5:Y:S01]  /*172a0*/  MUFU.TANH R39, R39 ;  /* 0x0000002700277308 */ /* 0x000f620000002400 */
[----:B---3--:R-:W-:Y:S01]  /*172b0*/  FMNMX.FTZ R10, R10, R29, !PT ;  /* 0x0000001d0a0a7209 */ /* 0x008fe20007810000 */
[----:B------:R-:W-:-:S06]  /*172c0*/  IMAD.MOV.U32 R29, RZ, RZ, 0x40000040 ;  /* 0x40000040ff1d7424 */ /* 0x000fcc00078e00ff */
[----:B------:R-:W3:Y:S01]  /*172d0*/  MUFU.TANH R43, R43 ;  /* 0x0000002b002b7308 */ /* 0x000ee20000002400 */
[----:B------:R-:W0:Y:S01]  /*172e0*/  SHFL.BFLY PT, R28, R10, 0x1, 0x1f ;  /* 0x0c201f000a1c7f89 */ /* 0x000e2200000e0000 */
[----:B------:R-:W-:Y:S01]  /*172f0*/  R2UR UR7, R29 ;  /* 0x000000001d0772ca */ /* 0x000fe200000e0000 */
[----:B------:R-:W-:-:S05]  /*17300*/  IMAD.MOV.U32 R29, RZ, RZ, 0x40000040 ;  /* 0x40000040ff1d7424 */ /* 0x000fca00078e00ff */
[----:B------:R-:W3:Y:S08]  /*17310*/  MUFU.TANH R47, R47 ;  /* 0x0000002f002f7308 */ /* 0x000ef00000002400 */
[----:B------:R-:W3:Y:S08]  /*17320*/  MUFU.TANH R48, R48 ;  /* 0x0000003000307308 */ /* 0x000ef00000002400 */
[----:B------:R-:W3:Y:S01]  /*17330*/  MUFU.TANH R53, R53 ;  /* 0x0000003500357308 */ /* 0x000ee20000002400 */
[----:B0-----:R-:W-:Y:S01]  /*17340*/  FMNMX.FTZ R10, R10, R28, !PT ;  /* 0x0000001c0a0a7209 */ /* 0x001fe20007810000 */
[----:B------:R-:W-:-:S02]  /*17350*/  VIADD R28, R6, 0x300 ;  /* 0x00000300061c7836 */ /* 0x000fc40000000000 */
[----:B------:R-:W-:Y:S02]  /*17360*/  VIADD R6, R6, 0x380 ;  /* 0x0000038006067836 */ /* 0x000fe40000000000 */
[CC--:B------:R-:W-:Y:S01]  /*17370*/  FMUL.FTZ R85, R10.reuse, R52.reuse ;  /* 0x000000340a557220 */ /* 0x0c0fe20000410000 */
[----:B------:R-:W-:Y:S01]  /*17380*/  FADD.FTZ R12, -R10, R12 ;  /* 0x0000000c0a0c7221 */ /* 0x000fe20000010100 */
[----:B------:R-:W0:Y:S02]  /*17390*/  MUFU.TANH R54, R54 ;  /* 0x0000003600367308 */ /* 0x000e240000002400 */
[-CC-:B------:R-:W-:Y:S01]  /*173a0*/  FFMA.FTZ R180, R7, R52.reuse, -R85.reuse ;  /* 0x0000003407b47223 */ /* 0x180fe20000010855 */
[----:B--2---:R-:W-:Y:S01]  /*173b0*/  FMNMX.FTZ R7, R8, R13, !PT ;  /* 0x0000000d08077209 */ /* 0x004fe20007810000 */
[-CC-:B------:R-:W-:Y:S01]  /*173c0*/  FFMA.FTZ R182, R11, R52.reuse, -R85.reuse ;  /* 0x000000340bb67223 */ /* 0x180fe20000010855 */
[-C--:B------:R-:W-:Y:S01]  /*173d0*/  FMUL.FTZ R12, R12, R52.reuse ;  /* 0x000000340c0c7220 */ /* 0x080fe20000410000 */
[-CC-:B------:R-:W-:Y:S01]  /*173e0*/  FFMA.FTZ R9, R9, R52.reuse, -R85.reuse ;  /* 0x0000003409097223 */ /* 0x180fe20000010855 */
[----:B------:R-:W-:Y:S01]  /*173f0*/  FMNMX.FTZ R7, R20, R7, !PT ;  /* 0x0000000714077209 */ /* 0x000fe20007810000 */
[----:B------:R-:W2:Y:S01]  /*17400*/  MUFU.TANH R81, R81 ;  /* 0x0000005100517308 */ /* 0x000ea20000002400 */
[-CC-:B------:R-:W-:Y:S01]  /*17410*/  FFMA.FTZ R24, R24, R52.reuse, -R85.reuse ;  /* 0x0000003418187223 */ /* 0x180fe20000010855 */
[-CC-:B------:R-:W-:Y:S01]  /*17420*/  FFMA.FTZ R176, R26, R52.reuse, -R85.reuse ;  /* 0x000000341ab07223 */ /* 0x180fe20000010855 */
[----:B------:R-:W-:Y:S01]  /*17430*/  FMNMX.FTZ R7, R21, R7, !PT ;  /* 0x0000000715077209 */ /* 0x000fe20007810000 */
[-CC-:B------:R-:W-:Y:S01]  /*17440*/  FFMA.FTZ R30, R30, R52.reuse, -R85.reuse ;  /* 0x000000341e1e7223 */ /* 0x180fe20000010855 */
[-CC-:B------:R-:W-:Y:S01]  /*17450*/  FFMA.FTZ R178, R32, R52.reuse, -R85.reuse ;  /* 0x0000003420b27223 */ /* 0x180fe20000010855 */
[-CC-:B------:R-:W-:Y:S01]  /*17460*/  FFMA.FTZ R86, R34, R52.reuse, -R85.reuse ;  /* 0x0000003422567223 */ /* 0x180fe20000010855 */
[----:B-1----:R-:W-:Y:S01]  /*17470*/  FMNMX.FTZ R7, R25, R7, !PT ;  /* 0x0000000719077209 */ /* 0x002fe20007810000 */
[----:B------:R-:W1:Y:S01]  /*17480*/  MUFU.TANH R82, R82 ;  /* 0x0000005200527308 */ /* 0x000e620000002400 */
[-CC-:B------:R-:W-:Y:S01]  /*17490*/  FFMA.FTZ R172, R36, R52.reuse, -R85.reuse ;  /* 0x0000003424ac7223 */ /* 0x180fe20000010855 */
[-CC-:B------:R-:W-:Y:S01]  /*174a0*/  FFMA.FTZ R36, R38, R52.reuse, -R85.reuse ;  /* 0x0000003426247223 */ /* 0x180fe20000010855 */
[----:B------:R-:W-:Y:S01]  /*174b0*/  FMNMX.FTZ R7, R27, R7, !PT ;  /* 0x000000071b077209 */ /* 0x000fe20007810000 */
[-CC-:B------:R-:W-:Y:S01]  /*174c0*/  FFMA.FTZ R174, R40, R52.reuse, -R85.reuse ;  /* 0x0000003428ae7223 */ /* 0x180fe20000010855 */
[-CC-:B------:R-:W-:Y:S01]  /*174d0*/  FFMA.FTZ R32, R42, R52.reuse, -R85.reuse ;  /* 0x000000342a207223 */ /* 0x180fe20000010855 */
[-CC-:B------:R-:W-:Y:S01]  /*174e0*/  FFMA.FTZ R168, R44, R52.reuse, -R85.reuse ;  /* 0x000000342ca87223 */ /* 0x180fe20000010855 */
[----:B----4-:R-:W-:Y:S01]  /*174f0*/  FMNMX.FTZ R7, R31, R7, !PT ;  /* 0x000000071f077209 */ /* 0x010fe20007810000 */
[----:B------:R-:W4:Y:S01]  /*17500*/  MUFU.TANH R83, R83 ;  /* 0x0000005300537308 */ /* 0x000f220000002400 */
[-CC-:B------:R-:W-:Y:S01]  /*17510*/  FFMA.FTZ R38, R46, R52.reuse, -R85.reuse ;  /* 0x000000342e267223 */ /* 0x180fe20000010855 */
[-CC-:B------:R-:W-:Y:S01]  /*17520*/  FFMA.FTZ R170, R50, R52.reuse, -R85.reuse ;  /* 0x0000003432aa7223 */ /* 0x180fe20000010855 */
[----:B------:R-:W-:Y:S01]  /*17530*/  FMNMX.FTZ R7, R33, R7, !PT ;  /* 0x0000000721077209 */ /* 0x000fe20007810000 */
[-CC-:B------:R-:W-:Y:S01]  /*17540*/  FFMA.FTZ R40, R51, R52.reuse, -R85.reuse ;  /* 0x0000003433287223 */ /* 0x180fe20000010855 */
[-CC-:B------:R-:W-:Y:S01]  /*17550*/  FFMA.FTZ R34, R56, R52.reuse, -R85.reuse ;  /* 0x0000003438227223 */ /* 0x180fe20000010855 */
[-CC-:B------:R-:W-:Y:S01]  /*17560*/  FFMA.FTZ R42, R59, R52.reuse, -R85.reuse ;  /* 0x000000343b2a7223 */ /* 0x180fe20000010855 */
[----:B-----5:R-:W-:Y:S01]  /*17570*/  FMNMX.FTZ R7, R35, R7, !PT ;  /* 0x0000000723077209 */ /* 0x020fe20007810000 */
        /* <DEDUP_REMOVED lines=8> */
[----:B------:R-:W5:Y:S01]  /*17600*/  MUFU.EX2 R180, R180 ;  /* 0x000000b400b47308 */ /* 0x000f620000000800 */
[-CC-:B------:R-:W-:Y:S01]  /*17610*/  FFMA.FTZ R56, R76, R52.reuse, -R85.reuse ;  /* 0x000000344c387223 */ /* 0x180fe20000010855 */
[----:B------:R-:W-:Y:S01]  /*17620*/  FFMA.FTZ R80, R80, R52, -R85 ;  /* 0x0000003450507223 */ /* 0x000fe20000010855 */
[----:B------:R-:W-:-:S04]  /*17630*/  FMNMX.FTZ R7, R41, R7, !PT ;  /* 0x0000000729077209 */ /* 0x000fc80007810000 */
[----:B---3--:R-:W-:Y:S01]  /*17640*/  FMNMX.FTZ R7, R43, R7, !PT ;  /* 0x000000072b077209 */ /* 0x008fe20007810000 */
        /* <DEDUP_REMOVED lines=8> */
[----:B0-----:R-:W-:Y:S01]  /*176d0*/  FMNMX.FTZ R7, R54, R7, !PT ;  /* 0x0000000736077209 */ /* 0x001fe20007810000 */
[----:B------:R-:W-:Y:S01]  /*176e0*/  MUFU.EX2 R176, R176 ;  /* 0x000000b000b07308 */ /* 0x000fe20000000800 */
[----:B------:R-:W-:Y:S02]  /*176f0*/  WARPGROUP.DEPBAR.LE gsb0, 0x0 ;  /* 0x00008000000079c5 */ /* 0x000fe40000010000 */
[----:B------:R-:W-:Y:S01]  /*17700*/  WARPGROUP.ARRIVE ;  /* 0x00000000000079c5 */ /* 0x000fe20000000000 */
[----:B------:R-:W-:-:S05]  /*17710*/  FMNMX.FTZ R7, R57, R7, !PT ;  /* 0x0000000739077209 */ /* 0x000fca0007810000 */
[----:B------:R-:W0:Y:S01]  /*17720*/  S2R R167, SR_TID.X ;  /* 0x0000000000a77919 */ /* 0x000e220000002100 */
[-CC-:B------:R-:W-:Y:S01]  /*17730*/  FFMA.FTZ R164, R55, R52.reuse, -R85.reuse ;  /* 0x0000003437a47223 */ /* 0x180fe20000010855 */
[----:B------:R-:W-:Y:S01]  /*17740*/  MUFU.EX2 R30, R30 ;  /* 0x0000001e001e7308 */ /* 0x000fe20000000800 */
[----:B------:R-:W-:Y:S01]  /*17750*/  FMNMX.FTZ R7, R63, R7, !PT ;  /* 0x000000073f077209 */ /* 0x000fe20007810000 */
[----:B------:R-:W-:Y:S01]  /*17760*/  HGMMA.64x128x16.F32 R88, R160, gdesc[UR4].tnspB, R88, gsb0 ;  /* 0x41e00004a0587df0 */ /* 0x000fe20008000858 */
[----:B------:R-:W-:Y:S01]  /*17770*/  R2UR UR6, R28 ;  /* 0x000000001c0672ca */ /* 0x000fe200000e0000 */
[-CC-:B------:R-:W-:Y:S01]  /*17780*/  FFMA.FTZ R166, R58, R52.reuse, -R85.reuse ;  /* 0x000000343aa67223 */ /* 0x180fe20000010855 */
[----:B------:R-:W-:Y:S01]  /*17790*/  FMNMX.FTZ R7, R66, R7, !PT ;  /* 0x0000000742077209 */ /* 0x000fe20007810000 */
[-CC-:B------:R-:W-:Y:S01]  /*177a0*/  FFMA.FTZ R55, R73, R52.reuse, -R85.reuse ;  /* 0x0000003449377223 */ /* 0x180fe20000010855 */
[----:B------:R-:W-:Y:S01]  /*177b0*/  R2UR UR7, R29 ;  /* 0x000000001d0772ca */ /* 0x000fe200000e0000 */
[----:B------:R-:W-:Y:S01]  /*177c0*/  MUFU.EX2 R178, R178 ;  /* 0x000000b200b27308 */ /* 0x000fe20000000800 */
[----:B------:R-:W-:Y:S01]  /*177d0*/  FMNMX.FTZ R7, R67, R7, !PT ;  /* 0x0000000743077209 */ /* 0x000fe20007810000 */
[-CC-:B------:R-:W-:Y:S01]  /*177e0*/  FFMA.FTZ R58, R72, R52.reuse, -R85.reuse ;  /* 0x00000034483a7223 */ /* 0x180fe20000010855 */
[----:B------:R-:W-:-:S02]  /*177f0*/  FFMA.FTZ R28, R77, R52, -R85 ;  /* 0x000000344d1c7223 */ /* 0x000fc40000010855 */
[----:B------:R-:W-:-:S03]  /*17800*/  FMNMX.FTZ R7, R70, R7, !PT ;  /* 0x0000000746077209 */ /* 0x000fc60007810000 */
[----:B------:R-:W-:Y:S01]  /*17810*/  MUFU.EX2 R86, R86 ;  /* 0x0000005600567308 */ /* 0x000fe20000000800 */
[----:B------:R-:W-:-:S04]  /*17820*/  FMNMX.FTZ R7, R71, R7, !PT ;  /* 0x0000000747077209 */ /* 0x000fc80007810000 */
[----:B------:R-:W-:-:S03]  /*17830*/  FMNMX.FTZ R7, R74, R7, !PT ;  /* 0x000000074a077209 */ /* 0x000fc60007810000 */
[----:B------:R-:W-:Y:S01]  /*17840*/  MUFU.EX2 R172, R172 ;  /* 0x000000ac00ac7308 */ /* 0x000fe20000000800 */
[----:B------:R-:W-:-:S04]  /*17850*/  FMNMX.FTZ R7, R75, R7, !PT ;  /* 0x000000074b077209 */ /* 0x000fc80007810000 */
[----:B------:R-:W-:Y:S02]  /*17860*/  FMNMX.FTZ R7, R78, R7, !PT ;  /* 0x000000074e077209 */ /* 0x000fe40007810000 */
[----:B0-----:R-:W-:Y:S01]  /*17870*/  SHF.R.U32.HI R167, RZ, 0x7, R167 ;  /* 0x00000007ffa77819 */ /* 0x001fe200000116a7 */
[----:B------:R-:W-:Y:S01]  /*17880*/  MUFU.EX2 R36, R36 ;  /* 0x0000002400247308 */ /* 0x000fe20000000800 */
[----:B------:R-:W-:-:S04]  /*17890*/  FMNMX.FTZ R7, R79, R7, !PT ;  /* 0x000000074f077209 */ /* 0x000fc80007810000 */
[----:B--2---:R-:W-:-:S03]  /*178a0*/  FMNMX.FTZ R7, R81, R7, !PT ;  /* 0x0000000751077209 */ /* 0x004fc60007810000 */
[----:B------:R-:W-:Y:S01]  /*178b0*/  MUFU.EX2 R174, R174 ;  /* 0x000000ae00ae7308 */ /* 0x000fe20000000800 */
[----:B-1----:R-:W-:-:S04]  /*178c0*/  FMNMX.FTZ R7, R82, R7, !PT ;  /* 0x0000000752077209 */ /* 0x002fc80007810000 */
[----:B----4-:R-:W-:-:S03]  /*178d0*/  FMNMX.FTZ R7, R83, R7, !PT ;  /* 0x0000000753077209 */ /* 0x010fc60007810000 */
        /* <DEDUP_REMOVED lines=12> */
[----:B0-----:R-:W-:-:S05]  /*179a0*/  FMNMX.FTZ R11, R11, R7, !PT ;  /* 0x000000070b0b7209 */ /* 0x001fca0007810000 */
[----:B------:R-:W-:Y:S02]  /*179b0*/  FADD.FTZ R7, -R11, R13 ;  /* 0x0000000d0b077221 */ /* 0x000fe40000010100 */
[----:B------:R-:W-:Y:S02]  /*179c0*/  MUFU.EX2 R42, R42 ;  /* 0x0000002a002a7308 */ /* 0x000fe40000000800 */
[----:B------:R-:W-:-:S06]  /*179d0*/  FMUL.FTZ R7, R7, R52 ;  /* 0x0000003407077220 */ /* 0x000fcc0000410000 */
[----:B------:R0:W-:Y:S08]  /*179e0*/  MUFU.EX2 R29, R7 ;  /* 0x00000007001d7308 */ /* 0x0001f00000000800 */
[----:B------:R-:W-:Y:S01]  /*179f0*/  MUFU.EX2 R44, R44 ;  /* 0x0000002c002c7308 */ /* 0x000fe20000000800 */
[----:B0-----:R-:W-:-:S07]  /*17a00*/  IMAD.MOV.U32 R7, RZ, RZ, 0x40000040 ;  /* 0x40000040ff077424 */ /* 0x001fce00078e00ff */
[----:B------:R-:W-:Y:S01]  /*17a10*/  MUFU.EX2 R50, R50 ;  /* 0x0000003200327308 */ /* 0x000fe20000000800 */
[----:B------:R-:W-:Y:S02]  /*17a20*/  WARPGROUP.DEPBAR.LE gsb0, 0x0 ;  /* 0x00008000000079c5 */ /* 0x000fe40000010000 */
[----:B------:R-:W-:Y:S01]  /*17a30*/  WARPGROUP.ARRIVE ;  /* 0x00000000000079c5 */ /* 0x000fe20000000000 */
[-CC-:B------:R-:W-:Y:S01]  /*17a40*/  FFMA.FTZ R160, R60, R52.reuse, -R85.reuse ;  /* 0x000000343ca07223 */ /* 0x180fe20000010855 */
[-C--:B------:R-:W-:Y:S01]  /*17a50*/  FMUL.FTZ R60, R11, R52.reuse ;  /* 0x000000340b3c7220 */ /* 0x080fe20000410000 */
[-C--:B------:R-:W-:Y:S02]  /*17a60*/  FFMA.FTZ R162, R62, R52.reuse, -R85 ;  /* 0x000000343ea27223 */ /* 0x080fe40000010855 */
[----:B------:R-:W-:Y:S01]  /*17a70*/  MUFU.EX2 R26, R26 ;  /* 0x0000001a001a7308 */ /* 0x000fe20000000800 */
[----:B------:R-:W-:Y:S01]  /*17a80*/  HGMMA.64x128x16.F32 R88, R156, gdesc[UR4].tnspB, R88, gsb0 ;  /* 0x41e000049c587df0 */ /* 0x000fe20008000858 */
[----:B------:R-:W-:Y:S01]  /*17a90*/  R2UR UR6, R6 ;  /* 0x00000000060672ca */ /* 0x000fe200000e0000 */
[-CC-:B------:R-:W-:Y:S01]  /*17aa0*/  FFMA.FTZ R181, R8, R52.reuse, -R60.reuse ;  /* 0x0000003408b57223 */ /* 0x180fe2000001083c */
[----:B------:R-:W-:Y:S01]  /*17ab0*/  R2UR UR7, R7 ;  /* 0x00000000070772ca */ /* 0x000fe200000e0000 */
[-CC-:B------:R-:W-:Y:S01]  /*17ac0*/  FFMA.FTZ R8, R20, R52.reuse, -R60.reuse ;  /* 0x0000003414087223 */ /* 0x180fe2000001083c */
[----:B------:R-:W-:Y:S01]  /*17ad0*/  FFMA.FTZ R183, R21, R52, -R60 ;  /* 0x0000003415b77223 */ /* 0x000fe2000001083c */
[----:B------:R-:W-:-:S02]  /*17ae0*/  @!P1 IMAD R7, R22, 0x8, R2 ;  /* 0x0000000816079824 */ /* 0x000fc400078e0202 */
[-CC-:B------:R-:W-:Y:S01]  /*17af0*/  FFMA.FTZ R20, R25, R52.reuse, -R60.reuse ;  /* 0x0000003419147223 */ /* 0x180fe2000001083c */
[----:B------:R-:W0:Y:S01]  /*17b00*/  MUFU.EX2 R181, R181 ;  /* 0x000000b500b57308 */ /* 0x000e220000000800 */
[-CC-:B------:R-:W-:Y:S01]  /*17b10*/  FFMA.FTZ R177, R27, R52.reuse, -R60.reuse ;  /* 0x000000341bb17223 */ /* 0x180fe2000001083c */
[----:B------:R-:W-:Y:S02]  /*17b20*/  @!P1 VIADD R7, R7, 0x28840 ;  /* 0x0002884007079836 */ /* 0x000fe40000000000 */
[-CC-:B------:R-:W-:Y:S01]  /*17b30*/  FFMA.FTZ R173, R37, R52.reuse, -R60.reuse ;  /* 0x0000003425ad7223 */ /* 0x180fe2000001083c */
[-CC-:B------:R-:W-:Y:S01]  /*17b40*/  FFMA.FTZ R179, R33, R52.reuse, -R60.reuse ;  /* 0x0000003421b37223 */ /* 0x180fe2000001083c */
[----:B------:R-:W-:Y:S01]  /*17b50*/  IADD3 R37, -R167, 0xb, RZ ;  /* 0x0000000ba7257810 */ /* 0x000fe20007ffe1ff */
[-CC-:B------:R-:W-:Y:S01]  /*17b60*/  FFMA.FTZ R33, R35, R52.reuse, -R60.reuse ;  /* 0x0000003423217223 */ /* 0x180fe2000001083c */
[-CC-:B------:R-:W-:Y:S01]  /*17b70*/  FFMA.FTZ R21, R31, R52.reuse, -R60.reuse ;  /* 0x000000341f157223 */ /* 0x180fe2000001083c */
[----:B------:R-:W1:Y:S01]  /*17b80*/  MUFU.EX2 R8, R8 ;  /* 0x0000000800087308 */ /* 0x000e620000000800 */
[----:B------:R-:W-:Y:S01]  /*17b90*/  @!P1 PRMT R35, RZ, 0x654, R7 ;  /* 0x00000654ff239816 */ /* 0x000fe20000000007 */
[-C--:B------:R-:W-:Y:S01]  /*17ba0*/  FFMA.FTZ R171, R48, R52.reuse, -R60 ;  /* 0x0000003430ab7223 */ /* 0x080fe2000001083c */
[----:B-----5:R-:W-:Y:S01]  /*17bb0*/  FFMA.FTZ R48, R12, R3, R180 ;  /* 0x000000030c307223 */ /* 0x020fe200000100b4 */
        /* <DEDUP_REMOVED lines=11> */
[--C-:B------:R-:W-:Y:S01]  /*17c70*/  FFMA.FTZ R0, R63, R52, -R60.reuse ;  /* 0x000000343f007223 */ /* 0x100fe2000001083c */
[----:B------:R-:W-:Y:S01]  /*17c80*/  MUFU.EX2 R20, R20 ;  /* 0x0000001400147308 */ /* 0x000fe20000000800 */
[----:B------:R-:W-:Y:S01]  /*17c90*/  F2FP.F16.F32.PACK_AB R180, R9, R180 ;  /* 0x000000b409b4723e */ /* 0x000fe200000000ff */
[-CC-:B------:R-:W-:Y:S01]  /*17ca0*/  FFMA.FTZ R161, R66, R52.reuse, -R60.reuse ;  /* 0x0000003442a17223 */ /* 0x180fe2000001083c */
[-CC-:B------:R-:W-:Y:S01]  /*17cb0*/  FFMA.FTZ R163, R70, R52.reuse, -R60.reuse ;  /* 0x0000003446a37223 */ /* 0x180fe2000001083c */
[-CC-:B------:R-:W-:Y:S01]  /*17cc0*/  FFMA.FTZ R75, R75, R52.reuse, -R60.reuse ;  /* 0x000000344b4b7223 */ /* 0x180fe2000001083c */
[-CC-:B------:R-:W-:Y:S01]  /*17cd0*/  FFMA.FTZ R78, R78, R52.reuse, -R60.reuse ;  /* 0x000000344e4e7223 */ /* 0x180fe2000001083c */
[----:B-1----:R-:W-:Y:S01]  /*17ce0*/  F2FP.F16.F32.PACK_AB R181, R8, R181 ;  /* 0x000000b508b5723e */ /* 0x002fe200000000ff */
[-CC-:B------:R-:W-:Y:S01]  /*17cf0*/  FFMA.FTZ R79, R79, R52.reuse, -R60.reuse ;  /* 0x000000344f4f7223 */ /* 0x180fe2000001083c */
[----:B------:R-:W-:Y:S01]  /*17d00*/  MUFU.EX2 R177, R177 ;  /* 0x000000b100b17308 */ /* 0x000fe20000000800 */
[-CC-:B------:R-:W-:Y:S01]  /*17d10*/  FFMA.FTZ R81, R81, R52.reuse, -R60.reuse ;  /* 0x0000003451517223 */ /* 0x180fe2000001083c */
[-CC-:B------:R-:W-:Y:S01]  /*17d20*/  FFMA.FTZ R82, R82, R52.reuse, -R60.reuse ;  /* 0x0000003452527223 */ /* 0x180fe2000001083c */
[----:B------:R-:W-:-:S05]  /*17d30*/  FFMA.FTZ R83, R83, R52, -R60 ;  /* 0x0000003453537223 */ /* 0x000fca000001083c */
        /* <DEDUP_REMOVED lines=15> */
[----:B------:R-:W-:Y:S01]  /*17e30*/  FFMA.FTZ R157, R74, R52, -R60 ;  /* 0x000000344a9d7223 */ /* 0x000fe2000001083c */
[----:B------:R-:W-:Y:S06]  /*17e40*/  HGMMA.64x128x16.F32 R88, R152, gdesc[UR4].tnspB, R88, gsb0 ;  /* 0x41e0000498587df0 */ /* 0x000fec0008000858 */
        /* <DEDUP_REMOVED lines=11> */
[----:B------:R-:W0:Y:S08]  /*17f00*/  MUFU.EX2 R55, R55 ;  /* 0x0000003700377308 */ /* 0x000e300000000800 */
[----:B------:R-:W1:Y:S08]  /*17f10*/  MUFU.EX2 R79, R79 ;  /* 0x0000004f004f7308 */ /* 0x000e700000000800 */
[----:B------:R-:W-:Y:S01]  /*17f20*/  MUFU.EX2 R56, R56 ;  /* 0x0000003800387308 */ /* 0x000fe20000000800 */
[----:B0-----:R-:W-:-:S07]  /*17f30*/  F2FP.F16.F32.PACK_AB R158, R55, R51 ;  /* 0x00000033379e723e */ /* 0x001fce00000000ff */
[----:B------:R-:W-:Y:S01]  /*17f40*/  MUFU.EX2 R81, R81 ;  /* 0x0000005100517308 */ /* 0x000fe20000000800 */
[----:B-1----:R-:W-:-:S07]  /*17f50*/  F2FP.F16.F32.PACK_AB R159, R79, R78 ;  /* 0x0000004e4f9f723e */ /* 0x002fce00000000ff */
[----:B------:R-:W-:Y:S08]  /*17f60*/  MUFU.EX2 R58, R58 ;  /* 0x0000003a003a7308 */ /* 0x000ff00000000800 */
[----:B------:R-:W-:Y:S08]  /*17f70*/  MUFU.EX2 R82, R82 ;  /* 0x0000005200527308 */ /* 0x000ff00000000800 */
[----:B------:R-:W-:Y:S08]  /*17f80*/  MUFU.EX2 R28, R28 ;  /* 0x0000001c001c7308 */ /* 0x000ff00000000800 */
[----:B------:R-:W0:Y:S01]  /*17f90*/  MUFU.EX2 R13, R80 ;  /* 0x00000050000d7308 */ /* 0x000e220000000800 */
[----:B------:R-:W-:-:S02]  /*17fa0*/  WARPGROUP.DEPBAR.LE gsb0, 0x0 ;  /* 0x00008000000079c5 */ /* 0x000fc40000010000 */
[----:B------:R1:W-:Y:S06]  /*17fb0*/  BAR.ARV R37, 0x100 ;  /* 0x000400250000751d */ /* 0x0003ec0000002000 */
[----:B------:R2:W-:Y:S01]  /*17fc0*/  @!P1 SYNCS.ARRIVE.TRANS64.RED.A1T0 RZ, [R35+URZ], RZ ;  /* 0x000000ff23ff99a7 */ /* 0x0005e2000810043f */
[-C--:B------:R-:W-:Y:S01]  /*17fd0*/  FMUL.FTZ R88, R88, R12.reuse ;  /* 0x0000000c58587220 */ /* 0x080fe20000410000 */
[-C--:B------:R-:W-:Y:S01]  /*17fe0*/  FMUL.FTZ R89, R89, R12.reuse ;  /* 0x0000000c59597220 */ /* 0x080fe20000410000 */
[-C--:B------:R-:W-:Y:S01]  /*17ff0*/  FMUL.FTZ R92, R92, R12.reuse ;  /* 0x0000000c5c5c7220 */ /* 0x080fe20000410000 */
[-C--:B------:R-:W-:Y:S01]  /*18000*/  FMUL.FTZ R93, R93, R12.reuse ;  /* 0x0000000c5d5d7220 */ /* 0x080fe20000410000 */
[----:B------:R-:W-:Y:S01]  /*18010*/  FMUL.FTZ R96, R96, R12 ;  /* 0x0000000c60607220 */ /* 0x000fe20000410000 */
[----:B0-----:R-:W-:Y:S01]  /*18020*/  F2FP.F16.F32.PACK_AB R154, R13, R28 ;  /* 0x0000001c0d9a723e */ /* 0x001fe200000000ff */
[----:B------:R-:W-:Y:S01]  /*18030*/  FMUL.FTZ R97, R97, R12 ;  /* 0x0000000c61617220 */ /* 0x000fe20000410000 */
[----:B--2---:R-:W-:-:S02]  /*18040*/  @!P1 IMAD R35, R15, 0x8, R2 ;  /* 0x000000080f239824 */ /* 0x004fc400078e0202 */
[----:B------:R-:W-:Y:S01]  /*18050*/  FADD.FTZ R15, R9, R48 ;  /* 0x00000030090f7221 */ /* 0x000fe20000010000 */
[----:B------:R-:W-:Y:S01]  /*18060*/  FADD.FTZ R48, R8, R3 ;  /* 0x0000000308307221 */ /* 0x000fe20000010000 */
[----:B------:R-:W-:Y:S01]  /*18070*/  FMUL.FTZ R100, R100, R12 ;  /* 0x0000000c64647220 */ /* 0x000fe20000410000 */
[----:B------:R-:W-:Y:S02]  /*18080*/  @!P1 VIADD R35, R35, 0x28860 ;  /* 0x0002886023239836 */ /* 0x000fe40000000000 */
[----:B------:R-:W-:Y:S01]  /*18090*/  FADD.FTZ R15, R182, R15 ;  /* 0x0000000fb60f7221 */ /* 0x000fe20000010000 */
[----:B------:R-:W-:Y:S01]  /*180a0*/  FADD.FTZ R3, R183, R48 ;  /* 0x00000030b7037221 */ /* 0x000fe20000010000 */
[----:B------:R-:W-:Y:S01]  /*180b0*/  F2FP.F16.F32.PACK_AB R183, R20, R183 ;  /* 0x000000b714b7723e */ /* 0x000fe200000000ff */
[----:B------:R-:W-:Y:S01]  /*180c0*/  MUFU.EX2 R8, R75 ;  /* 0x0000004b00087308 */ /* 0x000fe20000000800 */
[----:B------:R-:W-:Y:S01]  /*180d0*/  FADD.FTZ R15, R24, R15 ;  /* 0x0000000f180f7221 */ /* 0x000fe20000010000 */
[----:B------:R-:W-:Y:S01]  /*180e0*/  FADD.FTZ R48, R20, R3 ;  /* 0x0000000314307221 */ /* 0x000fe20000010000 */
[----:B------:R-:W-:Y:S01]  /*180f0*/  @!P1 PRMT R35, RZ, 0x654, R35 ;  /* 0x00000654ff239816 */ /* 0x000fe20000000023 */
[----:B------:R-:W-:Y:S01]  /*18100*/  FFMA.FTZ R3, R67, R52, -R60 ;  /* 0x0000003443037223 */ /* 0x000fe2000001083c */
[----:B------:R-:W-:Y:S01]  /*18110*/  FADD.FTZ R15, R176, R15 ;  /* 0x0000000fb00f7221 */ /* 0x000fe20000010000 */
[----:B------:R-:W-:Y:S01]  /*18120*/  FADD.FTZ R48, R177, R48 ;  /* 0x00000030b1307221 */ /* 0x000fe20000010000 */
[----:B------:R0:W-:Y:S01]  /*18130*/  @!P1 SYNCS.ARRIVE.TRANS64.RED.A1T0 RZ, [R35+URZ], RZ ;  /* 0x000000ff23ff99a7 */ /* 0x0001e2000810043f */
[-C--:B------:R-:W-:Y:S01]  /*18140*/  FMUL.FTZ R101, R101, R12.reuse ;  /* 0x0000000c65657220 */ /* 0x080fe20000410000 */
[----:B------:R-:W-:Y:S01]  /*18150*/  FADD.FTZ R15, R30, R15 ;  /* 0x0000000f1e0f7221 */ /* 0x000fe20000010000 */
[----:B------:R-:W-:Y:S01]  /*18160*/  FADD.FTZ R48, R21, R48 ;  /* 0x0000003015307221 */ /* 0x000fe20000010000 */
[----:B------:R-:W2:Y:S01]  /*18170*/  MUFU.EX2 R3, R3 ;  /* 0x0000000300037308 */ /* 0x000ea20000000800 */
[-C--:B------:R-:W-:Y:S01]  /*18180*/  FMUL.FTZ R104, R104, R12.reuse ;  /* 0x0000000c68687220 */ /* 0x080fe20000410000 */
[----:B------:R-:W-:Y:S01]  /*18190*/  FMUL.FTZ R105, R105, R12 ;  /* 0x0000000c69697220 */ /* 0x000fe20000410000 */
[----:B------:R-:W-:Y:S01]  /*181a0*/  FADD.FTZ R48, R179, R48 ;  /* 0x00000030b3307221 */ /* 0x000fe20000010000 */
[----:B0-----:R-:W-:Y:S01]  /*181b0*/  FADD.FTZ R35, R178, R15 ;  /* 0x0000000fb2237221 */ /* 0x001fe20000010000 */
[-CC-:B------:R-:W-:Y:S01]  /*181c0*/  FFMA.FTZ R15, R71, R52.reuse, -R60.reuse ;  /* 0x00000034470f7223 */ /* 0x180fe2000001083c */
[----:B------:R-:W-:Y:S01]  /*181d0*/  FFMA.FTZ R60, R84, R52, -R60 ;  /* 0x00000034543c7223 */ /* 0x000fe2000001083c */
[----:B------:R-:W-:Y:S01]  /*181e0*/  FADD.FTZ R48, R33, R48 ;  /* 0x0000003021307221 */ /* 0x000fe20000010000 */
[----:B------:R-:W-:Y:S01]  /*181f0*/  FADD.FTZ R35, R86, R35 ;  /* 0x0000002356237221 */ /* 0x000fe20000010000 */
[-C--:B------:R-:W-:Y:S01]  /*18200*/  FMUL.FTZ R108, R108, R12.reuse ;  /* 0x0000000c6c6c7220 */ /* 0x080fe20000410000 */
[-C--:B------:R-:W-:Y:S01]  /*18210*/  FMUL.FTZ R109, R109, R12.reuse ;  /* 0x0000000c6d6d7220 */ /* 0x080fe20000410000 */
        /* <DEDUP_REMOVED lines=10> */
[----:B------:R-:W-:Y:S01]  /*182c0*/  MUFU.EX2 R60, R60 ;  /* 0x0000003c003c7308 */ /* 0x000fe20000000800 */
        /* <DEDUP_REMOVED lines=15> */
[----:B------:R-:W-:Y:S01]  /*183c0*/  F2FP.F16.F32.PACK_AB R171, R6, R171 ;  /* 0x000000ab06ab723e */ /* 0x000fe200000000ff */
        /* <DEDUP_REMOVED lines=23> */
[----:B--2---:R-:W-:Y:S01]  /*18540*/  F2FP.F16.F32.PACK_AB R161, R3, R161 ;  /* 0x000000a103a1723e */ /* 0x004fe200000000ff */
[----:B------:R-:W-:Y:S01]  /*18550*/  FMUL.FTZ R149, R149, R12 ;  /* 0x0000000c95957220 */ /* 0x000fe20000410000 */
[----:B------:R-:W-:Y:S01]  /*18560*/  FADD.FTZ R20, R3, R20 ;  /* 0x0000001403147221 */ /* 0x000fe20000010000 */
[----:B------:R-:W-:Y:S01]  /*18570*/  FADD.FTZ R35, R44, R35 ;  /* 0x000000232c237221 */ /* 0x000fe20000010000 */
[----:B------:R-:W-:Y:S01]  /*18580*/  F2FP.F16.F32.PACK_AB R182, R24, R182 ;  /* 0x000000b618b6723e */ /* 0x000fe200000000ff */
[----:B------:R-:W-:Y:S01]  /*18590*/  FMUL.FTZ R90, R90, R29 ;  /* 0x0000001d5a5a7220 */ /* 0x000fe20000410000 */
[----:B------:R-:W-:Y:S01]  /*185a0*/  FADD.FTZ R20, R163, R20 ;  /* 0x00000014a3147221 */ /* 0x000fe20000010000 */
[----:B------:R-:W-:Y:S01]  /*185b0*/  FADD.FTZ R35, R162, R35 ;  /* 0x00000023a2237221 */ /* 0x000fe20000010000 */
[----:B0-----:R-:W-:Y:S01]  /*185c0*/  F2FP.F16.F32.PACK_AB R163, R15, R163 ;  /* 0x000000a30fa3723e */ /* 0x001fe200000000ff */
[-C--:B------:R-:W-:Y:S01]  /*185d0*/  FMUL.FTZ R91, R91, R29.reuse ;  /* 0x0000001d5b5b7220 */ /* 0x080fe20000410000 */
[----:B------:R-:W-:Y:S01]  /*185e0*/  FADD.FTZ R20, R15, R20 ;  /* 0x000000140f147221 */ /* 0x000fe20000010000 */
[----:B------:R-:W-:Y:S01]  /*185f0*/  FADD.FTZ R35, R50, R35 ;  /* 0x0000002332237221 */ /* 0x000fe20000010000 */
[----:B------:R-:W-:Y:S01]  /*18600*/  F2FP.F16.F32.PACK_AB R176, R30, R176 ;  /* 0x000000b01eb0723e */ /* 0x000fe200000000ff */
[----:B------:R-:W-:Y:S01]  /*18610*/  FMUL.FTZ R94, R94, R29 ;  /* 0x0000001d5e5e7220 */ /* 0x000fe20000410000 */
[----:B------:R-:W-:Y:S01]  /*18620*/  FADD.FTZ R7, R157, R20 ;  /* 0x000000149d077221 */ /* 0x000fe20000010000 */
[----:B------:R-:W-:Y:S01]  /*18630*/  FADD.FTZ R35, R26, R35 ;  /* 0x000000231a237221 */ /* 0x000fe20000010000 */
[----:B------:R-:W0:Y:S01]  /*18640*/  MUFU.EX2 R20, R83 ;  /* 0x0000005300147308 */ /* 0x000e220000000800 */
        /* <DEDUP_REMOVED lines=21> */
[----:B0-----:R-:W-:Y:S01]  /*187a0*/  FADD.FTZ R7, R20, R7 ;  /* 0x0000000714077221 */ /* 0x001fe20000010000 */
[----:B------:R-:W-:Y:S01]  /*187b0*/  FADD.FTZ R0, R28, R3 ;  /* 0x000000031c007221 */ /* 0x000fe20000010000 */
[----:B------:R-:W-:Y:S01]  /*187c0*/  F2FP.F16.F32.PACK_AB R175, R27, R175 ;  /* 0x000000af1baf723e */ /* 0x000fe200000000ff */
[----:B------:R-:W-:Y:S01]  /*187d0*/  FMUL.FTZ R106, R106, R29 ;  /* 0x0000001d6a6a7220 */ /* 0x000fe20000410000 */
[----:B------:R-:W-:Y:S01]  /*187e0*/  F2FP.F16.F32.PACK_AB R168, R38, R168 ;  /* 0x000000a826a8723e */ /* 0x000fe200000000ff */
[----:B------:R-:W-:Y:S01]  /*187f0*/  FADD.FTZ R3, R13, R0 ;  /* 0x000000000d037221 */ /* 0x000fe20000010000 */
[----:B------:R-:W-:Y:S01]  /*18800*/  F2FP.F16.F32.PACK_AB R169, R31, R169 ;  /* 0x000000a91fa9723e */ /* 0x000fe200000000ff */
[----:B------:R-:W-:Y:S01]  /*18810*/  FADD.FTZ R0, R60, R7 ;  /* 0x000000073c007221 */ /* 0x000fe20000010000 */
[----:B------:R-:W-:Y:S01]  /*18820*/  F2FP.F16.F32.PACK_AB R170, R40, R170 ;  /* 0x000000aa28aa723e */ /* 0x000fe200000000ff */
[-C--:B------:R-:W-:Y:S01]  /*18830*/  FMUL.FTZ R107, R107, R29.reuse ;  /* 0x0000001d6b6b7220 */ /* 0x080fe20000410000 */
        /* <DEDUP_REMOVED lines=32> */
[----:B------:R-:W-:Y:S02]  /*18a40*/  IMAD.MOV.U32 R13, RZ, RZ, R11 ;  /* 0x000000ffff0d7224 */ /* 0x000fe400078e000b */
[----:B------:R-:W-:Y:S01]  /*18a50*/  IMAD.MOV.U32 R12, RZ, RZ, R10 ;  /* 0x000000ffff0c7224 */ /* 0x000fe200078e000a */
[----:B-1----:R-:W-:Y:S06]  /*18a60*/  @P2 BRA `(.L_x_1705) ;  /* 0xffffffd4009c2947 */ /* 0x002fec000383ffff */
.L_x_1695:
[----:B------:R-:W-:-:S13]  /*18a70*/  ISETP.GE.AND P2, PT, R4, R195, PT ;  /* 0x000000c30400720c */ /* 0x000fda0003f46270 */
[----:B------:R-:W-:Y:S05]  /*18a80*/  @!P2 BRA `(.L_x_1706) ;  /* 0x000000380088a947 */ /* 0x000fea0003800000 */
[----:B------:R-:W-:Y:S02]  /*18a90*/  IMAD.MOV.U32 R12, RZ, RZ, R11 ;  /* 0x000000ffff0c7224 */ /* 0x000fe400078e000b */
[----:B------:R-:W-:Y:S02]  /*18aa0*/  IMAD.MOV.U32 R13, RZ, RZ, R10 ;  /* 0x000000ffff0d7224 */ /* 0x000fe400078e000a */
[----:B------:R-:W-:Y:S02]  /*18ab0*/  IMAD.MOV.U32 R6, RZ, RZ, R186 ;  /* 0x000000ffff067224 */ /* 0x000fe400078e00ba */
[----:B------:R-:W-:-:S07]  /*18ac0*/  IMAD.MOV.U32 R14, RZ, RZ, R22 ;  /* 0x000000ffff0e7224 */ /* 0x000fce00078e0016 */
.L_x_1724:
        /* <DEDUP_REMOVED lines=10> */
.L_x_1708:
[----:B------:R-:W-:Y:S02]  /*18b70*/  LEA R7, R22, R2, 0x3 ;  /* 0x0000000216077211 */ /* 0x000fe400078e18ff */
[----:B------:R-:W-:-:S04]  /*18b80*/  SHF.L.U32 R8, R186, 0x1f, RZ ;  /* 0x0000001fba087819 */ /* 0x000fc800000006ff */
[----:B------:R0:W1:Y:S01]  /*18b90*/  SYNCS.PHASECHK.TRANS64.TRYWAIT P3, [R7+URZ+0x28830], R8 ;  /* 0x02883008070075a7 */ /* 0x000062000806017f */
[----:B------:R-:W-:Y:S05]  /*18ba0*/  @!P0 BRA `(.L_x_1709) ;  /* 0x0000000000048947 */ /* 0x000fea0003800000 */
[----:B------:R-:W-:Y:S01]  /*18bb0*/  BPT.TRAP 0x1 ;  /* 0x000000040000795c */ /* 0x000fe20000300000 */
.L_x_1709:
[----:B------:R-:W-:Y:S04]  /*18bc0*/  BSSY B0, `(.L_x_1707) ;  /* 0x0000004000007945 */ /* 0x000fe80003800000 */
[----:B-1----:R-:W-:Y:S05]  /*18bd0*/  @P3 BRA `(.L_x_1710) ;  /* 0x0000000000083947 */ /* 0x002fea0003800000 */
[----:B------:R-:W1:Y:S02]  /*18be0*/  SYNCS.PHASECHK.TRANS64.TRYWAIT P3, [R7+URZ+0x28830], R8 ;  /* 0x02883008070075a7 */ /* 0x000e64000806017f */
[----:B-1----:R-:W-:Y:S05]  /*18bf0*/  @!P3 BRA `(.L_x_1711) ;  /* 0x0000011000fcb947 */ /* 0x002fea0003800000 */
.L_x_1710:
[----:B------:R-:W-:Y:S05]  /*18c00*/  BSYNC B0 ;  /* 0x0000000000007941 */ /* 0x000fea0003800000 */
.L_x_1707:
[----:B01----:R-:W0:Y:S01]  /*18c10*/  S2R R7, SR_TID.X ;  /* 0x0000000000077919 */ /* 0x003e220000002100 */
[----:B------:R-:W-:Y:S05]  /*18c20*/  WARPSYNC.ALL ;  /* 0x0000000000007948 */ /* 0x000fea0003800000 */
[----:B------:R-:W-:Y:S01]  /*18c30*/  IMAD R8, R22, 0x800, R5 ;  /* 0x0000080016087824 */ /* 0x000fe200078e0205 */
[----:B------:R-:W-:Y:S01]  /*18c40*/  MOV R11, 0x40000040 ;  /* 0x40000040000b7802 */ /* 0x000fe20000000f00 */
[----:B------:R-:W-:Y:S02]  /*18c50*/  IMAD.MOV.U32 R9, RZ, RZ, 0x40000040 ;  /* 0x40000040ff097424 */ /* 0x000fe400078e00ff */
[C---:B------:R-:W-:Y:S01]  /*18c60*/  VIADD R24, R8.reuse, 0x4 ;  /* 0x0000000408187836 */ /* 0x040fe20000000000 */
[C---:B------:R-:W-:Y:S01]  /*18c70*/  R2UR UR14, R8.reuse ;  /* 0x00000000080e72ca */ /* 0x040fe200000e0000 */
[----:B------:R-:W-:Y:S01]  /*18c80*/  IMAD.MOV.U32 R25, RZ, RZ, 0x40000040 ;  /* 0x40000040ff197424 */ /* 0x000fe200078e00ff */
[----:B------:R-:W-:Y:S01]  /*18c90*/  R2UR UR15, R9 ;  /* 0x00000000090f72ca */ /* 0x000fe200000e0000 */
[----:B------:R-:W-:Y:S01]  /*18ca0*/  VIADD R20, R8, 0x2 ;  /* 0x0000000208147836 */ /* 0x000fe20000000000 */
[----:B------:R-:W-:Y:S01]  /*18cb0*/  R2UR UR6, R24 ;  /* 0x00000000180672ca */ /* 0x000fe200000e0000 */
[C---:B------:R-:W-:Y:S01]  /*18cc0*/  VIADD R24, R8.reuse, 0x404 ;  /* 0x0000040408187836 */ /* 0x040fe20000000000 */
[C---:B------:R-:W-:Y:S01]  /*18cd0*/  R2UR UR7, R25.reuse ;  /* 0x00000000190772ca */ /* 0x040fe200000e0000 */
[----:B------:R-:W-:Y:S01]  /*18ce0*/  IMAD.MOV.U32 R21, RZ, RZ, 0x40000040 ;  /* 0x40000040ff157424 */ /* 0x000fe200078e00ff */
[----:B------:R-:W-:Y:S01]  /*18cf0*/  R2UR UR31, R25 ;  /* 0x00000000191f72ca */ /* 0x000fe200000e0000 */
[----:B------:R-:W-:Y:S01]  /*18d00*/  VIADD R10, R8, 0x6 ;  /* 0x00000006080a7836 */ /* 0x000fe20000000000 */
[----:B------:R-:W-:-:S02]  /*18d10*/  R2UR UR30, R24 ;  /* 0x00000000181e72ca */ /* 0x000fc400000e0000 */
[----:B------:R-:W-:Y:S01]  /*18d20*/  R2UR UR10, R20 ;  /* 0x00000000140a72ca */ /* 0x000fe200000e0000 */
[----:B------:R-:W-:Y:S01]  /*18d30*/  VIADD R20, R8, 0x400 ;  /* 0x0000040008147836 */ /* 0x000fe20000000000 */
[----:B------:R-:W-:Y:S02]  /*18d40*/  R2UR UR11, R21 ;  /* 0x00000000150b72ca */ /* 0x000fe400000e0000 */
[----:B------:R-:W-:Y:S01]  /*18d50*/  R2UR UR18, R10 ;  /* 0x000000000a1272ca */ /* 0x000fe200000e0000 */
[C---:B------:R-:W-:Y:S01]  /*18d60*/  VIADD R10, R8.reuse, 0x402 ;  /* 0x00000402080a7836 */ /* 0x040fe20000000000 */
[----:B------:R-:W-:Y:S01]  /*18d70*/  R2UR UR19, R11 ;  /* 0x000000000b1372ca */ /* 0x000fe200000e0000 */
[----:B------:R-:W-:Y:S01]  /*18d80*/  VIADD R8, R8, 0x406 ;  /* 0x0000040608087836 */ /* 0x000fe20000000000 */
[----:B------:R-:W-:Y:S02]  /*18d90*/  R2UR UR22, R20 ;  /* 0x00000000141672ca */ /* 0x000fe400000e0000 */
[----:B0-----:R-:W-:-:S02]  /*18da0*/  SHF.R.U32.HI R7, RZ, 0x7, R7 ;  /* 0x00000007ff077819 */ /* 0x001fc40000011607 */
[----:B------:R-:W-:Y:S02]  /*18db0*/  R2UR UR23, R21 ;  /* 0x00000000151772ca */ /* 0x000fe400000e0000 */
[----:B------:R-:W-:Y:S01]  /*18dc0*/  R2UR UR26, R10 ;  /* 0x000000000a1a72ca */ /* 0x000fe200000e0000 */
[----:B------:R-:W-:Y:S01]  /*18dd0*/  VIADD R7, R7, 0x8 ;  /* 0x0000000807077836 */ /* 0x000fe20000000000 */
[----:B------:R-:W-:Y:S02]  /*18de0*/  R2UR UR27, R11 ;  /* 0x000000000b1b72ca */ /* 0x000fe400000e0000 */
[----:B------:R-:W-:Y:S02]  /*18df0*/  R2UR UR34, R8 ;  /* 0x00000000082272ca */ /* 0x000fe400000e0000 */
[----:B------:R0:W-:Y:S01]  /*18e00*/  BAR.SYNC.DEFER_BLOCKING R7, 0x100 ;  /* 0x000400070000751d */ /* 0x0001e20000010000 */
[----:B------:R-:W-:-:S05]  /*18e10*/  R2UR UR35, R9 ;  /* 0x00000000092372ca */ /* 0x000fca00000e0000 */
        /* <DEDUP_REMOVED lines=27> */
.L_x_1713:
[----:B------:R-:W-:Y:S01]  /*18fd0*/  SHF.L.U32 R6, R6, 0x1f, RZ ;  /* 0x0000001f06067819 */ /* 0x000fe200000006ff */
[----:B------:R-:W-:-:S04]  /*18fe0*/  IMAD R7, R14, 0x8, R2 ;  /* 0x000000080e077824 */ /* 0x000fc800078e0202 */
[----:B------:R0:W1:Y:S01]  /*18ff0*/  SYNCS.PHASECHK.TRANS64.TRYWAIT P2, [R7+URZ+0x28850], R6 ;  /* 0x02885006070075a7 */ /* 0x000062000804017f */
[----:B------:R-:W-:Y:S05]  /*19000*/  @!P0 BRA `(.L_x_1714) ;  /* 0x0000000000048947 */ /* 0x000fea0003800000 */
[----:B------:R-:W-:Y:S01]  /*19010*/  BPT.TRAP 0x1 ;  /* 0x000000040000795c */ /* 0x000fe20000300000 */
.L_x_1714:
[----:B-1----:R-:W-:Y:S05]  /*19020*/  @P2 BRA `(.L_x_1712) ;  /* 0x0000000000082947 */ /* 0x002fea0003800000 */
[----:B------:R-:W1:Y:S02]  /*19030*/  SYNCS.PHASECHK.TRANS64.TRYWAIT P2, [R7+URZ+0x28850], R6 ;  /* 0x02885006070075a7 */ /* 0x000e64000804017f */
[----:B-1----:R-:W-:Y:S05]  /*19040*/  @!P2 BRA `(.L_x_1715) ;  /* 0x0000010c00fca947 */ /* 0x002fea0003800000 */
.L_x_1712:
[----:B01----:R-:W-:Y:S01]  /*19050*/  VIADD R6, R2, 0x400 ;  /* 0x0000040002067836 */ /* 0x003fe20000000000 */
[----:B------:R-:W-:Y:S05]  /*19060*/  WARPSYNC.ALL ;  /* 0x0000000000007948 */ /* 0x000fea0003800000 */
[----:B------:R-:W-:Y:S01]  /*19070*/  SHF.R.U32.HI R6, RZ, 0x4, R6 ;  /* 0x00000004ff067819 */ /* 0x000fe20000011606 */
[----:B------:R-:W-:Y:S01]  /*19080*/  IMAD.MOV.U32 R7, RZ, RZ, 0x40000040 ;  /* 0x40000040ff077424 */ /* 0x000fe200078e00ff */
[----:B------:R-:W-:Y:S01]  /*19090*/  WARPGROUP.ARRIVE ;  /* 0x00000000000079c5 */ /* 0x000fe20000000000 */
[----:B------:R-:W-:Y:S01]  /*190a0*/  IMAD.MOV.U32 R9, RZ, RZ, 0x40000040 ;  /* 0x40000040ff097424 */ /* 0x000fe200078e00ff */
[----:B------:R-:W-:Y:S01]  /*190b0*/  LOP3.LUT R6, R6, 0x3fff, RZ, 0xc0, !PT ;  /* 0x00003fff06067812 */ /* 0x000fe200078ec0ff */
[----:B------:R-:W-:Y:S01]  /*190c0*/  FMUL.FTZ R11, R26, UR46 ;  /* 0x0000002e1a0b7c20 */ /* 0x000fe20008410000 */
[----:B------:R-:W-:Y:S01]  /*190d0*/  R2UR UR7, R7 ;  /* 0x00000000070772ca */ /* 0x000fe200000e0000 */
[----:B------:R-:W-:Y:S01]  /*190e0*/  IMAD.MOV.U32 R7, RZ, RZ, 0x40000040 ;  /* 0x40000040ff077424 */ /* 0x000fe200078e00ff */
[----:B------:R-:W-:Y:S01]  /*190f0*/  LOP3.LUT R6, R6, 0x4000000, RZ, 0xfc, !PT ;  /* 0x0400000006067812 */ /* 0x000fe200078efcff */
[----:B------:R-:W-:Y:S01]  /*19100*/  FMUL.FTZ R26, R31, UR46 ;  /* 0x0000002e1f1a7c20 */ /* 0x000fe20008410000 */
[----:B------:R-:W-:Y:S01]  /*19110*/  FMUL.FTZ R31, R38, UR46 ;  /* 0x0000002e261f7c20 */ /* 0x000fe20008410000 */
[----:B------:R-:W-:Y:S01]  /*19120*/  FMUL.FTZ R38, R41, UR46 ;  /* 0x0000002e29267c20 */ /* 0x000fe20008410000 */
[----:B------:R-:W-:Y:S01]  /*19130*/  FMUL.FTZ R41, R44, UR46 ;  /* 0x0000002e2c297c20 */ /* 0x000fe20008410000 */
[----:B------:R-:W-:-:S02]  /*19140*/  IMAD R6, R14, 0x800, R6 ;  /* 0x000008000e067824 */ /* 0x000fc400078e0206 */
[----:B------:R-:W-:Y:S01]  /*19150*/  FMUL.FTZ R44, R51, UR46 ;  /* 0x0000002e332c7c20 */ /* 0x000fe20008410000 */
[----:B------:R-:W-:Y:S01]  /*19160*/  FMUL.FTZ R51, R58, UR46 ;  /* 0x0000002e3a337c20 */ /* 0x000fe20008410000 */
[----:B------:R-:W-:Y:S01]  /*19170*/  FMUL.FTZ R58, R67, UR46 ;  /* 0x0000002e433a7c20 */ /* 0x000fe20008410000 */
[C---:B------:R-:W-:Y:S01]  /*19180*/  VIADD R8, R6.reuse, 0x80 ;  /* 0x0000008006087836 */ /* 0x040fe20000000000 */
[----:B------:R-:W-:Y:S01]  /*19190*/  R2UR UR6, R6 ;  /* 0x00000000060672ca */ /* 0x000fe200000e0000 */
        /* <DEDUP_REMOVED lines=14> */
[----:B------:R-:W-:Y:S01]  /*19280*/  FMUL.FTZ R20, R27, UR46 ;  /* 0x0000002e1b147c20 */ /* 0x000fe20008410000 */
[----:B------:R-:W-:Y:S01]  /*19290*/  R2UR UR7, R9 ;  /* 0x00000000090772ca */ /* 0x000fe200000e0000 */
[----:B------:R-:W-:Y:S01]  /*192a0*/  IMAD.MOV.U32 R9, RZ, RZ, 0x40000040 ;  /* 0x40000040ff097424 */ /* 0x000fe200078e00ff */
[----:B------:R-:W-:Y:S01]  /*192b0*/  IADD3 R8, R6, 0x100, RZ ;  /* 0x0000010006087810 */ /* 0x000fe20007ffe0ff */
        /* <DEDUP_REMOVED lines=49> */
[----:B------:R-:W5:Y:S01]  /*195d0*/  S2R R183, SR_TID.X ;  /* 0x0000000000b77919 */ /* 0x000f620000002100 */
        /* <DEDUP_REMOVED lines=8> */
[----:B------:R-:W0:Y:S01]  /*19660*/  MUFU.TANH R37, R37 ;  /* 0x0000002500257308 */ /* 0x000e220000002400 */
[----:B-----5:R-:W-:-:S07]  /*19670*/  SHF.R.U32.HI R183, RZ, 0x7, R183 ;  /* 0x00000007ffb77819 */ /* 0x020fce00000116b7 */
        /* <DEDUP_REMOVED lines=51> */
[----:B------:R-:W-:-:S02]  /*199b0*/  WARPGROUP.DEPBAR.LE gsb0, 0x0 ;  /* 0x00008000000079c5 */ /* 0x000fc40000010000 */
[----:B------:R-:W-:-:S06]  /*199c0*/  WARPGROUP.ARRIVE ;  /* 0x00000000000079c5 */ /* 0x000fcc0000000000 */
[----:B------:R-:W-:Y:S01]  /*199d0*/  HGMMA.64x128x16.F32 R88, R164, gdesc[UR4].tnspB, R88, gsb0 ;  /* 0x41e00004a4587df0 */ /* 0x000fe20008000858 */
[----:B------:R-:W-:Y:S01]  /*199e0*/  R2UR UR6, R8 ;  /* 0x00000000080672ca */ /* 0x000fe200000e0000 */
[C---:B------:R-:W-:Y:S01]  /*199f0*/  VIADD R8, R6.reuse, 0x300 ;  /* 0x0000030006087836 */ /* 0x040fe20000000000 */
[----:B------:R-:W-:Y:S01]  /*19a00*/  R2UR UR7, R9 ;  /* 0x00000000090772ca */ /* 0x000fe200000e0000 */
[----:B------:R-:W-:Y:S01]  /*19a10*/  IMAD.MOV.U32 R9, RZ, RZ, 0x40000040 ;  /* 0x40000040ff097424 */ /* 0x000fe200078e00ff */
[----:B------:R-:W-:Y:S01]  /*19a20*/  IADD3 R6, R6, 0x380, RZ ;  /* 0x0000038006067810 */ /* 0x000fe20007ffe0ff */
[----:B------:R-:W-:Y:S02]  /*19a30*/  WARPGROUP.DEPBAR.LE gsb0, 0x0 ;  /* 0x00008000000079c5 */ /* 0x000fe40000010000 */
[----:B------:R-:W-:-:S08]  /*19a40*/  WARPGROUP.ARRIVE ;  /* 0x00000000000079c5 */ /* 0x000fd00000000000 */
        /* <DEDUP_REMOVED lines=12> */
[----:B------:R-:W-:Y:S01]  /*19b10*/  IMAD.SHL.U32 R79, R4, 0x80, RZ ;  /* 0x00000080044f7824 */ /* 0x000fe200078e00ff */
[----:B------:R-:W0:Y:S04]  /*19b20*/  MUFU.TANH R8, R8 ;  /* 0x0000000800087308 */ /* 0x000e280000002400 */
[----:B------:R-:W-:-:S04]  /*19b30*/  IADD3 R84, -R188, 0x1, -R79 ;  /* 0x00000001bc547810 */ /* 0x000fc80007ffe94f */
[----:B------:R-:W0:Y:S01]  /*19b40*/  MUFU.TANH R9, R9 ;  /* 0x0000000900097308 */ /* 0x000e220000002400 */
[----:B------:R-:W-:-:S05]  /*19b50*/  IADD3 R84, -R187, R84, R189 ;  /* 0x00000054bb547210 */ /* 0x000fca0007ffe1bd */
[----:B------:R-:W-:Y:S02]  /*19b60*/  VIADD R86, R84, UR50 ;  /* 0x0000003254567c36 */ /* 0x000fe40008000000 */
        /* <DEDUP_REMOVED lines=12> */
[----:B------:R-:W5:Y:S08]  /*19c30*/  @P4 LDC R6, c[0x0][0x450] ;  /* 0x00011400ff064b82 */ /* 0x000f700000000800 */
[----:B------:R-:W1:Y:S02]  /*19c40*/  @P4 LDC R7, c[0x0][0x44c] ;  /* 0x00011300ff074b82 */ /* 0x000e640000000800 */
[----:B-1----:R-:W-:-:S05]  /*19c50*/  @P4 IMAD.HI.U32 R7, R80, R7, RZ ;  /* 0x0000000750074227 */ /* 0x002fca00078e00ff */
[----:B-----5:R-:W-:Y:S01]  /*19c60*/  @P4 SHF.R.U32.HI R80, RZ, R6, R7 ;  /* 0x00000006ff504219 */ /* 0x020fe20000011607 */
[----:B------:R-:W-:-:S04]  /*19c70*/  @!P1 IMAD R7, R22, 0x8, R2 ;  /* 0x0000000816079824 */ /* 0x000fc800078e0202 */
[----:B------:R-:W-:Y:S01]  /*19c80*/  @!P1 VIADD R76, R7, 0x28840 ;  /* 0x00028840074c9836 */ /* 0x000fe20000000000 */
[----:B------:R-:W-:Y:S01]  /*19c90*/  IADD3 R7, -R183, 0xb, RZ ;  /* 0x0000000bb7077810 */ /* 0x000fe20007ffe1ff */
[----:B------:R-:W1:Y:S03]  /*19ca0*/  SHFL.IDX PT, R6, R80, RZ, 0x1c1f ;  /* 0x001c1fff50067589 */ /* 0x000e6600000e0000 */
[----:B------:R-:W-:Y:S01]  /*19cb0*/  @!P1 PRMT R76, RZ, 0x654, R76 ;  /* 0x00000654ff4c9816 */ /* 0x000fe2000000004c */
[----:B------:R-:W-:Y:S02]  /*19cc0*/  WARPGROUP.DEPBAR.LE gsb0, 0x0 ;  /* 0x00008000000079c5 */ /* 0x000fe40000010000 */
[----:B------:R-:W-:-:S06]  /*19cd0*/  WARPGROUP.ARRIVE ;  /* 0x00000000000079c5 */ /* 0x000fcc0000000000 */
[----:B------:R-:W-:Y:S03]  /*19ce0*/  HGMMA.64x128x16.F32 R88, R152, gdesc[UR4].tnspB, R88, gsb0 ;  /* 0x41e0000498587df0 */ /* 0x000fe60008000858 */
[----:B------:R-:W-:Y:S02]  /*19cf0*/  WARPGROUP.DEPBAR.LE gsb0, 0x0 ;  /* 0x00008000000079c5 */ /* 0x000fe40000010000 */
[----:B------:R0:W-:Y:S06]  /*19d00*/  BAR.ARV R7, 0x100 ;  /* 0x000400070000751d */ /* 0x0001ec0000002000 */
[----:B------:R5:W-:Y:S02]  /*19d10*/  @!P1 SYNCS.ARRIVE.TRANS64.RED.A1T0 RZ, [R76+URZ], RZ ;  /* 0x000000ff4cff99a7 */ /* 0x000be4000810043f */
[----:B-----5:R-:W-:Y:S01]  /*19d20*/  FMUL.FTZ R76, R87, UR46 ;  /* 0x0000002e574c7c20 */ /* 0x020fe20008410000 */
[----:B------:R-:W-:-:S02]  /*19d30*/  VIADD R87, R84, UR45 ;  /* 0x0000002d54577c36 */ /* 0x000fc40008000000 */
[--C-:B-1----:R-:W-:Y:S02]  /*19d40*/  IMAD.IADD R84, R86, 0x1, R6.reuse ;  /* 0x0000000156547824 */ /* 0x102fe400078e0206 */
[----:B------:R-:W-:Y:S01]  /*19d50*/  IMAD.IADD R85, R87, 0x1, R6 ;  /* 0x0000000157557824 */ /* 0x000fe200078e0206 */
[----:B------:R-:W1:Y:S01]  /*19d60*/  MUFU.TANH R76, R76 ;  /* 0x0000004c004c7308 */ /* 0x000e620000002400 */
[----:B0-234-:R-:W-:Y:S05]  /*19d70*/  @!P5 BRA `(.L_x_1716) ;  /* 0x000000000058d947 */ /* 0x01dfea0003800000 */
        /* <DEDUP_REMOVED lines=12> */
.L_x_1718:
[----:B------:R-:W-:-:S05]  /*19e40*/  IMAD.U32 R152, RZ, RZ, UR43 ;  /* 0x0000002bff987e24 */ /* 0x000fca000f8e00ff */
[----:B------:R-:W-:-:S13]  /*19e50*/  ISETP.NE.AND P2, PT, R152, 0x1, PT ;  /* 0x000000019800780c */ /* 0x000fda0003f45270 */
[----:B------:R-:W0:Y:S02]  /*19e60*/  @P2 LDC.64 R6, c[0x0][0x9e8] ;  /* 0x00027a00ff062b82 */ /* 0x000e240000000a00 */
[----:B0-----:R-:W-:-:S05]  /*19e70*/  @P2 IMAD.HI.U32 R6, R83, R6, RZ ;  /* 0x0000000653062227 */ /* 0x001fca00078e00ff */
[----:B------:R-:W-:-:S07]  /*19e80*/  @P2 SHF.R.U32.HI R83, RZ, R7, R6 ;  /* 0x00000007ff532219 */ /* 0x000fce0000011606 */
.L_x_1719:
[----:B------:R-:W-:Y:S05]  /*19e90*/  BSYNC B0 ;  /* 0x0000000000007941 */ /* 0x000fea0003800000 */
.L_x_1717:
[----:B------:R-:W-:-:S04]  /*19ea0*/  IMAD R83, R83, R152, -R79 ;  /* 0x0000009853537224 */ /* 0x000fc800078e0a4f */
[----:B------:R-:W-:-:S05]  /*19eb0*/  IMAD.IADD R83, R83, 0x1, -R188 ;  /* 0x0000000153537824 */ /* 0x000fca00078e0abc */
[----:B------:R-:W-:Y:S02]  /*19ec0*/  VIADDMNMX R85, R83, R152, R85, PT ;  /* 0x0000009853557246 */ /* 0x000fe40003800155 */
[----:B------:R-:W-:-:S07]  /*19ed0*/  VIMNMX R84, R84, R83, !PT ;  /* 0x0000005354547248 */ /* 0x000fce0007fe0100 */
.L_x_1716:
[----:B------:R-:W-:-:S04]  /*19ee0*/  ISETP.GT.AND P2, PT, R4, -0x1, PT ;  /* 0xffffffff0400780c */ /* 0x000fc80003f44270 */
[----:B------:R-:W-:-:S04]  /*19ef0*/  ISETP.GT.AND P3, PT, R84, RZ, P2 ;  /* 0x000000ff5400720c */ /* 0x000fc80001764270 */
[----:B------:R-:W-:-:S04]  /*19f00*/  ISETP.LT.OR P3, PT, R85, 0x1, P3 ;  /* 0x000000015500780c */ /* 0x000fc80001f61670 */
[----:B------:R-:W-:Y:S02]  /*19f10*/  FSEL R83, R10, -INF , !P3 ;  /* 0xff8000000a537808 */ /* 0x000fe40005800000 */
[----:B------:R-:W-:Y:S01]  /*19f20*/  ISETP.GT.AND P3, PT, R84, 0x1, P2 ;  /* 0x000000015400780c */ /* 0x000fe20001764270 */
[----:B------:R-:W0:Y:S03]  /*19f30*/  SHFL.IDX PT, R10, R80, 0x1, 0x1c1f ;  /* 0x003c1f00500a7f89 */ /* 0x000e2600000e0000 */
[----:B------:R-:W-:-:S04]  /*19f40*/  ISETP.LT.OR P3, PT, R85, 0x2, P3 ;  /* 0x000000025500780c */ /* 0x000fc80001f61670 */
[----:B------:R-:W-:Y:S02]  /*19f50*/  FSEL R15, R15, -INF , !P3 ;  /* 0xff8000000f0f7808 */ /* 0x000fe40005800000 */
[----:B------:R-:W-:-:S04]  /*19f60*/  ISETP.GT.AND P3, PT, R84, 0x8, P2 ;  /* 0x000000085400780c */ /* 0x000fc80001764270 */
[----:B------:R-:W-:-:S04]  /*19f70*/  ISETP.LT.OR P3, PT, R85, 0x9, P3 ;  /* 0x000000095500780c */ /* 0x000fc80001f61670 */
[----:B------:R-:W-:Y:S02]  /*19f80*/  FSEL R21, R21, -INF , !P3 ;  /* 0xff80000015157808 */ /* 0x000fe40005800000 */
[----:B------:R-:W-:-:S04]  /*19f90*/  ISETP.GT.AND P3, PT, R84, 0x9, P2 ;  /* 0x000000095400780c */ /* 0x000fc80001764270 */
[----:B------:R-:W-:Y:S01]  /*19fa0*/  ISETP.LT.OR P3, PT, R85, 0xa, P3 ;  /* 0x0000000a5500780c */ /* 0x000fe20001f61670 */
[--C-:B0-----:R-:W-:Y:S02]  /*19fb0*/  IMAD.IADD R87, R87, 0x1, R10.reuse ;  /* 0x0000000157577824 */ /* 0x101fe400078e020a */
[----:B------:R-:W-:Y:S01]  /*19fc0*/  IMAD.IADD R86, R86, 0x1, R10 ;  /* 0x0000000156567824 */ /* 0x000fe200078e020a */
        /* <DEDUP_REMOVED lines=98> */
.L_x_1722:
[----:B------:R-:W-:-:S05]  /*1a5f0*/  IMAD.U32 R80, RZ, RZ, UR43 ;  /* 0x0000002bff507e24 */ /* 0x000fca000f8e00ff */
[----:B------:R-:W-:-:S13]  /*1a600*/  ISETP.NE.AND P3, PT, R80, 0x1, PT ;  /* 0x000000015000780c */ /* 0x000fda0003f65270 */
[----:B------:R-:W0:Y:S02]  /*1a610*/  @P3 LDC.64 R6, c[0x0][0x9e8] ;  /* 0x00027a00ff063b82 */ /* 0x000e240000000a00 */
[----:B0-----:R-:W-:-:S05]  /*1a620*/  @P3 IMAD.HI.U32 R6, R10, R6, RZ ;  /* 0x000000060a063227 */ /* 0x001fca00078e00ff */
[----:B------:R-:W-:-:S07]  /*1a630*/  @P3 SHF.R.U32.HI R10, RZ, R7, R6 ;  /* 0x00000007ff0a3219 */ /* 0x000fce0000011606 */
.L_x_1723:
[----:B------:R-:W-:Y:S05]  /*1a640*/  BSYNC B0 ;  /* 0x0000000000007941 */ /* 0x000fea0003800000 */
.L_x_1721:
[----:B------:R-:W-:-:S04]  /*1a650*/  IMAD R79, R10, R80, -R79 ;  /* 0x000000500a4f7224 */ /* 0x000fc800078e0a4f */
[----:B------:R-:W-:-:S05]  /*1a660*/  IMAD.IADD R79, R79, 0x1, -R188 ;  /* 0x000000014f4f7824 */ /* 0x000fca00078e0abc */
[----:B------:R-:W-:Y:S02]  /*1a670*/  VIADDMNMX R87, R79, R80, R87, PT ;  /* 0x000000504f577246 */ /* 0x000fe40003800157 */
[----:B------:R-:W-:-:S07]  /*1a680*/  VIMNMX R86, R86, R79, !PT ;  /* 0x0000004f56567248 */ /* 0x000fce0007fe0100 */
.L_x_1720:
        /* <DEDUP_REMOVED lines=12> */
[C---:B------:R-:W-:Y:S02]  /*1a750*/  ISETP.LT.OR P3, PT, R87.reuse, 0xa, P3 ;  /* 0x0000000a5700780c */ /* 0x040fe40001f61670 */
        /* <DEDUP_REMOVED lines=68> */
[----:B------:R-:W0:Y:S03]  /*1aba0*/  SHFL.BFLY PT, R10, R7, 0x2, 0x1f ;  /* 0x0c401f00070a7f89 */ /* 0x000e2600000e0000 */
[----:B------:R-:W-:-:S04]  /*1abb0*/  ISETP.LT.OR P3, PT, R87, 0x42, P3 ;  /* 0x000000425700780c */ /* 0x000fc80001f61670 */
[----:B------:R-:W-:Y:S02]  /*1abc0*/  FSEL R6, R52, -INF , !P3 ;  /* 0xff80000034067808 */ /* 0x000fe40005800000 */
[----:B------:R-:W-:Y:S01]  /*1abd0*/  ISETP.GT.AND P3, PT, R86, 0x48, P2 ;  /* 0x000000485600780c */ /* 0x000fe20001764270 */
[----:B------:R-:W2:Y:S03]  /*1abe0*/  LDC R52, c[0x0][0x988] ;  /* 0x00026200ff347b82 */ /* 0x000ea60000000800 */
        /* <DEDUP_REMOVED lines=45> */
[----:B------:R-:W-:Y:S01]  /*1aec0*/  FSEL R7, R11, -INF , !P3 ;  /* 0xff8000000b077808 */ /* 0x000fe20005800000 */
[C---:B--2---:R-:W-:Y:S01]  /*1aed0*/  FMUL.FTZ R11, R10.reuse, R52 ;  /* 0x000000340a0b7220 */ /* 0x044fe20000410000 */
[----:B------:R-:W-:-:S02]  /*1aee0*/  FSETP.NEU.FTZ.AND P3, PT, R10, -INF , PT ;  /* 0xff8000000a00780b */ /* 0x000fc40003f7d000 */
[----:B-1----:R-:W-:Y:S02]  /*1aef0*/  FSEL R76, R76, -INF , !P2 ;  /* 0xff8000004c4c7808 */ /* 0x002fe40005000000 */
[----:B------:R-:W-:-:S05]  /*1af00*/  FSEL R11, R11, RZ, P3 ;  /* 0x000000ff0b0b7208 */ /* 0x000fca0001800000 */
[--C-:B------:R-:W-:Y:S01]  /*1af10*/  FFMA.FTZ R176, R29, R52, -R11.reuse ;  /* 0x000000341db07223 */ /* 0x100fe2000001080b */
        /* <DEDUP_REMOVED lines=36> */
[----:B------:R-:W-:Y:S03]  /*1b160*/  MUFU.EX2 R15, R15 ;  /* 0x0000000f000f7308 */ /* 0x000fe60000000800 */
[----:B------:R-:W-:-:S04]  /*1b170*/  FMNMX.FTZ R32, R40, R33, !PT ;  /* 0x0000002128207209 */ /* 0x000fc80007810000 */
[----:B------:R-:W-:Y:S01]  /*1b180*/  FMNMX.FTZ R33, R43, R32, !PT ;  /* 0x000000202b217209 */ /* 0x000fe20007810000 */
[----:B------:R0:W-:Y:S03]  /*1b190*/  MUFU.EX2 R30, R37 ;  /* 0x00000025001e7308 */ /* 0x0001e60000000800 */
[----:B------:R-:W-:-:S04]  /*1b1a0*/  FMNMX.FTZ R32, R44, R33, !PT ;  /* 0x000000212c207209 */ /* 0x000fc80007810000 */
[----:B------:R-:W-:Y:S01]  /*1b1b0*/  FMNMX.FTZ R33, R47, R32, !PT ;  /* 0x000000202f217209 */ /* 0x000fe20007810000 */
[----:B------:R-:W-:Y:S03]  /*1b1c0*/  MUFU.EX2 R182, R182 ;  /* 0x000000b600b67308 */ /* 0x000fe60000000800 */
[----:B------:R-:W-:-:S04]  /*1b1d0*/  FMNMX.FTZ R38, R48, R33, !PT ;  /* 0x0000002130267209 */ /* 0x000fc80007810000 */
[----:B------:R-:W-:Y:S01]  /*1b1e0*/  FMNMX.FTZ R33, R51, R38, !PT ;  /* 0x0000002633217209 */ /* 0x000fe20007810000 */
[----:B------:R-:W-:Y:S03]  /*1b1f0*/  MUFU.EX2 R32, R42 ;  /* 0x0000002a00207308 */ /* 0x000fe60000000800 */
[----:B------:R-:W-:Y:S01]  /*1b200*/  FMNMX.FTZ R38, R6, R33, !PT ;  /* 0x0000002106267209 */ /* 0x000fe20007810000 */
[-CC-:B------:R-:W-:Y:S01]  /*1b210*/  FFMA.FTZ R33, R46, R52.reuse, -R11.reuse ;  /* 0x000000342e217223 */ /* 0x180fe2000001080b */
[----:B------:R-:W-:Y:S02]  /*1b220*/  FFMA.FTZ R46, R78, R52, -R11 ;  /* 0x000000344e2e7223 */ /* 0x000fe4000001080b */
[----:B0-----:R-:W-:Y:S01]  /*1b230*/  FMNMX.FTZ R37, R53, R38, !PT ;  /* 0x0000002635257209 */ /* 0x001fe20007810000 */
[----:B------:R-:W-:Y:S03]  /*1b240*/  MUFU.EX2 R21, R21 ;  /* 0x0000001500157308 */ /* 0x000fe60000000800 */
[----:B------:R-:W-:-:S04]  /*1b250*/  FMNMX.FTZ R38, R54, R37, !PT ;  /* 0x0000002536267209 */ /* 0x000fc80007810000 */
[----:B------:R-:W-:Y:S01]  /*1b260*/  FMNMX.FTZ R37, R57, R38, !PT ;  /* 0x0000002639257209 */ /* 0x000fe20007810000 */
[----:B------:R-:W-:Y:S03]  /*1b270*/  MUFU.EX2 R176, R176 ;  /* 0x000000b000b07308 */ /* 0x000fe60000000800 */
[----:B------:R-:W-:Y:S01]  /*1b280*/  FMNMX.FTZ R38, R58, R37, !PT ;  /* 0x000000253a267209 */ /* 0x000fe20007810000 */
[----:B------:R-:W-:-:S03]  /*1b290*/  FFMA.FTZ R37, R50, R52, -R11 ;  /* 0x0000003432257223 */ /* 0x000fc6000001080b */
        /* <DEDUP_REMOVED lines=10> */
[----:B------:R0:W-:Y:S01]  /*1b340*/  MUFU.EX2 R8, R45 ;  /* 0x0000002d00087308 */ /* 0x0001e20000000800 */
[----:B------:R-:W-:Y:S02]  /*1b350*/  FFMA.FTZ R9, R56, R52, -R11 ;  /* 0x0000003438097223 */ /* 0x000fe4000001080b */
[----:B------:R-:W-:-:S04]  /*1b360*/  FMNMX.FTZ R38, R73, R38, !PT ;  /* 0x0000002649267209 */ /* 0x000fc80007810000 */
[----:B------:R-:W-:Y:S01]  /*1b370*/  FMNMX.FTZ R41, R77, R38, !PT ;  /* 0x000000264d297209 */ /* 0x000fe20007810000 */
[-CC-:B------:R-:W-:Y:S01]  /*1b380*/  FFMA.FTZ R38, R60, R52.reuse, -R11.reuse ;  /* 0x000000343c267223 */ /* 0x180fe2000001080b */
[-CC-:B0-----:R-:W-:Y:S01]  /*1b390*/  FFMA.FTZ R45, R72, R52.reuse, -R11.reuse ;  /* 0x00000034482d7223 */ /* 0x181fe2000001080b */
[----:B------:R-:W-:Y:S01]  /*1b3a0*/  MUFU.EX2 R172, R172 ;  /* 0x000000ac00ac7308 */ /* 0x000fe20000000800 */
[----:B------:R-:W-:Y:S01]  /*1b3b0*/  FMNMX.FTZ R42, R76, R41, !PT ;  /* 0x000000294c2a7209 */ /* 0x000fe20007810000 */
[----:B------:R-:W-:-:S04]  /*1b3c0*/  FFMA.FTZ R41, R64, R52, -R11 ;  /* 0x0000003440297223 */ /* 0x000fc8000001080b */
        /* <DEDUP_REMOVED lines=10> */
[----:B0-----:R-:W-:-:S02]  /*1b470*/  FMNMX.FTZ R11, R49, R50, !PT ;  /* 0x00000032310b7209 */ /* 0x001fc40007810000 */
[----:B------:R-:W-:Y:S02]  /*1b480*/  FSEL R50, R10, RZ, P3 ;  /* 0x000000ff0a327208 */ /* 0x000fe40001800000 */
[C---:B------:R-:W-:Y:S01]  /*1b490*/  FSETP.NEU.FTZ.AND P2, PT, R11.reuse, -INF , PT ;  /* 0xff8000000b00780b */ /* 0x040fe20003f5d000 */
[-C--:B------:R-:W-:Y:S02]  /*1b4a0*/  FMUL.FTZ R55, R11, R52.reuse ;  /* 0x000000340b377220 */ /* 0x080fe40000410000 */
[----:B------:R-:W-:Y:S01]  /*1b4b0*/  MUFU.EX2 R9, R9 ;  /* 0x0000000900097308 */ /* 0x000fe20000000800 */
[----:B------:R-:W-:Y:S02]  /*1b4c0*/  FADD.FTZ R13, -R50, R13 ;  /* 0x0000000d320d7221 */ /* 0x000fe40000010100 */
[----:B------:R-:W-:Y:S02]  /*1b4d0*/  FSEL R55, R55, RZ, P2 ;  /* 0x000000ff37377208 */ /* 0x000fe40001000000 */
[----:B------:R-:W-:-:S03]  /*1b4e0*/  FMUL.FTZ R13, R13, R52 ;  /* 0x000000340d0d7220 */ /* 0x000fc60000410000 */
        /* <DEDUP_REMOVED lines=9> */
[----:B------:R-:W-:Y:S02]  /*1b580*/  @!P1 IMAD R26, R14, 0x8, R2 ;  /* 0x000000080e1a9824 */ /* 0x000fe400078e0202 */
[-CC-:B------:R-:W-:Y:S01]  /*1b590*/  FFMA.FTZ R14, R34, R52.reuse, -R55.reuse ;  /* 0x00000034220e7223 */ /* 0x180fe20000010837 */
[-CC-:B------:R-:W-:Y:S01]  /*1b5a0*/  FFMA.FTZ R173, R35, R52.reuse, -R55.reuse ;  /* 0x0000003423ad7223 */ /* 0x180fe20000010837 */
[-CC-:B------:R-:W-:Y:S01]  /*1b5b0*/  FFMA.FTZ R36, R36, R52.reuse, -R55.reuse ;  /* 0x0000003424247223 */ /* 0x180fe20000010837 */
[-CC-:B------:R-:W-:Y:S01]  /*1b5c0*/  FFMA.FTZ R175, R39, R52.reuse, -R55.reuse ;  /* 0x0000003427af7223 */ /* 0x180fe20000010837 */
[----:B------:R-:W-:Y:S01]  /*1b5d0*/  @!P1 IADD3 R26, R26, 0x28860, RZ ;  /* 0x000288601a1a9810 */ /* 0x000fe20007ffe0ff */
[-CC-:B------:R-:W-:Y:S01]  /*1b5e0*/  FFMA.FTZ R169, R43, R52.reuse, -R55.reuse ;  /* 0x000000342ba97223 */ /* 0x180fe20000010837 */
[----:B------:R-:W-:Y:S01]  /*1b5f0*/  MUFU.EX2 R181, R181 ;  /* 0x000000b500b57308 */ /* 0x000fe20000000800 */
[-CC-:B------:R-:W-:Y:S01]  /*1b600*/  FFMA.FTZ R44, R44, R52.reuse, -R55.reuse ;  /* 0x000000342c2c7223 */ /* 0x180fe20000010837 */
[----:B------:R-:W-:Y:S01]  /*1b610*/  @!P1 PRMT R26, RZ, 0x654, R26 ;  /* 0x00000654ff1a9816 */ /* 0x000fe2000000001a */
[-CC-:B------:R-:W-:Y:S01]  /*1b620*/  FFMA.FTZ R171, R47, R52.reuse, -R55.reuse ;  /* 0x000000342fab7223 */ /* 0x180fe20000010837 */
[-CC-:B------:R-:W-:Y:S01]  /*1b630*/  FFMA.FTZ R48, R48, R52.reuse, -R55.reuse ;  /* 0x0000003430307223 */ /* 0x180fe20000010837 */
[-CC-:B------:R-:W-:Y:S01]  /*1b640*/  FFMA.FTZ R51, R51, R52.reuse, -R55.reuse ;  /* 0x0000003433337223 */ /* 0x180fe20000010837 */
[----:B------:R1:W-:Y:S01]  /*1b650*/  @!P1 SYNCS.ARRIVE.TRANS64.RED.A1T0 RZ, [R26+URZ], RZ ;  /* 0x000000ff1aff99a7 */ /* 0x0003e2000810043f */
[-CC-:B------:R-:W-:Y:S01]  /*1b660*/  FFMA.FTZ R53, R53, R52.reuse, -R55.reuse ;  /* 0x0000003435357223 */ /* 0x180fe20000010837 */
[----:B------:R-:W-:Y:S01]  /*1b670*/  MUFU.EX2 R7, R7 ;  /* 0x0000000700077308 */ /* 0x000fe20000000800 */
[----:B0-----:R-:W-:Y:S01]  /*1b680*/  FFMA.FTZ R27, R13, R3, R180 ;  /* 0x000000030d1b7223 */ /* 0x001fe200000100b4 */
[--C-:B------:R-:W-:Y:S01]  /*1b690*/  FFMA.FTZ R3, R6, R52, -R55.reuse ;  /* 0x0000003406037223 */ /* 0x100fe20000010837 */
[C---:B------:R-:W-:Y:S01]  /*1b6a0*/  F2FP.F16.F32.PACK_AB R180, R15.reuse, R180 ;  /* 0x000000b40fb4723e */ /* 0x040fe200000000ff */
[-C--:B------:R-:W-:Y:S01]  /*1b6b0*/  FFMA.FTZ R54, R54, R52.reuse, -R55 ;  /* 0x0000003436367223 */ /* 0x080fe20000010837 */
[----:B------:R-:W-:Y:S01]  /*1b6c0*/  FADD.FTZ R27, R15, R27 ;  /* 0x0000001b0f1b7221 */ /* 0x000fe20000010000 */
[-CC-:B-1----:R-:W-:Y:S01]  /*1b6d0*/  FFMA.FTZ R26, R40, R52.reuse, -R55.reuse ;  /* 0x00000034281a7223 */ /* 0x182fe20000010837 */
[----:B------:R-:W-:Y:S01]  /*1b6e0*/  FFMA.FTZ R57, R57, R52, -R55 ;  /* 0x0000003439397223 */ /* 0x000fe20000010837 */
[----:B------:R-:W-:Y:S01]  /*1b6f0*/  MUFU.EX2 R183, R183 ;  /* 0x000000b700b77308 */ /* 0x000fe20000000800 */
[----:B------:R-:W-:Y:S01]  /*1b700*/  FADD.FTZ R28, R182, R27 ;  /* 0x0000001bb61c7221 */ /* 0x000fe20000010000 */
[----:B------:R-:W-:Y:S01]  /*1b710*/  F2FP.F16.F32.PACK_AB R182, R21, R182 ;  /* 0x000000b615b6723e */ /* 0x000fe200000000ff */
[-CC-:B------:R-:W-:Y:S01]  /*1b720*/  FFMA.FTZ R58, R58, R52.reuse, -R55.reuse ;  /* 0x000000343a3a7223 */ /* 0x180fe20000010837 */
[-CC-:B------:R-:W-:Y:S01]  /*1b730*/  FFMA.FTZ R61, R61, R52.reuse, -R55.reuse ;  /* 0x000000343d3d7223 */ /* 0x180fe20000010837 */
[----:B------:R-:W-:Y:S01]  /*1b740*/  FADD.FTZ R27, R21, R28 ;  /* 0x0000001c151b7221 */ /* 0x000fe20000010000 */
[----:B------:R-:W-:Y:S01]  /*1b750*/  FSEL R21, R11, RZ, P2 ;  /* 0x000000ff0b157208 */ /* 0x000fe20001000000 */
[----:B------:R-:W-:Y:S01]  /*1b760*/  FFMA.FTZ R62, R62, R52, -R55 ;  /* 0x000000343e3e7223 */ /* 0x000fe20000010837 */
[----:B------:R-:W-:Y:S01]  /*1b770*/  MUFU.EX2 R38, R38 ;  /* 0x0000002600267308 */ /* 0x000fe20000000800 */
[----:B------:R-:W-:Y:S01]  /*1b780*/  FADD.FTZ R27, R176, R27 ;  /* 0x0000001bb01b7221 */ /* 0x000fe20000010000 */
[----:B------:R-:W-:Y:S01]  /*1b790*/  F2FP.F16.F32.PACK_AB R176, R24, R176 ;  /* 0x000000b018b0723e */ /* 0x000fe200000000ff */
[----:B------:R-:W-:Y:S01]  /*1b7a0*/  FADD.FTZ R21, -R21, R12 ;  /* 0x0000000c15157221 */ /* 0x000fe20000010100 */
[-C--:B------:R-:W-:Y:S01]  /*1b7b0*/  FFMA.FTZ R66, R66, R52.reuse, -R55 ;  /* 0x0000003442427223 */ /* 0x080fe20000010837 */
[----:B------:R-:W-:Y:S01]  /*1b7c0*/  FADD.FTZ R27, R24, R27 ;  /* 0x0000001b181b7221 */ /* 0x000fe20000010000 */
[-C--:B------:R-:W-:Y:S01]  /*1b7d0*/  FFMA.FTZ R67, R67, R52.reuse, -R55 ;  /* 0x0000003443437223 */ /* 0x080fe20000010837 */
[-C--:B------:R-:W-:Y:S01]  /*1b7e0*/  FMUL.FTZ R12, R21, R52.reuse ;  /* 0x00000034150c7220 */ /* 0x080fe20000410000 */
[----:B------:R-:W-:Y:S01]  /*1b7f0*/  MUFU.EX2 R20, R20 ;  /* 0x0000001400147308 */ /* 0x000fe20000000800 */
[----:B------:R-:W-:Y:S01]  /*1b800*/  FADD.FTZ R28, R178, R27 ;  /* 0x0000001bb21c7221 */ /* 0x000fe20000010000 */
[-CC-:B------:R-:W-:Y:S01]  /*1b810*/  FFMA.FTZ R69, R69, R52.reuse, -R55.reuse ;  /* 0x0000003445457223 */ /* 0x180fe20000010837 */
[-CC-:B------:R-:W-:Y:S01]  /*1b820*/  FFMA.FTZ R70, R70, R52.reuse, -R55.reuse ;  /* 0x0000003446467223 */ /* 0x180fe20000010837 */
[-CC-:B------:R-:W-:Y:S01]  /*1b830*/  FFMA.FTZ R74, R74, R52.reuse, -R55.reuse ;  /* 0x000000344a4a7223 */ /* 0x180fe20000010837 */
[----:B------:R-:W-:Y:S01]  /*1b840*/  FADD.FTZ R27, R29, R28 ;  /* 0x0000001c1d1b7221 */ /* 0x000fe20000010000 */
[-CC-:B------:R-:W-:Y:S01]  /*1b850*/  FFMA.FTZ R73, R73, R52.reuse, -R55.reuse ;  /* 0x0000003449497223 */ /* 0x180fe20000010837 */
[-C--:B------:R-:W-:Y:S01]  /*1b860*/  FFMA.FTZ R77, R77, R52.reuse, -R55 ;  /* 0x000000344d4d7223 */ /* 0x080fe20000010837 */
[----:B------:R-:W0:Y:S01]  /*1b870*/  MUFU.EX2 R12, R12 ;  /* 0x0000000c000c7308 */ /* 0x000e220000000800 */
[----:B------:R-:W-:Y:S01]  /*1b880*/  FADD.FTZ R27, R172, R27 ;  /* 0x0000001bac1b7221 */ /* 0x000fe20000010000 */
[----:B------:R-:W-:Y:S01]  /*1b890*/  FFMA.FTZ R55, R76, R52, -R55 ;  /* 0x000000344c377223 */ /* 0x000fe20000010837 */
[----:B------:R-:W-:Y:S01]  /*1b8a0*/  ISETP.GT.AND P2, PT, R4, R195, PT ;  /* 0x000000c30400720c */ /* 0x000fe20003f44270 */
        /* <DEDUP_REMOVED lines=15> */
[----:B------:R-:W-:Y:S01]  /*1b9a0*/  F2FP.F16.F32.PACK_AB R181, R7, R181 ;  /* 0x000000b507b5723e */ /* 0x000fe200000000ff */
[-C--:B------:R-:W-:Y:S01]  /*1b9b0*/  FMUL.FTZ R104, R104, R13.reuse ;  /* 0x0000000d68687220 */ /* 0x080fe20000410000 */
[----:B------:R-:W-:Y:S01]  /*1b9c0*/  FADD.FTZ R21, R33, R28 ;  /* 0x0000001c21157221 */ /* 0x000fe20000010000 */
[----:B------:R-:W-:Y:S01]  /*1b9d0*/  FADD.FTZ R0, R7, R0 ;  /* 0x0000000007007221 */ /* 0x000fe20000010000 */
[-C--:B------:R-:W-:Y:S01]  /*1b9e0*/  FMUL.FTZ R105, R105, R13.reuse ;  /* 0x0000000d69697220 */ /* 0x080fe20000410000 */
        /* <DEDUP_REMOVED lines=10> */
[----:B------:R-:W-:Y:S01]  /*1ba90*/  F2FP.F16.F32.PACK_AB R164, R8, R164 ;  /* 0x000000a408a4723e */ /* 0x000fe200000000ff */
[-C--:B------:R-:W-:Y:S01]  /*1baa0*/  FMUL.FTZ R117, R117, R13.reuse ;  /* 0x0000000d75757220 */ /* 0x080fe20000410000 */
[-C--:B------:R-:W-:Y:S01]  /*1bab0*/  FMUL.FTZ R120, R120, R13.reuse ;  /* 0x0000000d78787220 */ /* 0x080fe20000410000 */
[----:B------:R-:W-:Y:S01]  /*1bac0*/  FADD.FTZ R21, R8, R21 ;  /* 0x0000001508157221 */ /* 0x000fe20000010000 */
[-C--:B------:R-:W-:Y:S01]  /*1bad0*/  FMUL.FTZ R121, R121, R13.reuse ;  /* 0x0000000d79797220 */ /* 0x080fe20000410000 */
[-C--:B------:R-:W-:Y:S01]  /*1bae0*/  FMUL.FTZ R124, R124, R13.reuse ;  /* 0x0000000d7c7c7220 */ /* 0x080fe20000410000 */
[----:B------:R-:W3:Y:S01]  /*1baf0*/  MUFU.EX2 R156, R156 ;  /* 0x0000009c009c7308 */ /* 0x000ee20000000800 */
[----:B------:R-:W-:Y:S01]  /*1bb00*/  FADD.FTZ R24, R166, R21 ;  /* 0x00000015a6187221 */ /* 0x000fe20000010000 */
[----:B------:R-:W-:Y:S01]  /*1bb10*/  F2FP.F16.F32.PACK_AB R166, R9, R166 ;  /* 0x000000a609a6723e */ /* 0x000fe200000000ff */
[-C--:B------:R-:W-:Y:S01]  /*1bb20*/  FMUL.FTZ R125, R125, R13.reuse ;  /* 0x0000000d7d7d7220 */ /* 0x080fe20000410000 */
[-C--:B------:R-:W-:Y:S01]  /*1bb30*/  FMUL.FTZ R128, R128, R13.reuse ;  /* 0x0000000d80807220 */ /* 0x080fe20000410000 */
[----:B------:R-:W-:Y:S01]  /*1bb40*/  FADD.FTZ R21, R9, R24 ;  /* 0x0000001809157221 */ /* 0x000fe20000010000 */
[-C--:B------:R-:W-:Y:S01]  /*1bb50*/  FMUL.FTZ R129, R129, R13.reuse ;  /* 0x0000000d81817220 */ /* 0x080fe20000410000 */
        /* <DEDUP_REMOVED lines=10> */
[----:B-1----:R-:W-:Y:S01]  /*1bc00*/  FADD.FTZ R24, R162, R27 ;  /* 0x0000001ba2187221 */ /* 0x002fe20000010000 */
[----:B--2---:R-:W-:Y:S01]  /*1bc10*/  FADD.FTZ R0, R177, R0 ;  /* 0x00000000b1007221 */ /* 0x004fe20000010000 */
[-C--:B------:R-:W-:Y:S01]  /*1bc20*/  FMUL.FTZ R140, R140, R13.reuse ;  /* 0x0000000d8c8c7220 */ /* 0x080fe20000410000 */
[-C--:B------:R-:W-:Y:S01]  /*1bc30*/  FMUL.FTZ R141, R141, R13.reuse ;  /* 0x0000000d8d8d7220 */ /* 0x080fe20000410000 */
[-C--:B------:R-:W-:Y:S01]  /*1bc40*/  FMUL.FTZ R144, R144, R13.reuse ;  /* 0x0000000d90907220 */ /* 0x080fe20000410000 */
[----:B0-----:R-:W-:Y:S01]  /*1bc50*/  FADD.FTZ R0, R25, R0 ;  /* 0x0000000019007221 */ /* 0x001fe20000010000 */
[-C--:B------:R-:W-:Y:S01]  /*1bc60*/  FMUL.FTZ R145, R145, R13.reuse ;  /* 0x0000000d91917220 */ /* 0x080fe20000410000 */
[----:B------:R-:W0:Y:S01]  /*1bc70*/  MUFU.EX2 R173, R173 ;  /* 0x000000ad00ad7308 */ /* 0x000e220000000800 */
[-C--:B------:R-:W-:Y:S01]  /*1bc80*/  FMUL.FTZ R148, R148, R13.reuse ;  /* 0x0000000d94947220 */ /* 0x080fe20000410000 */
[----:B------:R-:W-:Y:S01]  /*1bc90*/  FMUL.FTZ R149, R149, R13 ;  /* 0x0000000d95957220 */ /* 0x000fe20000410000 */
[-C--:B------:R-:W-:Y:S01]  /*1bca0*/  FMUL.FTZ R90, R90, R12.reuse ;  /* 0x0000000c5a5a7220 */ /* 0x080fe20000410000 */
[-C--:B------:R-:W-:Y:S01]  /*1bcb0*/  FMUL.FTZ R91, R91, R12.reuse ;  /* 0x0000000c5b5b7220 */ /* 0x080fe20000410000 */
[-C--:B------:R-:W-:Y:S01]  /*1bcc0*/  FMUL.FTZ R94, R94, R12.reuse ;  /* 0x0000000c5e5e7220 */ /* 0x080fe20000410000 */
[-C--:B------:R-:W-:Y:S01]  /*1bcd0*/  FMUL.FTZ R95, R95, R12.reuse ;  /* 0x0000000c5f5f7220 */ /* 0x080fe20000410000 */
[-C--:B------:R-:W-:Y:S01]  /*1bce0*/  FMUL.FTZ R98, R98, R12.reuse ;  /* 0x0000000c62627220 */ /* 0x080fe20000410000 */
[----:B------:R1:W-:Y:S01]  /*1bcf0*/  MUFU.EX2 R165, R3 ;  /* 0x0000000300a57308 */ /* 0x0003e20000000800 */
[-C--:B------:R-:W-:Y:S01]  /*1bd00*/  FMUL.FTZ R99, R99, R12.reuse ;  /* 0x0000000c63637220 */ /* 0x080fe20000410000 */
        /* <DEDUP_REMOVED lines=11> */
[----:B---3--:R-:W-:Y:S01]  /*1bdc0*/  FADD.FTZ R21, R156, R3 ;  /* 0x000000039c157221 */ /* 0x008fe20000010000 */
[----:B----4-:R-:W-:Y:S01]  /*1bdd0*/  FADD.FTZ R3, R179, R0 ;  /* 0x00000000b3037221 */ /* 0x010fe20000010000 */
[C---:B-----5:R-:W-:Y:S01]  /*1bde0*/  F2FP.F16.F32.PACK_AB R179, R14.reuse, R179 ;  /* 0x000000b30eb3723e */ /* 0x060fe200000000ff */
[----:B------:R-:W1:Y:S01]  /*1bdf0*/  MUFU.EX2 R175, R175 ;  /* 0x000000af00af7308 */ /* 0x000e620000000800 */
[-C--:B------:R-:W-:Y:S01]  /*1be00*/  FMUL.FTZ R119, R119, R12.reuse ;  /* 0x0000000c77777220 */ /* 0x080fe20000410000 */
[----:B------:R-:W-:Y:S01]  /*1be10*/  FADD.FTZ R0, R14, R3 ;  /* 0x000000030e007221 */ /* 0x000fe20000010000 */
[-C--:B------:R-:W-:Y:S01]  /*1be20*/  FMUL.FTZ R122, R122, R12.reuse ;  /* 0x0000000c7a7a7220 */ /* 0x080fe20000410000 */
[-C--:B------:R-:W-:Y:S01]  /*1be30*/  FMUL.FTZ R123, R123, R12.reuse ;  /* 0x0000000c7b7b7220 */ /* 0x080fe20000410000 */
[-C--:B------:R-:W-:Y:S01]  /*1be40*/  FMUL.FTZ R126, R126, R12.reuse ;  /* 0x0000000c7e7e7220 */ /* 0x080fe20000410000 */
[----:B0-----:R-:W-:Y:S01]  /*1be50*/  FADD.FTZ R3, R173, R0 ;  /* 0x00000000ad037221 */ /* 0x001fe20000010000 */
[-C--:B------:R-:W-:Y:S01]  /*1be60*/  FMUL.FTZ R127, R127, R12.reuse ;  /* 0x0000000c7f7f7220 */ /* 0x080fe20000410000 */
[----:B------:R-:W0:Y:S01]  /*1be70*/  MUFU.EX2 R26, R26 ;  /* 0x0000001a001a7308 */ /* 0x000e220000000800 */
[C---:B--2---:R-:W-:Y:S01]  /*1be80*/  F2FP.F16.F32.PACK_AB R173, R6.reuse, R173 ;  /* 0x000000ad06ad723e */ /* 0x044fe200000000ff */
[----:B------:R-:W-:Y:S01]  /*1be90*/  FADD.FTZ R0, R6, R3 ;  /* 0x0000000306007221 */ /* 0x000fe20000010000 */
        /* <DEDUP_REMOVED lines=15> */
[----:B------:R-:W-:Y:S01]  /*1bf90*/  FMUL.FTZ R151, R151, R12 ;  /* 0x0000000c97977220 */ /* 0x000fe20000410000 */
[----:B------:R-:W-:Y:S01]  /*1bfa0*/  F2FP.F16.F32.PACK_AB R178, R29, R178 ;  /* 0x000000b21db2723e */ /* 0x000fe200000000ff */
[----:B------:R-:W-:Y:S01]  /*1bfb0*/  VIADD R4, R4, 0xffffffff ;  /* 0xffffffff04047836 */ /* 0x000fe20000000000 */
[----:B------:R-:W-:Y:S01]  /*1bfc0*/  F2FP.F16.F32.PACK_AB R172, R30, R172 ;  /* 0x000000ac1eac723e */ /* 0x000fe200000000ff */
[----:B------:R-:W-:Y:S01]  /*1bfd0*/  IMAD.MOV.U32 R6, RZ, RZ, R186 ;  /* 0x000000ffff067224 */ /* 0x000fe200078e00ba */
[----:B------:R-:W-:Y:S01]  /*1bfe0*/  F2FP.F16.F32.PACK_AB R174, R32, R174 ;  /* 0x000000ae20ae723e */ /* 0x000fe200000000ff */
[----:B------:R-:W0:Y:S01]  /*1bff0*/  MUFU.EX2 R171, R171 ;  /* 0x000000ab00ab7308 */ /* 0x000e220000000800 */
[----:B--2---:R-:W-:Y:S01]  /*1c000*/  FADD.FTZ R0, R169, R0 ;  /* 0x00000000a9007221 */ /* 0x004fe20000010000 */
[----:B------:R-:W-:Y:S01]  /*1c010*/  F2FP.F16.F32.PACK_AB R168, R33, R168 ;  /* 0x000000a821a8723e */ /* 0x000fe200000000ff */
[----:B------:R-:W-:Y:S01]  /*1c020*/  IMAD.MOV.U32 R14, RZ, RZ, R22 ;  /* 0x000000ffff0e7224 */ /* 0x000fe200078e0016 */
[----:B------:R-:W-:Y:S01]  /*1c030*/  F2FP.F16.F32.PACK_AB R170, R37, R170 ;  /* 0x000000aa25aa723e */ /* 0x000fe200000000ff */
[----:B------:R-:W-:Y:S01]  /*1c040*/  IMAD.MOV.U32 R13, RZ, RZ, R10 ;  /* 0x000000ffff0d7224 */ /* 0x000fe200078e000a */
[----:B------:R-:W-:Y:S01]  /*1c050*/  F2FP.F16.F32.PACK_AB R160, R38, R160 ;  /* 0x000000a026a0723e */ /* 0x000fe200000000ff */
[----:B------:R-:W-:Y:S01]  /*1c060*/  IMAD.MOV.U32 R12, RZ, RZ, R11 ;  /* 0x000000ffff0c7224 */ /* 0x000fe200078e000b */
[----:B------:R-:W2:Y:S01]  /*1c070*/  MUFU.EX2 R48, R48 ;  /* 0x0000003000307308 */ /* 0x000ea20000000800 */
[----:B-1----:R-:W-:Y:S01]  /*1c080*/  FADD.FTZ R0, R15, R0 ;  /* 0x000000000f007221 */ /* 0x002fe20000010000 */
[----:B------:R-:W-:-:S02]  /*1c090*/  F2FP.F16.F32.PACK_AB R162, R41, R162 ;  /* 0x000000a229a2723e */ /* 0x000fc400000000ff */
[----:B------:R-:W-:Y:S02]  /*1c0a0*/  F2FP.F16.F32.PACK_AB R183, R20, R183 ;  /* 0x000000b714b7723e */ /* 0x000fe400000000ff */
[----:B------:R-:W-:Y:S02]  /*1c0b0*/  F2FP.F16.F32.PACK_AB R177, R25, R177 ;  /* 0x000000b119b1723e */ /* 0x000fe400000000ff */
[----:B------:R-:W1:Y:S01]  /*1c0c0*/  MUFU.EX2 R51, R51 ;  /* 0x0000003300337308 */ /* 0x000e620000000800 */
[----:B0-----:R-:W-:Y:S01]  /*1c0d0*/  FADD.FTZ R9, R171, R0 ;  /* 0x00000000ab097221 */ /* 0x001fe20000010000 */
[----:B------:R-:W-:Y:S02]  /*1c0e0*/  F2FP.F16.F32.PACK_AB R175, R26, R175 ;  /* 0x000000af1aaf723e */ /* 0x000fe400000000ff */
[----:B------:R-:W-:-:S04]  /*1c0f0*/  F2FP.F16.F32.PACK_AB R169, R15, R169 ;  /* 0x000000a90fa9723e */ /* 0x000fc800000000ff */
[----:B------:R-:W0:Y:S01]  /*1c100*/  MUFU.EX2 R53, R53 ;  /* 0x0000003500357308 */ /* 0x000e220000000800 */
[C---:B--2---:R-:W-:Y:S01]  /*1c110*/  FADD.FTZ R0, R48.reuse, R9 ;  /* 0x0000000930007221 */ /* 0x044fe20000010000 */
[----:B------:R-:W-:-:S06]  /*1c120*/  F2FP.F16.F32.PACK_AB R171, R48, R171 ;  /* 0x000000ab30ab723e */ /* 0x000fcc00000000ff */
[----:B------:R-:W2:Y:S01]  /*1c130*/  MUFU.EX2 R54, R54 ;  /* 0x0000003600367308 */ /* 0x000ea20000000800 */
[----:B-1----:R-:W-:-:S04]  /*1c140*/  FADD.FTZ R0, R51, R0 ;  /* 0x0000000033007221 */ /* 0x002fc80000010000 */
[C---:B------:R-:W-:Y:S01]  /*1c150*/  FADD.FTZ R0, R165.reuse, R0 ;  /* 0x00000000a5007221 */ /* 0x040fe20000010000 */
[----:B------:R-:W-:Y:S02]  /*1c160*/  F2FP.F16.F32.PACK_AB R165, R165, R51 ;  /* 0x00000033a5a5723e */ /* 0x000fe400000000ff */
        /* <DEDUP_REMOVED lines=47> */
[----:B------:R-:W-:-:S03]  /*1c460*/  F2FP.F16.F32.PACK_AB R153, R73, R74 ;  /* 0x0000004a4999723e */ /* 0x000fc600000000ff */
[----:B--2---:R-:W-:-:S04]  /*1c470*/  FADD.FTZ R7, R8, R7 ;  /* 0x0000000708077221 */ /* 0x004fc80000010000 */
[C---:B-1----:R-:W-:Y:S01]  /*1c480*/  FADD.FTZ R0, R55.reuse, R7 ;  /* 0x0000000737007221 */ /* 0x042fe20000010000 */
[----:B------:R-:W-:Y:S01]  /*1c490*/  F2FP.F16.F32.PACK_AB R155, R55, R8 ;  /* 0x00000008379b723e */ /* 0x000fe200000000ff */
[----:B------:R-:W-:Y:S06]  /*1c4a0*/  @P2 BRA `(.L_x_1724) ;  /* 0xffffffc400882947 */ /* 0x000fec000383ffff */
.L_x_1706:
[----:B------:R-:W-:Y:S05]  /*1c4b0*/  WARPSYNC.ALL ;  /* 0x0000000000007948 */ /* 0x000fea0003800000 */
[----:B------:R-:W-:Y:S06]  /*1c4c0*/  BAR.ARV 0x8, 0x180 ;  /* 0x0206000000007b1d */ /* 0x000fec0000002000 */
[----:B------:R-:W-:Y:S05]  /*1c4d0*/  @!P0 BRA `(.L_x_1725) ;  /* 0x0000000000048947 */ /* 0x000fea0003800000 */
[----:B------:R-:W-:Y:S01]  /*1c4e0*/  BPT.TRAP 0x1 ;  /* 0x000000040000795c */ /* 0x000fe20000300000 */
.L_x_1725:
[----:B------:R-:W-:Y:S01]  /*1c4f0*/  IMAD R9, R22, 0x8, R2 ;  /* 0x0000000816097824 */ /* 0x000fe200078e0202 */
[----:B------:R-:W-:-:S04]  /*1c500*/  SHF.L.U32 R4, R186, 0x1f, RZ ;  /* 0x0000001fba047819 */ /* 0x000fc800000006ff */
[----:B------:R0:W1:Y:S01]  /*1c510*/  SYNCS.PHASECHK.TRANS64.TRYWAIT P2, [R9+URZ+0x28850], R4 ;  /* 0x02885004090075a7 */ /* 0x000062000804017f */
[----:B------:R-:W-:Y:S05]  /*1c520*/  @!P0 BRA `(.L_x_1726) ;  /* 0x0000000000048947 */ /* 0x000fea0003800000 */
[----:B------:R-:W-:Y:S01]  /*1c530*/  BPT.TRAP 0x1 ;  /* 0x000000040000795c */ /* 0x000fe20000300000 */
.L_x_1726:
[----:B------:R-:W-:-:S05]  /*1c540*/  VIADD R2, R2, 0x400 ;  /* 0x0000040002027836 */ /* 0x000fca0000000000 */
[----:B------:R-:W-:-:S04]  /*1c550*/  SHF.R.U32.HI R2, RZ, 0x4, R2 ;  /* 0x00000004ff027819 */ /* 0x000fc80000011602 */
[----:B------:R-:W-:-:S04]  /*1c560*/  LOP3.LUT R2, R2, 0x3fff, RZ, 0xc0, !PT ;  /* 0x00003fff02027812 */ /* 0x000fc800078ec0ff */
[----:B------:R-:W-:Y:S01]  /*1c570*/  LOP3.LUT R5, R2, 0x4000000, RZ, 0xfc, !PT ;  /* 0x0400000002057812 */ /* 0x000fe200078efcff */
[----:B-1----:R-:W-:Y:S06]  /*1c580*/  @P2 BRA `(.L_x_1727) ;  /* 0x0000000000082947 */ /* 0x002fec0003800000 */
[----:B------:R-:W1:Y:S02]  /*1c590*/  SYNCS.PHASECHK.TRANS64.TRYWAIT P0, [R9+URZ+0x28850], R4 ;  /* 0x02885004090075a7 */ /* 0x000e64000800017f */
[----:B-1----:R-:W-:Y:S05]  /*1c5a0*/  @!P0 BRA `(.L_x_1728) ;  /* 0x000000d800b88947 */ /* 0x002fea0003800000 */
.L_x_1727:
[----:B01----:R-:W-:Y:S01]  /*1c5b0*/  IMAD R4, R22, 0x800, R5 ;  /* 0x0000080016047824 */ /* 0x003fe200078e0205 */
[----:B------:R-:W-:Y:S01]  /*1c5c0*/  MOV R5, 0x40000040 ;  /* 0x4000004000057802 */ /* 0x000fe20000000f00 */
[----:B------:R-:W-:Y:S05]  /*1c5d0*/  WARPSYNC.ALL ;  /* 0x0000000000007948 */ /* 0x000fea0003800000 */
[C---:B------:R-:W-:Y:S01]  /*1c5e0*/  R2UR UR6, R4.reuse ;  /* 0x00000000040672ca */ /* 0x040fe200000e0000 */
[----:B------:R-:W-:Y:S01]  /*1c5f0*/  WARPGROUP.ARRIVE ;  /* 0x00000000000079c5 */ /* 0x000fe20000000000 */
[----:B------:R-:W-:Y:S01]  /*1c600*/  R2UR UR7, R5 ;  /* 0x00000000050772ca */ /* 0x000fe200000e0000 */
[----:B------:R-:W-:Y:S01]  /*1c610*/  VIADD R6, R4, 0x80 ;  /* 0x0000008004067836 */ /* 0x000fe20000000000 */
[----:B------:R-:W0:Y:S01]  /*1c620*/  SHFL.BFLY PT, R2, R3, 0x2, 0x1f ;  /* 0x0c401f0003027f89 */ /* 0x000e2200000e0000 */
[----:B------:R-:W-:-:S02]  /*1c630*/  IMAD.MOV.U32 R7, RZ, RZ, 0x40000040 ;  /* 0x40000040ff077424 */ /* 0x000fc400078e00ff */
[----:B------:R-:W-:Y:S02]  /*1c640*/  IMAD.MOV.U32 R5, RZ, RZ, 0x40000040 ;  /* 0x40000040ff057424 */ /* 0x000fe400078e00ff */
[----:B------:R-:W-:Y:S02]  /*1c650*/  VIADD R22, R22, 0x1 ;  /* 0x0000000116167836 */ /* 0x000fe40000000000 */
[----:B------:R-:W-:-:S03]  /*1c660*/  VIADD R214, R214, 0x1 ;  /* 0x00000001d6d67836 */ /* 0x000fc60000000000 */
[----:B------:R-:W-:Y:S01]  /*1c670*/  ISETP.NE.AND P2, PT, R22, 0x2, PT ;  /* 0x000000021600780c */ /* 0x000fe20003f45270 */
[----:B------:R-:W-:Y:S01]  /*1c680*/  HGMMA.64x128x16.F32 R88, R180, gdesc[UR4].tnspB, R88, gsb0 ;  /* 0x41e00004b4587df0 */ /* 0x000fe20008000858 */
[----:B------:R-:W-:Y:S01]  /*1c690*/  R2UR UR6, R6 ;  /* 0x00000000060672ca */ /* 0x000fe200000e0000 */
[----:B------:R-:W-:Y:S01]  /*1c6a0*/  VIADD R6, R4, 0x100 ;  /* 0x0000010004067836 */ /* 0x000fe20000000000 */
[----:B------:R-:W-:Y:S01]  /*1c6b0*/  R2UR UR7, R7 ;  /* 0x00000000070772ca */ /* 0x000fe200000e0000 */
[----:B------:R-:W-:Y:S01]  /*1c6c0*/  IMAD.MOV.U32 R7, RZ, RZ, 0x40000040 ;  /* 0x40000040ff077424 */ /* 0x000fe200078e00ff */
[----:B------:R-:W-:Y:S01]  /*1c6d0*/  SEL R22, R22, RZ, P2 ;  /* 0x000000ff16167207 */ /* 0x000fe20001000000 */
[----:B0-----:R-:W-:Y:S01]  /*1c6e0*/  FADD.FTZ R2, R2, R3 ;  /* 0x0000000302027221 */ /* 0x001fe20000010000 */
[----:B------:R-:W-:-:S04]  /*1c6f0*/  SEL R3, RZ, 0x1, P2 ;  /* 0x00000001ff037807 */ /* 0x000fc80001000000 */
[----:B------:R-:W-:Y:S02]  /*1c700*/  LOP3.LUT R186, R186, R3, RZ, 0x3c, !PT ;  /* 0x00000003baba7212 */ /* 0x000fe400078e3cff */
[----:B------:R-:W-:Y:S01]  /*1c710*/  MOV R3, 0xff800000 ;  /* 0xff80000000037802 */ /* 0x000fe20000000f00 */
        /* <DEDUP_REMOVED lines=38> */
[----:B------:R-:W-:Y:S02]  /*1c980*/  R2UR UR7, R5 ;  /* 0x00000000050772ca */ /* 0x000fe400000e0000 */
[----:B------:R-:W0:Y:S02]  /*1c990*/  SHFL.BFLY PT, R5, R0, 0x2, 0x1f ;  /* 0x0c401f0000057f89 */ /* 0x000e2400000e0000 */
[----:B0-----:R-:W-:Y:S01]  /*1c9a0*/  FADD.FTZ R4, R5, R0 ;  /* 0x0000000005047221 */ /* 0x001fe20000010000 */
[----:B------:R-:W-:Y:S01]  /*1c9b0*/  IMAD.MOV.U32 R0, RZ, RZ, -0x800000 ;  /* 0xff800000ff007424 */ /* 0x000fe200078e00ff */
[----:B------:R-:W0:Y:S04]  /*1c9c0*/  SHFL.BFLY PT, R5, R2, 0x1, 0x1f ;  /* 0x0c201f0002057f89 */ /* 0x000e2800000e0000 */
[----:B------:R-:W1:Y:S01]  /*1c9d0*/  SHFL.BFLY PT, R7, R4, 0x1, 0x1f ;  /* 0x0c201f0004077f89 */ /* 0x000e6200000e0000 */
[----:B0-----:R-:W-:Y:S01]  /*1c9e0*/  FADD.FTZ R12, R2, R5 ;  /* 0x00000005020c7221 */ /* 0x001fe20000010000 */
[----:B------:R-:W-:-:S02]  /*1c9f0*/  IMAD.MOV.U32 R5, RZ, RZ, RZ ;  /* 0x000000ffff057224 */ /* 0x000fc400078e00ff */
[----:B------:R-:W-:Y:S02]  /*1ca00*/  IMAD.MOV.U32 R2, RZ, RZ, RZ ;  /* 0x000000ffff027224 */ /* 0x000fe400078e00ff */
[----:B-1----:R-:W-:Y:S01]  /*1ca10*/  FADD.FTZ R13, R4, R7 ;  /* 0x00000007040d7221 */ /* 0x002fe20000010000 */
[----:B------:R-:W-:Y:S01]  /*1ca20*/  FSETP.NE.FTZ.AND P0, PT, R12, RZ, PT ;  /* 0x000000ff0c00720b */ /* 0x000fe20003f15000 */
[----:B------:R-:W-:-:S03]  /*1ca30*/  @!P1 VIADD R4, R9, 0x28860 ;  /* 0x0002886009049836 */ /* 0x000fc60000000000 */
[----:B------:R-:W-:Y:S02]  /*1ca40*/  FSETP.NE.FTZ.AND P3, PT, R13, RZ, PT ;  /* 0x000000ff0d00720b */ /* 0x000fe40003f75000 */
[----:B------:R-:W-:-:S07]  /*1ca50*/  @!P1 PRMT R4, RZ, 0x654, R4 ;  /* 0x00000654ff049816 */ /* 0x000fce0000000004 */
        /* <DEDUP_REMOVED lines=80> */
.L_x_1602:
[----:B------:R-:W-:Y:S05]  /*1cf60*/  WARPSYNC.ALL ;  /* 0x0000000000007948 */ /* 0x000fea0003800000 */
[----:B------:R-:W0:Y:S08]  /*1cf70*/  S2UR UR5, SR_CgaCtaId ;  /* 0x00000000000579c3 */ /* 0x000e300000008800 */
[----:B------:R-:W-:Y:S06]  /*1cf80*/  BAR.SYNC.DEFER_BLOCKING 0x5, 0x180 ;  /* 0x0146000000007b1d */ /* 0x000fec0000010000 */
[----:B------:R-:W-:Y:S01]  /*1cf90*/  UMOV UR4, 0x400 ;  /* 0x0000040000047882 */ /* 0x000fe20000000000 */
[----:B------:R-:W-:Y:S01]  /*1cfa0*/  BSSY B0, `(.L_x_1729) ;  /* 0x00002fa000007945 */ /* 0x000fe20003800000 */
[----:B0-----:R-:W-:-:S06]  /*1cfb0*/  ULEA UR4, UR5, UR4, 0x18 ;  /* 0x0000000405047291 */ /* 0x001fcc000f8ec03f */
[----:B------:R-:W-:-:S05]  /*1cfc0*/  IMAD.U32 R2, RZ, RZ, UR4 ;  /* 0x00000004ff027e24 */ /* 0x000fca000f8e00ff */
[----:B------:R0:W1:Y:S01]  /*1cfd0*/  LDS.128 R24, [R2+0x288d0] ;  /* 0x0288d00002187984 */ /* 0x0000620000000c00 */
[----:B------:R-:W-:Y:S06]  /*1cfe0*/  BAR.ARV 0x4, 0x180 ;  /* 0x0106000000007b1d */ /* 0x000fec0000002000 */
[----:B------:R-:W-:Y:S05]  /*1cff0*/  @P0 BRA `(.L_x_1730) ;  /* 0x0000002000cc0947 */ /* 0x000fea0003800000 */
[----:B------:R-:W2:Y:S01]  /*1d000*/  LDL R4, [R1+0x50] ;  /* 0x0000500001047983 */ /* 0x000ea20000100800 */
[----:B------:R-:W-:Y:S01]  /*1d010*/  ULDC UR4, c[0x0][0xad4] ;  /* 0x0002b50000047ab9 */ /* 0x000fe20000000800 */
[----:B------:R-:W-:Y:S01]  /*1d020*/  F2FP.F16.F32.PACK_AB R34, R133, R132 ;  /* 0x000000848522723e */ /* 0x000fe200000000ff */
[----:B------:R-:W3:Y:S01]  /*1d030*/  S2R R5, SR_SWINHI ;  /* 0x0000000000057919 */ /* 0x000ee20000002f00 */
[----:B------:R-:W-:Y:S02]  /*1d040*/  MOV R40, R2 ;  /* 0x0000000200287202 */ /* 0x000fe40000000f00 */
[----:B---3--:R-:W-:-:S03]  /*1d050*/  MOV R41, R5 ;  /* 0x0000000500297202 */ /* 0x008fc60000000f00 */
[----:B--2---:R-:W-:-:S03]  /*1d060*/  IMAD.WIDE R4, R4, 0x2, R40 ;  /* 0x0000000204047825 */ /* 0x004fc600078e0228 */
[C---:B------:R-:W-:Y:S02]  /*1d070*/  IADD3 R10, P0, R4.reuse, 0x40, RZ ;  /* 0x00000040040a7810 */ /* 0x040fe40007f1e0ff */
[C---:B------:R-:W-:Y:S02]  /*1d080*/  LOP3.LUT R7, R4.reuse, 0x380, RZ, 0xc0, !PT ;  /* 0x0000038004077812 */ /* 0x040fe400078ec0ff */
[----:B------:R-:W-:Y:S01]  /*1d090*/  IADD3 R35, P5, R4, 0x20, RZ ;  /* 0x0000002004237810 */ /* 0x000fe20007fbe0ff */
[--C-:B------:R-:W-:Y:S01]  /*1d0a0*/  IMAD.X R11, RZ, RZ, R5.reuse, P0 ;  /* 0x000000ffff0b7224 */ /* 0x100fe200000e0605 */
[----:B------:R-:W-:Y:S02]  /*1d0b0*/  ISETP.NE.AND P0, PT, R209, RZ, PT ;  /* 0x000000ffd100720c */ /* 0x000fe40003f05270 */
[----:B------:R-:W-:Y:S01]  /*1d0c0*/  SHF.R.U64 R7, R7, 0x3, RZ ;  /* 0x0000000307077819 */ /* 0x000fe200000012ff */
[----:B------:R-:W-:Y:S01]  /*1d0d0*/  IMAD.X R9, RZ, RZ, R5, P5 ;  /* 0x000000ffff097224 */ /* 0x000fe200028e0605 */
[----:B------:R-:W-:Y:S01]  /*1d0e0*/  SEL R209, R209, UR4, P0 ;  /* 0x00000004d1d17c07 */ /* 0x000fe20008000000 */
[----:B------:R-:W-:Y:S05]  /*1d0f0*/  WARPSYNC.ALL ;  /* 0x0000000000007948 */ /* 0x000fea0003800000 */
[----:B------:R-:W-:Y:S01]  /*1d100*/  LOP3.LUT R8, R10, 0x380, RZ, 0xc0, !PT ;  /* 0x000003800a087812 */ /* 0x000fe200078ec0ff */
[----:B------:R-:W-:Y:S01]  /*1d110*/  ULDC.64 UR4, c[0x0][0xc00] ;  /* 0x0003000000047ab9 */ /* 0x000fe20000000a00 */
[----:B------:R-:W-:Y:S01]  /*1d120*/  LOP3.LUT R6, R35, 0x380, RZ, 0xc0, !PT ;  /* 0x0000038023067812 */ /* 0x000fe200078ec0ff */
[----:B------:R-:W-:Y:S01]  /*1d130*/  ULDC.64 UR6, c[0x0][0xc08] ;  /* 0x0003020000067ab9 */ /* 0x000fe20000000a00 */
[----:B------:R-:W-:Y:S01]  /*1d140*/  BAR.SYNC.DEFER_BLOCKING 0x1, 0x100 ;  /* 0x0044000000007b1d */ /* 0x000fe20000010000 */
[----:B------:R-:W-:-:S02]  /*1d150*/  IADD3 R43, P1, R4, 0x60, RZ ;  /* 0x00000060042b7810 */ /* 0x000fc40007f3e0ff */
[C---:B------:R-:W-:Y:S02]  /*1d160*/  IADD3 R45, P2, R4.reuse, 0x4000, RZ ;  /* 0x00004000042d7810 */ /* 0x040fe40007f5e0ff */
[C---:B-1----:R-:W-:Y:S01]  /*1d170*/  IADD3 R24, P3, R4.reuse, 0x4020, RZ ;  /* 0x0000402004187810 */ /* 0x042fe20007f7e0ff */
[--C-:B------:R-:W-:Y:S01]  /*1d180*/  IMAD.X R13, RZ, RZ, R5.reuse, P1 ;  /* 0x000000ffff0d7224 */ /* 0x100fe200008e0605 */
[C---:B------:R-:W-:Y:S01]  /*1d190*/  IADD3 R47, P4, R4.reuse, 0x4040, RZ ;  /* 0x00004040042f7810 */ /* 0x040fe20007f9e0ff */
[--C-:B------:R-:W-:Y:S01]  /*1d1a0*/  IMAD.X R15, RZ, RZ, R5.reuse, P2 ;  /* 0x000000ffff0f7224 */ /* 0x100fe200010e0605 */
[----:B------:R-:W-:Y:S02]  /*1d1b0*/  IADD3 R49, P5, R4, 0x4060, RZ ;  /* 0x0000406004317810 */ /* 0x000fe40007fbe0ff */
[----:B------:R-:W-:Y:S01]  /*1d1c0*/  LOP3.LUT R4, R7, R4, RZ, 0x3c, !PT ;  /* 0x0000000407047212 */ /* 0x000fe200078e3cff */
[--C-:B------:R-:W-:Y:S01]  /*1d1d0*/  IMAD.X R31, RZ, RZ, R5.reuse, P4 ;  /* 0x000000ffff1f7224 */ /* 0x100fe200020e0605 */
[----:B------:R-:W-:Y:S01]  /*1d1e0*/  SHF.R.U64 R7, R8, 0x3, RZ ;  /* 0x0000000308077819 */ /* 0x000fe200000012ff */
[----:B------:R-:W-:Y:S01]  /*1d1f0*/  IMAD.X R33, RZ, RZ, R5, P5 ;  /* 0x000000ffff217224 */ /* 0x000fe200028e0605 */
[----:B------:R-:W-:-:S02]  /*1d200*/  SHF.R.U64 R6, R6, 0x3, RZ ;  /* 0x0000000306067819 */ /* 0x000fc400000012ff */
[----:B------:R-:W-:Y:S02]  /*1d210*/  LOP3.LUT R10, R7, R10, RZ, 0x3c, !PT ;  /* 0x0000000a070a7212 */ /* 0x000fe400078e3cff */
[----:B------:R-:W-:Y:S02]  /*1d220*/  LOP3.LUT R8, R6, R35, RZ, 0x3c, !PT ;  /* 0x0000002306087212 */ /* 0x000fe400078e3cff */
[----:B------:R-:W-:Y:S02]  /*1d230*/  LOP3.LUT R7, R24, 0x380, RZ, 0xc0, !PT ;  /* 0x0000038018077812 */ /* 0x000fe400078ec0ff */
[----:B------:R-:W-:Y:S02]  /*1d240*/  LOP3.LUT R6, R45, 0x380, RZ, 0xc0, !PT ;  /* 0x000003802d067812 */ /* 0x000fe400078ec0ff */
[----:B------:R-:W-:Y:S02]  /*1d250*/  SHF.R.U64 R7, R7, 0x3, RZ ;  /* 0x0000000307077819 */ /* 0x000fe400000012ff */
[----:B------:R-:W-:-:S02]  /*1d260*/  SHF.R.U64 R6, R6, 0x3, RZ ;  /* 0x0000000306067819 */ /* 0x000fc400000012ff */
[----:B------:R-:W-:Y:S02]  /*1d270*/  LOP3.LUT R12, R43, 0x380, RZ, 0xc0, !PT ;  /* 0x000003802b0c7812 */ /* 0x000fe400078ec0ff */
[----:B------:R-:W-:Y:S02]  /*1d280*/  LOP3.LUT R30, R47, 0x380, RZ, 0xc0, !PT ;  /* 0x000003802f1e7812 */ /* 0x000fe400078ec0ff */
[----:B------:R-:W-:Y:S02]  /*1d290*/  LOP3.LUT R32, R49, 0x380, RZ, 0xc0, !PT ;  /* 0x0000038031207812 */ /* 0x000fe400078ec0ff */
[----:B------:R-:W-:Y:S02]  /*1d2a0*/  LOP3.LUT R28, R7, R24, RZ, 0x3c, !PT ;  /* 0x00000018071c7212 */ /* 0x000fe400078e3cff */
[----:B------:R-:W-:Y:S02]  /*1d2b0*/  IADD3.X R29, RZ, R5, RZ, P3, !PT ;  /* 0x00000005ff1d7210 */ /* 0x000fe40001ffe4ff */
[----:B------:R-:W-:-:S02]  /*1d2c0*/  LOP3.LUT R14, R6, R45, RZ, 0x3c, !PT ;  /* 0x0000002d060e7212 */ /* 0x000fc400078e3cff */
[----:B------:R-:W-:Y:S02]  /*1d2d0*/  MOV R24, R4 ;  /* 0x0000000400187202 */ /* 0x000fe40000000f00 */
[----:B------:R-:W-:Y:S02]  /*1d2e0*/  SHF.R.U64 R12, R12, 0x3, RZ ;  /* 0x000000030c0c7819 */ /* 0x000fe400000012ff */
[----:B------:R-:W-:Y:S02]  /*1d2f0*/  F2FP.F16.F32.PACK_AB R4, R21, R20 ;  /* 0x000000141504723e */ /* 0x000fe400000000ff */
[----:B------:R-:W-:Y:S02]  /*1d300*/  F2FP.F16.F32.PACK_AB R5, R91, R90 ;  /* 0x0000005a5b05723e */ /* 0x000fe400000000ff */
[----:B------:R-:W-:Y:S02]  /*1d310*/  F2FP.F16.F32.PACK_AB R6, R93, R92 ;  /* 0x0000005c5d06723e */ /* 0x000fe400000000ff */
[----:B------:R-:W-:-:S02]  /*1d320*/  F2FP.F16.F32.PACK_AB R7, R95, R94 ;  /* 0x0000005e5f07723e */ /* 0x000fc400000000ff */
[----:B------:R-:W-:Y:S02]  /*1d330*/  SHF.R.U64 R30, R30, 0x3, RZ ;  /* 0x000000031e1e7819 */ /* 0x000fe400000012ff */
[----:B------:R-:W-:Y:S01]  /*1d340*/  SHF.R.U64 R32, R32, 0x3, RZ ;  /* 0x0000000320207819 */ /* 0x000fe200000012ff */
[----:B------:R1:W-:Y:S01]  /*1d350*/  STSM.16.M88.4 [R24], R4 ;  /* 0x0000000418007844 */ /* 0x0003e20000000200 */
[----:B------:R-:W-:Y:S02]  /*1d360*/  LOP3.LUT R12, R12, R43, RZ, 0x3c, !PT ;  /* 0x0000002b0c0c7212 */ /* 0x000fe400078e3cff */
[----:B------:R-:W-:Y:S01]  /*1d370*/  LOP3.LUT R30, R30, R47, RZ, 0x3c, !PT ;  /* 0x0000002f1e1e7212 */ /* 0x000fe200078e3cff */
[----:B------:R-:W2:Y:S01]  /*1d380*/  LDC.64 R42, c[0x0][0xc00] ;  /* 0x00030000ff2a7b82 */ /* 0x000ea20000000a00 */
[----:B------:R-:W-:Y:S02]  /*1d390*/  LOP3.LUT R32, R32, R49, RZ, 0x3c, !PT ;  /* 0x0000003120207212 */ /* 0x000fe400078e3cff */
[----:B------:R-:W-:-:S02]  /*1d3a0*/  MOV R49, R8 ;  /* 0x0000000800317202 */ /* 0x000fc40000000f00 */
[----:B------:R-:W-:Y:S02]  /*1d3b0*/  MOV R48, R10 ;  /* 0x0000000a00307202 */ /* 0x000fe40000000f00 */
[----:B------:R-:W-:Y:S02]  /*1d3c0*/  F2FP.F16.F32.PACK_AB R8, R105, R104 ;  /* 0x000000686908723e */ /* 0x000fe400000000ff */
[----:B------:R-:W-:Y:S02]  /*1d3d0*/  F2FP.F16.F32.PACK_AB R9, R107, R106 ;  /* 0x0000006a6b09723e */ /* 0x000fe400000000ff */
[----:B------:R-:W-:Y:S02]  /*1d3e0*/  F2FP.F16.F32.PACK_AB R10, R109, R108 ;  /* 0x0000006c6d0a723e */ /* 0x000fe400000000ff */
[----:B-1----:R-:W-:Y:S02]  /*1d3f0*/  F2FP.F16.F32.PACK_AB R4, R97, R96 ;  /* 0x000000606104723e */ /* 0x002fe400000000ff */
[----:B------:R-:W-:-:S02]  /*1d400*/  F2FP.F16.F32.PACK_AB R5, R99, R98 ;  /* 0x000000626305723e */ /* 0x000fc400000000ff */
[----:B------:R-:W-:Y:S02]  /*1d410*/  F2FP.F16.F32.PACK_AB R6, R101, R100 ;  /* 0x000000646506723e */ /* 0x000fe400000000ff */
[----:B------:R-:W-:Y:S02]  /*1d420*/  F2FP.F16.F32.PACK_AB R7, R103, R102 ;  /* 0x000000666707723e */ /* 0x000fe400000000ff */
[----:B------:R-:W-:Y:S02]  /*1d430*/  F2FP.F16.F32.PACK_AB R11, R111, R110 ;  /* 0x0000006e6f0b723e */ /* 0x000fe400000000ff */
[----:B------:R-:W-:Y:S01]  /*1d440*/  MOV R47, R12 ;  /* 0x0000000c002f7202 */ /* 0x000fe20000000f00 */
[----:B------:R1:W-:Y:S01]  /*1d450*/  STSM.16.M88.4 [R49], R4 ;  /* 0x0000000431007844 */ /* 0x0003e20000000200 */
[----:B------:R-:W-:Y:S02]  /*1d460*/  MOV R46, R14 ;  /* 0x0000000e002e7202 */ /* 0x000fe40000000f00 */
[----:B------:R-:W-:Y:S01]  /*1d470*/  MOV R45, R28 ;  /* 0x0000001c002d7202 */ /* 0x000fe20000000f00 */
[----:B------:R-:W-:Y:S01]  /*1d480*/  STSM.16.M88.4 [R48], R8 ;  /* 0x0000000830007844 */ /* 0x000fe20000000200 */
[----:B------:R-:W-:-:S02]  /*1d490*/  MOV R44, R30 ;  /* 0x0000001e002c7202 */ /* 0x000fc40000000f00 */
        /* <DEDUP_REMOVED lines=9> */
[----:B------:R-:W-:Y:S02]  /*1d530*/  MOV R24, R32 ;  /* 0x0000002000187202 */ /* 0x000fe40000000f00 */
[----:B------:R-:W-:Y:S01]  /*1d540*/  F2FP.F16.F32.PACK_AB R32, R129, R128 ;  /* 0x000000808120723e */ /* 0x000fe200000000ff */
[----:B------:R-:W-:Y:S01]  /*1d550*/  STSM.16.M88.4 [R46], R28 ;  /* 0x0000001c2e007844 */ /* 0x000fe20000000200 */
[----:B------:R-:W-:Y:S02]  /*1d560*/  F2FP.F16.F32.PACK_AB R33, R131, R130 ;  /* 0x000000828321723e */ /* 0x000fe400000000ff */
[----:B------:R-:W-:Y:S02]  /*1d570*/  F2FP.F16.F32.PACK_AB R35, R135, R134 ;  /* 0x000000868723723e */ /* 0x000fe400000000ff */
[----:B-1----:R-:W-:-:S02]  /*1d580*/  F2FP.F16.F32.PACK_AB R4, R137, R136 ;  /* 0x000000888904723e */ /* 0x002fc400000000ff */
[----:B------:R-:W-:Y:S01]  /*1d590*/  F2FP.F16.F32.PACK_AB R5, R139, R138 ;  /* 0x0000008a8b05723e */ /* 0x000fe200000000ff */
[----:B------:R-:W-:Y:S01]  /*1d5a0*/  STSM.16.M88.4 [R45], R32 ;  /* 0x000000202d007844 */ /* 0x000fe20000000200 */
[----:B------:R-:W-:Y:S01]  /*1d5b0*/  F2FP.F16.F32.PACK_AB R6, R141, R140 ;  /* 0x0000008c8d06723e */ /* 0x000fe200000000ff */
[----:B---3--:R-:W-:Y:S01]  /*1d5c0*/  IMAD.MOV.U32 R15, RZ, RZ, RZ ;  /* 0x000000ffff0f7224 */ /* 0x008fe200078e00ff */
[----:B------:R-:W-:Y:S01]  /*1d5d0*/  F2FP.F16.F32.PACK_AB R7, R143, R142 ;  /* 0x0000008e8f07723e */ /* 0x000fe200000000ff */
[----:B--2---:R-:W-:Y:S01]  /*1d5e0*/  IMAD.WIDE R12, R210, 0x4, R42 ;  /* 0x00000004d20c7825 */ /* 0x004fe200078e022a */
[----:B------:R-:W-:Y:S01]  /*1d5f0*/  F2FP.F16.F32.PACK_AB R8, R145, R144 ;  /* 0x000000909108723e */ /* 0x000fe200000000ff */
[----:B------:R-:W1:Y:S01]  /*1d600*/  LDC R14, c[0x0][0xbe8] ;  /* 0x0002fa00ff0e7b82 */ /* 0x000e620000000800 */
[----:B------:R-:W-:Y:S01]  /*1d610*/  F2FP.F16.F32.PACK_AB R9, R147, R146 ;  /* 0x000000929309723e */ /* 0x000fe200000000ff */
[----:B------:R-:W-:Y:S01]  /*1d620*/  STSM.16.M88.4 [R44], R4 ;  /* 0x000000042c007844 */ /* 0x000fe20000000200 */
[----:B------:R-:W-:-:S02]  /*1d630*/  F2FP.F16.F32.PACK_AB R10, R149, R148 ;  /* 0x00000094950a723e */ /* 0x000fc400000000ff */
[----:B------:R-:W-:Y:S02]  /*1d640*/  F2FP.F16.F32.PACK_AB R11, R151, R150 ;  /* 0x00000096970b723e */ /* 0x000fe400000000ff */
[----:B------:R-:W-:-:S03]  /*1d650*/  ISETP.NE.U32.AND P3, PT, RZ, UR4, PT ;  /* 0x00000004ff007c0c */ /* 0x000fc6000bf65070 */
[----:B------:R2:W-:Y:S01]  /*1d660*/  STSM.16.M88.4 [R24], R8 ;  /* 0x0000000818007844 */ /* 0x0005e20000000200 */
[----:B------:R-:W-:Y:S01]  /*1d670*/  BAR.SYNC.DEFER_BLOCKING 0x1, 0x100 ;  /* 0x0044000000007b1d */ /* 0x000fe20000010000 */
[----:B------:R-:W-:-:S13]  /*1d680*/  ISETP.NE.AND.EX P3, PT, RZ, UR5, PT, P3 ;  /* 0x00000005ff007c0c */ /* 0x000fda000bf65330 */
[----:B------:R-:W5:Y:S01]  /*1d690*/  @P3 LDG.E R15, desc[UR40][R12.64] ;  /* 0x000000280c0f3981 */ /* 0x000f62000c1e1900 */
[----:B------:R-:W-:Y:S01]  /*1d6a0*/  ISETP.NE.U32.AND P0, PT, RZ, UR6, PT ;  /* 0x00000006ff007c0c */ /* 0x000fe2000bf05070 */
[----:B------:R-:W-:Y:S01]  /*1d6b0*/  ULDC UR6, c[0x0][0xa88] ;  /* 0x0002a20000067ab9 */ /* 0x000fe20000000800 */
[----:B--2---:R-:W-:Y:S02]  /*1d6c0*/  IMAD.MOV.U32 R10, RZ, RZ, 0x9b8 ;  /* 0x000009b8ff0a7424 */ /* 0x004fe400078e00ff */
[----:B------:R-:W-:Y:S01]  /*1d6d0*/  ISETP.NE.AND.EX P0, PT, RZ, UR7, PT, P0 ;  /* 0x00000007ff007c0c */ /* 0x000fe2000bf05300 */
[----:B------:R-:W-:-:S12]  /*1d6e0*/  IMAD.U32 R29, RZ, RZ, UR6 ;  /* 0x00000006ff1d7e24 */ /* 0x000fd8000f8e00ff */
[----:B------:R-:W2:Y:S01]  /*1d6f0*/  @P0 LDC.64 R4, c[0x0][0xc08] ;  /* 0x00030200ff040b82 */ /* 0x000ea20000000a00 */
[----:B------:R-:W-:-:S04]  /*1d700*/  ISETP.GT.AND P1, PT, R209, 0x1, PT ;  /* 0x00000001d100780c */ /* 0x000fc80003f24270 */
[----:B------:R-:W-:-:S04]  /*1d710*/  SEL R10, R10, 0x978, P1 ;  /* 0x000009780a0a7807 */ /* 0x000fc80000800000 */
[----:B------:R3:W4:Y:S08]  /*1d720*/  LDC.64 R6, c[0x0][R10+0x218] ;  /* 0x000086000a067b82 */ /* 0x0007300000000a00 */
[----:B------:R3:W0:Y:S01]  /*1d730*/  LDC.64 R8, c[0x0][R10+0x228] ;  /* 0x00008a000a087b82 */ /* 0x0006220000000a00 */
[----:B--2---:R-:W-:-:S05]  /*1d740*/  @P0 IMAD.WIDE R4, R210, 0x4, R4 ;  /* 0x00000004d2040825 */ /* 0x004fca00078e0204 */
[----:B------:R2:W5:Y:S01]  /*1d750*/  @P0 LDG.E R29, desc[UR40][R4.64] ;  /* 0x00000028041d0981 */ /* 0x000562000c1e1900 */
[----:B-1----:R-:W-:Y:S01]  /*1d760*/  ISETP.NE.AND P2, PT, R14, 0x1, PT ;  /* 0x000000010e00780c */ /* 0x002fe20003f45270 */
[----:B--2---:R3:W1:Y:S01]  /*1d770*/  LDC.64 R4, c[0x0][R10+0x220] ;  /* 0x000088000a047b82 */ /* 0x0046620000000a00 */
[----:B----4-:R-:W-:Y:S11]  /*1d780*/  @P0 BRA `(.L_x_1731) ;  /* 0x0000000000100947 */ /* 0x010ff60003800000 */
[----:B------:R-:W-:Y:S05]  /*1d790*/  @!P3 BRA `(.L_x_1731) ;  /* 0x00000000000cb947 */ /* 0x000fea0003800000 */
[----:B------:R-:W2:Y:S04]  /*1d7a0*/  LDG.E R24, desc[UR40][R12.64] ;  /* 0x000000280c187981 */ /* 0x000ea8000c1e1900 */
[----:B-----5:R-:W2:Y:S02]  /*1d7b0*/  LDG.E R29, desc[UR40][R12.64+0x4] ;  /* 0x000004280c1d7981 */ /* 0x020ea4000c1e1900 */
[----:B--2---:R-:W-:-:S07]  /*1d7c0*/  IMAD.IADD R29, R29, 0x1, -R24 ;  /* 0x000000011d1d7824 */ /* 0x004fce00078e0a18 */
.L_x_1731:
[----:B------:R-:W2:Y:S01]  /*1d7d0*/  LDL R30, [R1+0x4c] ;  /* 0x00004c00011e7983 */ /* 0x000ea20000100800 */
[----:B---3--:R-:W3:Y:S01]  /*1d7e0*/  LDC.64 R10, c[0x0][R10+0x210] ;  /* 0x000084000a0a7b82 */ /* 0x008ee20000000a00 */
[----:B------:R-:W-:Y:S01]  /*1d7f0*/  ISETP.NE.U32.AND P0, PT, RZ, UR4, PT ;  /* 0x00000004ff007c0c */ /* 0x000fe2000bf05070 */
[-C--:B------:R-:W-:Y:S01]  /*1d800*/  IMAD R33, R7, R207.reuse, RZ ;  /* 0x000000cf07217224 */ /* 0x080fe200078e02ff */
[----:B------:R-:W-:Y:S01]  /*1d810*/  SHF.R.S32.HI R24, RZ, 0x1f, R210 ;  /* 0x0000001fff187819 */ /* 0x000fe200000114d2 */
[----:B------:R-:W-:Y:S01]  /*1d820*/  IMAD.WIDE.U32 R6, R6, R207, RZ ;  /* 0x000000cf06067225 */ /* 0x000fe200078e00ff */
[----:B------:R-:W-:-:S03]  /*1d830*/  ISETP.NE.AND.EX P0, PT, RZ, UR5, PT, P0 ;  /* 0x00000005ff007c0c */ /* 0x000fc6000bf05300 */
[----:B------:R-:W4:Y:S01]  /*1d840*/  @P2 LDC R28, c[0x0][0xbec] ;  /* 0x0002fb00ff1c2b82 */ /* 0x000f220000000800 */
[----:B------:R-:W-:Y:S01]  /*1d850*/  SEL R57, R210, RZ, !P0 ;  /* 0x000000ffd2397207 */ /* 0x000fe20004000000 */
[----:B------:R-:W-:Y:S01]  /*1d860*/  IMAD.IADD R45, R196, 0x1, R193 ;  /* 0x00000001c42d7824 */ /* 0x000fe200078e02c1 */
[----:B------:R-:W-:Y:S01]  /*1d870*/  SEL R31, R24, RZ, !P0 ;  /* 0x000000ff181f7207 */ /* 0x000fe20004000000 */
[----:B------:R-:W-:Y:S01]  /*1d880*/  IMAD.IADD R7, R7, 0x1, R33 ;  /* 0x0000000107077824 */ /* 0x000fe200078e0221 */
[----:B-----5:R-:W-:Y:S01]  /*1d890*/  SHF.R.S32.HI R24, RZ, 0x1f, R15 ;  /* 0x0000001fff187819 */ /* 0x020fe2000001140f */
[----:B-1----:R-:W-:Y:S02]  /*1d8a0*/  IMAD R5, R5, R57, RZ ;  /* 0x0000003905057224 */ /* 0x002fe400078e02ff */
[----:B------:R-:W1:Y:S02]  /*1d8b0*/  @P2 LDC R43, c[0x0][0xbf0] ;  /* 0x0002fc00ff2b2b82 */ /* 0x000e640000000800 */
[----:B------:R-:W-:Y:S01]  /*1d8c0*/  IMAD R35, R4, R31, R5 ;  /* 0x0000001f04237224 */ /* 0x000fe200078e0205 */
[----:B------:R-:W-:Y:S01]  /*1d8d0*/  SEL R31, R216, RZ, P1 ;  /* 0x000000ffd81f7207 */ /* 0x000fe20000800000 */
[----:B------:R-:W-:-:S04]  /*1d8e0*/  IMAD.WIDE.U32 R4, R4, R57, RZ ;  /* 0x0000003904047225 */ /* 0x000fc800078e00ff */
[----:B------:R-:W3:Y:S01]  /*1d8f0*/  LDC.64 R12, c[0x0][0xba8] ;  /* 0x0002ea00ff0c7b82 */ /* 0x000ee20000000a00 */
[----:B------:R-:W-:Y:S01]  /*1d900*/  IADD3 R6, P0, P3, R4, R6, R15 ;  /* 0x0000000604067210 */ /* 0x000fe20007b1e00f */
[----:B0-----:R-:W-:Y:S01]  /*1d910*/  IMAD R33, R9, R31, RZ ;  /* 0x0000001f09217224 */ /* 0x001fe200078e02ff */
[----:B------:R-:W-:Y:S01]  /*1d920*/  IADD3 R35, R5, R35, RZ ;  /* 0x0000002305237210 */ /* 0x000fe20007ffe0ff */
[----:B------:R-:W-:Y:S02]  /*1d930*/  IMAD.MOV.U32 R5, RZ, RZ, R45 ;  /* 0x000000ffff057224 */ /* 0x000fe400078e002d */
[----:B------:R-:W-:Y:S01]  /*1d940*/  IMAD.WIDE.U32 R8, R8, R31, RZ ;  /* 0x0000001f08087225 */ /* 0x000fe200078e00ff */
[----:B------:R-:W-:-:S03]  /*1d950*/  IADD3.X R7, R35, R7, R24, P0, P3 ;  /* 0x0000000723077210 */ /* 0x000fc600007e6418 */
[----:B----4-:R-:W-:-:S04]  /*1d960*/  @P2 IMAD.HI.U32 R4, R45, R28, RZ ;  /* 0x0000001c2d042227 */ /* 0x010fc800078e00ff */
[----:B------:R-:W-:Y:S01]  /*1d970*/  IMAD.IADD R33, R9, 0x1, R33 ;  /* 0x0000000109217824 */ /* 0x000fe200078e0221 */
[----:B-1----:R-:W-:-:S04]  /*1d980*/  @P2 SHF.R.U32.HI R5, RZ, R43, R4 ;  /* 0x0000002bff052219 */ /* 0x002fc80000011604 */
[----:B------:R-:W-:Y:S01]  /*1d990*/  IADD3 R8, P0, P3, R5, R6, R8 ;  /* 0x0000000605087210 */ /* 0x000fe20007b1e008 */
[--C-:B------:R-:W-:Y:S01]  /*1d9a0*/  IMAD.MOV R31, RZ, RZ, -R5.reuse ;  /* 0x000000ffff1f7224 */ /* 0x100fe200078e0a05 */
[----:B------:R-:W-:Y:S01]  /*1d9b0*/  SHF.R.S32.HI R4, RZ, 0x1f, R5 ;  /* 0x0000001fff047819 */ /* 0x000fe20000011405 */
[----:B---3--:R-:W0:Y:S02]  /*1d9c0*/  @!P1 LDC R12, c[0x0][0xb50] ;  /* 0x0002d400ff0c9b82 */ /* 0x008e240000000800 */
[----:B------:R-:W-:Y:S01]  /*1d9d0*/  IMAD R5, R14, R31, R45 ;  /* 0x0000001f0e057224 */ /* 0x000fe200078e022d */
[----:B------:R-:W-:-:S03]  /*1d9e0*/  IADD3.X R9, R4, R7, R33, P0, P3 ;  /* 0x0000000704097210 */ /* 0x000fc600007e6421 */
[-C--:B------:R-:W-:Y:S01]  /*1d9f0*/  IMAD R4, R11, R5.reuse, RZ ;  /* 0x000000050b047224 */ /* 0x080fe200078e02ff */
[----:B------:R-:W-:Y:S01]  /*1da00*/  SHF.R.S32.HI R7, RZ, 0x1f, R5 ;  /* 0x0000001fff077819 */ /* 0x000fe20000011405 */
[C---:B------:R-:W-:Y:S01]  /*1da10*/  IMAD.WIDE.U32 R8, R10.reuse, R5, R8 ;  /* 0x000000050a087225 */ /* 0x040fe200078e0008 */
[----:B------:R-:W1:Y:S03]  /*1da20*/  @!P1 LDC R13, c[0x0][0xb54] ;  /* 0x0002d500ff0d9b82 */ /* 0x000e660000000800 */
[----:B------:R-:W-:Y:S02]  /*1da30*/  IMAD R7, R10, R7, R4 ;  /* 0x000000070a077224 */ /* 0x000fe400078e0204 */
[----:B------:R-:W-:Y:S02]  /*1da40*/  IMAD R10, R29, R14, RZ ;  /* 0x0000000e1d0a7224 */ /* 0x000fe400078e02ff */
[----:B------:R-:W-:Y:S01]  /*1da50*/  IMAD.IADD R4, R9, 0x1, R7 ;  /* 0x0000000109047824 */ /* 0x000fe200078e0207 */
[----:B0-----:R-:W-:-:S05]  /*1da60*/  LEA R12, P0, R8, R12, 0x2 ;  /* 0x0000000c080c7211 */ /* 0x001fca00078010ff */
[----:B------:R-:W-:Y:S01]  /*1da70*/  SHFL.IDX PT, R6, R12, 0x1, 0x1c1f ;  /* 0x003c1f000c067f89 */ /* 0x000fe200000e0000 */
[----:B-1----:R-:W-:-:S03]  /*1da80*/  LEA.HI.X R13, R8, R13, R4, 0x2, P0 ;  /* 0x0000000d080d7211 */ /* 0x002fc600000f1404 */
[----:B------:R-:W-:Y:S01]  /*1da90*/  SHFL.IDX PT, R4, R12, RZ, 0x1c1f ;  /* 0x001c1fff0c047589 */ /* 0x000fe200000e0000 */
[----:B------:R-:W-:-:S03]  /*1daa0*/  LOP3.LUT P0, RZ, R234, 0x3, RZ, 0xc0, !PT ;  /* 0x00000003eaff7812 */ /* 0x000fc6000780c0ff */
[----:B------:R-:W0:Y:S04]  /*1dab0*/  SHFL.IDX PT, R5, R13, RZ, 0x1c1f ;  /* 0x001c1fff0d057589 */ /* 0x000e2800000e0000 */
[----:B------:R-:W1:Y:S01]  /*1dac0*/  SHFL.IDX PT, R7, R13, 0x1, 0x1c1f ;  /* 0x003c1f000d077f89 */ /* 0x000e6200000e0000 */
[----:B--2---:R-:W-:-:S04]  /*1dad0*/  IMAD.IADD R31, R30, 0x1, R193 ;  /* 0x000000011e1f7824 */ /* 0x004fc800078e02c1 */
[C---:B------:R-:W-:Y:S01]  /*1dae0*/  VIADD R29, R31.reuse, 0x8 ;  /* 0x000000081f1d7836 */ /* 0x040fe20000000000 */
[----:B------:R-:W-:-:S04]  /*1daf0*/  ISETP.GE.OR P3, PT, R31, R10, P0 ;  /* 0x0000000a1f00720c */ /* 0x000fc80000766670 */
[----:B------:R-:W-:-:S09]  /*1db00*/  ISETP.GE.OR P0, PT, R29, R10, P0 ;  /* 0x0000000a1d00720c */ /* 0x000fd20000706670 */
[----:B0-----:R0:W-:Y:S04]  /*1db10*/  @!P3 ST.E desc[UR40][R4.64], R3 ;  /* 0x000000030400b985 */ /* 0x0011e8000c101928 */
[----:B-1----:R0:W-:Y:S01]  /*1db20*/  @!P0 ST.E desc[UR40][R6.64], R0 ;  /* 0x0000000006008985 */ /* 0x0021e2000c101928 */
[----:B------:R-:W-:Y:S05]  /*1db30*/  @P1 BRA `(.L_x_1732) ;  /* 0x0000000800a41947 */ /* 0x000fea0003800000 */
[----:B------:R-:W-:Y:S01]  /*1db40*/  IMAD.SHL.U32 R30, R23, 0x40, RZ ;  /* 0x00000040171e7824 */ /* 0x000fe200078e00ff */
[----:B------:R-:W1:Y:S01]  /*1db50*/  @P2 LDC R20, c[0x0][0xbec] ;  /* 0x0002fb00ff142b82 */ /* 0x000e620000000800 */
[----:B------:R-:W-:Y:S02]  /*1db60*/  ULDC.64 UR4, c[0x0][0xaa0] ;  /* 0x0002a80000047ab9 */ /* 0x000fe40000000a00 */
[----:B0-----:R-:W-:-:S04]  /*1db70*/  IMAD.IADD R3, R16, 0x1, R30 ;  /* 0x0000000110037824 */ /* 0x001fc800078e021e */
[----:B------:R-:W-:Y:S01]  /*1db80*/  IMAD.WIDE R40, R3, 0x2, R40 ;  /* 0x0000000203287825 */ /* 0x000fe200078e0228 */
[----:B------:R-:W0:Y:S02]  /*1db90*/  @P2 LDC R11, c[0x0][0xbf0] ;  /* 0x0002fc00ff0b2b82 */ /* 0x000e240000000800 */
        /* <DEDUP_REMOVED lines=8> */
[----:B------:R-:W-:Y:S02]  /*1dc20*/  LOP3.LUT R28, R28, R29, RZ, 0x3c, !PT ;  /* 0x0000001d1c1c7212 */ /* 0x000fe400078e3cff */
[----:B------:R-:W-:Y:S02]  /*1dc30*/  IADD3.X R29, RZ, R41, RZ, P5, !PT ;  /* 0x00000029ff1d7210 */ /* 0x000fe40002ffe4ff */
[----:B------:R-:W-:Y:S01]  /*1dc40*/  IADD3 R3, P0, R40, 0x7000, RZ ;  /* 0x0000700028037810 */ /* 0x000fe20007f1e0ff */
[----:B------:R-:W-:Y:S01]  /*1dc50*/  IMAD R24, R24, UR4, RZ ;  /* 0x0000000418187c24 */ /* 0x000fe2000f8e02ff */
[C---:B------:R-:W-:Y:S01]  /*1dc60*/  IADD3 R37, P1, R40.reuse, 0x3000, RZ ;  /* 0x0000300028257810 */ /* 0x040fe20007f3e0ff */
[----:B------:R-:W-:Y:S01]  /*1dc70*/  IMAD.WIDE.U32 R8, R15, UR4, RZ ;  /* 0x000000040f087c25 */ /* 0x000fe2000f8e00ff */
[C---:B------:R-:W-:Y:S01]  /*1dc80*/  IADD3 R43, P3, R40.reuse, 0x4000, RZ ;  /* 0x00004000282b7810 */ /* 0x040fe20007f7e0ff */
[----:B------:R-:W5:Y:S01]  /*1dc90*/  LD.E.128 R28, desc[UR40][R28.64] ;  /* 0x000000281c1c7980 */ /* 0x000f62000c101d00 */
[C---:B------:R-:W-:Y:S01]  /*1dca0*/  IADD3 R45, P4, R40.reuse, 0x5000, RZ ;  /* 0x00005000282d7810 */ /* 0x040fe20007f9e0ff */
[----:B------:R-:W-:Y:S01]  /*1dcb0*/  IMAD.X R53, RZ, RZ, R41, P0 ;  /* 0x000000ffff357224 */ /* 0x000fe200000e0629 */
[----:B------:R-:W-:Y:S01]  /*1dcc0*/  IADD3 R49, P5, R40, 0x6000, RZ ;  /* 0x0000600028317810 */ /* 0x000fe20007fbe0ff */
[----:B------:R-:W5:Y:S01]  /*1dcd0*/  LD.E.128 R32, desc[UR40][R32.64] ;  /* 0x0000002820207980 */ /* 0x000f62000c101d00 */
[----:B------:R-:W-:-:S02]  /*1dce0*/  LOP3.LUT R0, R3, 0x380, RZ, 0xc0, !PT ;  /* 0x0000038003007812 */ /* 0x000fc400078ec0ff */
[----:B------:R-:W-:Y:S02]  /*1dcf0*/  LOP3.LUT R36, R37, 0x380, RZ, 0xc0, !PT ;  /* 0x0000038025247812 */ /* 0x000fe400078ec0ff */
[----:B------:R-:W-:Y:S02]  /*1dd00*/  LOP3.LUT R42, R43, 0x380, RZ, 0xc0, !PT ;  /* 0x000003802b2a7812 */ /* 0x000fe400078ec0ff */
[----:B------:R-:W-:Y:S02]  /*1dd10*/  LOP3.LUT R44, R45, 0x380, RZ, 0xc0, !PT ;  /* 0x000003802d2c7812 */ /* 0x000fe400078ec0ff */
[----:B------:R-:W-:Y:S02]  /*1dd20*/  LOP3.LUT R48, R49, 0x380, RZ, 0xc0, !PT ;  /* 0x0000038031307812 */ /* 0x000fe400078ec0ff */
[----:B------:R-:W-:Y:S02]  /*1dd30*/  LOP3.LUT R5, R40, 0x380, RZ, 0xc0, !PT ;  /* 0x0000038028057812 */ /* 0x000fe400078ec0ff */
[----:B------:R-:W-:-:S02]  /*1dd40*/  SHF.R.U64 R0, R0, 0x3, RZ ;  /* 0x0000000300007819 */ /* 0x000fc400000012ff */
[----:B------:R-:W-:Y:S02]  /*1dd50*/  SHF.R.U64 R36, R36, 0x3, RZ ;  /* 0x0000000324247819 */ /* 0x000fe400000012ff */
[----:B------:R-:W-:Y:S02]  /*1dd60*/  SHF.R.U64 R42, R42, 0x3, RZ ;  /* 0x000000032a2a7819 */ /* 0x000fe400000012ff */
[----:B------:R-:W-:Y:S02]  /*1dd70*/  SHF.R.U64 R44, R44, 0x3, RZ ;  /* 0x000000032c2c7819 */ /* 0x000fe400000012ff */
[----:B------:R-:W-:Y:S02]  /*1dd80*/  SHF.R.U64 R48, R48, 0x3, RZ ;  /* 0x0000000330307819 */ /* 0x000fe400000012ff */
[----:B------:R-:W-:Y:S02]  /*1dd90*/  SHF.R.U64 R5, R5, 0x3, RZ ;  /* 0x0000000305057819 */ /* 0x000fe400000012ff */
[----:B------:R-:W-:Y:S01]  /*1dda0*/  LOP3.LUT R52, R0, R3, RZ, 0x3c, !PT ;  /* 0x0000000300347212 */ /* 0x000fe200078e3cff */
[----:B------:R-:W-:Y:S01]  /*1ddb0*/  IMAD R3, R15, UR5, R24 ;  /* 0x000000050f037c24 */ /* 0x000fe2000f8e0218 */
        /* <DEDUP_REMOVED lines=10> */
[----:B------:R-:W-:Y:S01]  /*1de60*/  LEA R0, R208, R23, 0x5 ;  /* 0x00000017d0007211 */ /* 0x000fe200078e28ff */
[----:B------:R-:W-:Y:S01]  /*1de70*/  IMAD.IADD R9, R9, 0x1, R3 ;  /* 0x0000000109097824 */ /* 0x000fe200078e0203 */
[----:B------:R-:W-:Y:S01]  /*1de80*/  ULDC.64 UR4, c[0x0][0xae8] ;  /* 0x0002ba0000047ab9 */ /* 0x000fe20000000a00 */
[----:B------:R-:W5:Y:S01]  /*1de90*/  LD.E.128 R36, desc[UR40][R36.64] ;  /* 0x0000002824247980 */ /* 0x000f62000c101d00 */
[----:B------:R-:W-:-:S03]  /*1dea0*/  IMAD.WIDE.U32 R8, R207, UR4, R8 ;  /* 0x00000004cf087c25 */ /* 0x000fc6000f8e0008 */
[----:B------:R-:W5:Y:S01]  /*1deb0*/  LD.E.128 R4, desc[UR40][R4.64] ;  /* 0x0000002804047980 */ /* 0x000f62000c101d00 */
[----:B------:R-:W-:Y:S01]  /*1dec0*/  SHF.R.S32.HI R12, RZ, 0x1f, R57 ;  /* 0x0000001fff0c7819 */ /* 0x000fe20000011439 */
[----:B------:R-:W-:Y:S02]  /*1ded0*/  IMAD.IADD R15, R193, 0x1, R0 ;  /* 0x00000001c10f7824 */ /* 0x000fe400078e0200 */
[----:B------:R-:W5:Y:S04]  /*1dee0*/  LD.E.128 R40, desc[UR40][R42.64] ;  /* 0x000000282a287980 */ /* 0x000f68000c101d00 */
[----:B------:R-:W5:Y:S04]  /*1def0*/  LD.E.128 R44, desc[UR40][R44.64] ;  /* 0x000000282c2c7980 */ /* 0x000f68000c101d00 */
[----:B------:R-:W5:Y:S04]  /*1df00*/  LD.E.128 R48, desc[UR40][R48.64] ;  /* 0x0000002830307980 */ /* 0x000f68000c101d00 */
[----:B------:R-:W5:Y:S01]  /*1df10*/  LD.E.128 R52, desc[UR40][R52.64] ;  /* 0x0000002834347980 */ /* 0x000f62000c101d00 */
[----:B------:R-:W-:Y:S01]  /*1df20*/  @!PT LDS RZ, [RZ] ;  /* 0x00000000fffff984 */ /* 0x000fe20000000800 */
[----:B------:R-:W-:Y:S01]  /*1df30*/  @!PT LDS RZ, [RZ] ;  /* 0x00000000fffff984 */ /* 0x000fe20000000800 */
[----:B------:R-:W-:Y:S01]  /*1df40*/  @!PT LDS RZ, [RZ] ;  /* 0x00000000fffff984 */ /* 0x000fe20000000800 */
[----:B------:R-:W-:Y:S01]  /*1df50*/  @!PT LDS RZ, [RZ] ;  /* 0x00000000fffff984 */ /* 0x000fe20000000800 */
[----:B------:R2:W-:Y:S06]  /*1df60*/  MEMBAR.ALL.CTA ;  /* 0x0000000000007992 */ /* 0x0005ec0000008000 */
[----:B--2---:R-:W2:Y:S01]  /*1df70*/  FENCE.VIEW.ASYNC.S ;  /* 0x00000000000073c6 */ /* 0x004ea20000000000 */
[----:B------:R-:W-:Y:S01]  /*1df80*/  IMAD R9, R207, UR5, R9 ;  /* 0x00000005cf097c24 */ /* 0x000fe2000f8e0209 */
[----:B------:R-:W-:Y:S01]  /*1df90*/  ULDC.64 UR4, c[0x0][0xaf0] ;  /* 0x0002bc0000047ab9 */ /* 0x000fe20000000a00 */
[----:B-1----:R-:W-:-:S04]  /*1dfa0*/  @P2 IMAD.HI.U32 R0, R15, R20, RZ ;  /* 0x000000140f002227 */ /* 0x002fc800078e00ff */
[----:B------:R-:W-:Y:S02]  /*1dfb0*/  IMAD R12, R12, UR4, RZ ;  /* 0x000000040c0c7c24 */ /* 0x000fe4000f8e02ff */
[----:B------:R-:W-:Y:S01]  /*1dfc0*/  IMAD.MOV.U32 R3, RZ, RZ, R15 ;  /* 0x000000ffff037224 */ /* 0x000fe200078e000f */
[----:B0-----:R-:W-:Y:S01]  /*1dfd0*/  @P2 SHF.R.U32.HI R3, RZ, R11, R0 ;  /* 0x0000000bff032219 */ /* 0x001fe20000011600 */
[C---:B------:R-:W-:Y:S02]  /*1dfe0*/  IMAD R13, R57.reuse, UR5, R12 ;  /* 0x00000005390d7c24 */ /* 0x040fe4000f8e020c */
[----:B------:R-:W-:Y:S01]  /*1dff0*/  IMAD.WIDE.U32 R8, R57, UR4, R8 ;  /* 0x0000000439087c25 */ /* 0x000fe2000f8e0008 */
[----:B------:R-:W-:Y:S01]  /*1e000*/  SHF.R.S32.HI R11, RZ, 0x1f, R3 ;  /* 0x0000001fff0b7819 */ /* 0x000fe20000011403 */
[----:B------:R-:W-:Y:S02]  /*1e010*/  ULDC.64 UR4, c[0x0][0xae0] ;  /* 0x0002b80000047ab9 */ /* 0x000fe40000000a00 */
[----:B------:R-:W-:-:S02]  /*1e020*/  IMAD.IADD R9, R9, 0x1, R13 ;  /* 0x0000000109097824 */ /* 0x000fc400078e020d */
[----:B------:R-:W-:Y:S02]  /*1e030*/  VIADD R0, R2, 0x28820 ;  /* 0x0002882002007836 */ /* 0x000fe40000000000 */
[----:B------:R-:W-:Y:S02]  /*1e040*/  IMAD.MOV R13, RZ, RZ, -R3 ;  /* 0x000000ffff0d7224 */ /* 0x000fe400078e0a03 */
[----:B------:R-:W-:Y:S01]  /*1e050*/  IMAD R12, R11, UR4, RZ ;  /* 0x000000040b0c7c24 */ /* 0x000fe2000f8e02ff */
[----:B------:R-:W-:Y:S01]  /*1e060*/  PRMT R0, RZ, 0x654, R0 ;  /* 0x00000654ff007816 */ /* 0x000fe20000000000 */
[----:B------:R-:W-:-:S03]  /*1e070*/  IMAD R11, R14, R13, R15 ;  /* 0x0000000d0e0b7224 */ /* 0x000fc600078e020f */
[----:B--2---:R0:W-:Y:S01]  /*1e080*/  SYNCS.ARRIVE.TRANS64.RED.A1T0 RZ, [R0+URZ], RZ ;  /* 0x000000ff00ff79a7 */ /* 0x0041e2000810043f */
[C---:B------:R-:W-:Y:S02]  /*1e090*/  IMAD R13, R3.reuse, UR5, R12 ;  /* 0x00000005030d7c24 */ /* 0x040fe4000f8e020c */
[----:B------:R-:W-:Y:S01]  /*1e0a0*/  IMAD.WIDE.U32 R8, R3, UR4, R8 ;  /* 0x0000000403087c25 */ /* 0x000fe2000f8e0008 */
[----:B------:R-:W-:Y:S01]  /*1e0b0*/  ULDC.64 UR4, c[0x0][0xad8] ;  /* 0x0002b60000047ab9 */ /* 0x000fe20000000a00 */
[----:B0-----:R-:W-:Y:S02]  /*1e0c0*/  SHF.R.S32.HI R0, RZ, 0x1f, R11 ;  /* 0x0000001fff007819 */ /* 0x001fe4000001140b */
[----:B------:R-:W-:-:S03]  /*1e0d0*/  IMAD.IADD R9, R9, 0x1, R13 ;  /* 0x0000000109097824 */ /* 0x000fc600078e020d */
[----:B------:R-:W-:Y:S02]  /*1e0e0*/  IMAD R0, R0, UR4, RZ ;  /* 0x0000000400007c24 */ /* 0x000fe4000f8e02ff */
[----:B------:R-:W-:-:S04]  /*1e0f0*/  IMAD.WIDE.U32 R8, R11, UR4, R8 ;  /* 0x000000040b087c25 */ /* 0x000fc8000f8e0008 */
[----:B------:R-:W-:Y:S01]  /*1e100*/  IMAD R3, R11, UR5, R0 ;  /* 0x000000050b037c24 */ /* 0x000fe2000f8e0200 */
[----:B------:R-:W-:Y:S02]  /*1e110*/  ULDC.64 UR4, c[0x0][0xa80] ;  /* 0x0002a00000047ab9 */ /* 0x000fe40000000a00 */
[----:B------:R-:W-:Y:S01]  /*1e120*/  LEA R0, P0, R8, UR4, 0x1 ;  /* 0x0000000408007c11 */ /* 0x000fe2000f8008ff */
[----:B------:R-:W-:Y:S01]  /*1e130*/  IMAD.IADD R3, R9, 0x1, R3 ;  /* 0x0000000109037824 */ /* 0x000fe200078e0203 */
[----:B------:R-:W-:Y:S01]  /*1e140*/  UMOV UR4, 0xffffffff ;  /* 0xffffffff00047882 */ /* 0x000fe20000000000 */
[----:B------:R-:W-:-:S03]  /*1e150*/  IMAD.IADD R193, R23, 0x1, R193 ;  /* 0x0000000117c17824 */ /* 0x000fc600078e02c1 */
[----:B------:R-:W-:Y:S01]  /*1e160*/  LEA.HI.X R8, R8, UR5, R3, 0x1, P0 ;  /* 0x0000000508087c11 */ /* 0x000fe200080f0c03 */
[----:B------:R-:W-:Y:S06]  /*1e170*/  BRA.DIV UR4, `(.L_x_1733) ;  /* 0x000000be04d87947 */ /* 0x000fec000b800000 */
[----:B------:R0:W1:Y:S04]  /*1e180*/  SHFL.IDX PT, R3, R8, RZ, 0x181f ;  /* 0x00181fff08037589 */ /* 0x00006800000e0000 */
[----:B------:R0:W2:Y:S02]  /*1e190*/  SHFL.IDX PT, R14, R0, RZ, 0x181f ;  /* 0x00181fff000e7589 */ /* 0x0000a400000e0000 */
.L_x_1992:
[----:B------:R-:W-:Y:S01]  /*1e1a0*/  ISETP.GE.AND P0, PT, R193, R10, PT ;  /* 0x0000000ac100720c */ /* 0x000fe20003f06270 */
[----:B------:R-:W-:-:S12]  /*1e1b0*/  BSSY B1, `(.L_x_1734) ;  /* 0x000000b000017945 */ /* 0x000fd80003800000 */
[----:B------:R-:W-:Y:S05]  /*1e1c0*/  @P0 BRA `(.L_x_1735) ;  /* 0x0000000000240947 */ /* 0x000fea0003800000 */
[----:B------:R-:W-:Y:S02]  /*1e1d0*/  ULDC UR4, c[0x0][0xac8] ;  /* 0x0002b20000047ab9 */ /* 0x000fe40000000800 */
[----:B------:R-:W-:Y:S02]  /*1e1e0*/  ISETP.GE.AND P0, PT, R16, UR4, PT ;  /* 0x0000000410007c0c */ /* 0x000fe4000bf06270 */
[----:B------:R-:W-:-:S11]  /*1e1f0*/  ISETP.GE.AND P1, PT, R190, UR4, PT ;  /* 0x00000004be007c0c */ /* 0x000fd6000bf26270 */
[-C--:B--2---:R-:W-:Y:S02]  /*1e200*/  @!P0 LEA R12, P2, R16, R14.reuse, 0x1 ;  /* 0x0000000e100c8211 */ /* 0x084fe400078408ff */
[----:B------:R-:W-:Y:S02]  /*1e210*/  @!P1 LEA R14, P3, R190, R14, 0x1 ;  /* 0x0000000ebe0e9211 */ /* 0x000fe400078608ff */
[-C--:B-1----:R-:W-:Y:S02]  /*1e220*/  @!P0 LEA.HI.X R13, R16, R3.reuse, R17, 0x1, P2 ;  /* 0x00000003100d8211 */ /* 0x082fe400010f0c11 */
[----:B------:R-:W-:-:S03]  /*1e230*/  @!P1 LEA.HI.X R15, R190, R3, R215, 0x1, P3 ;  /* 0x00000003be0f9211 */ /* 0x000fc600018f0cd7 */
[----:B-----5:R3:W-:Y:S04]  /*1e240*/  @!P0 ST.E.128 desc[UR40][R12.64], R4 ;  /* 0x000000040c008985 */ /* 0x0207e8000c101d28 */
[----:B------:R3:W-:Y:S02]  /*1e250*/  @!P1 ST.E.128 desc[UR40][R14.64], R40 ;  /* 0x000000280e009985 */ /* 0x0007e4000c101d28 */
.L_x_1735:
[----:B------:R-:W-:Y:S05]  /*1e260*/  BSYNC B1 ;  /* 0x0000000000017941 */ /* 0x000fea0003800000 */
.L_x_1734:
[----:B------:R-:W-:-:S03]  /*1e270*/  UMOV UR4, 0xffffffff ;  /* 0xffffffff00047882 */ /* 0x000fc60000000000 */
[----:B------:R-:W-:Y:S05]  /*1e280*/  BRA.DIV UR4, `(.L_x_1736) ;  /* 0x000000be04c87947 */ /* 0x000fea000b800000 */
[----:B-1----:R1:W4:Y:S04]  /*1e290*/  SHFL.IDX PT, R3, R8, 0x1, 0x181f ;  /* 0x00381f0008037f89 */ /* 0x00232800000e0000 */
[----:B--23--:R1:W2:Y:S02]  /*1e2a0*/  SHFL.IDX PT, R14, R0, 0x1, 0x181f ;  /* 0x00381f00000e7f89 */ /* 0x00c2a400000e0000 */
.L_x_1996:
[----:B-----5:R-:W-:Y:S01]  /*1e2b0*/  IADD3 R5, R193, 0x20, RZ ;  /* 0x00000020c1057810 */ /* 0x020fe20007ffe0ff */
[----:B------:R-:W-:Y:S03]  /*1e2c0*/  BSSY B1, `(.L_x_1737) ;  /* 0x000000c000017945 */ /* 0x000fe60003800000 */
[----:B------:R-:W-:-:S13]  /*1e2d0*/  ISETP.GE.AND P0, PT, R5, R10, PT ;  /* 0x0000000a0500720c */ /* 0x000fda0003f06270 */
[----:B------:R-:W-:Y:S05]  /*1e2e0*/  @P0 BRA `(.L_x_1738) ;  /* 0x0000000000240947 */ /* 0x000fea0003800000 */
[----:B------:R-:W-:Y:S02]  /*1e2f0*/  ULDC UR4, c[0x0][0xac8] ;  /* 0x0002b20000047ab9 */ /* 0x000fe40000000800 */
[----:B------:R-:W-:Y:S02]  /*1e300*/  ISETP.GE.AND P2, PT, R16, UR4, PT ;  /* 0x0000000410007c0c */ /* 0x000fe4000bf46270 */
[----:B------:R-:W-:-:S11]  /*1e310*/  ISETP.GE.AND P3, PT, R190, UR4, PT ;  /* 0x00000004be007c0c */ /* 0x000fd6000bf66270 */
[-C--:B--2---:R-:W-:Y:S02]  /*1e320*/  @!P2 LEA R4, P0, R16, R14.reuse, 0x1 ;  /* 0x0000000e1004a211 */ /* 0x084fe400078008ff */
[----:B------:R-:W-:Y:S02]  /*1e330*/  @!P3 LEA R14, P1, R190, R14, 0x1 ;  /* 0x0000000ebe0eb211 */ /* 0x000fe400078208ff */
[-C--:B----4-:R-:W-:Y:S02]  /*1e340*/  @!P2 LEA.HI.X R5, R16, R3.reuse, R17, 0x1, P0 ;  /* 0x000000031005a211 */ /* 0x090fe400000f0c11 */
[----:B------:R-:W-:-:S03]  /*1e350*/  @!P3 LEA.HI.X R15, R190, R3, R215, 0x1, P1 ;  /* 0x00000003be0fb211 */ /* 0x000fc600008f0cd7 */
[----:B------:R3:W-:Y:S04]  /*1e360*/  @!P2 ST.E.128 desc[UR40][R4.64], R28 ;  /* 0x0000001c0400a985 */ /* 0x0007e8000c101d28 */
[----:B------:R3:W-:Y:S02]  /*1e370*/  @!P3 ST.E.128 desc[UR40][R14.64], R44 ;  /* 0x0000002c0e00b985 */ /* 0x0007e4000c101d28 */
.L_x_1738:
[----:B------:R-:W-:Y:S05]  /*1e380*/  BSYNC B1 ;  /* 0x0000000000017941 */ /* 0x000fea0003800000 */
.L_x_1737:
[----:B------:R-:W-:-:S03]  /*1e390*/  UMOV UR4, 0xffffffff ;  /* 0xffffffff00047882 */ /* 0x000fc60000000000 */
[----:B------:R-:W-:Y:S05]  /*1e3a0*/  BRA.DIV UR4, `(.L_x_1739) ;  /* 0x000000be04c87947 */ /* 0x000fea000b800000 */
[----:B----4-:R4:W0:Y:S04]  /*1e3b0*/  SHFL.IDX PT, R3, R8, 0x2, 0x181f ;  /* 0x00581f0008037f89 */ /* 0x01082800000e0000 */
[----:B--23--:R4:W2:Y:S02]  /*1e3c0*/  SHFL.IDX PT, R14, R0, 0x2, 0x181f ;  /* 0x00581f00000e7f89 */ /* 0x00c8a400000e0000 */
.L_x_2000:
[----:B------:R-:W-:Y:S01]  /*1e3d0*/  VIADD R5, R193, 0x40 ;  /* 0x00000040c1057836 */ /* 0x000fe20000000000 */
[----:B------:R-:W-:Y:S04]  /*1e3e0*/  BSSY B1, `(.L_x_1740) ;  /* 0x000000c000017945 */ /* 0x000fe80003800000 */
[----:B------:R-:W-:-:S13]  /*1e3f0*/  ISETP.GE.AND P0, PT, R5, R10, PT ;  /* 0x0000000a0500720c */ /* 0x000fda0003f06270 */
[----:B------:R-:W-:Y:S05]  /*1e400*/  @P0 BRA `(.L_x_1741) ;  /* 0x0000000000240947 */ /* 0x000fea0003800000 */
[----:B------:R-:W-:Y:S02]  /*1e410*/  ULDC UR4, c[0x0][0xac8] ;  /* 0x0002b20000047ab9 */ /* 0x000fe40000000800 */
[----:B------:R-:W-:Y:S02]  /*1e420*/  ISETP.GE.AND P2, PT, R16, UR4, PT ;  /* 0x0000000410007c0c */ /* 0x000fe4000bf46270 */
[----:B------:R-:W-:-:S11]  /*1e430*/  ISETP.GE.AND P3, PT, R190, UR4, PT ;  /* 0x00000004be007c0c */ /* 0x000fd6000bf66270 */
[-C--:B--2---:R-:W-:Y:S02]  /*1e440*/  @!P2 LEA R4, P0, R16, R14.reuse, 0x1 ;  /* 0x0000000e1004a211 */ /* 0x084fe400078008ff */
[----:B------:R-:W-:Y:S02]  /*1e450*/  @!P3 LEA R14, P1, R190, R14, 0x1 ;  /* 0x0000000ebe0eb211 */ /* 0x000fe400078208ff */
[-C--:B0-----:R-:W-:Y:S02]  /*1e460*/  @!P2 LEA.HI.X R5, R16, R3.reuse, R17, 0x1, P0 ;  /* 0x000000031005a211 */ /* 0x081fe400000f0c11 */
[----:B------:R-:W-:-:S03]  /*1e470*/  @!P3 LEA.HI.X R15, R190, R3, R215, 0x1, P1 ;  /* 0x00000003be0fb211 */ /* 0x000fc600008f0cd7 */
[----:B------:R3:W-:Y:S04]  /*1e480*/  @!P2 ST.E.128 desc[UR40][R4.64], R32 ;  /* 0x000000200400a985 */ /* 0x0007e8000c101d28 */
[----:B------:R3:W-:Y:S02]  /*1e490*/  @!P3 ST.E.128 desc[UR40][R14.64], R48 ;  /* 0x000000300e00b985 */ /* 0x0007e4000c101d28 */
.L_x_1741:
[----:B------:R-:W-:Y:S05]  /*1e4a0*/  BSYNC B1 ;  /* 0x0000000000017941 */ /* 0x000fea0003800000 */
.L_x_1740:
[----:B------:R-:W-:-:S03]  /*1e4b0*/  UMOV UR4, 0xffffffff ;  /* 0xffffffff00047882 */ /* 0x000fc60000000000 */
[----:B------:R-:W-:Y:S05]  /*1e4c0*/  BRA.DIV UR4, `(.L_x_1742) ;  /* 0x000000be04c87947 */ /* 0x000fea000b800000 */
[----:B0-----:R0:W0:Y:S04]  /*1e4d0*/  SHFL.IDX PT, R3, R8, 0x3, 0x181f ;  /* 0x00781f0008037f89 */ /* 0x00102800000e0000 */
[----:B--23--:R2:W3:Y:S02]  /*1e4e0*/  SHFL.IDX PT, R14, R0, 0x3, 0x181f ;  /* 0x00781f00000e7f89 */ /* 0x00c4e400000e0000 */
.L_x_2004:
[----:B------:R-:W-:-:S05]  /*1e4f0*/  VIADD R5, R193, 0x60 ;  /* 0x00000060c1057836 */ /* 0x000fca0000000000 */
[----:B------:R-:W-:-:S13]  /*1e500*/  ISETP.GE.AND P0, PT, R5, R10, PT ;  /* 0x0000000a0500720c */ /* 0x000fda0003f06270 */
[----:B------:R-:W-:Y:S05]  /*1e510*/  @P0 BRA `(.L_x_1743) ;  /* 0x0000001800880947 */ /* 0x000fea0003800000 */
[----:B------:R-:W-:Y:S02]  /*1e520*/  ULDC UR4, c[0x0][0xac8] ;  /* 0x0002b20000047ab9 */ /* 0x000fe40000000800 */
[----:B------:R-:W-:-:S13]  /*1e530*/  ISETP.GE.AND P1, PT, R16, UR4, PT ;  /* 0x0000000410007c0c */ /* 0x000fda000bf26270 */
[----:B---3--:R-:W-:-:S04]  /*1e540*/  @!P1 LEA R4, P0, R16, R14, 0x1 ;  /* 0x0000000e10049211 */ /* 0x008fc800078008ff */
[----:B0-----:R-:W-:Y:S02]  /*1e550*/  @!P1 LEA.HI.X R5, R16, R3, R17, 0x1, P0 ;  /* 0x0000000310059211 */ /* 0x001fe400000f0c11 */
[----:B------:R-:W-:-:S03]  /*1e560*/  ISETP.GE.AND P0, PT, R190, UR4, PT ;  /* 0x00000004be007c0c */ /* 0x000fc6000bf06270 */
[----:B------:R0:W-:Y:S10]  /*1e570*/  @!P1 ST.E.128 desc[UR40][R4.64], R36 ;  /* 0x0000002404009985 */ /* 0x0001f4000c101d28 */
[----:B------:R-:W-:Y:S05]  /*1e580*/  @P0 BRA `(.L_x_1743) ;  /* 0x00000018006c0947 */ /* 0x000fea0003800000 */
[----:B------:R-:W-:-:S04]  /*1e590*/  LEA R14, P0, R190, R14, 0x1 ;  /* 0x0000000ebe0e7211 */ /* 0x000fc800078008ff */
[----:B------:R-:W-:-:S05]  /*1e5a0*/  LEA.HI.X R15, R190, R3, R215, 0x1, P0 ;  /* 0x00000003be0f7211 */ /* 0x000fca00000f0cd7 */
[----:B------:R3:W-:Y:S01]  /*1e5b0*/  ST.E.128 desc[UR40][R14.64], R52 ;  /* 0x000000340e007985 */ /* 0x0007e2000c101d28 */
[----:B------:R-:W-:Y:S05]  /*1e5c0*/  BRA `(.L_x_1743) ;  /* 0x00000018005c7947 */ /* 0x000fea0003800000 */
.L_x_1732:
[----:B------:R-:W-:Y:S01]  /*1e5d0*/  ULDC.64 UR4, c[0x0][0xb08] ;  /* 0x0002c20000047ab9 */ /* 0x000fe20000000a00 */
[----:B0-----:R-:W0:Y:S01]  /*1e5e0*/  @P2 LDC R6, c[0x0][0xbec] ;  /* 0x0002fb00ff062b82 */ /* 0x001e220000000800 */
[----:B------:R-:W-:Y:S01]  /*1e5f0*/  IMAD R24, R24, UR4, RZ ;  /* 0x0000000418187c24 */ /* 0x000fe2000f8e02ff */
[----:B------:R-:W-:Y:S01]  /*1e600*/  SHF.R.S32.HI R0, RZ, 0x1f, R57 ;  /* 0x0000001fff007819 */ /* 0x000fe20000011439 */
[----:B------:R-:W-:-:S04]  /*1e610*/  IMAD.WIDE.U32 R4, R15, UR4, RZ ;  /* 0x000000040f047c25 */ /* 0x000fc8000f8e00ff */
[----:B------:R-:W-:Y:S01]  /*1e620*/  IMAD R15, R15, UR5, R24 ;  /* 0x000000050f0f7c24 */ /* 0x000fe2000f8e0218 */
[----:B------:R-:W1:Y:S01]  /*1e630*/  @P2 LDC R9, c[0x0][0xbf0] ;  /* 0x0002fc00ff092b82 */ /* 0x000e620000000800 */
[----:B------:R-:W-:Y:S01]  /*1e640*/  ULDC.64 UR4, c[0x0][0xb38] ;  /* 0x0002ce0000047ab9 */ /* 0x000fe20000000a00 */
[----:B------:R-:W-:Y:S02]  /*1e650*/  IMAD.MOV.U32 R3, RZ, RZ, R45 ;  /* 0x000000ffff037224 */ /* 0x000fe400078e002d */
[----:B------:R-:W-:Y:S02]  /*1e660*/  IMAD.IADD R5, R5, 0x1, R15 ;  /* 0x0000000105057824 */ /* 0x000fe400078e020f */
[----:B------:R-:W-:-:S04]  /*1e670*/  IMAD.WIDE.U32 R4, R207, UR4, R4 ;  /* 0x00000004cf047c25 */ /* 0x000fc8000f8e0004 */
[----:B------:R-:W-:Y:S01]  /*1e680*/  IMAD R5, R207, UR5, R5 ;  /* 0x00000005cf057c24 */ /* 0x000fe2000f8e0205 */
[----:B------:R-:W-:Y:S02]  /*1e690*/  ULDC.64 UR4, c[0x0][0xb40] ;  /* 0x0002d00000047ab9 */ /* 0x000fe40000000a00 */
[----:B------:R-:W-:Y:S02]  /*1e6a0*/  IMAD R0, R0, UR4, RZ ;  /* 0x0000000400007c24 */ /* 0x000fe4000f8e02ff */
[----:B------:R-:W-:-:S04]  /*1e6b0*/  IMAD.WIDE.U32 R4, R57, UR4, R4 ;  /* 0x0000000439047c25 */ /* 0x000fc8000f8e0004 */
[----:B------:R-:W-:Y:S01]  /*1e6c0*/  IMAD R7, R57, UR5, R0 ;  /* 0x0000000539077c24 */ /* 0x000fe2000f8e0200 */
[----:B------:R-:W-:Y:S01]  /*1e6d0*/  ULDC.64 UR4, c[0x0][0xb48] ;  /* 0x0002d20000047ab9 */ /* 0x000fe20000000a00 */
[----:B0-----:R-:W-:-:S04]  /*1e6e0*/  @P2 IMAD.HI.U32 R6, R45, R6, RZ ;  /* 0x000000062d062227 */ /* 0x001fc800078e00ff */
[----:B------:R-:W-:Y:S01]  /*1e6f0*/  IMAD.IADD R5, R5, 0x1, R7 ;  /* 0x0000000105057824 */ /* 0x000fe200078e0207 */
[----:B-1----:R-:W-:Y:S01]  /*1e700*/  @P2 SHF.R.U32.HI R3, RZ, R9, R6 ;  /* 0x00000009ff032219 */ /* 0x002fe20000011606 */
[----:B------:R-:W-:Y:S02]  /*1e710*/  VIADD R6, R2, 0x28820 ;  /* 0x0002882002067836 */ /* 0x000fe40000000000 */
[C---:B------:R-:W-:Y:S01]  /*1e720*/  IMAD.WIDE.U32 R4, R216.reuse, UR4, R4 ;  /* 0x00000004d8047c25 */ /* 0x040fe2000f8e0004 */
[--C-:B------:R-:W-:Y:S02]  /*1e730*/  SHF.R.S32.HI R0, RZ, 0x1f, R3.reuse ;  /* 0x0000001fff007819 */ /* 0x100fe40000011403 */
[----:B------:R-:W-:Y:S01]  /*1e740*/  PRMT R6, RZ, 0x654, R6 ;  /* 0x00000654ff067816 */ /* 0x000fe20000000006 */
[----:B------:R-:W-:Y:S02]  /*1e750*/  IMAD.MOV R7, RZ, RZ, -R3 ;  /* 0x000000ffff077224 */ /* 0x000fe400078e0a03 */
[----:B------:R-:W-:Y:S01]  /*1e760*/  IMAD R5, R216, UR5, R5 ;  /* 0x00000005d8057c24 */ /* 0x000fe2000f8e0205 */
[----:B------:R-:W-:Y:S01]  /*1e770*/  ULDC.64 UR4, c[0x0][0xb30] ;  /* 0x0002cc0000047ab9 */ /* 0x000fe20000000a00 */
[----:B------:R-:W-:Y:S01]  /*1e780*/  IMAD R7, R14, R7, R45 ;  /* 0x000000070e077224 */ /* 0x000fe200078e022d */
[----:B------:R0:W-:Y:S01]  /*1e790*/  SYNCS.ARRIVE.TRANS64.RED.A1T0 RZ, [R6+URZ], RZ ;  /* 0x000000ff06ff79a7 */ /* 0x0001e2000810043f */
[----:B------:R-:W-:-:S02]  /*1e7a0*/  IMAD R0, R0, UR4, RZ ;  /* 0x0000000400007c24 */ /* 0x000fc4000f8e02ff */
[----:B------:R-:W-:-:S04]  /*1e7b0*/  IMAD.WIDE.U32 R4, R3, UR4, R4 ;  /* 0x0000000403047c25 */ /* 0x000fc8000f8e0004 */
[----:B------:R-:W-:Y:S01]  /*1e7c0*/  IMAD R9, R3, UR5, R0 ;  /* 0x0000000503097c24 */ /* 0x000fe2000f8e0200 */
[----:B------:R-:W-:Y:S01]  /*1e7d0*/  SHF.R.S32.HI R0, RZ, 0x1f, R7 ;  /* 0x0000001fff007819 */ /* 0x000fe20000011407 */
[----:B------:R-:W-:Y:S02]  /*1e7e0*/  ULDC.64 UR4, c[0x0][0xb28] ;  /* 0x0002ca0000047ab9 */ /* 0x000fe40000000a00 */
[----:B------:R-:W-:Y:S02]  /*1e7f0*/  IMAD.IADD R5, R5, 0x1, R9 ;  /* 0x0000000105057824 */ /* 0x000fe400078e0209 */
[----:B------:R-:W-:Y:S02]  /*1e800*/  IMAD R0, R0, UR4, RZ ;  /* 0x0000000400007c24 */ /* 0x000fe4000f8e02ff */
[----:B------:R-:W-:-:S04]  /*1e810*/  IMAD.WIDE.U32 R4, R7, UR4, R4 ;  /* 0x0000000407047c25 */ /* 0x000fc8000f8e0004 */
[----:B------:R-:W-:Y:S01]  /*1e820*/  IMAD R3, R7, UR5, R0 ;  /* 0x0000000507037c24 */ /* 0x000fe2000f8e0200 */
[----:B------:R-:W-:Y:S02]  /*1e830*/  ULDC.64 UR4, c[0x0][0xb00] ;  /* 0x0002c00000047ab9 */ /* 0x000fe40000000a00 */
[----:B------:R-:W-:Y:S01]  /*1e840*/  LEA R0, P0, R4, UR4, 0x2 ;  /* 0x0000000404007c11 */ /* 0x000fe2000f8010ff */
[----:B------:R-:W-:Y:S01]  /*1e850*/  UMOV UR4, 0xffffffff ;  /* 0xffffffff00047882 */ /* 0x000fe20000000000 */
[----:B------:R-:W-:-:S04]  /*1e860*/  IADD3 R3, R5, R3, RZ ;  /* 0x0000000305037210 */ /* 0x000fc80007ffe0ff */
[----:B------:R-:W-:Y:S01]  /*1e870*/  LEA.HI.X R4, R4, UR5, R3, 0x2, P0 ;  /* 0x0000000504047c11 */ /* 0x000fe200080f1403 */
[----:B0-----:R-:W-:Y:S06]  /*1e880*/  BRA.DIV UR4, `(.L_x_1744) ;  /* 0x000000be04207947 */ /* 0x001fec000b800000 */
[----:B------:R0:W1:Y:S04]  /*1e890*/  SHFL.IDX PT, R3, R4, RZ, 0x1c1f ;  /* 0x001c1fff04037589 */ /* 0x00006800000e0000 */
[----:B------:R0:W2:Y:S02]  /*1e8a0*/  SHFL.IDX PT, R14, R0, RZ, 0x1c1f ;  /* 0x001c1fff000e7589 */ /* 0x0000a400000e0000 */
.L_x_2007:
[----:B------:R-:W-:Y:S01]  /*1e8b0*/  ISETP.GE.AND P0, PT, R31, R10, PT ;  /* 0x0000000a1f00720c */ /* 0x000fe20003f06270 */
[----:B------:R-:W-:-:S12]  /*1e8c0*/  BSSY B1, `(.L_x_1745) ;  /* 0x0000050000017945 */ /* 0x000fd80003800000 */
[----:B------:R-:W-:Y:S05]  /*1e8d0*/  @P0 BRA `(.L_x_1746) ;  /* 0x0000000400380947 */ /* 0x000fea0003800000 */
[----:B------:R-:W-:Y:S01]  /*1e8e0*/  ULDC UR4, c[0x0][0xac8] ;  /* 0x0002b20000047ab9 */ /* 0x000fe20000000800 */
[----:B------:R-:W-:Y:S02]  /*1e8f0*/  SHF.R.S32.HI R11, RZ, 0x1f, R188 ;  /* 0x0000001fff0b7819 */ /* 0x000fe400000114bc */
[----:B------:R-:W-:Y:S02]  /*1e900*/  ISETP.GE.AND P0, PT, R188, UR4, PT ;  /* 0x00000004bc007c0c */ /* 0x000fe4000bf06270 */
[----:B------:R-:W-:Y:S02]  /*1e910*/  ISETP.GE.AND P2, PT, R232, UR4, PT ;  /* 0x00000004e8007c0c */ /* 0x000fe4000bf46270 */
[----:B------:R-:W-:Y:S02]  /*1e920*/  ISETP.GE.AND P3, PT, R231, UR4, PT ;  /* 0x00000004e7007c0c */ /* 0x000fe4000bf66270 */
[----:B------:R-:W-:Y:S02]  /*1e930*/  ISETP.GE.AND P1, PT, R230, UR4, PT ;  /* 0x00000004e6007c0c */ /* 0x000fe4000bf26270 */
[----:B------:R-:W-:-:S05]  /*1e940*/  SHF.R.S32.HI R5, RZ, 0x1f, R232 ;  /* 0x0000001fff057819 */ /* 0x000fca00000114e8 */
[-C--:B--2---:R-:W-:Y:S02]  /*1e950*/  @!P0 LEA R8, P4, R188, R14.reuse, 0x2 ;  /* 0x0000000ebc088211 */ /* 0x084fe400078810ff */
[-C--:B------:R-:W-:Y:S02]  /*1e960*/  @!P2 LEA R6, P5, R232, R14.reuse, 0x2 ;  /* 0x0000000ee806a211 */ /* 0x080fe400078a10ff */
[-C--:B-1----:R-:W-:Y:S02]  /*1e970*/  @!P0 LEA.HI.X R9, R188, R3.reuse, R11, 0x2, P4 ;  /* 0x00000003bc098211 */ /* 0x082fe400020f140b */
[----:B------:R-:W-:Y:S02]  /*1e980*/  @!P2 LEA.HI.X R7, R232, R3, R5, 0x2, P5 ;  /* 0x00000003e807a211 */ /* 0x000fe400028f1405 */
[----:B------:R-:W-:Y:S01]  /*1e990*/  @!P3 LEA R12, P4, R231, R14, 0x2 ;  /* 0x0000000ee70cb211 */ /* 0x000fe200078810ff */
[----:B------:R1:W-:Y:S01]  /*1e9a0*/  @!P0 ST.E.64 desc[UR40][R8.64], R20 ;  /* 0x0000001408008985 */ /* 0x0003e2000c101b28 */
[----:B------:R-:W-:-:S02]  /*1e9b0*/  ISETP.GE.AND P0, PT, R229, UR4, PT ;  /* 0x00000004e5007c0c */ /* 0x000fc4000bf06270 */
[----:B------:R-:W-:Y:S01]  /*1e9c0*/  SHF.R.S32.HI R11, RZ, 0x1f, R231 ;  /* 0x0000001fff0b7819 */ /* 0x000fe200000114e7 */
[----:B------:R2:W-:Y:S01]  /*1e9d0*/  @!P2 ST.E.64 desc[UR40][R6.64], R92 ;  /* 0x0000005c0600a985 */ /* 0x0005e2000c101b28 */
[----:B------:R-:W-:Y:S02]  /*1e9e0*/  SHF.R.S32.HI R5, RZ, 0x1f, R230 ;  /* 0x0000001fff057819 */ /* 0x000fe400000114e6 */
[----:B------:R-:W-:Y:S02]  /*1e9f0*/  @!P1 LEA R30, P5, R230, R14, 0x2 ;  /* 0x0000000ee61e9211 */ /* 0x000fe400078a10ff */
[----:B------:R-:W-:Y:S02]  /*1ea00*/  ISETP.GE.AND P2, PT, R228, UR4, PT ;  /* 0x00000004e4007c0c */ /* 0x000fe4000bf46270 */
[-C--:B------:R-:W-:Y:S02]  /*1ea10*/  @!P3 LEA.HI.X R13, R231, R3.reuse, R11, 0x2, P4 ;  /* 0x00000003e70db211 */ /* 0x080fe400020f140b */
[----:B------:R-:W-:-:S02]  /*1ea20*/  @!P1 LEA.HI.X R31, R230, R3, R5, 0x2, P5 ;  /* 0x00000003e61f9211 */ /* 0x000fc400028f1405 */
[----:B------:R-:W-:Y:S01]  /*1ea30*/  ISETP.GE.AND P4, PT, R227, UR4, PT ;  /* 0x00000004e3007c0c */ /* 0x000fe2000bf86270 */
[----:B------:R3:W-:Y:S01]  /*1ea40*/  @!P3 ST.E.64 desc[UR40][R12.64], R96 ;  /* 0x000000600c00b985 */ /* 0x0007e2000c101b28 */
[-C--:B------:R-:W-:Y:S02]  /*1ea50*/  @!P0 LEA R32, P3, R229, R14.reuse, 0x2 ;  /* 0x0000000ee5208211 */ /* 0x080fe400078610ff */
[----:B------:R-:W-:Y:S01]  /*1ea60*/  SHF.R.S32.HI R11, RZ, 0x1f, R229 ;  /* 0x0000001fff0b7819 */ /* 0x000fe200000114e5 */
[----:B------:R4:W-:Y:S01]  /*1ea70*/  @!P1 ST.E.64 desc[UR40][R30.64], R100 ;  /* 0x000000641e009985 */ /* 0x0009e2000c101b28 */
[----:B------:R-:W-:Y:S02]  /*1ea80*/  ISETP.GE.AND P1, PT, R226, UR4, PT ;  /* 0x00000004e2007c0c */ /* 0x000fe4000bf26270 */
[----:B------:R-:W-:Y:S02]  /*1ea90*/  SHF.R.S32.HI R5, RZ, 0x1f, R228 ;  /* 0x0000001fff057819 */ /* 0x000fe400000114e4 */
[----:B-1----:R-:W-:-:S02]  /*1eaa0*/  @!P2 LEA R8, P5, R228, R14, 0x2 ;  /* 0x0000000ee408a211 */ /* 0x002fc400078a10ff */
[-C--:B------:R-:W-:Y:S02]  /*1eab0*/  @!P0 LEA.HI.X R33, R229, R3.reuse, R11, 0x2, P3 ;  /* 0x00000003e5218211 */ /* 0x080fe400018f140b */
[----:B------:R-:W-:Y:S02]  /*1eac0*/  @!P2 LEA.HI.X R9, R228, R3, R5, 0x2, P5 ;  /* 0x00000003e409a211 */ /* 0x000fe400028f1405 */
[----:B------:R-:W-:Y:S01]  /*1ead0*/  ISETP.GE.AND P3, PT, R225, UR4, PT ;  /* 0x00000004e1007c0c */ /* 0x000fe2000bf66270 */
[----:B------:R-:W-:Y:S01]  /*1eae0*/  @!P0 ST.E.64 desc[UR40][R32.64], R104 ;  /* 0x0000006820008985 */ /* 0x000fe2000c101b28 */
[----:B--2---:R-:W-:Y:S02]  /*1eaf0*/  @!P4 LEA R6, P0, R227, R14, 0x2 ;  /* 0x0000000ee306c211 */ /* 0x004fe400078010ff */
[----:B------:R-:W-:Y:S01]  /*1eb00*/  SHF.R.S32.HI R11, RZ, 0x1f, R227 ;  /* 0x0000001fff0b7819 */ /* 0x000fe200000114e3 */
[----:B------:R1:W-:Y:S01]  /*1eb10*/  @!P2 ST.E.64 desc[UR40][R8.64], R108 ;  /* 0x0000006c0800a985 */ /* 0x0003e2000c101b28 */
[----:B------:R-:W-:-:S02]  /*1eb20*/  SHF.R.S32.HI R5, RZ, 0x1f, R226 ;  /* 0x0000001fff057819 */ /* 0x000fc400000114e2 */
[-C--:B---3--:R-:W-:Y:S02]  /*1eb30*/  @!P1 LEA R12, P5, R226, R14.reuse, 0x2 ;  /* 0x0000000ee20c9211 */ /* 0x088fe400078a10ff */
[----:B------:R-:W-:Y:S02]  /*1eb40*/  ISETP.GE.AND P2, PT, R224, UR4, PT ;  /* 0x00000004e0007c0c */ /* 0x000fe4000bf46270 */
[-C--:B------:R-:W-:Y:S02]  /*1eb50*/  @!P4 LEA.HI.X R7, R227, R3.reuse, R11, 0x2, P0 ;  /* 0x00000003e307c211 */ /* 0x080fe400000f140b */
[----:B------:R-:W-:Y:S02]  /*1eb60*/  ISETP.GE.AND P0, PT, R223, UR4, PT ;  /* 0x00000004df007c0c */ /* 0x000fe4000bf06270 */
[----:B------:R-:W-:Y:S01]  /*1eb70*/  @!P1 LEA.HI.X R13, R226, R3, R5, 0x2, P5 ;  /* 0x00000003e20d9211 */ /* 0x000fe200028f1405 */
[----:B------:R2:W-:Y:S01]  /*1eb80*/  @!P4 ST.E.64 desc[UR40][R6.64], R36 ;  /* 0x000000240600c985 */ /* 0x0005e2000c101b28 */
[----:B------:R-:W-:-:S02]  /*1eb90*/  @!P3 LEA R20, P5, R225, R14, 0x2 ;  /* 0x0000000ee114b211 */ /* 0x000fc400078a10ff */
[----:B------:R-:W-:Y:S01]  /*1eba0*/  SHF.R.S32.HI R5, RZ, 0x1f, R225 ;  /* 0x0000001fff057819 */ /* 0x000fe200000114e1 */
[----:B------:R3:W-:Y:S01]  /*1ebb0*/  @!P1 ST.E.64 desc[UR40][R12.64], R116 ;  /* 0x000000740c009985 */ /* 0x0007e2000c101b28 */
[----:B------:R-:W-:Y:S02]  /*1ebc0*/  ISETP.GE.AND P1, PT, R222, UR4, PT ;  /* 0x00000004de007c0c */ /* 0x000fe4000bf26270 */
[----:B------:R-:W-:Y:S02]  /*1ebd0*/  @!P3 LEA.HI.X R21, R225, R3, R5, 0x2, P5 ;  /* 0x00000003e115b211 */ /* 0x000fe400028f1405 */
[-C--:B----4-:R-:W-:Y:S02]  /*1ebe0*/  @!P2 LEA R30, P4, R224, R14.reuse, 0x2 ;  /* 0x0000000ee01ea211 */ /* 0x090fe400078810ff */
[----:B------:R-:W-:Y:S01]  /*1ebf0*/  SHF.R.S32.HI R11, RZ, 0x1f, R224 ;  /* 0x0000001fff0b7819 */ /* 0x000fe200000114e0 */
[----:B------:R4:W-:Y:S01]  /*1ec00*/  @!P3 ST.E.64 desc[UR40][R20.64], R120 ;  /* 0x000000781400b985 */ /* 0x0009e2000c101b28 */
[----:B-1----:R-:W-:-:S02]  /*1ec10*/  @!P0 LEA R8, P5, R223, R14, 0x2 ;  /* 0x0000000edf088211 */ /* 0x002fc400078a10ff */
[----:B------:R-:W-:Y:S02]  /*1ec20*/  SHF.R.S32.HI R5, RZ, 0x1f, R223 ;  /* 0x0000001fff057819 */ /* 0x000fe400000114df */
[-C--:B------:R-:W-:Y:S02]  /*1ec30*/  @!P2 LEA.HI.X R31, R224, R3.reuse, R11, 0x2, P4 ;  /* 0x00000003e01fa211 */ /* 0x080fe400020f140b */
[----:B------:R-:W-:Y:S02]  /*1ec40*/  ISETP.GE.AND P3, PT, R221, UR4, PT ;  /* 0x00000004dd007c0c */ /* 0x000fe4000bf66270 */
[----:B------:R-:W-:Y:S01]  /*1ec50*/  @!P0 LEA.HI.X R9, R223, R3, R5, 0x2, P5 ;  /* 0x00000003df098211 */ /* 0x000fe200028f1405 */
[----:B------:R1:W-:Y:S01]  /*1ec60*/  @!P2 ST.E.64 desc[UR40][R30.64], R38 ;  /* 0x000000261e00a985 */ /* 0x0003e2000c101b28 */
[----:B------:R-:W-:Y:S02]  /*1ec70*/  ISETP.GE.AND P4, PT, R220, UR4, PT ;  /* 0x00000004dc007c0c */ /* 0x000fe4000bf86270 */
[----:B------:R-:W-:Y:S01]  /*1ec80*/  SHF.R.S32.HI R5, RZ, 0x1f, R222 ;  /* 0x0000001fff057819 */ /* 0x000fe200000114de */
[----:B------:R0:W-:Y:S01]  /*1ec90*/  @!P0 ST.E.64 desc[UR40][R8.64], R128 ;  /* 0x0000008008008985 */ /* 0x0001e2000c101b28 */
[----:B--2---:R-:W-:-:S02]  /*1eca0*/  @!P1 LEA R6, P5, R222, R14, 0x2 ;  /* 0x0000000ede069211 */ /* 0x004fc400078a10ff */
[----:B------:R-:W-:Y:S02]  /*1ecb0*/  ISETP.GE.AND P2, PT, R219, UR4, PT ;  /* 0x00000004db007c0c */ /* 0x000fe4000bf46270 */
[----:B------:R-:W-:Y:S02]  /*1ecc0*/  ISETP.GE.AND P0, PT, R218, UR4, PT ;  /* 0x00000004da007c0c */ /* 0x000fe4000bf06270 */
[----:B------:R-:W-:Y:S02]  /*1ecd0*/  @!P1 LEA.HI.X R7, R222, R3, R5, 0x2, P5 ;  /* 0x00000003de079211 */ /* 0x000fe400028f1405 */
[----:B------:R-:W-:Y:S02]  /*1ece0*/  SHF.R.S32.HI R5, RZ, 0x1f, R221 ;  /* 0x0000001fff057819 */ /* 0x000fe400000114dd */
[-C--:B---3--:R-:W-:Y:S01]  /*1ecf0*/  @!P3 LEA R12, P5, R221, R14.reuse, 0x2 ;  /* 0x0000000edd0cb211 */ /* 0x088fe200078a10ff */
[----:B------:R0:W-:Y:S01]  /*1ed00*/  @!P1 ST.E.64 desc[UR40][R6.64], R132 ;  /* 0x0000008406009985 */ /* 0x0001e2000c101b28 */
[----:B----4-:R-:W-:-:S02]  /*1ed10*/  @!P4 LEA R20, P1, R220, R14, 0x2 ;  /* 0x0000000edc14c211 */ /* 0x010fc400078210ff */
[-C--:B------:R-:W-:Y:S02]  /*1ed20*/  @!P3 LEA.HI.X R13, R221, R3.reuse, R5, 0x2, P5 ;  /* 0x00000003dd0db211 */ /* 0x080fe400028f1405 */
[CC--:B-1----:R-:W-:Y:S02]  /*1ed30*/  @!P2 LEA R30, P5, R219.reuse, R14.reuse, 0x2 ;  /* 0x0000000edb1ea211 */ /* 0x0c2fe400078a10ff */
[-C--:B------:R-:W-:Y:S01]  /*1ed40*/  @!P4 LEA.HI.X R21, R220, R3.reuse, R237, 0x2, P1 ;  /* 0x00000003dc15c211 */ /* 0x080fe200008f14ed */
[----:B------:R0:W-:Y:S01]  /*1ed50*/  @!P3 ST.E.64 desc[UR40][R12.64], R136 ;  /* 0x000000880c00b985 */ /* 0x0001e2000c101b28 */
[C---:B------:R-:W-:Y:S02]  /*1ed60*/  @!P0 LEA R14, P1, R218.reuse, R14, 0x2 ;  /* 0x0000000eda0e8211 */ /* 0x040fe400078210ff */
[-C--:B------:R-:W-:Y:S01]  /*1ed70*/  @!P2 LEA.HI.X R31, R219, R3.reuse, R236, 0x2, P5 ;  /* 0x00000003db1fa211 */ /* 0x080fe200028f14ec */
[----:B------:R0:W-:Y:S01]  /*1ed80*/  @!P4 ST.E.64 desc[UR40][R20.64], R140 ;  /* 0x0000008c1400c985 */ /* 0x0001e2000c101b28 */
[----:B------:R-:W-:-:S03]  /*1ed90*/  @!P0 LEA.HI.X R15, R218, R3, R235, 0x2, P1 ;  /* 0x00000003da0f8211 */ /* 0x000fc600008f14eb */
[----:B------:R0:W-:Y:S04]  /*1eda0*/  @!P2 ST.E.64 desc[UR40][R30.64], R144 ;  /* 0x000000901e00a985 */ /* 0x0001e8000c101b28 */
[----:B------:R0:W-:Y:S02]  /*1edb0*/  @!P0 ST.E.64 desc[UR40][R14.64], R148 ;  /* 0x000000940e008985 */ /* 0x0001e4000c101b28 */
.L_x_1746:
[----:B------:R-:W-:Y:S05]  /*1edc0*/  BSYNC B1 ;  /* 0x0000000000017941 */ /* 0x000fea0003800000 */
.L_x_1745:
[----:B------:R-:W-:-:S03]  /*1edd0*/  UMOV UR4, 0xffffffff ;  /* 0xffffffff00047882 */ /* 0x000fc60000000000 */
[----:B------:R-:W-:Y:S05]  /*1ede0*/  BRA.DIV UR4, `(.L_x_1747) ;  /* 0x000000b604fc7947 */ /* 0x000fea000b800000 */
[----:B-1----:R1:W3:Y:S04]  /*1edf0*/  SHFL.IDX PT, R3, R4, 0x1, 0x1c1f ;  /* 0x003c1f0004037f89 */ /* 0x0022e800000e0000 */
[----:B0-2---:R1:W0:Y:S02]  /*1ee00*/  SHFL.IDX PT, R14, R0, 0x1, 0x1c1f ;  /* 0x003c1f00000e7f89 */ /* 0x00522400000e0000 */
.L_x_2011:
[----:B------:R-:W-:-:S13]  /*1ee10*/  ISETP.GE.AND P0, PT, R29, R10, PT ;  /* 0x0000000a1d00720c */ /* 0x000fda0003f06270 */
[----:B------:R-:W-:Y:S05]  /*1ee20*/  @P0 BRA `(.L_x_1743) ;  /* 0x0000001000440947 */ /* 0x000fea0003800000 */
[----:B------:R-:W-:Y:S01]  /*1ee30*/  ULDC UR4, c[0x0][0xac8] ;  /* 0x0002b20000047ab9 */ /* 0x000fe20000000800 */
[----:B-1----:R-:W-:Y:S02]  /*1ee40*/  SHF.R.S32.HI R0, RZ, 0x1f, R188 ;  /* 0x0000001fff007819 */ /* 0x002fe400000114bc */
[----:B------:R-:W-:Y:S02]  /*1ee50*/  ISETP.GE.AND P2, PT, R188, UR4, PT ;  /* 0x00000004bc007c0c */ /* 0x000fe4000bf46270 */
[----:B------:R-:W-:Y:S02]  /*1ee60*/  ISETP.GE.AND P3, PT, R232, UR4, PT ;  /* 0x00000004e8007c0c */ /* 0x000fe4000bf66270 */
[----:B------:R-:W-:Y:S02]  /*1ee70*/  ISETP.GE.AND P1, PT, R231, UR4, PT ;  /* 0x00000004e7007c0c */ /* 0x000fe4000bf26270 */
[----:B------:R-:W-:Y:S02]  /*1ee80*/  SHF.R.S32.HI R11, RZ, 0x1f, R232 ;  /* 0x0000001fff0b7819 */ /* 0x000fe400000114e8 */
[----:B------:R-:W-:-:S05]  /*1ee90*/  SHF.R.S32.HI R15, RZ, 0x1f, R230 ;  /* 0x0000001fff0f7819 */ /* 0x000fca00000114e6 */
[-C--:B0-----:R-:W-:Y:S02]  /*1eea0*/  @!P2 LEA R4, P0, R188, R14.reuse, 0x2 ;  /* 0x0000000ebc04a211 */ /* 0x081fe400078010ff */
[----:B------:R-:W-:Y:S02]  /*1eeb0*/  @!P3 LEA R6, P4, R232, R14, 0x2 ;  /* 0x0000000ee806b211 */ /* 0x000fe400078810ff */
[----:B---3--:R-:W-:Y:S02]  /*1eec0*/  @!P2 LEA.HI.X R5, R188, R3, R0, 0x2, P0 ;  /* 0x00000003bc05a211 */ /* 0x008fe400000f1400 */
[----:B------:R-:W-:Y:S02]  /*1eed0*/  ISETP.GE.AND P0, PT, R230, UR4, PT ;  /* 0x00000004e6007c0c */ /* 0x000fe4000bf06270 */
[----:B------:R-:W-:Y:S01]  /*1eee0*/  SHF.R.S32.HI R0, RZ, 0x1f, R231 ;  /* 0x0000001fff007819 */ /* 0x000fe200000114e7 */
[----:B------:R0:W-:Y:S01]  /*1eef0*/  @!P2 ST.E.64 desc[UR40][R4.64], R90 ;  /* 0x0000005a0400a985 */ /* 0x0001e2000c101b28 */
[----:B------:R-:W-:-:S02]  /*1ef00*/  ISETP.GE.AND P2, PT, R229, UR4, PT ;  /* 0x00000004e5007c0c */ /* 0x000fc4000bf46270 */
[CC--:B------:R-:W-:Y:S02]  /*1ef10*/  @!P1 LEA R8, P5, R231.reuse, R14.reuse, 0x2 ;  /* 0x0000000ee7089211 */ /* 0x0c0fe400078a10ff */
[-C--:B------:R-:W-:Y:S02]  /*1ef20*/  @!P3 LEA.HI.X R7, R232, R3.reuse, R11, 0x2, P4 ;  /* 0x00000003e807b211 */ /* 0x080fe400020f140b */
[----:B------:R-:W-:Y:S02]  /*1ef30*/  ISETP.GE.AND P4, PT, R228, UR4, PT ;  /* 0x00000004e4007c0c */ /* 0x000fe4000bf86270 */
[----:B------:R-:W-:Y:S01]  /*1ef40*/  @!P1 LEA.HI.X R9, R231, R3, R0, 0x2, P5 ;  /* 0x00000003e7099211 */ /* 0x000fe200028f1400 */
[----:B------:R1:W-:Y:S01]  /*1ef50*/  @!P3 ST.E.64 desc[UR40][R6.64], R94 ;  /* 0x0000005e0600b985 */ /* 0x0003e2000c101b28 */
[----:B------:R-:W-:Y:S02]  /*1ef60*/  @!P0 LEA R10, P5, R230, R14, 0x2 ;  /* 0x0000000ee60a8211 */ /* 0x000fe400078a10ff */
[----:B------:R-:W-:Y:S01]  /*1ef70*/  ISETP.GE.AND P3, PT, R227, UR4, PT ;  /* 0x00000004e3007c0c */ /* 0x000fe2000bf66270 */
[----:B------:R2:W-:Y:S01]  /*1ef80*/  @!P1 ST.E.64 desc[UR40][R8.64], R98 ;  /* 0x0000006208009985 */ /* 0x0005e2000c101b28 */
[----:B------:R-:W-:-:S02]  /*1ef90*/  SHF.R.S32.HI R0, RZ, 0x1f, R229 ;  /* 0x0000001fff007819 */ /* 0x000fc400000114e5 */
[CC--:B------:R-:W-:Y:S02]  /*1efa0*/  @!P2 LEA R12, P1, R229.reuse, R14.reuse, 0x2 ;  /* 0x0000000ee50ca211 */ /* 0x0c0fe400078210ff */
[-C--:B------:R-:W-:Y:S02]  /*1efb0*/  @!P0 LEA.HI.X R11, R230, R3.reuse, R15, 0x2, P5 ;  /* 0x00000003e60b8211 */ /* 0x080fe400028f140f */
[----:B------:R-:W-:Y:S02]  /*1efc0*/  @!P2 LEA.HI.X R13, R229, R3, R0, 0x2, P1 ;  /* 0x00000003e50da211 */ /* 0x000fe400008f1400 */
[----:B------:R-:W-:Y:S01]  /*1efd0*/  ISETP.GE.AND P1, PT, R226, UR4, PT ;  /* 0x00000004e2007c0c */ /* 0x000fe2000bf26270 */
[----:B------:R3:W-:Y:S01]  /*1efe0*/  @!P0 ST.E.64 desc[UR40][R10.64], R102 ;  /* 0x000000660a008985 */ /* 0x0007e2000c101b28 */
[----:B0-----:R-:W-:Y:S02]  /*1eff0*/  @!P4 LEA R4, P0, R228, R14, 0x2 ;  /* 0x0000000ee404c211 */ /* 0x001fe400078010ff */
[----:B------:R-:W-:Y:S01]  /*1f000*/  SHF.R.S32.HI R15, RZ, 0x1f, R228 ;  /* 0x0000001fff0f7819 */ /* 0x000fe200000114e4 */
[----:B------:R0:W-:Y:S01]  /*1f010*/  @!P2 ST.E.64 desc[UR40][R12.64], R106 ;  /* 0x0000006a0c00a985 */ /* 0x0001e2000c101b28 */
[----:B------:R-:W-:-:S02]  /*1f020*/  SHF.R.S32.HI R0, RZ, 0x1f, R227 ;  /* 0x0000001fff007819 */ /* 0x000fc400000114e3 */
[-C--:B-1----:R-:W-:Y:S02]  /*1f030*/  @!P3 LEA R6, P5, R227, R14.reuse, 0x2 ;  /* 0x0000000ee306b211 */ /* 0x082fe400078a10ff */
[----:B------:R-:W-:Y:S02]  /*1f040*/  ISETP.GE.AND P2, PT, R225, UR4, PT ;  /* 0x00000004e1007c0c */ /* 0x000fe4000bf46270 */
[-C--:B------:R-:W-:Y:S02]  /*1f050*/  @!P4 LEA.HI.X R5, R228, R3.reuse, R15, 0x2, P0 ;  /* 0x00000003e405c211 */ /* 0x080fe400000f140f */
[----:B------:R-:W-:Y:S02]  /*1f060*/  ISETP.GE.AND P0, PT, R224, UR4, PT ;  /* 0x00000004e0007c0c */ /* 0x000fe4000bf06270 */
[----:B------:R-:W-:Y:S01]  /*1f070*/  @!P3 LEA.HI.X R7, R227, R3, R0, 0x2, P5 ;  /* 0x00000003e307b211 */ /* 0x000fe200028f1400 */
[----:B------:R1:W-:Y:S01]  /*1f080*/  @!P4 ST.E.64 desc[UR40][R4.64], R110 ;  /* 0x0000006e0400c985 */ /* 0x0003e2000c101b28 */
[----:B--2---:R-:W-:-:S02]  /*1f090*/  @!P1 LEA R8, P5, R226, R14, 0x2 ;  /* 0x0000000ee2089211 */ /* 0x004fc400078a10ff */
[----:B------:R-:W-:Y:S01]  /*1f0a0*/  SHF.R.S32.HI R0, RZ, 0x1f, R226 ;  /* 0x0000001fff007819 */ /* 0x000fe200000114e2 */
[----:B------:R2:W-:Y:S01]  /*1f0b0*/  @!P3 ST.E.64 desc[UR40][R6.64], R114 ;  /* 0x000000720600b985 */ /* 0x0005e2000c101b28 */
[----:B------:R-:W-:Y:S02]  /*1f0c0*/  ISETP.GE.AND P3, PT, R223, UR4, PT ;  /* 0x00000004df007c0c */ /* 0x000fe4000bf66270 */
[----:B------:R-:W-:Y:S02]  /*1f0d0*/  @!P1 LEA.HI.X R9, R226, R3, R0, 0x2, P5 ;  /* 0x00000003e2099211 */ /* 0x000fe400028f1400 */
[-C--:B---3--:R-:W-:Y:S02]  /*1f0e0*/  @!P2 LEA R10, P4, R225, R14.reuse, 0x2 ;  /* 0x0000000ee10aa211 */ /* 0x088fe400078810ff */
[----:B------:R-:W-:Y:S01]  /*1f0f0*/  SHF.R.S32.HI R15, RZ, 0x1f, R225 ;  /* 0x0000001fff0f7819 */ /* 0x000fe200000114e1 */
[----:B------:R3:W-:Y:S01]  /*1f100*/  @!P1 ST.E.64 desc[UR40][R8.64], R118 ;  /* 0x0000007608009985 */ /* 0x0007e2000c101b28 */
[----:B0-----:R-:W-:-:S02]  /*1f110*/  @!P0 LEA R12, P5, R224, R14, 0x2 ;  /* 0x0000000ee00c8211 */ /* 0x001fc400078a10ff */
        /* <DEDUP_REMOVED lines=8> */
[----:B-1----:R-:W-:-:S02]  /*1f1a0*/  @!P3 LEA R4, P5, R223, R14, 0x2 ;  /* 0x0000000edf04b211 */ /* 0x002fc400078a10ff */
[----:B------:R-:W-:Y:S02]  /*1f1b0*/  ISETP.GE.AND P2, PT, R220, UR4, PT ;  /* 0x00000004dc007c0c */ /* 0x000fe4000bf46270 */
[----:B------:R-:W-:Y:S02]  /*1f1c0*/  ISETP.GE.AND P0, PT, R219, UR4, PT ;  /* 0x00000004db007c0c */ /* 0x000fe4000bf06270 */
[----:B------:R-:W-:Y:S02]  /*1f1d0*/  @!P3 LEA.HI.X R5, R223, R3, R0, 0x2, P5 ;  /* 0x00000003df05b211 */ /* 0x000fe400028f1400 */
[----:B--2---:R-:W-:Y:S02]  /*1f1e0*/  @!P1 LEA R6, P5, R222, R14, 0x2 ;  /* 0x0000000ede069211 */ /* 0x004fe400078a10ff */
[----:B------:R-:W-:Y:S01]  /*1f1f0*/  SHF.R.S32.HI R15, RZ, 0x1f, R222 ;  /* 0x0000001fff0f7819 */ /* 0x000fe200000114de */
[----:B------:R4:W-:Y:S01]  /*1f200*/  @!P3 ST.E.64 desc[UR40][R4.64], R130 ;  /* 0x000000820400b985 */ /* 0x0009e2000c101b28 */
[----:B------:R-:W-:-:S02]  /*1f210*/  SHF.R.S32.HI R0, RZ, 0x1f, R221 ;  /* 0x0000001fff007819 */ /* 0x000fc400000114dd */
[CC--:B---3--:R-:W-:Y:S02]  /*1f220*/  @!P4 LEA R8, P3, R221.reuse, R14.reuse, 0x2 ;  /* 0x0000000edd08c211 */ /* 0x0c8fe400078610ff */
[-C--:B------:R-:W-:Y:S02]  /*1f230*/  @!P1 LEA.HI.X R7, R222, R3.reuse, R15, 0x2, P5 ;  /* 0x00000003de079211 */ /* 0x080fe400028f140f */
[CC--:B0-----:R-:W-:Y:S02]  /*1f240*/  @!P2 LEA R10, P5, R220.reuse, R14.reuse, 0x2 ;  /* 0x0000000edc0aa211 */ /* 0x0c1fe400078a10ff */
[-C--:B------:R-:W-:Y:S01]  /*1f250*/  @!P4 LEA.HI.X R9, R221, R3.reuse, R0, 0x2, P3 ;  /* 0x00000003dd09c211 */ /* 0x080fe200018f1400 */
[----:B------:R4:W-:Y:S01]  /*1f260*/  @!P1 ST.E.64 desc[UR40][R6.64], R134 ;  /* 0x0000008606009985 */ /* 0x0009e2000c101b28 */
[C---:B------:R-:W-:Y:S02]  /*1f270*/  @!P0 LEA R20, P3, R219.reuse, R14, 0x2 ;  /* 0x0000000edb148211 */ /* 0x040fe400078610ff */
[-C--:B------:R-:W-:Y:S01]  /*1f280*/  @!P2 LEA.HI.X R11, R220, R3.reuse, R237, 0x2, P5 ;  /* 0x00000003dc0ba211 */ /* 0x080fe200028f14ed */
[----:B------:R4:W-:Y:S01]  /*1f290*/  @!P4 ST.E.64 desc[UR40][R8.64], R138 ;  /* 0x0000008a0800c985 */ /* 0x0009e2000c101b28 */
[----:B------:R-:W-:-:S03]  /*1f2a0*/  @!P0 LEA.HI.X R21, R219, R3, R236, 0x2, P3 ;  /* 0x00000003db158211 */ /* 0x000fc600018f14ec */
[----:B------:R4:W-:Y:S04]  /*1f2b0*/  @!P2 ST.E.64 desc[UR40][R10.64], R142 ;  /* 0x0000008e0a00a985 */ /* 0x0009e8000c101b28 */
[----:B------:R4:W-:Y:S01]  /*1f2c0*/  @!P0 ST.E.64 desc[UR40][R20.64], R146 ;  /* 0x0000009214008985 */ /* 0x0009e2000c101b28 */
[----:B------:R-:W-:-:S13]  /*1f2d0*/  ISETP.GE.AND P0, PT, R218, UR4, PT ;  /* 0x00000004da007c0c */ /* 0x000fda000bf06270 */
[----:B----4-:R-:W-:Y:S05]  /*1f2e0*/  @P0 BRA `(.L_x_1743) ;  /* 0x0000000c00140947 */ /* 0x010fea0003800000 */
[----:B------:R-:W-:-:S04]  /*1f2f0*/  LEA R14, P0, R218, R14, 0x2 ;  /* 0x0000000eda0e7211 */ /* 0x000fc800078010ff */
[----:B------:R-:W-:-:S05]  /*1f300*/  LEA.HI.X R15, R218, R3, R235, 0x2, P0 ;  /* 0x00000003da0f7211 */ /* 0x000fca00000f14eb */
[----:B------:R4:W-:Y:S01]  /*1f310*/  ST.E.64 desc[UR40][R14.64], R150 ;  /* 0x000000960e007985 */ /* 0x0009e2000c101b28 */
[----:B------:R-:W-:Y:S05]  /*1f320*/  BRA `(.L_x_1743) ;  /* 0x0000000c00047947 */ /* 0x000fea0003800000 */
.L_x_1730:
[----:B------:R-:W-:Y:S01]  /*1f330*/  ULDC.64 UR4, c[0x0][0xc08] ;  /* 0x0003020000047ab9 */ /* 0x000fe20000000a00 */
[----:B------:R-:W2:Y:S01]  /*1f340*/  LDC.64 R4, c[0x0][0xc00] ;  /* 0x00030000ff047b82 */ /* 0x000ea20000000a00 */
[----:B------:R-:W-:Y:S01]  /*1f350*/  ISETP.NE.U32.AND P0, PT, RZ, UR4, PT ;  /* 0x00000004ff007c0c */ /* 0x000fe2000bf05070 */
[----:B------:R-:W-:-:S03]  /*1f360*/  IMAD.MOV.U32 R3, RZ, RZ, RZ ;  /* 0x000000ffff037224 */ /* 0x000fc600078e00ff */
[----:B------:R-:W-:Y:S01]  /*1f370*/  ISETP.NE.AND.EX P1, PT, RZ, UR5, PT, P0 ;  /* 0x00000005ff007c0c */ /* 0x000fe2000bf25300 */
[----:B------:R-:W-:Y:S02]  /*1f380*/  ULDC.64 UR4, c[0x0][0xc00] ;  /* 0x0003000000047ab9 */ /* 0x000fe40000000a00 */
[----:B------:R-:W-:-:S04]  /*1f390*/  ISETP.NE.U32.AND P0, PT, RZ, UR4, PT ;  /* 0x00000004ff007c0c */ /* 0x000fc8000bf05070 */
[----:B------:R-:W-:-:S06]  /*1f3a0*/  ISETP.NE.AND.EX P0, PT, RZ, UR5, PT, P0 ;  /* 0x00000005ff007c0c */ /* 0x000fcc000bf05300 */
[----:B------:R-:W3:Y:S01]  /*1f3b0*/  @P1 LDC.64 R6, c[0x0][0xc08] ;  /* 0x00030200ff061b82 */ /* 0x000ee20000000a00 */
[----:B------:R-:W-:Y:S02]  /*1f3c0*/  ULDC UR4, c[0x0][0xa88] ;  /* 0x0002a20000047ab9 */ /* 0x000fe40000000800 */
[----:B------:R-:W-:Y:S02]  /*1f3d0*/  IMAD.U32 R20, RZ, RZ, UR4 ;  /* 0x00000004ff147e24 */ /* 0x000fe4000f8e00ff */
[----:B--2---:R-:W-:-:S05]  /*1f3e0*/  IMAD.WIDE R4, R210, 0x4, R4 ;  /* 0x00000004d2047825 */ /* 0x004fca00078e0204 */
[----:B------:R2:W5:Y:S01]  /*1f3f0*/  @P0 LDG.E R3, desc[UR40][R4.64] ;  /* 0x0000002804030981 */ /* 0x000562000c1e1900 */
[----:B------:R-:W4:Y:S01]  /*1f400*/  S2R R0, SR_TID.X ;  /* 0x0000000000007919 */ /* 0x000f220000002100 */
[----:B---3--:R-:W-:-:S05]  /*1f410*/  @P1 IMAD.WIDE R6, R210, 0x4, R6 ;  /* 0x00000004d2061825 */ /* 0x008fca00078e0206 */
[----:B------:R2:W5:Y:S01]  /*1f420*/  @P1 LDG.E R20, desc[UR40][R6.64] ;  /* 0x0000002806141981 */ /* 0x000562000c1e1900 */
[----:B------:R-:W-:-:S13]  /*1f430*/  ISETP.NE.AND P2, PT, R209, RZ, PT ;  /* 0x000000ffd100720c */ /* 0x000fda0003f45270 */
[----:B------:R-:W3:Y:S01]  /*1f440*/  @!P2 LDC R209, c[0x0][0xad4] ;  /* 0x0002b500ffd1ab82 */ /* 0x000ee20000000800 */
[----:B----4-:R-:W-:Y:S01]  /*1f450*/  VIADD R0, R0, 0xffffff80 ;  /* 0xffffff8000007836 */ /* 0x010fe20000000000 */
[----:B------:R-:W-:-:S04]  /*1f460*/  SHF.R.S32.HI R30, RZ, 0x1f, R210 ;  /* 0x0000001fff1e7819 */ /* 0x000fc800000114d2 */
[----:B------:R-:W-:Y:S02]  /*1f470*/  ISETP.GT.AND P3, PT, R0, 0x7f, PT ;  /* 0x0000007f0000780c */ /* 0x000fe40003f64270 */
[----:B---3--:R-:W-:Y:S01]  /*1f480*/  ISETP.GT.AND P2, PT, R209, 0x1, PT ;  /* 0x00000001d100780c */ /* 0x008fe20003f44270 */
[----:B--2---:R-:W-:-:S12]  /*1f490*/  @P1 BRA `(.L_x_1748) ;  /* 0x0000000000101947 */ /* 0x004fd80003800000 */
[----:B------:R-:W-:Y:S05]  /*1f4a0*/  @!P0 BRA `(.L_x_1748) ;  /* 0x00000000000c8947 */ /* 0x000fea0003800000 */
[----:B------:R-:W2:Y:S04]  /*1f4b0*/  LDG.E R7, desc[UR40][R4.64] ;  /* 0x0000002804077981 */ /* 0x000ea8000c1e1900 */
[----:B-----5:R-:W2:Y:S02]  /*1f4c0*/  LDG.E R20, desc[UR40][R4.64+0x4] ;  /* 0x0000042804147981 */ /* 0x020ea4000c1e1900 */
[----:B--2---:R-:W-:-:S07]  /*1f4d0*/  IMAD.IADD R20, R20, 0x1, -R7 ;  /* 0x0000000114147824 */ /* 0x004fce00078e0a07 */
.L_x_1748:
[----:B------:R-:W-:Y:S01]  /*1f4e0*/  BSSY B1, `(.L_x_1749) ;  /* 0x0000036000017945 */ /* 0x000fe20003800000 */
[----:B------:R-:W-:Y:S02]  /*1f4f0*/  SEL R33, R210, RZ, !P0 ;  /* 0x000000ffd2217207 */ /* 0x000fe40004000000 */
[----:B------:R-:W-:Y:S02]  /*1f500*/  SEL R30, R30, RZ, !P0 ;  /* 0x000000ff1e1e7207 */ /* 0x000fe40004000000 */
[----:B-----5:R-:W-:Y:S01]  /*1f510*/  SHF.R.S32.HI R28, RZ, 0x1f, R3 ;  /* 0x0000001fff1c7819 */ /* 0x020fe20000011403 */
[----:B------:R-:W-:Y:S06]  /*1f520*/  @P3 BRA `(.L_x_1750) ;  /* 0x0000000000c43947 */ /* 0x000fec0003800000 */
[----:B------:R-:W2:Y:S01]  /*1f530*/  S2R R4, SR_TID.X ;  /* 0x0000000000047919 */ /* 0x000ea20000002100 */
[----:B------:R-:W3:Y:S02]  /*1f540*/  LDC R37, c[0x0][0xbe8] ;  /* 0x0002fa00ff257b82 */ /* 0x000ee40000000800 */
[----:B---3--:R-:W-:Y:S01]  /*1f550*/  IMAD R0, R20, R37, RZ ;  /* 0x0000002514007224 */ /* 0x008fe200078e02ff */
[----:B--2---:R-:W-:-:S04]  /*1f560*/  IADD3 R35, R193, -0x80, R4 ;  /* 0xffffff80c1237810 */ /* 0x004fc80007ffe004 */
[----:B------:R-:W-:-:S13]  /*1f570*/  ISETP.GE.AND P0, PT, R35, R0, PT ;  /* 0x000000002300720c */ /* 0x000fda0003f06270 */
[----:B------:R-:W-:Y:S05]  /*1f580*/  @P0 BRA `(.L_x_1750) ;  /* 0x0000000000ac0947 */ /* 0x000fea0003800000 */
[----:B-1----:R-:W-:Y:S01]  /*1f590*/  IMAD.MOV.U32 R24, RZ, RZ, 0x9b8 ;  /* 0x000009b8ff187424 */ /* 0x002fe200078e00ff */
[----:B------:R-:W-:Y:S01]  /*1f5a0*/  ISETP.GT.AND P0, PT, R209, 0x1, PT ;  /* 0x00000001d100780c */ /* 0x000fe20003f04270 */
[----:B------:R-:W1:Y:S01]  /*1f5b0*/  LDC.64 R4, c[0x0][0xba8] ;  /* 0x0002ea00ff047b82 */ /* 0x000e620000000a00 */
[----:B------:R-:W-:Y:S01]  /*1f5c0*/  ISETP.NE.AND P1, PT, R37, 0x1, PT ;  /* 0x000000012500780c */ /* 0x000fe20003f25270 */
[----:B------:R-:W-:Y:S01]  /*1f5d0*/  IMAD.MOV.U32 R21, RZ, RZ, R35 ;  /* 0x000000ffff157224 */ /* 0x000fe200078e0023 */
[----:B------:R-:W-:-:S05]  /*1f5e0*/  SEL R24, R24, 0x978, P0 ;  /* 0x0000097818187807 */ /* 0x000fca0000000000 */
[----:B------:R-:W2:Y:S08]  /*1f5f0*/  LDC.64 R8, c[0x0][R24+0x220] ;  /* 0x0000880018087b82 */ /* 0x000eb00000000a00 */
[----:B------:R-:W3:Y:S08]  /*1f600*/  LDC.64 R6, c[0x0][R24+0x218] ;  /* 0x0000860018067b82 */ /* 0x000ef00000000a00 */
[----:B------:R-:W4:Y:S08]  /*1f610*/  LDC.64 R10, c[0x0][R24+0x228] ;  /* 0x00008a00180a7b82 */ /* 0x000f300000000a00 */
[----:B------:R-:W5:Y:S08]  /*1f620*/  @P1 LDC R0, c[0x0][0xbec] ;  /* 0x0002fb00ff001b82 */ /* 0x000f700000000800 */
[----:B------:R-:W0:Y:S08]  /*1f630*/  LDC.64 R12, c[0x0][R24+0x210] ;  /* 0x00008400180c7b82 */ /* 0x000e300000000a00 */
[----:B------:R-:W4:Y:S01]  /*1f640*/  @P1 LDC R31, c[0x0][0xbf0] ;  /* 0x0002fc00ff1f1b82 */ /* 0x000f220000000800 */
[----:B-----5:R-:W-:-:S07]  /*1f650*/  @P1 IMAD.HI.U32 R0, R35, R0, RZ ;  /* 0x0000000023001227 */ /* 0x020fce00078e00ff */
[----:B-1----:R-:W1:Y:S01]  /*1f660*/  @!P0 LDC R4, c[0x0][0xb50] ;  /* 0x0002d400ff048b82 */ /* 0x002e620000000800 */
[-C--:B--2---:R-:W-:Y:S02]  /*1f670*/  IMAD R9, R9, R33.reuse, RZ ;  /* 0x0000002109097224 */ /* 0x084fe400078e02ff */
[----:B------:R-:W-:-:S05]  /*1f680*/  IMAD.WIDE.U32 R14, R8, R33, RZ ;  /* 0x00000021080e7225 */ /* 0x000fca00078e00ff */
[----:B------:R-:W2:Y:S01]  /*1f690*/  @!P0 LDC R5, c[0x0][0xb54] ;  /* 0x0002d500ff058b82 */ /* 0x000ea20000000800 */
[-C--:B---3--:R-:W-:Y:S02]  /*1f6a0*/  IMAD R29, R7, R207.reuse, RZ ;  /* 0x000000cf071d7224 */ /* 0x088fe400078e02ff */
[----:B------:R-:W-:Y:S01]  /*1f6b0*/  IMAD.WIDE.U32 R6, R6, R207, RZ ;  /* 0x000000cf06067225 */ /* 0x000fe200078e00ff */
[----:B----4-:R-:W-:-:S03]  /*1f6c0*/  @P1 SHF.R.U32.HI R21, RZ, R31, R0 ;  /* 0x0000001fff151219 */ /* 0x010fc60000011600 */
[----:B------:R-:W-:Y:S01]  /*1f6d0*/  IMAD R31, R8, R30, R9 ;  /* 0x0000001e081f7224 */ /* 0x000fe200078e0209 */
[----:B------:R-:W-:Y:S01]  /*1f6e0*/  SEL R9, R216, RZ, P0 ;  /* 0x000000ffd8097207 */ /* 0x000fe20000000000 */
[----:B------:R-:W-:Y:S01]  /*1f6f0*/  IMAD.IADD R29, R7, 0x1, R29 ;  /* 0x00000001071d7824 */ /* 0x000fe200078e021d */
[----:B------:R-:W-:Y:S01]  /*1f700*/  IADD3 R0, P1, P3, R14, R6, R3 ;  /* 0x000000060e007210 */ /* 0x000fe20007b3e003 */
[----:B------:R-:W-:Y:S01]  /*1f710*/  IMAD.MOV R8, RZ, RZ, -R21 ;  /* 0x000000ffff087224 */ /* 0x000fe200078e0a15 */
[----:B------:R-:W-:Y:S01]  /*1f720*/  IADD3 R31, R15, R31, RZ ;  /* 0x0000001f0f1f7210 */ /* 0x000fe20007ffe0ff */
[----:B------:R-:W-:-:S04]  /*1f730*/  IMAD.WIDE.U32 R6, R10, R9, RZ ;  /* 0x000000090a067225 */ /* 0x000fc800078e00ff */
[----:B------:R-:W-:Y:S02]  /*1f740*/  IMAD R11, R11, R9, RZ ;  /* 0x000000090b0b7224 */ /* 0x000fe400078e02ff */
[----:B------:R-:W-:Y:S01]  /*1f750*/  IMAD R9, R37, R8, R35 ;  /* 0x0000000825097224 */ /* 0x000fe200078e0223 */
[----:B------:R-:W-:Y:S01]  /*1f760*/  IADD3.X R8, R31, R29, R28, P1, P3 ;  /* 0x0000001d1f087210 */ /* 0x000fe20000fe641c */
[----:B------:R-:W-:Y:S01]  /*1f770*/  IMAD.IADD R11, R7, 0x1, R11 ;  /* 0x00000001070b7824 */ /* 0x000fe200078e020b */
[----:B------:R-:W-:Y:S01]  /*1f780*/  IADD3 R6, P0, P1, R21, R0, R6 ;  /* 0x0000000015067210 */ /* 0x000fe2000791e006 */
[----:B0-----:R-:W-:Y:S01]  /*1f790*/  IMAD R0, R13, R9, RZ ;  /* 0x000000090d007224 */ /* 0x001fe200078e02ff */
[----:B------:R-:W-:-:S04]  /*1f7a0*/  SHF.R.S32.HI R21, RZ, 0x1f, R21 ;  /* 0x0000001fff157819 */ /* 0x000fc80000011415 */
[----:B------:R-:W-:Y:S02]  /*1f7b0*/  IADD3.X R7, R21, R8, R11, P0, P1 ;  /* 0x0000000815077210 */ /* 0x000fe400007e240b */
[----:B------:R-:W-:Y:S01]  /*1f7c0*/  SHF.R.S32.HI R11, RZ, 0x1f, R9 ;  /* 0x0000001fff0b7819 */ /* 0x000fe20000011409 */
[----:B------:R-:W-:-:S04]  /*1f7d0*/  IMAD.WIDE.U32 R6, R12, R9, R6 ;  /* 0x000000090c067225 */ /* 0x000fc800078e0006 */
[----:B------:R-:W-:Y:S01]  /*1f7e0*/  IMAD R11, R12, R11, R0 ;  /* 0x0000000b0c0b7224 */ /* 0x000fe200078e0200 */
[----:B-1----:R-:W-:-:S03]  /*1f7f0*/  LEA R4, P0, R6, R4, 0x2 ;  /* 0x0000000406047211 */ /* 0x002fc600078010ff */
[----:B------:R-:W-:Y:S02]  /*1f800*/  IMAD.IADD R0, R7, 0x1, R11 ;  /* 0x0000000107007824 */ /* 0x000fe400078e020b */
[----:B------:R-:W-:-:S03]  /*1f810*/  IMAD.MOV.U32 R7, RZ, RZ, -0x800000 ;  /* 0xff800000ff077424 */ /* 0x000fc600078e00ff */
[----:B--2---:R-:W-:-:S05]  /*1f820*/  LEA.HI.X R5, R6, R5, R0, 0x2, P0 ;  /* 0x0000000506057211 */ /* 0x004fca00000f1400 */
[----:B------:R2:W-:Y:S02]  /*1f830*/  STG.E desc[UR40][R4.64], R7 ;  /* 0x0000000704007986 */ /* 0x0005e4000c101928 */
.L_x_1750:
[----:B------:R-:W-:Y:S05]  /*1f840*/  BSYNC B1 ;  /* 0x0000000000017941 */ /* 0x000fea0003800000 */
.L_x_1749:
[----:B------:R-:W-:Y:S05]  /*1f850*/  @P2 BRA `(.L_x_1743) ;  /* 0x0000000400b82947 */ /* 0x000fea0003800000 */
[----:B------:R-:W3:Y:S01]  /*1f860*/  LDC R21, c[0x0][0xbe8] ;  /* 0x0002fa00ff157b82 */ /* 0x000ee20000000800 */
[----:B------:R-:W-:Y:S01]  /*1f870*/  ULDC.64 UR4, c[0x0][0xaa0] ;  /* 0x0002a80000047ab9 */ /* 0x000fe20000000a00 */
[----:B------:R-:W-:Y:S01]  /*1f880*/  ULDC.64 UR6, c[0x0][0xaf0] ;  /* 0x0002bc0000067ab9 */ /* 0x000fe20000000a00 */
[----:B------:R-:W-:Y:S02]  /*1f890*/  IMAD R0, R28, UR4, RZ ;  /* 0x000000041c007c24 */ /* 0x000fe4000f8e02ff */
[----:B--2---:R-:W-:-:S04]  /*1f8a0*/  IMAD.WIDE.U32 R4, R3, UR4, RZ ;  /* 0x0000000403047c25 */ /* 0x004fc8000f8e00ff */
[----:B------:R-:W-:Y:S01]  /*1f8b0*/  IMAD R7, R3, UR5, R0 ;  /* 0x0000000503077c24 */ /* 0x000fe2000f8e0200 */
[----:B------:R-:W-:Y:S01]  /*1f8c0*/  ULDC.64 UR4, c[0x0][0xae8] ;  /* 0x0002ba0000047ab9 */ /* 0x000fe20000000a00 */
[----:B------:R-:W-:Y:S02]  /*1f8d0*/  IMAD R0, R208, 0x20, R23 ;  /* 0x00000020d0007824 */ /* 0x000fe400078e0217 */
[----:B------:R-:W-:Y:S02]  /*1f8e0*/  IMAD.IADD R5, R5, 0x1, R7 ;  /* 0x0000000105057824 */ /* 0x000fe400078e0207 */
[----:B------:R-:W-:Y:S02]  /*1f8f0*/  IMAD.IADD R8, R193, 0x1, R0 ;  /* 0x00000001c1087824 */ /* 0x000fe400078e0200 */
[----:B------:R-:W-:-:S04]  /*1f900*/  IMAD.WIDE.U32 R4, R207, UR4, R4 ;  /* 0x00000004cf047c25 */ /* 0x000fc8000f8e0004 */
[----:B------:R-:W-:Y:S02]  /*1f910*/  IMAD.MOV.U32 R3, RZ, RZ, R8 ;  /* 0x000000ffff037224 */ /* 0x000fe400078e0008 */
[----:B------:R-:W-:Y:S01]  /*1f920*/  IMAD R6, R30, UR6, RZ ;  /* 0x000000061e067c24 */ /* 0x000fe2000f8e02ff */
[----:B---3--:R-:W-:Y:S01]  /*1f930*/  ISETP.NE.AND P0, PT, R21, 0x1, PT ;  /* 0x000000011500780c */ /* 0x008fe20003f05270 */
[----:B------:R-:W-:Y:S01]  /*1f940*/  IMAD R5, R207, UR5, R5 ;  /* 0x00000005cf057c24 */ /* 0x000fe2000f8e0205 */
[----:B------:R-:W-:Y:S01]  /*1f950*/  ULDC.64 UR4, c[0x0][0xae0] ;  /* 0x0002b80000047ab9 */ /* 0x000fe20000000a00 */
[----:B------:R-:W-:Y:S02]  /*1f960*/  IMAD.IADD R193, R23, 0x1, R193 ;  /* 0x0000000117c17824 */ /* 0x000fe400078e02c1 */
[----:B------:R-:W-:-:S08]  /*1f970*/  IMAD.WIDE.U32 R4, R33, UR6, R4 ;  /* 0x0000000621047c25 */ /* 0x000fd0000f8e0004 */
[----:B------:R-:W2:Y:S08]  /*1f980*/  @P0 LDC R9, c[0x0][0xbec] ;  /* 0x0002fb00ff090b82 */ /* 0x000eb00000000800 */
[----:B------:R-:W3:Y:S01]  /*1f990*/  @P0 LDC R11, c[0x0][0xbf0] ;  /* 0x0002fc00ff0b0b82 */ /* 0x000ee20000000800 */
[----:B--2---:R-:W-:-:S04]  /*1f9a0*/  @P0 IMAD.HI.U32 R0, R8, R9, RZ ;  /* 0x0000000908000227 */ /* 0x004fc800078e00ff */
[----:B------:R-:W-:Y:S01]  /*1f9b0*/  IMAD R9, R33, UR7, R6 ;  /* 0x0000000721097c24 */ /* 0x000fe2000f8e0206 */
[----:B---3--:R-:W-:-:S04]  /*1f9c0*/  @P0 SHF.R.U32.HI R3, RZ, R11, R0 ;  /* 0x0000000bff030219 */ /* 0x008fc80000011600 */
[----:B------:R-:W-:Y:S02]  /*1f9d0*/  IADD3 R5, R5, R9, RZ ;  /* 0x0000000905057210 */ /* 0x000fe40007ffe0ff */
[--C-:B------:R-:W-:Y:S01]  /*1f9e0*/  SHF.R.S32.HI R0, RZ, 0x1f, R3.reuse ;  /* 0x0000001fff007819 */ /* 0x100fe20000011403 */
[----:B------:R-:W-:Y:S02]  /*1f9f0*/  IMAD.MOV R7, RZ, RZ, -R3 ;  /* 0x000000ffff077224 */ /* 0x000fe400078e0a03 */
[----:B------:R-:W-:-:S04]  /*1fa00*/  IMAD.WIDE.U32 R4, R3, UR4, R4 ;  /* 0x0000000403047c25 */ /* 0x000fc8000f8e0004 */
[----:B------:R-:W-:Y:S02]  /*1fa10*/  IMAD R7, R21, R7, R8 ;  /* 0x0000000715077224 */ /* 0x000fe400078e0208 */
[----:B------:R-:W-:-:S04]  /*1fa20*/  IMAD R0, R0, UR4, RZ ;  /* 0x0000000400007c24 */ /* 0x000fc8000f8e02ff */
        /* <DEDUP_REMOVED lines=9> */
[----:B------:R-:W-:Y:S01]  /*1fac0*/  IMAD.IADD R3, R5, 0x1, R3 ;  /* 0x0000000105037824 */ /* 0x000fe200078e0203 */
[----:B------:R-:W-:-:S04]  /*1fad0*/  UMOV UR4, 0xffffffff ;  /* 0xffffffff00047882 */ /* 0x000fc80000000000 */
[----:B------:R-:W-:Y:S01]  /*1fae0*/  LEA.HI.X R4, R4, UR5, R3, 0x1, P0 ;  /* 0x0000000504047c11 */ /* 0x000fe200080f0c03 */
[----:B------:R-:W-:Y:S06]  /*1faf0*/  BRA.DIV UR4, `(.L_x_1751) ;  /* 0x000000ae04007947 */ /* 0x000fec000b800000 */
[----:B------:R2:W3:Y:S04]  /*1fb00*/  SHFL.IDX PT, R3, R4, RZ, 0x181f ;  /* 0x00181fff04037589 */ /* 0x0004e800000e0000 */
[----:B------:R2:W4:Y:S02]  /*1fb10*/  SHFL.IDX PT, R14, R0, RZ, 0x181f ;  /* 0x00181fff000e7589 */ /* 0x00052400000e0000 */
.L_x_2014:
[----:B------:R-:W-:Y:S01]  /*1fb20*/  IMAD R20, R20, R21, RZ ;  /* 0x0000001514147224 */ /* 0x000fe200078e02ff */
[----:B------:R-:W-:Y:S04]  /*1fb30*/  BSSY B1, `(.L_x_1752) ;  /* 0x000000c000017945 */ /* 0x000fe80003800000 */
[----:B------:R-:W-:-:S13]  /*1fb40*/  ISETP.GE.AND P0, PT, R193, R20, PT ;  /* 0x00000014c100720c */ /* 0x000fda0003f06270 */
[----:B------:R-:W-:Y:S05]  /*1fb50*/  @P0 BRA `(.L_x_1753) ;  /* 0x0000000000240947 */ /* 0x000fea0003800000 */
[----:B------:R-:W-:Y:S02]  /*1fb60*/  ULDC UR4, c[0x0][0xac8] ;  /* 0x0002b20000047ab9 */ /* 0x000fe40000000800 */
[----:B------:R-:W-:Y:S02]  /*1fb70*/  ISETP.GE.AND P2, PT, R16, UR4, PT ;  /* 0x0000000410007c0c */ /* 0x000fe4000bf46270 */
[----:B------:R-:W-:-:S11]  /*1fb80*/  ISETP.GE.AND P3, PT, R190, UR4, PT ;  /* 0x00000004be007c0c */ /* 0x000fd6000bf66270 */
[-C--:B----4-:R-:W-:Y:S02]  /*1fb90*/  @!P2 LEA R6, P0, R16, R14.reuse, 0x1 ;  /* 0x0000000e1006a211 */ /* 0x090fe400078008ff */
[----:B------:R-:W-:Y:S02]  /*1fba0*/  @!P3 LEA R14, P1, R190, R14, 0x1 ;  /* 0x0000000ebe0eb211 */ /* 0x000fe400078208ff */
[-C--:B---3--:R-:W-:Y:S02]  /*1fbb0*/  @!P2 LEA.HI.X R7, R16, R3.reuse, R17, 0x1, P0 ;  /* 0x000000031007a211 */ /* 0x088fe400000f0c11 */
[----:B------:R-:W-:-:S03]  /*1fbc0*/  @!P3 LEA.HI.X R15, R190, R3, R215, 0x1, P1 ;  /* 0x00000003be0fb211 */ /* 0x000fc600008f0cd7 */
[----:B------:R3:W-:Y:S04]  /*1fbd0*/  @!P2 ST.E.128 desc[UR40][R6.64], RZ ;  /* 0x000000ff0600a985 */ /* 0x0007e8000c101d28 */
[----:B------:R3:W-:Y:S02]  /*1fbe0*/  @!P3 ST.E.128 desc[UR40][R14.64], RZ ;  /* 0x000000ff0e00b985 */ /* 0x0007e4000c101d28 */
.L_x_1753:
[----:B------:R-:W-:Y:S05]  /*1fbf0*/  BSYNC B1 ;  /* 0x0000000000017941 */ /* 0x000fea0003800000 */
.L_x_1752:
[----:B------:R-:W-:-:S03]  /*1fc00*/  UMOV UR4, 0xffffffff ;  /* 0xffffffff00047882 */ /* 0x000fc60000000000 */
[----:B------:R-:W-:Y:S05]  /*1fc10*/  BRA.DIV UR4, `(.L_x_1754) ;  /* 0x000000aa04ec7947 */ /* 0x000fea000b800000 */
[----:B---3--:R3:W0:Y:S04]  /*1fc20*/  SHFL.IDX PT, R3, R4, 0x1, 0x181f ;  /* 0x00381f0004037f89 */ /* 0x00862800000e0000 */
[----:B----4-:R3:W4:Y:S02]  /*1fc30*/  SHFL.IDX PT, R14, R0, 0x1, 0x181f ;  /* 0x00381f00000e7f89 */ /* 0x01072400000e0000 */
.L_x_2018:
[----:B------:R-:W-:Y:S01]  /*1fc40*/  VIADD R5, R193, 0x20 ;  /* 0x00000020c1057836 */ /* 0x000fe20000000000 */
        /* <DEDUP_REMOVED lines=8> */
[-C--:B0-----:R-:W-:Y:S02]  /*1fcd0*/  @!P2 LEA.HI.X R7, R16, R3.reuse, R17, 0x1, P0 ;  /* 0x000000031007a211 */ /* 0x081fe400000f0c11 */
[----:B------:R-:W-:-:S03]  /*1fce0*/  @!P3 LEA.HI.X R15, R190, R3, R215, 0x1, P1 ;  /* 0x00000003be0fb211 */ /* 0x000fc600008f0cd7 */
[----:B------:R0:W-:Y:S04]  /*1fcf0*/  @!P2 ST.E.128 desc[UR40][R6.64], RZ ;  /* 0x000000ff0600a985 */ /* 0x0001e8000c101d28 */
[----:B------:R0:W-:Y:S02]  /*1fd00*/  @!P3 ST.E.128 desc[UR40][R14.64], RZ ;  /* 0x000000ff0e00b985 */ /* 0x0001e4000c101d28 */
.L_x_1756:
[----:B------:R-:W-:Y:S05]  /*1fd10*/  BSYNC B1 ;  /* 0x0000000000017941 */ /* 0x000fea0003800000 */
.L_x_1755:
[----:B------:R-:W-:-:S03]  /*1fd20*/  UMOV UR4, 0xffffffff ;  /* 0xffffffff00047882 */ /* 0x000fc60000000000 */
[----:B------:R-:W-:Y:S05]  /*1fd30*/  BRA.DIV UR4, `(.L_x_1757) ;  /* 0x000000aa04ec7947 */ /* 0x000fea000b800000 */
[----:B0-----:R0:W0:Y:S04]  /*1fd40*/  SHFL.IDX PT, R3, R4, 0x2, 0x181f ;  /* 0x00581f0004037f89 */ /* 0x00102800000e0000 */
[----:B----4-:R4:W0:Y:S02]  /*1fd50*/  SHFL.IDX PT, R14, R0, 0x2, 0x181f ;  /* 0x00581f00000e7f89 */ /* 0x01082400000e0000 */
.L_x_2022:
[----:B------:R-:W-:Y:S01]  /*1fd60*/  VIADD R5, R193, 0x40 ;  /* 0x00000040c1057836 */ /* 0x000fe20000000000 */
[----:B------:R-:W-:Y:S04]  /*1fd70*/  BSSY B1, `(.L_x_1758) ;  /* 0x000000c000017945 */ /* 0x000fe80003800000 */
[----:B------:R-:W-:-:S13]  /*1fd80*/  ISETP.GE.AND P0, PT, R5, R20, PT ;  /* 0x000000140500720c */ /* 0x000fda0003f06270 */
[----:B------:R-:W-:Y:S05]  /*1fd90*/  @P0 BRA `(.L_x_1759) ;  /* 0x0000000000240947 */ /* 0x000fea0003800000 */
[----:B------:R-:W-:Y:S02]  /*1fda0*/  ULDC UR4, c[0x0][0xac8] ;  /* 0x0002b20000047ab9 */ /* 0x000fe40000000800 */
[----:B------:R-:W-:Y:S02]  /*1fdb0*/  ISETP.GE.AND P2, PT, R16, UR4, PT ;  /* 0x0000000410007c0c */ /* 0x000fe4000bf46270 */
[----:B------:R-:W-:-:S11]  /*1fdc0*/  ISETP.GE.AND P3, PT, R190, UR4, PT ;  /* 0x00000004be007c0c */ /* 0x000fd6000bf66270 */
[-C--:B0-----:R-:W-:Y:S02]  /*1fdd0*/  @!P2 LEA R6, P0, R16, R14.reuse, 0x1 ;  /* 0x0000000e1006a211 */ /* 0x081fe400078008ff */
[----:B------:R-:W-:Y:S02]  /*1fde0*/  @!P3 LEA R14, P1, R190, R14, 0x1 ;  /* 0x0000000ebe0eb211 */ /* 0x000fe400078208ff */
[-C--:B------:R-:W-:Y:S02]  /*1fdf0*/  @!P2 LEA.HI.X R7, R16, R3.reuse, R17, 0x1, P0 ;  /* 0x000000031007a211 */ /* 0x080fe400000f0c11 */
[----:B------:R-:W-:-:S03]  /*1fe00*/  @!P3 LEA.HI.X R15, R190, R3, R215, 0x1, P1 ;  /* 0x00000003be0fb211 */ /* 0x000fc600008f0cd7 */
[----:B------:R0:W-:Y:S04]  /*1fe10*/  @!P2 ST.E.128 desc[UR40][R6.64], RZ ;  /* 0x000000ff0600a985 */ /* 0x0001e8000c101d28 */
[----:B------:R0:W-:Y:S02]  /*1fe20*/  @!P3 ST.E.128 desc[UR40][R14.64], RZ ;  /* 0x000000ff0e00b985 */ /* 0x0001e4000c101d28 */
.L_x_1759:
[----:B------:R-:W-:Y:S05]  /*1fe30*/  BSYNC B1 ;  /* 0x0000000000017941 */ /* 0x000fea0003800000 */
.L_x_1758:
[----:B------:R-:W-:-:S03]  /*1fe40*/  UMOV UR4, 0xffffffff ;  /* 0xffffffff00047882 */ /* 0x000fc60000000000 */
[----:B------:R-:W-:Y:S05]  /*1fe50*/  BRA.DIV UR4, `(.L_x_1760) ;  /* 0x000000aa04ec7947 */ /* 0x000fea000b800000 */
[----:B0-----:R0:W0:Y:S04]  /*1fe60*/  SHFL.IDX PT, R3, R4, 0x3, 0x181f ;  /* 0x00781f0004037f89 */ /* 0x00102800000e0000 */
[----:B------:R0:W0:Y:S02]  /*1fe70*/  SHFL.IDX PT, R14, R0, 0x3, 0x181f ;  /* 0x00781f00000e7f89 */ /* 0x00002400000e0000 */
.L_x_2026:
[----:B0-234-:R-:W-:-:S05]  /*1fe80*/  VIADD R0, R193, 0x60 ;  /* 0x00000060c1007836 */ /* 0x01dfca0000000000 */
[----:B------:R-:W-:-:S13]  /*1fe90*/  ISETP.GE.AND P0, PT, R0, R20, PT ;  /* 0x000000140000720c */ /* 0x000fda0003f06270 */
[----:B------:R-:W-:Y:S05]  /*1fea0*/  @P0 BRA `(.L_x_1743) ;  /* 0x0000000000240947 */ /* 0x000fea0003800000 */
[----:B------:R-:W-:Y:S02]  /*1feb0*/  ULDC UR4, c[0x0][0xac8] ;  /* 0x0002b20000047ab9 */ /* 0x000fe40000000800 */
[----:B------:R-:W-:Y:S02]  /*1fec0*/  ISETP.GE.AND P2, PT, R16, UR4, PT ;  /* 0x0000000410007c0c */ /* 0x000fe4000bf46270 */
[----:B------:R-:W-:-:S11]  /*1fed0*/  ISETP.GE.AND P3, PT, R190, UR4, PT ;  /* 0x00000004be007c0c */ /* 0x000fd6000bf66270 */
[-C--:B------:R-:W-:Y:S02]  /*1fee0*/  @!P2 LEA R4, P0, R16, R14.reuse, 0x1 ;  /* 0x0000000e1004a211 */ /* 0x080fe400078008ff */
[----:B------:R-:W-:Y:S02]  /*1fef0*/  @!P3 LEA R14, P1, R190, R14, 0x1 ;  /* 0x0000000ebe0eb211 */ /* 0x000fe400078208ff */
[-C--:B------:R-:W-:Y:S02]  /*1ff00*/  @!P2 LEA.HI.X R5, R16, R3.reuse, R17, 0x1, P0 ;  /* 0x000000031005a211 */ /* 0x080fe400000f0c11 */
[----:B------:R-:W-:-:S03]  /*1ff10*/  @!P3 LEA.HI.X R15, R190, R3, R215, 0x1, P1 ;  /* 0x00000003be0fb211 */ /* 0x000fc600008f0cd7 */
[----:B------:R3:W-:Y:S04]  /*1ff20*/  @!P2 ST.E.128 desc[UR40][R4.64], RZ ;  /* 0x000000ff0400a985 */ /* 0x0007e8000c101d28 */
[----:B------:R3:W-:Y:S02]  /*1ff30*/  @!P3 ST.E.128 desc[UR40][R14.64], RZ ;  /* 0x000000ff0e00b985 */ /* 0x0007e4000c101d28 */
.L_x_1743:
[----:B------:R-:W-:Y:S05]  /*1ff40*/  BSYNC B0 ;  /* 0x0000000000007941 */ /* 0x000fea0003800000 */
.L_x_1729:
[----:B------:R-:W-:Y:S02]  /*1ff50*/  ULDC UR4, c[0x0][0xc3c] ;  /* 0x00030f0000047ab9 */ /* 0x000fe40000000800 */
[----:B-1----:R-:W-:-:S13]  /*1ff60*/  ISETP.GE.AND P0, PT, R27, UR4, PT ;  /* 0x000000041b007c0c */ /* 0x002fda000bf06270 */
[----:B------:R-:W-:Y:S05]  /*1ff70*/  @!P0 BRA `(.L_x_1761) ;  /* 0xfffffe14001c8947 */ /* 0x000fea000383ffff */
[----:B------:R-:W-:Y:S05]  /*1ff80*/  BRA `(.L_x_1486) ;  /* 0x0000008800707947 */ /* 0x000fea0003800000 */
.L_x_1484:
[----:B------:R-:W-:-:S08]  /*1ff90*/  NOP ;  /* 0x0000000000007918 */ /* 0x000fd00000000000 */
[----:B--2---:R-:W0:-:S00]  /*1ffa0*/  USETMAXREG.DEALLOC.CTAPOOL 0x18 ;  /* 0x00000018000079c8 */ /* 0x004e0000080e0500 */
        /* <DEDUP_REMOVED lines=18> */
.L_x_1762:
        /* <DEDUP_REMOVED lines=43> */
.L_x_1766:
        /* <DEDUP_REMOVED lines=8> */
[----:B------:R-:W-:-:S04]  /*20400*/  MOV R7, RZ ;  /* 0x000000ff00077202 */ /* 0x000fc80000000f00 */
        /* <DEDUP_REMOVED lines=30> */
.L_x_1764:
[----:B------:R-:W-:Y:S01]  /*205f0*/  IADD3 R10, -R4, R9, RZ ;  /* 0x00000009040a7210 */ /* 0x000fe20007ffe1ff */
[----:B------:R-:W-:-:S04]  /*20600*/  IMAD.MOV.U32 R3, RZ, RZ, RZ ;  /* 0x000000ffff037224 */ /* 0x000fc800078e00ff */
        /* <DEDUP_REMOVED lines=10> */
.L_x_1767:
[----:B----4-:R-:W-:Y:S01]  /*206b0*/  IMAD R3, R3, UR5, R10 ;  /* 0x0000000503037c24 */ /* 0x010fe2000f8e020a */
[----:B-1----:R-:W-:Y:S01]  /*206c0*/  ISETP.NE.AND P0, PT, R8, 0x1, PT ;  /* 0x000000010800780c */ /* 0x002fe20003f05270 */
[----:B------:R-:W-:-:S03]  /*206d0*/  VIADD R14, R9, UR4 ;  /* 0x00000004090e7c36 */ /* 0x000fc60008000000 */
[----:B------:R1:W-:Y:S01]  /*206e0*/  STL [R1], R3 ;  /* 0x0000000301007387 */ /* 0x0003e20000100800 */
[----:B---3--:R-:W-:-:S03]  /*206f0*/  IADD3 R5, -R3, UR6, RZ ;  /* 0x0000000603057c10 */ /* 0x008fc6000fffe1ff */
[----:B------:R1:W-:Y:S05]  /*20700*/  STL [R1+0xc], R14 ;  /* 0x00000c0e01007387 */ /* 0x0003ea0000100800 */
[----:B------:R-:W-:Y:S05]  /*20710*/  @!P0 BRA `(.L_x_1768) ;  /* 0x0000000000e08947 */ /* 0x000fea0003800000 */
[----:B0-2---:R-:W-:Y:S02]  /*20720*/  IABS R7, R4 ;  /* 0x0000000400077213 */ /* 0x005fe40000000000 */
[----:B------:R-:W-:Y:S02]  /*20730*/  IABS R9, R8 ;  /* 0x0000000800097213 */ /* 0x000fe40000000000 */
[----:B------:R-:W0:Y:S01]  /*20740*/  I2F.RP R10, R7 ;  /* 0x00000007000a7306 */ /* 0x000e220000209400 */
[----:B------:R-:W-:-:S07]  /*20750*/  IABS R12, R5 ;  /* 0x00000005000c7213 */ /* 0x000fce0000000000 */
[----:B------:R-:W-:Y:S08]  /*20760*/  I2F.RP R13, R9 ;  /* 0x00000009000d7306 */ /* 0x000ff00000209400 */
[----:B0-----:R-:W1:Y:S02]  /*20770*/  MUFU.RCP R10, R10 ;  /* 0x0000000a000a7308 */ /* 0x001e640000001000 */
[----:B-1----:R-:W-:-:S06]  /*20780*/  VIADD R3, R10, 0xffffffe ;  /* 0x0ffffffe0a037836 */ /* 0x002fcc0000000000 */
[----:B------:R-:W0:Y:S02]  /*20790*/  F2I.FTZ.U32.TRUNC.NTZ R3, R3 ;  /* 0x0000000300037305 */ /* 0x000e24000021f000 */
[----:B0-----:R-:W-:-:S04]  /*207a0*/  IMAD.MOV R2, RZ, RZ, -R3 ;  /* 0x000000ffff027224 */ /* 0x001fc800078e0a03 */
[----:B------:R-:W-:Y:S02]  /*207b0*/  IMAD R11, R2, R7, RZ ;  /* 0x00000007020b7224 */ /* 0x000fe400078e02ff */
[----:B------:R-:W-:-:S04]  /*207c0*/  IMAD.MOV.U32 R2, RZ, RZ, RZ ;  /* 0x000000ffff027224 */ /* 0x000fc800078e00ff */
[----:B------:R-:W-:Y:S01]  /*207d0*/  IMAD.HI.U32 R11, R3, R11, R2 ;  /* 0x0000000b030b7227 */ /* 0x000fe200078e0002 */
[----:B------:R-:W-:Y:S01]  /*207e0*/  IABS R3, R4 ;  /* 0x0000000400037213 */ /* 0x000fe20000000000 */
[----:B------:R-:W0:Y:S04]  /*207f0*/  MUFU.RCP R2, R13 ;  /* 0x0000000d00027308 */ /* 0x000e280000001000 */
[----:B------:R-:W-:Y:S02]  /*20800*/  IMAD.MOV R3, RZ, RZ, -R3 ;  /* 0x000000ffff037224 */ /* 0x000fe400078e0a03 */
[----:B------:R-:W-:-:S04]  /*20810*/  IMAD.HI.U32 R10, R11, R12, RZ ;  /* 0x0000000c0b0a7227 */ /* 0x000fc800078e00ff */
[----:B------:R-:W-:-:S05]  /*20820*/  IMAD R12, R10, R3, R12 ;  /* 0x000000030a0c7224 */ /* 0x000fca00078e020c */
[----:B------:R-:W-:Y:S01]  /*20830*/  ISETP.GT.U32.AND P1, PT, R7, R12, PT ;  /* 0x0000000c0700720c */ /* 0x000fe20003f24070 */
[----:B0-----:R-:W-:-:S06]  /*20840*/  VIADD R3, R2, 0xffffffe ;  /* 0x0ffffffe02037836 */ /* 0x001fcc0000000000 */
[----:B------:R-:W0:Y:S06]  /*20850*/  F2I.FTZ.U32.TRUNC.NTZ R3, R3 ;  /* 0x0000000300037305 */ /* 0x000e2c000021f000 */
[-C--:B------:R-:W-:Y:S01]  /*20860*/  @!P1 IADD3 R12, R12, -R7.reuse, RZ ;  /* 0x800000070c0c9210 */ /* 0x080fe20007ffe0ff */
[----:B------:R-:W-:Y:S01]  /*20870*/  @!P1 VIADD R10, R10, 0x1 ;  /* 0x000000010a0a9836 */ /* 0x000fe20000000000 */
[----:B------:R-:W-:Y:S02]  /*20880*/  ISETP.NE.AND P1, PT, R4, RZ, PT ;  /* 0x000000ff0400720c */ /* 0x000fe40003f25270 */
[----:B------:R-:W-:Y:S01]  /*20890*/  ISETP.GE.U32.AND P0, PT, R12, R7, PT ;  /* 0x000000070c00720c */ /* 0x000fe20003f06070 */
[----:B0-----:R-:W-:-:S04]  /*208a0*/  IMAD.MOV R2, RZ, RZ, -R3 ;  /* 0x000000ffff027224 */ /* 0x001fc800078e0a03 */
[----:B------:R-:W-:Y:S02]  /*208b0*/  IMAD R7, R2, R9, RZ ;  /* 0x0000000902077224 */ /* 0x000fe400078e02ff */
[----:B------:R-:W-:-:S06]  /*208c0*/  IMAD.MOV.U32 R2, RZ, RZ, RZ ;  /* 0x000000ffff027224 */ /* 0x000fcc00078e00ff */
[----:B------:R-:W-:Y:S02]  /*208d0*/  @P0 VIADD R10, R10, 0x1 ;  /* 0x000000010a0a0836 */ /* 0x000fe40000000000 */
[----:B------:R-:W-:Y:S01]  /*208e0*/  IMAD.HI.U32 R7, R3, R7, R2 ;  /* 0x0000000703077227 */ /* 0x000fe200078e0002 */
[----:B------:R-:W-:Y:S02]  /*208f0*/  LOP3.LUT R2, R5, R4, RZ, 0x3c, !PT ;  /* 0x0000000405027212 */ /* 0x000fe400078e3cff */
[----:B------:R-:W-:Y:S02]  /*20900*/  IABS R3, R8 ;  /* 0x0000000800037213 */ /* 0x000fe40000000000 */
        /* <DEDUP_REMOVED lines=16> */
[----:B------:R-:W-:-:S06]  /*20a10*/  @P0 IADD3 R7, R7, 0x1, RZ ;  /* 0x0000000107070810 */ /* 0x000fcc0007ffe0ff */
        /* <DEDUP_REMOVED lines=8> */
.L_x_1768:
        /* <DEDUP_REMOVED lines=15> */
[----:B------:R-:W-:Y:S01]  /*20b90*/  IMAD.HI.U32 R2, R2, R13, RZ ;  /* 0x0000000d02027227 */ /* 0x000fe200078e00ff */
[----:B------:R-:W-:-:S05]  /*20ba0*/  IADD3 R3, RZ, -R3, RZ ;  /* 0x80000003ff037210 */ /* 0x000fca0007ffe0ff */
        /* <DEDUP_REMOVED lines=14> */
[----:B------:R-:W-:Y:S01]  /*20c90*/  IMAD R8, R8, R2, R5 ;  /* 0x0000000208087224 */ /* 0x000fe200078e0205 */
[----:B------:R-:W-:Y:S02]  /*20ca0*/  MOV R2, RZ ;  /* 0x000000ff00027202 */ /* 0x000fe40000000f00 */
        /* <DEDUP_REMOVED lines=28> */
.L_x_1769:
[----:B01----:R-:W-:-:S05]  /*20e70*/  LOP3.LUT R3, RZ, R2, RZ, 0x33, !PT ;  /* 0x00000002ff037212 */ /* 0x003fca00078e33ff */
[----:B------:R-:W-:-:S05]  /*20e80*/  IMAD.IADD R2, R4, 0x1, R3 ;  /* 0x0000000104027824 */ /* 0x000fca00078e0203 */
[----:B------:R1:W-:Y:S01]  /*20e90*/  STL [R1+0x4], R2 ;  /* 0x0000040201007387 */ /* 0x0003e20000100800 */
[----:B------:R-:W-:Y:S05]  /*20ea0*/  BRA `(.L_x_1770) ;  /* 0x0000000000107947 */ /* 0x000fea0003800000 */
.L_x_1765:
[----:B------:R-:W-:Y:S01]  /*20eb0*/  IMAD.U32 R2, RZ, RZ, UR6 ;  /* 0x00000006ff027e24 */ /* 0x000fe2000f8e00ff */
[----:B------:R0:W-:Y:S04]  /*20ec0*/  STL [R1+0x4], RZ ;  /* 0x000004ff01007387 */ /* 0x0001e80000100800 */
[----:B------:R0:W-:Y:S04]  /*20ed0*/  STL [R1+0x8], RZ ;  /* 0x000008ff01007387 */ /* 0x0001e80000100800 */
[----:B------:R0:W-:Y:S02]  /*20ee0*/  STL [R1], R2 ;  /* 0x0000000201007387 */ /* 0x0001e40000100800 */
.L_x_1770:
        /* <DEDUP_REMOVED lines=10> */
.L_x_1763:
[----:B--2---:R-:W2:Y:S01]  /*20f90*/  LDL R0, [R1+0xc] ;  /* 0x00000c0001007983 */ /* 0x004ea20000100800 */
[----:B------:R-:W-:Y:S01]  /*20fa0*/  ULDC UR4, c[0x0][0xc3c] ;  /* 0x00030f0000047ab9 */ /* 0x000fe20000000800 */
[----:B------:R-:W-:Y:S01]  /*20fb0*/  IMAD.MOV.U32 R19, RZ, RZ, RZ ;  /* 0x000000ffff137224 */ /* 0x000fe200078e00ff */
[----:B--2---:R-:W-:Y:S02]  /*20fc0*/  ISETP.GE.AND P0, PT, R0, UR4, PT ;  /* 0x0000000400007c0c */ /* 0x004fe4000bf06270 */
[----:B------:R-:W-:-:S05]  /*20fd0*/  MOV R0, 0x1 ;  /* 0x0000000100007802 */ /* 0x000fca0000000f00 */
[----:B------:R2:W-:Y:S04]  /*20fe0*/  STL [R1+0x14], R0 ;  /* 0x0000140001007387 */ /* 0x0005e80000100800 */
[----:B------:R2:W-:Y:S02]  /*20ff0*/  STL [R1+0x58], RZ ;  /* 0x000058ff01007387 */ /* 0x0005e40000100800 */
        /* <DEDUP_REMOVED lines=24> */
[----:B------:R0:W-:Y:S04]  /*21180*/  STL [R1+0x20], R2 ;  /* 0x0000200201007387 */ /* 0x0001e80000100800 */
[----:B------:R0:W-:Y:S04]  /*21190*/  STL [R1+0x1c], RZ ;  /* 0x00001cff01007387 */ /* 0x0001e80000100800 */
[----:B------:R0:W-:Y:S02]  /*211a0*/  STL [R1+0x14], R2 ;  /* 0x0000140201007387 */ /* 0x0001e40000100800 */
.L_x_1926:
[----:B------:R-:W2:Y:S01]  /*211b0*/  LDL R14, [R1+0xc] ;  /* 0x00000c00010e7983 */ /* 0x000ea20000100800 */
[----:B------:R-:W-:Y:S05]  /*211c0*/  YIELD ;  /* 0x0000000000007946 */ /* 0x000fea0003800000 */
[----:B------:R-:W-:Y:S01]  /*211d0*/  ULDC.64 UR4, c[0x0][0xa28] ;  /* 0x00028a0000047ab9 */ /* 0x000fe20000000a00 */
[----:B01----:R-:W-:Y:S02]  /*211e0*/  CS2R R6, SRZ ;  /* 0x0000000000067805 */ /* 0x003fe4000001ff00 */
[----:B------:R-:W-:Y:S01]  /*211f0*/  ISETP.NE.U32.AND P0, PT, RZ, UR4, PT ;  /* 0x00000004ff007c0c */ /* 0x000fe2000bf05070 */
[----:B------:R-:W1:Y:S01]  /*21200*/  LDC.64 R12, c[0x0][0xa00] ;  /* 0x00028000ff0c7b82 */ /* 0x000e620000000a00 */
[----:B------:R-:W-:Y:S01]  /*21210*/  ULDC.64 UR6, c[0x0][0xa08] ;  /* 0x0002820000067ab9 */ /* 0x000fe20000000a00 */
[----:B------:R-:W-:Y:S01]  /*21220*/  ULDC.64 UR8, c[0x0][0xa10] ;  /* 0x0002840000087ab9 */ /* 0x000fe20000000a00 */
[----:B------:R-:W-:Y:S01]  /*21230*/  ISETP.NE.AND.EX P0, PT, RZ, UR5, PT, P0 ;  /* 0x00000005ff007c0c */ /* 0x000fe2000bf05300 */
[----:B------:R-:W-:-:S04]  /*21240*/  ULDC.64 UR4, c[0x0][0xa18] ;  /* 0x0002860000047ab9 */ /* 0x000fc80000000a00 */
[----:B------:R-:W4:Y:S08]  /*21250*/  LDC.64 R4, c[0x0][0xa08] ;  /* 0x00028200ff047b82 */ /* 0x000f300000000a00 */
[----:B0-----:R-:W2:Y:S02]  /*21260*/  @P0 LDC.64 R2, c[0x0][0xa28] ;  /* 0x00028a00ff020b82 */ /* 0x001ea40000000a00 */
[----:B--2---:R-:W-:-:S05]  /*21270*/  @P0 IMAD.WIDE R2, R14, 0x4, R2 ;  /* 0x000000040e020825 */ /* 0x004fca00078e0202 */
[----:B------:R0:W5:Y:S01]  /*21280*/  @P0 LDG.E R6, desc[UR40][R2.64] ;  /* 0x0000002802060981 */ /* 0x000162000c1e1900 */
[----:B------:R-:W-:Y:S01]  /*21290*/  ISETP.NE.U32.AND P0, PT, RZ, UR4, PT ;  /* 0x00000004ff007c0c */ /* 0x000fe2000bf05070 */
[C---:B-1----:R-:W-:Y:S01]  /*212a0*/  IMAD.WIDE R12, R14.reuse, 0x4, R12 ;  /* 0x000000040e0c7825 */ /* 0x042fe200078e020c */
[----:B------:R-:W-:Y:S02]  /*212b0*/  ISETP.NE.U32.AND P2, PT, RZ, UR6, PT ;  /* 0x00000006ff007c0c */ /* 0x000fe4000bf45070 */
[----:B------:R-:W-:Y:S01]  /*212c0*/  ISETP.NE.AND.EX P0, PT, RZ, UR5, PT, P0 ;  /* 0x00000005ff007c0c */ /* 0x000fe2000bf05300 */
[----:B------:R-:W-:Y:S01]  /*212d0*/  ULDC.64 UR4, c[0x0][0xa00] ;  /* 0x0002800000047ab9 */ /* 0x000fe20000000a00 */
[----:B------:R-:W-:Y:S01]  /*212e0*/  ISETP.NE.U32.AND P4, PT, RZ, UR8, PT ;  /* 0x00000008ff007c0c */ /* 0x000fe2000bf85070 */
[----:B------:R-:W-:Y:S01]  /*212f0*/  IMAD.MOV.U32 R0, RZ, RZ, RZ ;  /* 0x000000ffff007224 */ /* 0x000fe200078e00ff */
[----:B------:R-:W-:Y:S01]  /*21300*/  ISETP.NE.U32.AND P1, PT, RZ, UR4, PT ;  /* 0x00000004ff007c0c */ /* 0x000fe2000bf25070 */
[----:B0-----:R-:W0:Y:S01]  /*21310*/  LDC.64 R2, c[0x0][0xa10] ;  /* 0x00028400ff027b82 */ /* 0x001e220000000a00 */
[----:B---3--:R-:W-:Y:S01]  /*21320*/  MOV R8, RZ ;  /* 0x000000ff00087202 */ /* 0x008fe20000000f00 */
[----:B----4-:R-:W-:Y:S01]  /*21330*/  IMAD.WIDE R4, R14, 0x4, R4 ;  /* 0x000000040e047825 */ /* 0x010fe200078e0204 */
[----:B------:R-:W-:-:S05]  /*21340*/  ISETP.NE.AND.EX P3, PT, RZ, UR5, PT, P1 ;  /* 0x00000005ff007c0c */ /* 0x000fca000bf65310 */
[----:B------:R-:W1:Y:S01]  /*21350*/  @P0 LDC.64 R10, c[0x0][0xa18] ;  /* 0x00028600ff0a0b82 */ /* 0x000e620000000a00 */
[----:B------:R-:W-:Y:S01]  /*21360*/  ULDC UR4, c[0x0][0x288] ;  /* 0x0000a20000047ab9 */ /* 0x000fe20000000800 */
[----:B------:R-:W-:Y:S02]  /*21370*/  ISETP.NE.AND.EX P1, PT, RZ, UR7, PT, P2 ;  /* 0x00000007ff007c0c */ /* 0x000fe4000bf25320 */
[----:B------:R-:W-:-:S04]  /*21380*/  ISETP.NE.AND.EX P2, PT, RZ, UR9, PT, P4 ;  /* 0x00000009ff007c0c */ /* 0x000fc8000bf45340 */
[----:B------:R-:W2:Y:S07]  /*21390*/  @P3 LDG.E R7, desc[UR40][R12.64] ;  /* 0x000000280c073981 */ /* 0x000eae000c1e1900 */
[----:B------:R3:W5:Y:S01]  /*213a0*/  @P1 LDG.E R8, desc[UR40][R4.64] ;  /* 0x0000002804081981 */ /* 0x000762000c1e1900 */
[----:B0-----:R-:W-:-:S05]  /*213b0*/  IMAD.WIDE R2, R14, 0x4, R2 ;  /* 0x000000040e027825 */ /* 0x001fca00078e0202 */
[----:B------:R3:W5:Y:S01]  /*213c0*/  @P2 LDG.E R0, desc[UR40][R2.64] ;  /* 0x0000002802002981 */ /* 0x000762000c1e1900 */
[----:B-1----:R-:W-:-:S03]  /*213d0*/  @P0 IMAD.WIDE R10, R14, 0x4, R10 ;  /* 0x000000040e0a0825 */ /* 0x002fc600078e020a */
[----:B--2---:R0:W-:Y:S02]  /*213e0*/  STL [R1+0x48], R7 ;  /* 0x0000480701007387 */ /* 0x0041e40000100800 */
[----:B0-----:R-:W-:Y:S01]  /*213f0*/  IMAD.U32 R7, RZ, RZ, UR4 ;  /* 0x00000004ff077e24 */ /* 0x001fe2000f8e00ff */
[----:B------:R-:W-:-:S05]  /*21400*/  ULDC.64 UR4, c[0x0][0x418] ;  /* 0x0001060000047ab9 */ /* 0x000fca0000000a00 */
[----:B------:R-:W2:Y:S01]  /*21410*/  @P0 LDG.E R7, desc[UR40][R10.64] ;  /* 0x000000280a070981 */ /* 0x000ea2000c1e1900 */
[----:B------:R-:W-:-:S03]  /*21420*/  UISETP.NE.U32.AND UP0, UPT, UR4, URZ, UPT ;  /* 0x0000003f0400728c */ /* 0x000fc6000bf05070 */
[----:B------:R-:W-:Y:S01]  /*21430*/  ULDC UR4, c[0x0][0x424] ;  /* 0x0001090000047ab9 */ /* 0x000fe20000000800 */
[----:B------:R-:W-:-:S03]  /*21440*/  UISETP.NE.AND.EX UP0, UPT, UR5, URZ, UPT, UP0 ;  /* 0x0000003f0500728c */ /* 0x000fc6000bf05300 */
[----:B------:R-:W-:Y:S01]  /*21450*/  ULDC UR5, c[0x0][0x2f0] ;  /* 0x0000bc0000057ab9 */ /* 0x000fe20000000800 */
[----:B------:R-:W-:Y:S01]  /*21460*/  USEL UR4, UR4, 0x1, UP0 ;  /* 0x0000000104047887 */ /* 0x000fe20008000000 */
[----:B--2---:R0:W-:Y:S04]  /*21470*/  STL [R1+0x34], R7 ;  /* 0x0000340701007387 */ /* 0x0041e80000100800 */
[----:B------:R3:W5:Y:S01]  /*21480*/  LDL R15, [R1+0x34] ;  /* 0x00003400010f7983 */ /* 0x0007620000100800 */
[----:B------:R-:W-:-:S03]  /*21490*/  UIMAD UR4, UR4, UR5, URZ ;  /* 0x00000005040472a4 */ /* 0x000fc6000f8e023f */
[----:B------:R-:W-:Y:S02]  /*214a0*/  ULDC UR5, c[0x0][0x348] ;  /* 0x0000d20000057ab9 */ /* 0x000fe40000000800 */
[----:B------:R-:W-:Y:S02]  /*214b0*/  IMAD.U32 R10, RZ, RZ, UR5 ;  /* 0x00000005ff0a7e24 */ /* 0x000fe4000f8e00ff */
[----:B0-----:R-:W-:Y:S01]  /*214c0*/  IMAD.U32 R7, RZ, RZ, UR4 ;  /* 0x00000004ff077e24 */ /* 0x001fe2000f8e00ff */
[----:B---3--:R-:W-:Y:S06]  /*214d0*/  @P0 BRA `(.L_x_1772) ;  /* 0x0000000000140947 */ /* 0x008fec0003800000 */
[----:B------:R-:W-:Y:S05]  /*214e0*/  @!P3 BRA `(.L_x_1772) ;  /* 0x000000000010b947 */ /* 0x000fea0003800000 */
[----:B------:R-:W2:Y:S04]  /*214f0*/  LDG.E R9, desc[UR40][R12.64] ;  /* 0x000000280c097981 */ /* 0x000ea8000c1e1900 */
[----:B------:R-:W2:Y:S02]  /*21500*/  LDG.E R12, desc[UR40][R12.64+0x4] ;  /* 0x000004280c0c7981 */ /* 0x000ea4000c1e1900 */
[----:B--2--5:R-:W-:-:S05]  /*21510*/  IMAD.IADD R15, R12, 0x1, -R9 ;  /* 0x000000010c0f7824 */ /* 0x024fca00078e0a09 */
[----:B------:R0:W-:Y:S02]  /*21520*/  STL [R1+0x34], R15 ;  /* 0x0000340f01007387 */ /* 0x0001e40000100800 */
.L_x_1772:
[----:B------:R-:W2:Y:S01]  /*21530*/  LDL.LU R12, [R1+0x8] ;  /* 0x00000800010c7983 */ /* 0x000ea20000300800 */
[----:B-----5:R-:W-:Y:S01]  /*21540*/  IMAD.IADD R8, R8, 0x1, R6 ;  /* 0x0000000108087824 */ /* 0x020fe200078e0206 */
[----:B------:R-:W-:Y:S02]  /*21550*/  ULDC.64 UR4, c[0x0][0xa20] ;  /* 0x0002880000047ab9 */ /* 0x000fe40000000a00 */
[----:B------:R-:W-:Y:S02]  /*21560*/  ISETP.NE.U32.AND P0, PT, RZ, UR4, PT ;  /* 0x00000004ff007c0c */ /* 0x000fe4000bf05070 */
[----:B------:R1:W-:Y:S02]  /*21570*/  STL [R1+0x18], R8 ;  /* 0x0000180801007387 */ /* 0x0003e40000100800 */
[----:B------:R-:W-:Y:S02]  /*21580*/  ISETP.NE.AND.EX P0, PT, RZ, UR5, PT, P0 ;  /* 0x00000005ff007c0c */ /* 0x000fe4000bf05300 */
[----:B--2---:R-:W-:-:S02]  /*21590*/  LOP3.LUT R11, R12, 0xff000000, RZ, 0xc0, !PT ;  /* 0xff0000000c0b7812 */ /* 0x004fc400078ec0ff */
[C---:B------:R-:W-:Y:S02]  /*215a0*/  LOP3.LUT R9, R12.reuse, 0xff0000, RZ, 0xc0, !PT ;  /* 0x00ff00000c097812 */ /* 0x040fe400078ec0ff */
[----:B------:R-:W-:Y:S02]  /*215b0*/  SHF.R.U32.HI R11, RZ, 0x8, R11 ;  /* 0x00000008ff0b7819 */ /* 0x000fe4000001160b */
[----:B------:R-:W-:Y:S02]  /*215c0*/  LOP3.LUT R16, R12, 0xffff, RZ, 0xc0, !PT ;  /* 0x0000ffff0c107812 */ /* 0x000fe400078ec0ff */
[----:B------:R-:W-:-:S03]  /*215d0*/  LEA.HI R11, R9, R11, RZ, 0x10 ;  /* 0x0000000b090b7211 */ /* 0x000fc600078f80ff */
[----:B-1----:R-:W-:Y:S05]  /*215e0*/  @!P0 BRA `(.L_x_1773) ;  /* 0x0000000000108947 */ /* 0x002fea0003800000 */
[----:B------:R-:W1:Y:S02]  /*215f0*/  LDC.64 R4, c[0x0][0xa20] ;  /* 0x00028800ff047b82 */ /* 0x000e640000000a00 */
[----:B-1----:R-:W-:-:S05]  /*21600*/  IMAD.WIDE R4, R14, 0x4, R4 ;  /* 0x000000040e047825 */ /* 0x002fca00078e0204 */
[----:B------:R1:W5:Y:S01]  /*21610*/  LDG.E R7, desc[UR40][R4.64] ;  /* 0x0000002804077981 */ /* 0x000362000c1e1900 */
[----:B------:R-:W-:Y:S05]  /*21620*/  BRA `(.L_x_1774) ;  /* 0x0000000000107947 */ /* 0x000fea0003800000 */
.L_x_1773:
[----:B------:R-:W-:Y:S05]  /*21630*/  @!P1 BRA `(.L_x_1774) ;  /* 0x00000000000c9947 */ /* 0x000fea0003800000 */
[----:B------:R-:W2:Y:S04]  /*21640*/  LDG.E R7, desc[UR40][R4.64] ;  /* 0x0000002804077981 */ /* 0x000ea8000c1e1900 */
[----:B------:R-:W2:Y:S02]  /*21650*/  LDG.E R4, desc[UR40][R4.64+0x4] ;  /* 0x0000042804047981 */ /* 0x000ea4000c1e1900 */
[----:B--2---:R-:W-:-:S07]  /*21660*/  IMAD.IADD R7, R4, 0x1, -R7 ;  /* 0x0000000104077824 */ /* 0x004fce00078e0a07 */
.L_x_1774:
[----:B------:R-:W2:Y:S04]  /*21670*/  LDL.LU R8, [R1+0x4] ;  /* 0x0000040001087983 */ /* 0x000ea80000300800 */
[----:B-1----:R-:W3:Y:S04]  /*21680*/  @P2 LDG.E R4, desc[UR40][R2.64] ;  /* 0x0000002802042981 */ /* 0x002ee8000c1e1900 */
[----:B------:R1:W3:Y:S01]  /*21690*/  @P2 LDG.E R2, desc[UR40][R2.64+0x4] ;  /* 0x0000042802022981 */ /* 0x0002e2000c1e1900 */
[----:B-----5:R-:W-:Y:S01]  /*216a0*/  IMAD.IADD R9, R7, 0x1, -R6 ;  /* 0x0000000107097824 */ /* 0x020fe200078e0a06 */
[----:B-1----:R-:W1:Y:S02]  /*216b0*/  LDC R3, c[0x0][0x448] ;  /* 0x00011200ff037b82 */ /* 0x002e640000000800 */
[----:B-1----:R-:W-:-:S13]  /*216c0*/  ISETP.NE.AND P1, PT, R3, 0x1, PT ;  /* 0x000000010300780c */ /* 0x002fda0003f25270 */
[----:B------:R-:W1:Y:S08]  /*216d0*/  @P1 LDC R3, c[0x0][0x44c] ;  /* 0x00011300ff031b82 */ /* 0x000e700000000800 */
[----:B------:R-:W4:Y:S01]  /*216e0*/  @P1 LDC R5, c[0x0][0x450] ;  /* 0x00011400ff051b82 */ /* 0x000f220000000800 */
[----:B--2---:R-:W-:-:S05]  /*216f0*/  SHF.L.U32 R13, R8, 0x7, RZ ;  /* 0x00000007080d7819 */ /* 0x004fca00000006ff */
[----:B------:R-:W-:Y:S01]  /*21700*/  VIADD R7, R13, 0x7f ;  /* 0x0000007f0d077836 */ /* 0x000fe20000000000 */
[----:B------:R2:W-:Y:S01]  /*21710*/  STL [R1+0x30], R13 ;  /* 0x0000300d01007387 */ /* 0x0005e20000100800 */
[----:B---3--:R-:W-:Y:S02]  /*21720*/  @P2 IMAD.IADD R10, R2, 0x1, -R4 ;  /* 0x00000001020a2824 */ /* 0x008fe400078e0a04 */
[----:B-1----:R-:W-:-:S04]  /*21730*/  @P1 IMAD.HI.U32 R2, R7, R3, RZ ;  /* 0x0000000307021227 */ /* 0x002fc800078e00ff */
[----:B------:R-:W-:Y:S01]  /*21740*/  IMAD.IADD R6, R9, 0x1, R10 ;  /* 0x0000000109067824 */ /* 0x000fe200078e020a */
[----:B----4-:R-:W-:-:S03]  /*21750*/  @P1 SHF.R.U32.HI R7, RZ, R5, R2 ;  /* 0x00000005ff071219 */ /* 0x010fc60000011602 */
[C---:B------:R-:W-:Y:S01]  /*21760*/  VIADD R2, R6.reuse, 0x7f ;  /* 0x0000007f06027836 */ /* 0x040fe20000000000 */
[----:B------:R-:W-:-:S04]  /*21770*/  IADD3 R20, R6, 0x1, -R15 ;  /* 0x0000000106147810 */ /* 0x000fc80007ffe80f */
[----:B------:R-:W-:Y:S01]  /*21780*/  SHF.R.S32.HI R3, RZ, 0x1f, R2 ;  /* 0x0000001fff037819 */ /* 0x000fe20000011402 */
[----:B------:R-:W-:-:S03]  /*21790*/  IMAD.IADD R7, R20, 0x1, R7 ;  /* 0x0000000114077824 */ /* 0x000fc600078e0207 */
[----:B------:R-:W-:Y:S02]  /*217a0*/  LEA.HI R4, R3, R2, RZ, 0x7 ;  /* 0x0000000203047211 */ /* 0x000fe400078f38ff */
[----:B------:R-:W1:Y:S02]  /*217b0*/  LDC.64 R2, c[0x0][0x9e0] ;  /* 0x00027800ff027b82 */ /* 0x000e640000000a00 */
[----:B------:R-:W-:-:S05]  /*217c0*/  SHF.R.S32.HI R12, RZ, 0x7, R4 ;  /* 0x00000007ff0c7819 */ /* 0x000fca0000011404 */
[----:B------:R2:W-:Y:S01]  /*217d0*/  STL [R1+0x5c], R12 ;  /* 0x00005c0c01007387 */ /* 0x0005e20000100800 */
[----:B-1----:R-:W-:Y:S01]  /*217e0*/  ISETP.GE.AND P3, PT, R3, 0x1, PT ;  /* 0x000000010300780c */ /* 0x002fe20003f66270 */
        /* <DEDUP_REMOVED lines=8> */
[----:B------:R-:W1:Y:S02]  /*21870*/  @P0 LDC.64 R4, c[0x0][0x9e8] ;  /* 0x00027a00ff040b82 */ /* 0x000e640000000a00 */
[----:B-1----:R-:W-:-:S05]  /*21880*/  @P0 IMAD.HI.U32 R4, R2, R4, RZ ;  /* 0x0000000402040227 */ /* 0x002fca00078e00ff */
[----:B------:R-:W-:-:S04]  /*21890*/  @P0 SHF.R.U32.HI R2, RZ, R5, R4 ;  /* 0x00000005ff020219 */ /* 0x000fc80000011604 */
[----:B------:R-:W-:Y:S01]  /*218a0*/  LOP3.LUT R2, RZ, R2, RZ, 0x33, !PT ;  /* 0x00000002ff027212 */ /* 0x000fe200078e33ff */
[----:B------:R-:W-:Y:S06]  /*218b0*/  BRA `(.L_x_1778) ;  /* 0x0000000000107947 */ /* 0x000fec0003800000 */
.L_x_1777:
[----:B------:R-:W-:-:S13]  /*218c0*/  ISETP.NE.AND P0, PT, R3, 0x1, PT ;  /* 0x000000010300780c */ /* 0x000fda0003f05270 */
[----:B------:R-:W1:Y:S02]  /*218d0*/  @P0 LDC.64 R4, c[0x0][0x9e8] ;  /* 0x00027a00ff040b82 */ /* 0x000e640000000a00 */
[----:B-1----:R-:W-:-:S05]  /*218e0*/  @P0 IMAD.HI.U32 R4, R2, R4, RZ ;  /* 0x0000000402040227 */ /* 0x002fca00078e00ff */
[----:B------:R-:W-:-:S07]  /*218f0*/  @P0 SHF.R.U32.HI R2, RZ, R5, R4 ;  /* 0x00000005ff020219 */ /* 0x000fce0000011604 */
.L_x_1778:
[----:B------:R-:W-:Y:S05]  /*21900*/  BSYNC B0 ;  /* 0x0000000000007941 */ /* 0x000fea0003800000 */
.L_x_1776:
[----:B------:R-:W-:-:S05]  /*21910*/  IMAD R2, R2, R3, R3 ;  /* 0x0000000302027224 */ /* 0x000fca00078e0203 */
[----:B------:R-:W-:-:S07]  /*21920*/  VIMNMX R8, R8, R2, PT ;  /* 0x0000000208087248 */ /* 0x000fce0003fe0100 */
.L_x_1775:
[----:B------:R-:W1:Y:S01]  /*21930*/  @P1 LDC R4, c[0x0][0x44c] ;  /* 0x00011300ff041b82 */ /* 0x000e620000000800 */
[----:B------:R-:W-:Y:S01]  /*21940*/  VIADD R8, R8, 0x7f ;  /* 0x0000007f08087836 */ /* 0x000fe20000000000 */
[----:B------:R-:W-:Y:S01]  /*21950*/  MOV R2, R13 ;  /* 0x0000000d00027202 */ /* 0x000fe20000000f00 */
[----:B------:R-:W-:Y:S01]  /*21960*/  IMAD.IADD R17, R6, 0x1, -R15 ;  /* 0x0000000106117824 */ /* 0x000fe200078e0a0f */
[----:B------:R-:W-:-:S04]  /*21970*/  ULDC UR4, c[0x0][0x9dc] ;  /* 0x0002770000047ab9 */ /* 0x000fc80000000800 */
[----:B------:R-:W2:Y:S01]  /*21980*/  @P1 LDC R5, c[0x0][0x450] ;  /* 0x00011400ff051b82 */ /* 0x000ea20000000800 */
[----:B-1----:R-:W-:-:S05]  /*21990*/  @P1 IMAD.HI.U32 R4, R13, R4, RZ ;  /* 0x000000040d041227 */ /* 0x002fca00078e00ff */
[----:B--2---:R-:W-:Y:S02]  /*219a0*/  @P1 SHF.R.U32.HI R2, RZ, R5, R4 ;  /* 0x00000005ff021219 */ /* 0x004fe40000011604 */
[----:B------:R-:W-:-:S03]  /*219b0*/  SHF.R.S32.HI R4, RZ, 0x1f, R8 ;  /* 0x0000001fff047819 */ /* 0x000fc60000011408 */
[----:B------:R-:W-:Y:S01]  /*219c0*/  IMAD.IADD R6, R17, 0x1, R2 ;  /* 0x0000000111067824 */ /* 0x000fe200078e0202 */
[----:B------:R-:W-:-:S03]  /*219d0*/  LEA.HI R8, R4, R8, RZ, 0x7 ;  /* 0x0000000804087211 */ /* 0x000fc600078f38ff */
[----:B------:R-:W-:Y:S01]  /*219e0*/  VIADD R2, R6, -UR4 ;  /* 0x8000000406027c36 */ /* 0x000fe20008000000 */
[----:B------:R-:W-:-:S04]  /*219f0*/  SHF.R.S32.HI R8, RZ, 0x7, R8 ;  /* 0x00000007ff087819 */ /* 0x000fc80000011408 */
[----:B------:R-:W-:Y:S01]  /*21a00*/  VIMNMX R8, R12, R8, PT ;  /* 0x000000080c087248 */ /* 0x000fe20003fe0100 */
[----:B------:R-:W-:Y:S06]  /*21a10*/  @!P3 BRA `(.L_x_1779) ;  /* 0x000000000044b947 */ /* 0x000fec0003800000 */
[----:B------:R-:W-:Y:S01]  /*21a20*/  ISETP.GT.AND P0, PT, R6, -0x1, PT ;  /* 0xffffffff0600780c */ /* 0x000fe20003f04270 */
[----:B------:R-:W-:-:S12]  /*21a30*/  BSSY B0, `(.L_x_1780) ;  /* 0x000000d000007945 */ /* 0x000fd80003800000 */
        /* <DEDUP_REMOVED lines=8> */
.L_x_1781:
[----:B------:R-:W-:-:S13]  /*21ac0*/  ISETP.NE.AND P0, PT, R3, 0x1, PT ;  /* 0x000000010300780c */ /* 0x000fda0003f05270 */
[----:B------:R-:W1:Y:S02]  /*21ad0*/  @P0 LDC.64 R4, c[0x0][0x9e8] ;  /* 0x00027a00ff040b82 */ /* 0x000e640000000a00 */
[----:B-1----:R-:W-:-:S05]  /*21ae0*/  @P0 IMAD.HI.U32 R4, R6, R4, RZ ;  /* 0x0000000406040227 */ /* 0x002fca00078e00ff */
[----:B------:R-:W-:-:S07]  /*21af0*/  @P0 SHF.R.U32.HI R6, RZ, R5, R4 ;  /* 0x00000005ff060219 */ /* 0x000fce0000011604 */
.L_x_1782:
[----:B------:R-:W-:Y:S05]  /*21b00*/  BSYNC B0 ;  /* 0x0000000000007941 */ /* 0x000fea0003800000 */
.L_x_1780:
[----:B------:R-:W-:-:S05]  /*21b10*/  IMAD R3, R6, R3, RZ ;  /* 0x0000000306037224 */ /* 0x000fca00078e02ff */
[----:B------:R-:W-:-:S07]  /*21b20*/  VIMNMX R2, R2, R3, !PT ;  /* 0x0000000302027248 */ /* 0x000fce0007fe0100 */
.L_x_1779:
[----:B------:R-:W-:Y:S01]  /*21b30*/  SHF.R.S32.HI R5, RZ, 0x1f, R2 ;  /* 0x0000001fff057819 */ /* 0x000fe20000011402 */
[----:B------:R-:W-:Y:S01]  /*21b40*/  BSSY B0, `(.L_x_1783) ;  /* 0x0000028000007945 */ /* 0x000fe20003800000 */
[----:B------:R-:W-:Y:S02]  /*21b50*/  LOP3.LUT R13, R11, 0xff, RZ, 0xc0, !PT ;  /* 0x000000ff0b0d7812 */ /* 0x000fe400078ec0ff */
[----:B------:R-:W-:Y:S01]  /*21b60*/  LEA.HI R5, R5, R2, RZ, 0x7 ;  /* 0x0000000205057211 */ /* 0x000fe200078f38ff */
[----:B------:R-:W-:Y:S01]  /*21b70*/  IMAD.MOV.U32 R2, RZ, RZ, RZ ;  /* 0x000000ffff027224 */ /* 0x000fe200078e00ff */
[----:B------:R-:W-:Y:S01]  /*21b80*/  SHF.R.U32.HI R4, RZ, 0x10, R11 ;  /* 0x00000010ff047819 */ /* 0x000fe2000001160b */
[----:B------:R1:W-:Y:S01]  /*21b90*/  STL [R1+0x50], R13 ;  /* 0x0000500d01007387 */ /* 0x0003e20000100800 */
[----:B------:R-:W-:-:S04]  /*21ba0*/  SHF.R.S32.HI R5, RZ, 0x7, R5 ;  /* 0x00000007ff057819 */ /* 0x000fc80000011405 */
[----:B------:R-:W-:-:S04]  /*21bb0*/  VIMNMX R5, RZ, R5, !PT ;  /* 0x00000005ff057248 */ /* 0x000fc80007fe0100 */
[----:B------:R-:W-:-:S13]  /*21bc0*/  ISETP.GT.AND P0, PT, R8, R5, PT ;  /* 0x000000050800720c */ /* 0x000fda0003f04270 */
[----:B-1----:R-:W-:Y:S05]  /*21bd0*/  @!P0 BRA `(.L_x_1784) ;  /* 0x0000000000788947 */ /* 0x002fea0003800000 */
[----:B------:R-:W-:Y:S01]  /*21be0*/  ISETP.NE.AND P0, PT, R4, RZ, PT ;  /* 0x000000ff0400720c */ /* 0x000fe20003f05270 */
[----:B------:R-:W-:-:S03]  /*21bf0*/  ULDC UR4, c[0x0][0x9f0] ;  /* 0x00027c0000047ab9 */ /* 0x000fc60000000800 */
[----:B------:R-:W-:-:S04]  /*21c00*/  SEL R6, R4, UR4, P0 ;  /* 0x0000000404067c07 */ /* 0x000fc80008000000 */
[----:B------:R-:W-:Y:S02]  /*21c10*/  IABS R7, R6 ;  /* 0x0000000600077213 */ /* 0x000fe40000000000 */
[----:B------:R-:W-:Y:S02]  /*21c20*/  IADD3 R11, R6, -0x1, R8 ;  /* 0xffffffff060b7810 */ /* 0x000fe40007ffe008 */
[----:B------:R-:W1:Y:S03]  /*21c30*/  I2F.RP R2, R7 ;  /* 0x0000000700027306 */ /* 0x000e660000209400 */
[----:B------:R-:W-:-:S05]  /*21c40*/  IMAD.IADD R11, R11, 0x1, -R5 ;  /* 0x000000010b0b7824 */ /* 0x000fca00078e0a05 */
[----:B-1----:R-:W1:Y:S02]  /*21c50*/  MUFU.RCP R2, R2 ;  /* 0x0000000200027308 */ /* 0x002e640000001000 */
[----:B-1----:R-:W-:-:S06]  /*21c60*/  VIADD R2, R2, 0xffffffe ;  /* 0x0ffffffe02027836 */ /* 0x002fcc0000000000 */
[----:B------:R1:W2:Y:S02]  /*21c70*/  F2I.FTZ.U32.TRUNC.NTZ R3, R2 ;  /* 0x0000000200037305 */ /* 0x0002a4000021f000 */
[----:B-1----:R-:W-:-:S04]  /*21c80*/  LOP3.LUT R2, R11, R6, RZ, 0x3c, !PT ;  /* 0x000000060b027212 */ /* 0x002fc800078e3cff */
[----:B------:R-:W-:Y:S01]  /*21c90*/  ISETP.GE.AND P3, PT, R2, RZ, PT ;  /* 0x000000ff0200720c */ /* 0x000fe20003f66270 */
[----:B--2---:R-:W-:-:S04]  /*21ca0*/  IMAD.MOV R2, RZ, RZ, -R3 ;  /* 0x000000ffff027224 */ /* 0x004fc800078e0a03 */
[----:B------:R-:W-:Y:S01]  /*21cb0*/  IMAD R12, R2, R7, RZ ;  /* 0x00000007020c7224 */ /* 0x000fe200078e02ff */
[----:B------:R-:W-:-:S05]  /*21cc0*/  MOV R2, RZ ;  /* 0x000000ff00027202 */ /* 0x000fca0000000f00 */
[----:B------:R-:W-:Y:S01]  /*21cd0*/  IMAD.HI.U32 R12, R3, R12, R2 ;  /* 0x0000000c030c7227 */ /* 0x000fe200078e0002 */
[----:B------:R-:W-:Y:S02]  /*21ce0*/  IABS R2, R6 ;  /* 0x0000000600027213 */ /* 0x000fe40000000000 */
[----:B------:R-:W-:-:S03]  /*21cf0*/  IABS R3, R11 ;  /* 0x0000000b00037213 */ /* 0x000fc60000000000 */
[----:B------:R-:W-:-:S04]  /*21d00*/  IMAD.MOV R2, RZ, RZ, -R2 ;  /* 0x000000ffff027224 */ /* 0x000fc800078e0a02 */
[----:B------:R-:W-:Y:S02]  /*21d10*/  IMAD.MOV.U32 R11, RZ, RZ, R2 ;  /* 0x000000ffff0b7224 */ /* 0x000fe400078e0002 */
        /* <DEDUP_REMOVED lines=9> */
[----:B------:R-:W-:-:S07]  /*21db0*/  @!P1 LOP3.LUT R2, RZ, R6, RZ, 0x33, !PT ;  /* 0x00000006ff029212 */ /* 0x000fce00078e33ff */
.L_x_1784:
[----:B------:R-:W-:Y:S05]  /*21dc0*/  BSYNC B0 ;  /* 0x0000000000007941 */ /* 0x000fea0003800000 */
.L_x_1783:
[-C--:B------:R-:W-:Y:S01]  /*21dd0*/  IMAD R5, R13, R2.reuse, R5 ;  /* 0x000000020d057224 */ /* 0x080fe200078e0205 */
[----:B------:R-:W-:Y:S03]  /*21de0*/  BSSY B0, `(.L_x_1785) ;  /* 0x0000122000007945 */ /* 0x000fe60003800000 */
[C---:B------:R-:W-:Y:S01]  /*21df0*/  IMAD R3, R5.reuse, 0x80, -R9 ;  /* 0x0000008005037824 */ /* 0x040fe200078e0a09 */
[----:B------:R-:W-:-:S04]  /*21e00*/  VIADDMNMX R2, R5, R2, R8, PT ;  /* 0x0000000205027246 */ /* 0x000fc80003800108 */
[----:B------:R-:W-:Y:S01]  /*21e10*/  VIMNMX R3, RZ, R3, !PT ;  /* 0x00000003ff037248 */ /* 0x000fe20007fe0100 */
[----:B------:R-:W-:-:S05]  /*21e20*/  IMAD R2, R2, 0x80, -R9 ;  /* 0x0000008002027824 */ /* 0x000fca00078e0a09 */
[----:B------:R-:W-:-:S04]  /*21e30*/  VIMNMX R2, R2, R10, PT ;  /* 0x0000000a02027248 */ /* 0x000fc80003fe0100 */
[----:B------:R-:W-:Y:S02]  /*21e40*/  ISETP.GT.AND P0, PT, R2, R3, PT ;  /* 0x000000030200720c */ /* 0x000fe40003f04270 */
[----:B------:R-:W-:-:S05]  /*21e50*/  SHF.R.U32.HI R3, RZ, 0x7, R3 ;  /* 0x00000007ff037819 */ /* 0x000fca0000011603 */
[----:B------:R-:W-:-:S06]  /*21e60*/  IMAD.MOV.U32 R9, RZ, RZ, R3 ;  /* 0x000000ffff097224 */ /* 0x000fcc00078e0003 */
[----:B------:R-:W-:-:S04]  /*21e70*/  @P0 IADD3 R2, R2, 0x7f, RZ ;  /* 0x0000007f02020810 */ /* 0x000fc80007ffe0ff */
[----:B------:R-:W-:-:S04]  /*21e80*/  @P0 SHF.R.S32.HI R5, RZ, 0x1f, R2 ;  /* 0x0000001fff050819 */ /* 0x000fc80000011402 */
[----:B------:R-:W-:-:S04]  /*21e90*/  @P0 LEA.HI R2, R5, R2, RZ, 0x7 ;  /* 0x0000000205020211 */ /* 0x000fc800078f38ff */
[----:B------:R-:W-:Y:S02]  /*21ea0*/  @P0 SHF.R.S32.HI R9, RZ, 0x7, R2 ;  /* 0x00000007ff090819 */ /* 0x000fe40000011402 */
        /* <DEDUP_REMOVED lines=10> */
.L_x_2029:
[----:B--2---:R-:W-:Y:S02]  /*21f50*/  ISETP.NE.AND P0, PT, R14, RZ, PT ;  /* 0x000000ff0e00720c */ /* 0x004fe40003f05270 */
[----:B------:R-:W-:-:S11]  /*21f60*/  PLOP3.LUT P6, PT, PT, PT, PT, 0x8, 0x0 ;  /* 0x000000000000781c */ /* 0x000fd60003fce170 */
[----:B------:R-:W-:Y:S05]  /*21f70*/  @P0 BRA `(.L_x_1788) ;  /* 0x00000000000c0947 */ /* 0x000fea0003800000 */
[----:B------:R-:W-:-:S03]  /*21f80*/  UMOV UR4, 0xffffffff ;  /* 0xffffffff00047882 */ /* 0x000fc60000000000 */
[----:B------:R-:W-:Y:S05]  /*21f90*/  BRA.DIV UR4, `(.L_x_1789) ;  /* 0x0000008e04187947 */ /* 0x000fea000b800000 */
[----:B------:R-:W-:-:S13]  /*21fa0*/  ELECT P6, URZ, PT ;  /* 0x00000000003f782f */ /* 0x000fda00038c0000 */
.L_x_1788:
        /* <DEDUP_REMOVED lines=9> */
.L_x_2032:
[----:B------:R-:W-:Y:S05]  /*22040*/  BSYNC B1 ;  /* 0x0000000000017941 */ /* 0x000fea0003800000 */
.L_x_1790:
[----:B------:R-:W-:Y:S04]  /*22050*/  BSSY B1, `(.L_x_1792) ;  /* 0x0000071000017945 */ /* 0x000fe80003800000 */
[----:B------:R-:W-:Y:S05]  /*22060*/  @!P6 BRA `(.L_x_1793) ;  /* 0x0000000400bce947 */ /* 0x000fea0003800000 */
[----:B------:R-:W2:Y:S04]  /*22070*/  LDL R7, [R1+0x1c] ;  /* 0x00001c0001077983 */ /* 0x000ea80000100800 */
[----:B------:R-:W3:Y:S01]  /*22080*/  LDL R8, [R1+0x20] ;  /* 0x0000200001087983 */ /* 0x000ee20000100800 */
[----:B------:R-:W-:Y:S01]  /*22090*/  BSSY B2, `(.L_x_1794) ;  /* 0x0000008000027945 */ /* 0x000fe20003800000 */
[----:B------:R-:W4:Y:S02]  /*220a0*/  S2R R6, SR_TID.X ;  /* 0x0000000000067919 */ /* 0x000f240000002100 */
[----:B----4-:R-:W-:-:S04]  /*220b0*/  LOP3.LUT R6, R6, 0x7f, RZ, 0xc0, !PT ;  /* 0x0000007f06067812 */ /* 0x010fc800078ec0ff */
[----:B------:R-:W-:Y:S01]  /*220c0*/  ISETP.NE.AND P1, PT, R6, RZ, PT ;  /* 0x000000ff0600720c */ /* 0x000fe20003f25270 */
[----:B--2---:R-:W-:Y:S01]  /*220d0*/  IMAD R7, R7, 0x8, R18 ;  /* 0x0000000807077824 */ /* 0x004fe200078e0212 */
[----:B---3--:R-:W-:-:S04]  /*220e0*/  SHF.L.U32 R11, R8, 0x1f, RZ ;  /* 0x0000001f080b7819 */ /* 0x008fc800000006ff */
[----:B------:R-:W2:Y:S02]  /*220f0*/  SYNCS.PHASECHK.TRANS64.TRYWAIT P0, [R7+URZ+0x288a0], R11 ;  /* 0x0288a00b070075a7 */ /* 0x000ea4000800017f */
[----:B--2---:R-:W-:Y:S05]  /*22100*/  @!P0 BRA `(.L_x_1795) ;  /* 0x0000008800f08947 */ /* 0x004fea0003800000 */
.L_x_2033:
[----:B------:R-:W-:Y:S05]  /*22110*/  BSYNC B2 ;  /* 0x0000000000027941 */ /* 0x000fea0003800000 */
.L_x_1794:
        /* <DEDUP_REMOVED lines=9> */
.L_x_1797:
[----:B------:R-:W-:Y:S05]  /*221b0*/  BSYNC B2 ;  /* 0x0000000000027941 */ /* 0x000fea0003800000 */
.L_x_1796:
        /* <DEDUP_REMOVED lines=10> */
[C---:B---3--:R-:W-:Y:S01]  /*22260*/  LEA R10, R5.reuse, R18, 0xf ;  /* 0x00000012050a7211 */ /* 0x048fe200078e78ff */
[----:B------:R-:W-:-:S02]  /*22270*/  IMAD.SHL.U32 R12, R5, 0x4000, RZ ;  /* 0x00004000050c7824 */ /* 0x000fc400078e00ff */
[----:B------:R-:W-:Y:S02]  /*22280*/  VIADD R5, R7, 0x28890 ;  /* 0x0002889007057836 */ /* 0x000fe40000000000 */
[----:B------:R-:W-:-:S07]  /*22290*/  VIADD R8, R10, 0x18400 ;  /* 0x000184000a087836 */ /* 0x000fce0000000000 */
.L_x_1798:
        /* <DEDUP_REMOVED lines=10> */
[----:B------:R-:W-:Y:S01]  /*22340*/  IMAD.MOV.U32 R14, RZ, RZ, 0x40 ;  /* 0x00000040ff0e7424 */ /* 0x000fe200078e00ff */
[----:B------:R-:W-:Y:S01]  /*22350*/  PLOP3.LUT P0, PT, PT, PT, PT, 0x80, 0x0 ;  /* 0x000000000000781c */ /* 0x000fe20003f0f070 */
[----:B------:R-:W-:Y:S01]  /*22360*/  VIADD R8, R10, 0x1c400 ;  /* 0x0001c4000a087836 */ /* 0x000fe20000000000 */
[----:B------:R-:W-:Y:S01]  /*22370*/  UMOV UR6, 0x0 ;  /* 0x0000000000067882 */ /* 0x000fe20000000000 */
[----:B------:R-:W-:Y:S01]  /*22380*/  UMOV UR7, 0x12f00000 ;  /* 0x12f0000000077882 */ /* 0x000fe20000000000 */
[----:B------:R-:W-:-:S15]  /*22390*/  R2UR UR10, R14 ;  /* 0x000000000e0a72ca */ /* 0x000fde00000e0000 */
.L_x_1799:
        /* <DEDUP_REMOVED lines=10> */
[----:B------:R-:W1:Y:S01]  /*22440*/  SYNCS.PHASECHK.TRANS64.TRYWAIT P0, [R7+URZ+0x288c0], R11 ;  /* 0x0288c00b070075a7 */ /* 0x000e62000800017f */
[----:B------:R-:W-:Y:S04]  /*22450*/  BSSY B2, `(.L_x_1800) ;  /* 0x0000002000027945 */ /* 0x000fe80003800000 */
[----:B-1----:R-:W-:Y:S05]  /*22460*/  @!P0 BRA `(.L_x_1801) ;  /* 0x00000088002c8947 */ /* 0x002fea0003800000 */
.L_x_2034:
[----:B------:R-:W-:Y:S05]  /*22470*/  BSYNC B2 ;  /* 0x0000000000027941 */ /* 0x000fea0003800000 */
.L_x_1800:
[----:B------:R-:W-:Y:S01]  /*22480*/  BSSY B2, `(.L_x_1802) ;  /* 0x000000b000027945 */ /* 0x000fe20003800000 */
[----:B------:R-:W-:Y:S02]  /*22490*/  IMAD.MOV.U32 R10, RZ, RZ, 0x0 ;  /* 0x00000000ff0a7424 */ /* 0x000fe400078e00ff */
[----:B-12---:R-:W-:Y:S01]  /*224a0*/  IMAD.MOV.U32 R11, RZ, RZ, 0x12f00000 ;  /* 0x12f00000ff0b7424 */ /* 0x006fe200078e00ff */
        /* <DEDUP_REMOVED lines=8> */
.L_x_1803:
[----:B------:R-:W-:Y:S05]  /*22530*/  BSYNC B2 ;  /* 0x0000000000027941 */ /* 0x000fea0003800000 */
.L_x_1802:
[----:B------:R-:W-:Y:S01]  /*22540*/  R2UR UR10, R13 ;  /* 0x000000000d0a72ca */ /* 0x000fe200000e0000 */
[----:B------:R-:W-:Y:S01]  /*22550*/  UIADD3 UR4, UP0, UR38, 0x670, URZ ;  /* 0x0000067026047890 */ /* 0x000fe2000ff1e03f */
[----:B------:R-:W-:Y:S01]  /*22560*/  R2UR UR6, R10 ;  /* 0x000000000a0672ca */ /* 0x000fe200000e0000 */
[----:B------:R-:W-:Y:S01]  /*22570*/  VIADD R7, R7, 0x288b0 ;  /* 0x000288b007077836 */ /* 0x000fe20000000000 */
[----:B------:R-:W-:Y:S01]  /*22580*/  R2UR UR7, R11 ;  /* 0x000000000b0772ca */ /* 0x000fe200000e0000 */
[----:B------:R-:W-:Y:S01]  /*22590*/  UIADD3.X UR5, URZ, UR39, URZ, UP0, !UPT ;  /* 0x000000273f057290 */ /* 0x000fe200087fe43f */
[----:B------:R-:W-:Y:S02]  /*225a0*/  LEA R8, R12, R18, 0x1 ;  /* 0x000000120c087211 */ /* 0x000fe400078e08ff */
[----:B------:R-:W-:-:S03]  /*225b0*/  PLOP3.LUT P0, PT, PT, PT, PT, 0x80, 0x0 ;  /* 0x000000000000781c */ /* 0x000fc60003f0f070 */
[----:B------:R-:W-:-:S10]  /*225c0*/  VIADD R5, R8, 0x400 ;  /* 0x0000040008057836 */ /* 0x000fd40000000000 */
.L_x_1804:
        /* <DEDUP_REMOVED lines=10> */
[----:B------:R-:W-:Y:S01]  /*22670*/  R2UR UR10, R14 ;  /* 0x000000000e0a72ca */ /* 0x000fe200000e0000 */
[----:B------:R-:W-:Y:S01]  /*22680*/  VIADD R5, R8, 0x4400 ;  /* 0x0000440008057836 */ /* 0x000fe20000000000 */
[----:B------:R-:W-:Y:S02]  /*22690*/  R2UR UR6, R10 ;  /* 0x000000000a0672ca */ /* 0x000fe400000e0000 */
[----:B------:R-:W-:Y:S02]  /*226a0*/  R2UR UR7, R11 ;  /* 0x000000000b0772ca */ /* 0x000fe400000e0000 */
[----:B------:R-:W-:-:S13]  /*226b0*/  PLOP3.LUT P0, PT, PT, PT, PT, 0x80, 0x0 ;  /* 0x000000000000781c */ /* 0x000fda0003f0f070 */
.L_x_1805:
        /* <DEDUP_REMOVED lines=10> */
.L_x_1793:
[----:B------:R-:W-:Y:S05]  /*22760*/  BSYNC B1 ;  /* 0x0000000000017941 */ /* 0x000fea0003800000 */
.L_x_1792:
        /* <DEDUP_REMOVED lines=13> */
.L_x_1820:
        /* <DEDUP_REMOVED lines=8> */
[----:B------:R-:W-:Y:S01]  /*228c0*/  ISETP.NE.AND P2, PT, R5, RZ, PT ;  /* 0x000000ff0500720c */ /* 0x000fe20003f45270 */
[----:B--2---:R-:W-:Y:S01]  /*228d0*/  IMAD R9, R7, 0x8, R18 ;  /* 0x0000000807097824 */ /* 0x004fe200078e0212 */
[----:B---3--:R-:W-:-:S04]  /*228e0*/  SHF.L.U32 R8, R6, 0x1f, RZ ;  /* 0x0000001f06087819 */ /* 0x008fc800000006ff */
[----:B------:R-:W1:Y:S02]  /*228f0*/  SYNCS.PHASECHK.TRANS64.TRYWAIT P1, [R9+URZ+0x288a0], R8 ;  /* 0x0288a008090075a7 */ /* 0x000e64000802017f */
[----:B-1----:R-:W-:Y:S05]  /*22900*/  @!P1 BRA `(.L_x_1809) ;  /* 0x0000008400189947 */ /* 0x002fea0003800000 */
.L_x_2035:
[----:B------:R-:W-:Y:S05]  /*22910*/  BSYNC B2 ;  /* 0x0000000000027941 */ /* 0x000fea0003800000 */
.L_x_1808:
        /* <DEDUP_REMOVED lines=9> */
.L_x_1811:
[----:B------:R-:W-:Y:S05]  /*229b0*/  BSYNC B2 ;  /* 0x0000000000027941 */ /* 0x000fea0003800000 */
.L_x_1810:
[----:B------:R-:W2:Y:S01]  /*229c0*/  LDL R5, [R1+0x1c] ;  /* 0x00001c0001057983 */ /* 0x000ea20000100800 */
[----:B------:R-:W-:Y:S01]  /*229d0*/  IMAD.MOV.U32 R14, RZ, RZ, RZ ;  /* 0x000000ffff0e7224 */ /* 0x000fe200078e00ff */
[----:B------:R-:W-:Y:S01]  /*229e0*/  UIADD3 UR4, UP0, UR38, 0x570, URZ ;  /* 0x0000057026047890 */ /* 0x000fe2000ff1e03f */
[----:B------:R-:W-:Y:S01]  /*229f0*/  PLOP3.LUT P1, PT, PT, PT, PT, 0x80, 0x0 ;  /* 0x000000000000781c */ /* 0x000fe20003f2f070 */
[----:B------:R-:W-:Y:S01]  /*22a00*/  IMAD R6, R10, 0x80, R0 ;  /* 0x000000800a067824 */ /* 0x000fe200078e0200 */
[----:B------:R-:W-:Y:S01]  /*22a10*/  UMOV UR6, 0x0 ;  /* 0x0000000000067882 */ /* 0x000fe20000000000 */
[----:B------:R-:W-:Y:S01]  /*22a20*/  R2UR UR10, R14 ;  /* 0x000000000e0a72ca */ /* 0x000fe200000e0000 */
[----:B------:R-:W-:Y:S01]  /*22a30*/  UIADD3.X UR5, URZ, UR39, URZ, UP0, !UPT ;  /* 0x000000273f057290 */ /* 0x000fe200087fe43f */
[----:B------:R-:W-:Y:S01]  /*22a40*/  UMOV UR7, 0x12f00000 ;  /* 0x12f0000000077882 */ /* 0x000fe20000000000 */
[----:B--2---:R-:W-:Y:S01]  /*22a50*/  LEA R7, R5, R18, 0xf ;  /* 0x0000001205077211 */ /* 0x004fe200078e78ff */
[----:B------:R-:W-:-:S04]  /*22a60*/  VIADD R5, R9, 0x28890 ;  /* 0x0002889009057836 */ /* 0x000fc80000000000 */
[----:B------:R-:W-:-:S07]  /*22a70*/  VIADD R11, R7, 0x18400 ;  /* 0x00018400070b7836 */ /* 0x000fce0000000000 */
.L_x_1812:
        /* <DEDUP_REMOVED lines=10> */
[----:B0-----:R-:W-:Y:S01]  /*22b20*/  IMAD.MOV.U32 R15, RZ, RZ, 0x40 ;  /* 0x00000040ff0f7424 */ /* 0x001fe200078e00ff */
[----:B------:R-:W-:Y:S01]  /*22b30*/  PLOP3.LUT P1, PT, PT, PT, PT, 0x80, 0x0 ;  /* 0x000000000000781c */ /* 0x000fe20003f2f070 */
[----:B------:R-:W-:Y:S01]  /*22b40*/  VIADD R11, R7, 0x1c400 ;  /* 0x0001c400070b7836 */ /* 0x000fe20000000000 */
[----:B------:R-:W-:Y:S01]  /*22b50*/  UMOV UR6, 0x0 ;  /* 0x0000000000067882 */ /* 0x000fe20000000000 */
[----:B------:R-:W-:Y:S01]  /*22b60*/  UMOV UR7, 0x12f00000 ;  /* 0x12f0000000077882 */ /* 0x000fe20000000000 */
[----:B------:R-:W-:-:S15]  /*22b70*/  R2UR UR10, R15 ;  /* 0x000000000f0a72ca */ /* 0x000fde00000e0000 */
.L_x_1813:
        /* <DEDUP_REMOVED lines=13> */
.L_x_2036:
[----:B------:R-:W-:Y:S05]  /*22c50*/  BSYNC B2 ;  /* 0x0000000000027941 */ /* 0x000fea0003800000 */
.L_x_1814:
[----:B------:R-:W-:Y:S01]  /*22c60*/  BSSY B2, `(.L_x_1816) ;  /* 0x000000b000027945 */ /* 0x000fe20003800000 */
[----:B------:R-:W-:Y:S02]  /*22c70*/  IMAD.MOV.U32 R12, RZ, RZ, 0x0 ;  /* 0x00000000ff0c7424 */ /* 0x000fe400078e00ff */
[----:B------:R-:W-:Y:S01]  /*22c80*/  IMAD.MOV.U32 R13, RZ, RZ, 0x12f00000 ;  /* 0x12f00000ff0d7424 */ /* 0x000fe200078e00ff */
[----:B------:R-:W-:Y:S06]  /*22c90*/  @P2 BRA `(.L_x_1817) ;  /* 0x00000000001c2947 */ /* 0x000fec0003800000 */
[----:B------:R-:W2:Y:S01]  /*22ca0*/  S2R R11, SR_TID.X ;  /* 0x00000000000b7919 */ /* 0x000ea20000002100 */
[----:B------:R-:W-:-:S04]  /*22cb0*/  IMAD.MOV.U32 R5, RZ, RZ, 0x8000 ;  /* 0x00008000ff057424 */ /* 0x000fc800078e00ff */
[----:B------:R3:W-:Y:S01]  /*22cc0*/  SYNCS.ARRIVE.TRANS64 RZ, [R9+URZ+0x288b0], R5 ;  /* 0x0288b00509ff79a7 */ /* 0x0007e2000800003f */
[----:B--2---:R-:W-:-:S04]  /*22cd0*/  LOP3.LUT R11, R11, 0x1f, RZ, 0xc0, !PT ;  /* 0x0000001f0b0b7812 */ /* 0x004fc800078ec0ff */
[----:B------:R-:W-:-:S13]  /*22ce0*/  ISETP.NE.AND P1, PT, R11, RZ, PT ;  /* 0x000000ff0b00720c */ /* 0x000fda0003f25270 */
[----:B---3--:R-:W-:Y:S05]  /*22cf0*/  @!P1 BRA `(.L_x_1817) ;  /* 0x0000000000049947 */ /* 0x008fea0003800000 */
[----:B------:R-:W-:Y:S01]  /*22d00*/  BPT.TRAP 0x1 ;  /* 0x000000040000795c */ /* 0x000fe20000300000 */
.L_x_1817:
[----:B------:R-:W-:Y:S05]  /*22d10*/  BSYNC B2 ;  /* 0x0000000000027941 */ /* 0x000fea0003800000 */
.L_x_1816:
[----:B------:R-:W-:Y:S01]  /*22d20*/  R2UR UR10, R14 ;  /* 0x000000000e0a72ca */ /* 0x000fe200000e0000 */
[----:B------:R-:W-:Y:S01]  /*22d30*/  UIADD3 UR4, UP0, UR38, 0x670, URZ ;  /* 0x0000067026047890 */ /* 0x000fe2000ff1e03f */
[----:B------:R-:W-:Y:S01]  /*22d40*/  R2UR UR6, R12 ;  /* 0x000000000c0672ca */ /* 0x000fe200000e0000 */
[----:B------:R-:W-:Y:S01]  /*22d50*/  VIADD R5, R7, 0x400 ;  /* 0x0000040007057836 */ /* 0x000fe20000000000 */
[----:B------:R-:W-:Y:S01]  /*22d60*/  R2UR UR7, R13 ;  /* 0x000000000d0772ca */ /* 0x000fe200000e0000 */
[----:B------:R-:W-:Y:S01]  /*22d70*/  UIADD3.X UR5, URZ, UR39, URZ, UP0, !UPT ;  /* 0x000000273f057290 */ /* 0x000fe200087fe43f */
[----:B------:R-:W-:Y:S02]  /*22d80*/  PLOP3.LUT P1, PT, PT, PT, PT, 0x80, 0x0 ;  /* 0x000000000000781c */ /* 0x000fe40003f2f070 */
[----:B01----:R-:W-:-:S11]  /*22d90*/  IADD3 R9, R9, 0x288b0, RZ ;  /* 0x000288b009097810 */ /* 0x003fd60007ffe0ff */
.L_x_1818:
        /* <DEDUP_REMOVED lines=15> */
.L_x_1819:
        /* <DEDUP_REMOVED lines=10> */
.L_x_1807:
[----:B------:R-:W-:Y:S05]  /*22f30*/  BSYNC B1 ;  /* 0x0000000000017941 */ /* 0x000fea0003800000 */
.L_x_1806:
        /* <DEDUP_REMOVED lines=12> */
.L_x_1786:
[----:B------:R-:W-:Y:S05]  /*23000*/  BSYNC B0 ;  /* 0x0000000000007941 */ /* 0x000fea0003800000 */
.L_x_1785:
[----:B-12---:R-:W2:Y:S01]  /*23010*/  LDL R8, [R1+0x30] ;  /* 0x0000300001087983 */ /* 0x006ea20000100800 */
[----:B------:R-:W1:Y:S01]  /*23020*/  LDC R0, c[0x0][0x448] ;  /* 0x00011200ff007b82 */ /* 0x000e620000000800 */
[----:B------:R-:W-:Y:S07]  /*23030*/  @!P0 WARPSYNC.ALL ;  /* 0x0000000000008948 */ /* 0x000fee0003800000 */
[----:B------:R-:W-:Y:S01]  /*23040*/  @!P0 BAR.SYNC.DEFER_BLOCKING 0xc, 0x180 ;  /* 0x0306000000008b1d */ /* 0x000fe20000010000 */
[----:B-1----:R-:W-:-:S13]  /*23050*/  ISETP.NE.AND P1, PT, R0, 0x1, PT ;  /* 0x000000010000780c */ /* 0x002fda0003f25270 */
[----:B------:R-:W1:Y:S08]  /*23060*/  @P1 LDC R0, c[0x0][0x44c] ;  /* 0x00011300ff001b82 */ /* 0x000e700000000800 */
[----:B------:R-:W3:Y:S01]  /*23070*/  @P1 LDC R3, c[0x0][0x450] ;  /* 0x00011400ff031b82 */ /* 0x000ee20000000800 */
[----:B--2---:R-:W-:-:S04]  /*23080*/  VIADD R2, R8, 0x7f ;  /* 0x0000007f08027836 */ /* 0x004fc80000000000 */
[----:B-1----:R-:W-:-:S05]  /*23090*/  @P1 IMAD.HI.U32 R0, R2, R0, RZ ;  /* 0x0000000002001227 */ /* 0x002fca00078e00ff */
[----:B---3--:R-:W-:-:S05]  /*230a0*/  @P1 SHF.R.U32.HI R2, RZ, R3, R0 ;  /* 0x00000003ff021219 */ /* 0x008fca0000011600 */
[----:B------:R-:W-:Y:S02]  /*230b0*/  IMAD.IADD R0, R20, 0x1, R2 ;  /* 0x0000000114007824 */ /* 0x000fe400078e0202 */
[----:B------:R-:W1:Y:S02]  /*230c0*/  LDC.64 R2, c[0x0][0x9e0] ;  /* 0x00027800ff027b82 */ /* 0x000e640000000a00 */
[----:B-1----:R-:W-:Y:S01]  /*230d0*/  ISETP.GE.AND P2, PT, R3, 0x1, PT ;  /* 0x000000010300780c */ /* 0x002fe20003f46270 */
[----:B------:R-:W-:-:S12]  /*230e0*/  IMAD.IADD R2, R0, 0x1, R2 ;  /* 0x0000000100027824 */ /* 0x000fd800078e0202 */
[----:B------:R-:W-:Y:S05]  /*230f0*/  @!P2 BRA `(.L_x_1821) ;  /* 0x000000000048a947 */ /* 0x000fea0003800000 */
[C---:B------:R-:W-:Y:S01]  /*23100*/  ISETP.GT.AND P0, PT, R0.reuse, RZ, PT ;  /* 0x000000ff0000720c */ /* 0x040fe20003f04270 */
[----:B------:R-:W-:Y:S01]  /*23110*/  BSSY B0, `(.L_x_1822) ;  /* 0x000000e000007945 */ /* 0x000fe20003800000 */
[----:B------:R-:W-:-:S11]  /*23120*/  VIADD R5, R0, 0xffffffff ;  /* 0xffffffff00057836 */ /* 0x000fd60000000000 */
[----:B------:R-:W-:Y:S05]  /*23130*/  @P0 BRA `(.L_x_1823) ;  /* 0x00000000001c0947 */ /* 0x000fea0003800000 */
[----:B------:R-:W-:Y:S02]  /*23140*/  ISETP.NE.AND P0, PT, R3, 0x1, PT ;  /* 0x000000010300780c */ /* 0x000fe40003f05270 */
[----:B------:R-:W-:-:S11]  /*23150*/  IADD3 R0, -R0, RZ, RZ ;  /* 0x000000ff00007210 */ /* 0x000fd60007ffe1ff */
[----:B------:R-:W1:Y:S02]  /*23160*/  @P0 LDC.64 R6, c[0x0][0x9e8] ;  /* 0x00027a00ff060b82 */ /* 0x000e640000000a00 */
[----:B-1----:R-:W-:-:S05]  /*23170*/  @P0 IMAD.HI.U32 R6, R0, R6, RZ ;  /* 0x0000000600060227 */ /* 0x002fca00078e00ff */
[----:B------:R-:W-:-:S04]  /*23180*/  @P0 SHF.R.U32.HI R0, RZ, R7, R6 ;  /* 0x00000007ff000219 */ /* 0x000fc80000011606 */
[----:B------:R-:W-:Y:S01]  /*23190*/  LOP3.LUT R5, RZ, R0, RZ, 0x33, !PT ;  /* 0x00000000ff057212 */ /* 0x000fe200078e33ff */
[----:B------:R-:W-:Y:S06]  /*231a0*/  BRA `(.L_x_1824) ;  /* 0x0000000000107947 */ /* 0x000fec0003800000 */
.L_x_1823:
[----:B------:R-:W-:-:S13]  /*231b0*/  ISETP.NE.AND P0, PT, R3, 0x1, PT ;  /* 0x000000010300780c */ /* 0x000fda0003f05270 */
[----:B------:R-:W1:Y:S02]  /*231c0*/  @P0 LDC.64 R6, c[0x0][0x9e8] ;  /* 0x00027a00ff060b82 */ /* 0x000e640000000a00 */
[----:B-1----:R-:W-:-:S05]  /*231d0*/  @P0 IMAD.HI.U32 R6, R5, R6, RZ ;  /* 0x0000000605060227 */ /* 0x002fca00078e00ff */
[----:B------:R-:W-:-:S07]  /*231e0*/  @P0 SHF.R.U32.HI R5, RZ, R7, R6 ;  /* 0x00000007ff050219 */ /* 0x000fce0000011606 */
.L_x_1824:
[----:B------:R-:W-:Y:S05]  /*231f0*/  BSYNC B0 ;  /* 0x0000000000007941 */ /* 0x000fea0003800000 */
.L_x_1822:
[----:B------:R-:W-:-:S05]  /*23200*/  IMAD R5, R5, R3, R3 ;  /* 0x0000000305057224 */ /* 0x000fca00078e0203 */
[----:B------:R-:W-:-:S07]  /*23210*/  VIMNMX R2, R2, R5, PT ;  /* 0x0000000502027248 */ /* 0x000fce0003fe0100 */
.L_x_1821:
[----:B------:R-:W2:Y:S01]  /*23220*/  LDL R7, [R1+0x5c] ;  /* 0x00005c0001077983 */ /* 0x000ea20000100800 */
[----:B------:R-:W1:Y:S01]  /*23230*/  @P1 LDC R5, c[0x0][0x44c] ;  /* 0x00011300ff051b82 */ /* 0x000e620000000800 */
[----:B------:R-:W-:Y:S01]  /*23240*/  IMAD.MOV.U32 R0, RZ, RZ, R8 ;  /* 0x000000ffff007224 */ /* 0x000fe200078e0008 */
[----:B------:R-:W-:-:S06]  /*23250*/  ULDC UR4, c[0x0][0x9dc] ;  /* 0x0002770000047ab9 */ /* 0x000fcc0000000800 */
[----:B------:R-:W3:Y:S01]  /*23260*/  @P1 LDC R6, c[0x0][0x450] ;  /* 0x00011400ff061b82 */ /* 0x000ee20000000800 */
[----:B-1----:R-:W-:-:S05]  /*23270*/  @P1 IMAD.HI.U32 R5, R8, R5, RZ ;  /* 0x0000000508051227 */ /* 0x002fca00078e00ff */
[----:B---3--:R-:W-:Y:S01]  /*23280*/  @P1 SHF.R.U32.HI R0, RZ, R6, R5 ;  /* 0x00000006ff001219 */ /* 0x008fe20000011605 */
[----:B------:R-:W-:-:S04]  /*23290*/  VIADD R5, R2, 0x7f ;  /* 0x0000007f02057836 */ /* 0x000fc80000000000 */
[----:B------:R-:W-:Y:S01]  /*232a0*/  IMAD.IADD R2, R17, 0x1, R0 ;  /* 0x0000000111027824 */ /* 0x000fe200078e0200 */
[----:B------:R-:W-:-:S04]  /*232b0*/  SHF.R.S32.HI R0, RZ, 0x1f, R5 ;  /* 0x0000001fff007819 */ /* 0x000fc80000011405 */
[----:B------:R-:W-:-:S04]  /*232c0*/  LEA.HI R0, R0, R5, RZ, 0x7 ;  /* 0x0000000500007211 */ /* 0x000fc800078f38ff */
[----:B------:R-:W-:Y:S01]  /*232d0*/  SHF.R.S32.HI R8, RZ, 0x7, R0 ;  /* 0x00000007ff087819 */ /* 0x000fe20000011400 */
[----:B------:R-:W-:-:S04]  /*232e0*/  VIADD R0, R2, -UR4 ;  /* 0x8000000402007c36 */ /* 0x000fc80008000000 */
[----:B------:R1:W-:Y:S01]  /*232f0*/  STL [R1+0x60], R8 ;  /* 0x0000600801007387 */ /* 0x0003e20000100800 */
[----:B--2---:R-:W-:Y:S01]  /*23300*/  VIMNMX R5, R7, R8, PT ;  /* 0x0000000807057248 */ /* 0x004fe20003fe0100 */
[----:B-1----:R-:W-:Y:S06]  /*23310*/  @!P2 BRA `(.L_x_1825) ;  /* 0x000000000044a947 */ /* 0x002fec0003800000 */
        /* <DEDUP_REMOVED lines=10> */
.L_x_1827:
[----:B------:R-:W-:-:S13]  /*233c0*/  ISETP.NE.AND P0, PT, R3, 0x1, PT ;  /* 0x000000010300780c */ /* 0x000fda0003f05270 */
[----:B------:R-:W1:Y:S02]  /*233d0*/  @P0 LDC.64 R6, c[0x0][0x9e8] ;  /* 0x00027a00ff060b82 */ /* 0x000e640000000a00 */
[----:B-1----:R-:W-:-:S05]  /*233e0*/  @P0 IMAD.HI.U32 R6, R2, R6, RZ ;  /* 0x0000000602060227 */ /* 0x002fca00078e00ff */
[----:B------:R-:W-:-:S07]  /*233f0*/  @P0 SHF.R.U32.HI R2, RZ, R7, R6 ;  /* 0x00000007ff020219 */ /* 0x000fce0000011606 */
.L_x_1828:
[----:B------:R-:W-:Y:S05]  /*23400*/  BSYNC B0 ;  /* 0x0000000000007941 */ /* 0x000fea0003800000 */
.L_x_1826:
[----:B------:R-:W-:-:S05]  /*23410*/  IMAD R2, R2, R3, RZ ;  /* 0x0000000302027224 */ /* 0x000fca00078e02ff */
[----:B------:R-:W-:-:S07]  /*23420*/  VIMNMX R0, R0, R2, !PT ;  /* 0x0000000200007248 */ /* 0x000fce0007fe0100 */
.L_x_1825:
[----:B------:R-:W-:Y:S01]  /*23430*/  SHF.R.S32.HI R2, RZ, 0x1f, R0 ;  /* 0x0000001fff027819 */ /* 0x000fe20000011400 */
[----:B------:R-:W-:Y:S01]  /*23440*/  BSSY B0, `(.L_x_1829) ;  /* 0x0000026000007945 */ /* 0x000fe20003800000 */
[----:B------:R-:W-:Y:S02]  /*23450*/  ISETP.NE.AND P1, PT, R4, RZ, PT ;  /* 0x000000ff0400720c */ /* 0x000fe40003f25270 */
[----:B------:R-:W-:-:S04]  /*23460*/  LEA.HI R2, R2, R0, RZ, 0x7 ;  /* 0x0000000002027211 */ /* 0x000fc800078f38ff */
[----:B------:R-:W-:-:S04]  /*23470*/  SHF.R.S32.HI R2, RZ, 0x7, R2 ;  /* 0x00000007ff027819 */ /* 0x000fc80000011402 */
[----:B------:R-:W-:-:S03]  /*23480*/  VIMNMX R9, RZ, R2, !PT ;  /* 0x00000002ff097248 */ /* 0x000fc60007fe0100 */
[----:B------:R-:W1:Y:S01]  /*23490*/  @!P1 LDC R4, c[0x0][0x9f0] ;  /* 0x00027c00ff049b82 */ /* 0x000e620000000800 */
[----:B------:R-:W-:Y:S01]  /*234a0*/  ISETP.GT.AND P0, PT, R5, R9, PT ;  /* 0x000000090500720c */ /* 0x000fe20003f04270 */
[----:B------:R2:W-:Y:S04]  /*234b0*/  STL [R1+0x38], R9 ;  /* 0x0000380901007387 */ /* 0x0005e80000100800 */
[----:B------:R2:W-:Y:S08]  /*234c0*/  STL [R1+0x40], RZ ;  /* 0x000040ff01007387 */ /* 0x0005f00000100800 */
[----:B--2---:R-:W-:Y:S05]  /*234d0*/  @!P0 BRA `(.L_x_1830) ;  /* 0x0000000000708947 */ /* 0x004fea0003800000 */
[----:B-1----:R-:W-:-:S04]  /*234e0*/  IABS R0, R4 ;  /* 0x0000000400007213 */ /* 0x002fc80000000000 */
[----:B------:R-:W1:Y:S08]  /*234f0*/  I2F.RP R2, R0 ;  /* 0x0000000000027306 */ /* 0x000e700000209400 */
[----:B-1----:R-:W1:Y:S02]  /*23500*/  MUFU.RCP R2, R2 ;  /* 0x0000000200027308 */ /* 0x002e640000001000 */
[----:B-1----:R-:W-:-:S06]  /*23510*/  VIADD R2, R2, 0xffffffe ;  /* 0x0ffffffe02027836 */ /* 0x002fcc0000000000 */
[----:B------:R-:W1:Y:S02]  /*23520*/  F2I.FTZ.U32.TRUNC.NTZ R3, R2 ;  /* 0x0000000200037305 */ /* 0x000e64000021f000 */
[----:B-1----:R-:W-:-:S04]  /*23530*/  IMAD.MOV R2, RZ, RZ, -R3 ;  /* 0x000000ffff027224 */ /* 0x002fc800078e0a03 */
[----:B------:R-:W-:Y:S02]  /*23540*/  IMAD R6, R2, R0, RZ ;  /* 0x0000000002067224 */ /* 0x000fe400078e02ff */
[----:B------:R-:W-:-:S04]  /*23550*/  IMAD.MOV.U32 R2, RZ, RZ, RZ ;  /* 0x000000ffff027224 */ /* 0x000fc800078e00ff */
[----:B------:R-:W-:Y:S01]  /*23560*/  IMAD.HI.U32 R8, R3, R6, R2 ;  /* 0x0000000603087227 */ /* 0x000fe200078e0002 */
[----:B------:R-:W-:Y:S02]  /*23570*/  IADD3 R6, R4, -0x1, R5 ;  /* 0xffffffff04067810 */ /* 0x000fe40007ffe005 */
[----:B------:R-:W-:-:S03]  /*23580*/  IABS R2, R4 ;  /* 0x0000000400027213 */ /* 0x000fc60000000000 */
[----:B------:R-:W-:Y:S01]  /*23590*/  IMAD.IADD R6, R6, 0x1, -R9 ;  /* 0x0000000106067824 */ /* 0x000fe200078e0a09 */
[----:B------:R-:W-:-:S04]  /*235a0*/  IADD3 R2, RZ, -R2, RZ ;  /* 0x80000002ff027210 */ /* 0x000fc80007ffe0ff */
[----:B------:R-:W-:Y:S01]  /*235b0*/  IABS R3, R6 ;  /* 0x0000000600037213 */ /* 0x000fe20000000000 */
[----:B------:R-:W-:Y:S01]  /*235c0*/  IMAD.MOV.U32 R7, RZ, RZ, R2 ;  /* 0x000000ffff077224 */ /* 0x000fe200078e0002 */
        /* <DEDUP_REMOVED lines=12> */
[----:B------:R2:W-:Y:S02]  /*23690*/  STL [R1+0x40], R2 ;  /* 0x0000400201007387 */ /* 0x0005e40000100800 */
.L_x_1830:
[----:B------:R-:W-:Y:S05]  /*236a0*/  BSYNC B0 ;  /* 0x0000000000007941 */ /* 0x000fea0003800000 */
.L_x_1829:
[----:B------:R-:W3:Y:S04]  /*236b0*/  LDL R0, [R1+0x40] ;  /* 0x0000400001007983 */ /* 0x000ee80000100800 */
[----:B--2---:R-:W3:Y:S01]  /*236c0*/  LDL R2, [R1+0x50] ;  /* 0x0000500001027983 */ /* 0x004ee20000100800 */
[----:B------:R-:W-:Y:S01]  /*236d0*/  BSSY B7, `(.L_x_1831) ;  /* 0x00003cf000077945 */ /* 0x000fe20003800000 */
[----:B---3--:R-:W-:-:S05]  /*236e0*/  IMAD R2, R2, R0, R9 ;  /* 0x0000000002027224 */ /* 0x008fca00078e0209 */
[----:B------:R-:W-:Y:S01]  /*236f0*/  VIADDMNMX R0, R2, R0, R5, PT ;  /* 0x0000000002007246 */ /* 0x000fe20003800105 */
[----:B------:R2:W-:Y:S03]  /*23700*/  STL [R1+0x28], R2 ;  /* 0x0000280201007387 */ /* 0x0005e60000100800 */
[----:B------:R-:W-:Y:S01]  /*23710*/  ISETP.GT.AND P0, PT, R0, R2, PT ;  /* 0x000000020000720c */ /* 0x000fe20003f04270 */
[----:B------:R2:W-:-:S12]  /*23720*/  STL [R1+0x3c], R0 ;  /* 0x00003c0001007387 */ /* 0x0005d80000100800 */
[----:B--2---:R-:W-:Y:S05]  /*23730*/  @P0 BRA `(.L_x_1832) ;  /* 0x0000000000480947 */ /* 0x004fea0003800000 */
[----:B------:R-:W2:Y:S02]  /*23740*/  S2R R0, SR_TID.X ;  /* 0x0000000000007919 */ /* 0x000ea40000002100 */
[----:B--2---:R-:W-:-:S04]  /*23750*/  LOP3.LUT R0, R0, 0x7f, RZ, 0xc0, !PT ;  /* 0x0000007f00007812 */ /* 0x004fc800078ec0ff */
[----:B------:R-:W-:-:S13]  /*23760*/  ISETP.NE.AND P0, PT, R0, RZ, PT ;  /* 0x000000ff0000720c */ /* 0x000fda0003f05270 */
[----:B------:R-:W-:Y:S05]  /*23770*/  @P0 BRA `(.L_x_1833) ;  /* 0x0000003c00100947 */ /* 0x000fea0003800000 */
[----:B------:R-:W2:Y:S01]  /*23780*/  S2R R3, SR_LANEID ;  /* 0x0000000000037919 */ /* 0x000ea20000000000 */
[----:B------:R-:W-:Y:S02]  /*23790*/  VOTEU.ANY UR4, UPT, PT ;  /* 0x0000000000047886 */ /* 0x000fe400038e0100 */
[----:B------:R-:W2:Y:S08]  /*237a0*/  FLO.U32 R0, UR4 ;  /* 0x0000000400007d00 */ /* 0x000eb000080e0000 */
[----:B------:R-:W3:Y:S01]  /*237b0*/  POPC R5, UR4 ;  /* 0x0000000400057d09 */ /* 0x000ee20008000000 */
[----:B--2---:R-:W-:-:S02]  /*237c0*/  ISETP.EQ.U32.AND P0, PT, R0, R3, PT ;  /* 0x000000030000720c */ /* 0x004fc40003f02070 */
[----:B------:R-:W3:Y:S11]  /*237d0*/  LDC.64 R2, c[0x0][0xc60] ;  /* 0x00031800ff027b82 */ /* 0x000ef60000000a00 */
[----:B---3--:R-:W2:Y:S01]  /*237e0*/  @P0 ATOMG.E.ADD.STRONG.GPU PT, R3, desc[UR40][R2.64], R5 ;  /* 0x00000005020309a8 */ /* 0x008ea200081ee1e8 */
[----:B-1----:R-:W1:Y:S02]  /*237f0*/  S2R R4, SR_LTMASK ;  /* 0x0000000000047919 */ /* 0x002e640000003900 */
[----:B-1----:R-:W-:-:S04]  /*23800*/  LOP3.LUT R4, R4, UR4, RZ, 0xc0, !PT ;  /* 0x0000000404047c12 */ /* 0x002fc8000f8ec0ff */
[----:B------:R-:W1:Y:S01]  /*23810*/  POPC R7, R4 ;  /* 0x0000000400077309 */ /* 0x000e620000000000 */
[----:B--2---:R-:W1:Y:S02]  /*23820*/  SHFL.IDX PT, R0, R3, R0, 0x1f ;  /* 0x00001f0003007589 */ /* 0x004e6400000e0000 */
[----:B-1----:R-:W-:-:S05]  /*23830*/  IADD3 R0, R0, UR36, R7 ;  /* 0x0000002400007c10 */ /* 0x002fca000fffe007 */
[----:B------:R2:W-:Y:S01]  /*23840*/  STL [R1], R0 ;  /* 0x0000000001007387 */ /* 0x0005e20000100800 */
[----:B------:R-:W-:Y:S05]  /*23850*/  BRA `(.L_x_1833) ;  /* 0x0000003800d87947 */ /* 0x000fea0003800000 */
.L_x_1832:
        /* <DEDUP_REMOVED lines=8> */
[----:B-1----:R-:W-:Y:S01]  /*238e0*/  IMAD.U32 R4, RZ, RZ, UR6 ;  /* 0x00000006ff047e24 */ /* 0x002fe2000f8e00ff */
[----:B------:R-:W-:Y:S01]  /*238f0*/  MOV R6, UR8 ;  /* 0x0000000800067c02 */ /* 0x000fe20008000f00 */
[----:B------:R-:W1:Y:S01]  /*23900*/  LDC.64 R2, c[0x4][R2] ;  /* 0x0100000002027b82 */ /* 0x000e620000000a00 */
[----:B------:R-:W-:Y:S02]  /*23910*/  IMAD.U32 R5, RZ, RZ, UR7 ;  /* 0x00000007ff057e24 */ /* 0x000fe4000f8e00ff */
[----:B------:R-:W-:Y:S02]  /*23920*/  IMAD.U32 R7, RZ, RZ, UR9 ;  /* 0x00000009ff077e24 */ /* 0x000fe4000f8e00ff */
[----:B------:R-:W-:-:S02]  /*23930*/  IMAD.U32 R10, RZ, RZ, UR4 ;  /* 0x00000004ff0a7e24 */ /* 0x000fc4000f8e00ff */
[----:B------:R-:W-:Y:S02]  /*23940*/  IMAD.U32 R11, RZ, RZ, UR5 ;  /* 0x00000005ff0b7e24 */ /* 0x000fe4000f8e00ff */
[----:B------:R-:W-:Y:S02]  /*23950*/  IMAD.MOV.U32 R8, RZ, RZ, 0x70 ;  /* 0x00000070ff087424 */ /* 0x000fe400078e00ff */
[----:B------:R-:W-:Y:S02]  /*23960*/  IMAD.MOV.U32 R12, RZ, RZ, 0x1 ;  /* 0x00000001ff0c7424 */ /* 0x000fe400078e00ff */
[----:B------:R-:W-:-:S07]  /*23970*/  IMAD.MOV.U32 R13, RZ, RZ, RZ ;  /* 0x000000ffff0d7224 */ /* 0x000fce00078e00ff */
[----:B------:R-:W-:-:S07]  /*23980*/  LEPC R20, `(.L_x_1835) ;  /* 0x000000001014794e */ /* 0x000fce0000000000 */
[----:B01----:R-:W-:Y:S05]  /*23990*/  CALL.ABS.NOINC R2 ;  /* 0x0000000002007343 */ /* 0x003fea0003c00000 */
.L_x_1835:
[----:B------:R-:W-:Y:S05]  /*239a0*/  BSYNC B6 ;  /* 0x0000000000067941 */ /* 0x000fea0003800000 */
.L_x_1834:
        /* <DEDUP_REMOVED lines=8> */
[----:B------:R2:W3:Y:S01]  /*23a30*/  LDC.64 R2, c[0x4][R17] ;  /* 0x0100000011027b82 */ /* 0x0004e20000000a00 */
[----:B-1----:R-:W-:Y:S01]  /*23a40*/  IMAD.U32 R4, RZ, RZ, UR6 ;  /* 0x00000006ff047e24 */ /* 0x002fe2000f8e00ff */
[----:B------:R-:W-:Y:S01]  /*23a50*/  MOV R5, UR7 ;  /* 0x0000000700057c02 */ /* 0x000fe20008000f00 */
[----:B------:R-:W-:Y:S02]  /*23a60*/  IMAD.U32 R6, RZ, RZ, UR8 ;  /* 0x00000008ff067e24 */ /* 0x000fe4000f8e00ff */
[----:B------:R-:W-:Y:S02]  /*23a70*/  IMAD.U32 R7, RZ, RZ, UR9 ;  /* 0x00000009ff077e24 */ /* 0x000fe4000f8e00ff */
[----:B------:R-:W-:-:S02]  /*23a80*/  IMAD.U32 R10, RZ, RZ, UR4 ;  /* 0x00000004ff0a7e24 */ /* 0x000fc4000f8e00ff */
[----:B------:R-:W-:Y:S02]  /*23a90*/  IMAD.U32 R11, RZ, RZ, UR5 ;  /* 0x00000005ff0b7e24 */ /* 0x000fe4000f8e00ff */
[----:B------:R-:W-:Y:S02]  /*23aa0*/  IMAD.MOV.U32 R8, RZ, RZ, 0x70 ;  /* 0x00000070ff087424 */ /* 0x000fe400078e00ff */
[----:B------:R-:W-:Y:S02]  /*23ab0*/  IMAD.MOV.U32 R12, RZ, RZ, 0x1 ;  /* 0x00000001ff0c7424 */ /* 0x000fe400078e00ff */
[----:B--2---:R-:W-:-:S07]  /*23ac0*/  IMAD.MOV.U32 R13, RZ, RZ, RZ ;  /* 0x000000ffff0d7224 */ /* 0x004fce00078e00ff */
[----:B------:R-:W-:-:S07]  /*23ad0*/  LEPC R20, `(.L_x_1838) ;  /* 0x000000001014794e */ /* 0x000fce0000000000 */
[----:B0--3--:R-:W-:Y:S05]  /*23ae0*/  CALL.ABS.NOINC R2 ;  /* 0x0000000002007343 */ /* 0x009fea0003c00000 */
.L_x_1838:
[----:B------:R0:W1:Y:S01]  /*23af0*/  LDC.64 R2, c[0x4][R17] ;  /* 0x0100000011027b82 */ /* 0x0000620000000a00 */
[----:B------:R-:W-:Y:S01]  /*23b00*/  ULDC.64 UR4, c[0x4][0xa0] ;  /* 0x0100280000047ab9 */ /* 0x000fe20000000a00 */
[----:B------:R-:W-:Y:S01]  /*23b10*/  ULDC.64 UR6, c[0x4][0xa8] ;  /* 0x01002a0000067ab9 */ /* 0x000fe20000000a00 */
[----:B------:R-:W-:Y:S01]  /*23b20*/  ULDC.64 UR8, c[0x4][0x18] ;  /* 0x0100060000087ab9 */ /* 0x000fe20000000a00 */
        /* <DEDUP_REMOVED lines=11> */
.L_x_1837:
[----:B------:R-:W-:Y:S05]  /*23be0*/  BSYNC B6 ;  /* 0x0000000000067941 */ /* 0x000fea0003800000 */
.L_x_1836:
[----:B------:R-:W2:Y:S01]  /*23bf0*/  LDL R0, [R1+0xc] ;  /* 0x00000c0001007983 */ /* 0x000ea20000100800 */
[----:B------:R-:W-:Y:S02]  /*23c00*/  ULDC.64 UR4, c[0x0][0x9f8] ;  /* 0x00027e0000047ab9 */ /* 0x000fe40000000a00 */
[----:B------:R-:W-:Y:S01]  /*23c10*/  ISETP.NE.U32.AND P0, PT, RZ, UR4, PT ;  /* 0x00000004ff007c0c */ /* 0x000fe2000bf05070 */
[----:B------:R-:W3:Y:S03]  /*23c20*/  LDL R17, [R1+0x3c] ;  /* 0x00003c0001117983 */ /* 0x000ee60000100800 */
[----:B------:R-:W-:Y:S01]  /*23c30*/  ISETP.NE.AND.EX P0, PT, RZ, UR5, PT, P0 ;  /* 0x00000005ff007c0c */ /* 0x000fe2000bf05300 */
[----:B------:R-:W-:-:S12]  /*23c40*/  ULDC.64 UR4, c[0x0][0xa08] ;  /* 0x0002820000047ab9 */ /* 0x000fd80000000a00 */
[----:B------:R-:W4:Y:S01]  /*23c50*/  @P0 LDC.64 R2, c[0x0][0x9f8] ;  /* 0x00027e00ff020b82 */ /* 0x000f220000000a00 */
[----:B--2---:R-:W-:Y:S02]  /*23c60*/  IMAD.MOV.U32 R7, RZ, RZ, R0 ;  /* 0x000000ffff077224 */ /* 0x004fe400078e0000 */
[----:B----4-:R-:W-:-:S05]  /*23c70*/  @P0 IMAD.WIDE R2, R0, 0x4, R2 ;  /* 0x0000000400020825 */ /* 0x010fca00078e0202 */
[----:B------:R2:W4:Y:S01]  /*23c80*/  @P0 LDG.E R7, desc[UR40][R2.64] ;  /* 0x0000002802070981 */ /* 0x000522000c1e1900 */
[----:B---3--:R-:W-:Y:S01]  /*23c90*/  IADD3 R0, R17, -0x1, RZ ;  /* 0xffffffff11007810 */ /* 0x008fe20007ffe0ff */
[----:B--2---:R-:W2:Y:S02]  /*23ca0*/  LDC.64 R2, c[0x0][0x418] ;  /* 0x00010600ff027b82 */ /* 0x004ea40000000a00 */
[----:B--2---:R-:W-:Y:S01]  /*23cb0*/  LOP3.LUT P0, RZ, R2, UR4, RZ, 0xfc, !PT ;  /* 0x0000000402ff7c12 */ /* 0x004fe2000f80fcff */
[----:B------:R-:W-:-:S03]  /*23cc0*/  UMOV UR4, 0xffffffff ;  /* 0xffffffff00047882 */ /* 0x000fc60000000000 */
[----:B------:R-:W-:Y:S02]  /*23cd0*/  LOP3.LUT P0, RZ, R3, UR5, RZ, 0xfc, P0 ;  /* 0x0000000503ff7c12 */ /* 0x000fe4000800fcff */
[----:B----4-:R-:W-:Y:S01]  /*23ce0*/  SHF.R.S32.HI R8, RZ, 0x1f, R7 ;  /* 0x0000001fff087819 */ /* 0x010fe20000011407 */
        /* <DEDUP_REMOVED lines=8> */
.L_x_2039:
        /* <DEDUP_REMOVED lines=11> */
.L_x_2042:
        /* <DEDUP_REMOVED lines=24> */
.L_x_1842:
[----:B---3--:R-:W3:Y:S01]  /*23fa0*/  LDL R2, [R1+0x14] ;  /* 0x0000140001027983 */ /* 0x008ee20000100800 */
[----:B-1----:R-:W-:Y:S01]  /*23fb0*/  IMAD R0, R19, 0x8, R18 ;  /* 0x0000000813007824 */ /* 0x002fe200078e0212 */
[----:B---3--:R-:W-:-:S04]  /*23fc0*/  SHF.L.U32 R2, R2, 0x1f, RZ ;  /* 0x0000001f02027819 */ /* 0x008fc800000006ff */
[----:B------:R-:W1:Y:S02]  /*23fd0*/  SYNCS.PHASECHK.TRANS64.TRYWAIT P0, [R0+URZ+0x28840], R2 ;  /* 0x02884002000075a7 */ /* 0x000e64000800017f */
[----:B-1----:R-:W-:Y:S05]  /*23fe0*/  @!P0 BRA `(.L_x_1843) ;  /* 0x0000006c00dc8947 */ /* 0x002fea0003800000 */
.L_x_2043:
        /* <DEDUP_REMOVED lines=11> */
.L_x_1844:
        /* <DEDUP_REMOVED lines=29> */
.L_x_1840:
        /* <DEDUP_REMOVED lines=8> */
[----:B------:R-:W-:Y:S01]  /*242f0*/  IADD3 R0, R18, 0x10400, RZ ;  /* 0x0001040012007810 */ /* 0x000fe20007ffe0ff */
[----:B------:R1:W-:Y:S02]  /*24300*/  STL.64 [R1+0x48], R4 ;  /* 0x0000480401007387 */ /* 0x0003e40000100a00 */
[----:B------:R-:W-:Y:S01]  /*24310*/  IMAD R2, R3, UR5, R2 ;  /* 0x0000000503027c24 */ /* 0x000fe2000f8e0202 */
[----:B------:R-:W-:-:S03]  /*24320*/  LOP3.LUT P0, RZ, R0, 0x3ff, RZ, 0xc0, !PT ;  /* 0x000003ff00ff7812 */ /* 0x000fc6000780c0ff */
[----:B------:R-:W-:-:S05]  /*24330*/  IMAD.IADD R0, R5, 0x1, R2 ;  /* 0x0000000105007824 */ /* 0x000fca00078e0202 */
[----:B------:R1:W-:Y:S05]  /*24340*/  STL [R1+0x54], R0 ;  /* 0x0000540001007387 */ /* 0x0003ea0000100800 */
[----:B------:R-:W-:Y:S05]  /*24350*/  @!P0 BRA `(.L_x_1846) ;  /* 0x0000000000408947 */ /* 0x000fea0003800000 */
[----:B------:R-:W-:Y:S01]  /*24360*/  MOV R2, 0x0 ;  /* 0x0000000000027802 */ /* 0x000fe20000000f00 */
[----:B------:R-:W-:Y:S01]  /*24370*/  ULDC.64 UR4, c[0x4][0xa0] ;  /* 0x0100280000047ab9 */ /* 0x000fe20000000a00 */
[----:B------:R-:W-:Y:S01]  /*24380*/  ULDC.64 UR6, c[0x4][0xa8] ;  /* 0x01002a0000067ab9 */ /* 0x000fe20000000a00 */
[----:B------:R-:W-:Y:S01]  /*24390*/  ULDC.64 UR8, c[0x4][0x20] ;  /* 0x0100080000087ab9 */ /* 0x000fe20000000a00 */
[----:B-1----:R-:W-:Y:S01]  /*243a0*/  IMAD.U32 R4, RZ, RZ, UR4 ;  /* 0x00000004ff047e24 */ /* 0x002fe2000f8e00ff */
[----:B------:R-:W-:Y:S01]  /*243b0*/  MOV R12, 0x1 ;  /* 0x00000001000c7802 */ /* 0x000fe20000000f00 */
[----:B------:R-:W1:Y:S01]  /*243c0*/  LDC.64 R2, c[0x4][R2] ;  /* 0x0100000002027b82 */ /* 0x000e620000000a00 */
[----:B------:R-:W-:Y:S02]  /*243d0*/  IMAD.U32 R5, RZ, RZ, UR5 ;  /* 0x00000005ff057e24 */ /* 0x000fe4000f8e00ff */
[----:B------:R-:W-:Y:S02]  /*243e0*/  IMAD.U32 R6, RZ, RZ, UR6 ;  /* 0x00000006ff067e24 */ /* 0x000fe4000f8e00ff */
[----:B--2---:R-:W-:-:S02]  /*243f0*/  IMAD.U32 R7, RZ, RZ, UR7 ;  /* 0x00000007ff077e24 */ /* 0x004fc4000f8e00ff */
[----:B------:R-:W-:Y:S02]  /*24400*/  IMAD.U32 R10, RZ, RZ, UR8 ;  /* 0x00000008ff0a7e24 */ /* 0x000fe4000f8e00ff */
[----:B------:R-:W-:Y:S02]  /*24410*/  IMAD.U32 R11, RZ, RZ, UR9 ;  /* 0x00000009ff0b7e24 */ /* 0x000fe4000f8e00ff */
[----:B------:R-:W-:Y:S02]  /*24420*/  IMAD.MOV.U32 R8, RZ, RZ, 0x70 ;  /* 0x00000070ff087424 */ /* 0x000fe400078e00ff */
[----:B------:R-:W-:-:S07]  /*24430*/  IMAD.MOV.U32 R13, RZ, RZ, RZ ;  /* 0x000000ffff0d7224 */ /* 0x000fce00078e00ff */
[----:B------:R-:W-:-:S07]  /*24440*/  LEPC R20, `(.L_x_1846) ;  /* 0x000000001014794e */ /* 0x000fce0000000000 */
[----:B01----:R-:W-:Y:S05]  /*24450*/  CALL.ABS.NOINC R2 ;  /* 0x0000000002007343 */ /* 0x003fea0003c00000 */
.L_x_1846:
[----:B------:R-:W-:Y:S05]  /*24460*/  BSYNC B6 ;  /* 0x0000000000067941 */ /* 0x000fea0003800000 */
.L_x_1845:
[----:B-1----:R-:W3:Y:S01]  /*24470*/  LDL.LU R0, [R1+0x54] ;  /* 0x0000540001007983 */ /* 0x002ee20000300800 */
[----:B------:R-:W-:Y:S01]  /*24480*/  ULDC.64 UR6, c[0x0][0xa00] ;  /* 0x0002800000067ab9 */ /* 0x000fe20000000a00 */
[----:B--2---:R-:W1:Y:S01]  /*24490*/  LDC R7, c[0x0][0x448] ;  /* 0x00011200ff077b82 */ /* 0x004e620000000800 */
[----:B------:R-:W-:Y:S01]  /*244a0*/  ULDC.64 UR4, c[0x0][0x2d8] ;  /* 0x0000b60000047ab9 */ /* 0x000fe20000000a00 */
[----:B------:R-:W3:Y:S04]  /*244b0*/  LDL.LU.64 R2, [R1+0x48] ;  /* 0x0000480001027983 */ /* 0x000ee80000300a00 */
[----:B------:R-:W2:Y:S04]  /*244c0*/  LDL R5, [R1+0xc] ;  /* 0x00000c0001057983 */ /* 0x000ea80000100800 */
[----:B------:R-:W4:Y:S01]  /*244d0*/  LDL R8, [R1+0x30] ;  /* 0x0000300001087983 */ /* 0x000f220000100800 */
[----:B------:R-:W-:-:S04]  /*244e0*/  ISETP.NE.U32.AND P0, PT, RZ, UR6, PT ;  /* 0x00000006ff007c0c */ /* 0x000fc8000bf05070 */
[----:B------:R-:W-:Y:S01]  /*244f0*/  ISETP.NE.AND.EX P0, PT, RZ, UR7, PT, P0 ;  /* 0x00000007ff007c0c */ /* 0x000fe2000bf05300 */
[----:B------:R-:W0:Y:S01]  /*24500*/  S2R R9, SR_TID.X ;  /* 0x0000000000097919 */ /* 0x000e220000002100 */
[----:B------:R-:W-:Y:S01]  /*24510*/  ULDC.64 UR6, c[0x0][0x280] ;  /* 0x0000a00000067ab9 */ /* 0x000fe20000000a00 */
[----:B0-----:R-:W-:Y:S02]  /*24520*/  IMAD.SHL.U32 R9, R9, 0x10, RZ ;  /* 0x0000001009097824 */ /* 0x001fe400078e00ff */
[----:B---3--:R-:W-:Y:S01]  /*24530*/  IMAD.MOV.U32 R3, RZ, RZ, R0 ;  /* 0x000000ffff037224 */ /* 0x008fe200078e0000 */
[----:B--2---:R-:W-:-:S04]  /*24540*/  SHF.R.S32.HI R0, RZ, 0x1f, R5 ;  /* 0x0000001fff007819 */ /* 0x004fc80000011405 */
[----:B------:R-:W-:Y:S02]  /*24550*/  SEL R4, R0, RZ, !P0 ;  /* 0x000000ff00047207 */ /* 0x000fe40004000000 */
[----:B------:R-:W-:Y:S02]  /*24560*/  SEL R0, R5, RZ, !P0 ;  /* 0x000000ff05007207 */ /* 0x000fe40004000000 */
[----:B------:R-:W0:Y:S01]  /*24570*/  S2R R5, SR_TID.X ;  /* 0x0000000000057919 */ /* 0x000e220000002100 */
[----:B-1----:R-:W-:Y:S01]  /*24580*/  ISETP.NE.AND P0, PT, R7, 0x1, PT ;  /* 0x000000010700780c */ /* 0x002fe20003f05270 */
[----:B------:R-:W-:-:S04]  /*24590*/  IMAD.WIDE.U32 R2, R16, UR4, R2 ;  /* 0x0000000410027c25 */ /* 0x000fc8000f8e0002 */
[----:B------:R-:W-:Y:S01]  /*245a0*/  IMAD R3, R16, UR5, R3 ;  /* 0x0000000510037c24 */ /* 0x000fe2000f8e0203 */
[----:B------:R-:W-:Y:S02]  /*245b0*/  ULDC.64 UR4, c[0x0][0x2e0] ;  /* 0x0000b80000047ab9 */ /* 0x000fe40000000a00 */
[----:B------:R-:W-:-:S05]  /*245c0*/  IMAD R4, R4, UR4, RZ ;  /* 0x0000000404047c24 */ /* 0x000fca000f8e02ff */
[----:B------:R-:W1:Y:S01]  /*245d0*/  @P0 LDC R6, c[0x0][0x450] ;  /* 0x00011400ff060b82 */ /* 0x000e620000000800 */
[----:B0-----:R-:W-:-:S04]  /*245e0*/  LOP3.LUT R5, R5, 0x7f, RZ, 0xc0, !PT ;  /* 0x0000007f05057812 */ /* 0x001fc800078ec0ff */
[----:B------:R-:W-:-:S04]  /*245f0*/  SHF.R.U32.HI R5, RZ, 0x3, R5 ;  /* 0x00000003ff057819 */ /* 0x000fc80000011605 */
[----:B------:R-:W-:Y:S02]  /*24600*/  LOP3.LUT R9, R5, 0x70, R9, 0xf8, !PT ;  /* 0x0000007005097812 */ /* 0x000fe400078ef809 */
[----:B------:R-:W0:Y:S01]  /*24610*/  @P0 LDC R5, c[0x0][0x44c] ;  /* 0x00011300ff050b82 */ /* 0x000e220000000800 */
[----:B------:R-:W-:-:S04]  /*24620*/  IMAD.WIDE.U32 R2, R0, UR4, R2 ;  /* 0x0000000400027c25 */ /* 0x000fc8000f8e0002 */
[----:B------:R-:W-:Y:S01]  /*24630*/  IMAD R0, R0, UR5, R4 ;  /* 0x0000000500007c24 */ /* 0x000fe2000f8e0204 */
[----:B------:R-:W-:Y:S01]  /*24640*/  ULDC.64 UR4, c[0x0][0x2d0] ;  /* 0x0000b40000047ab9 */ /* 0x000fe20000000a00 */
[----:B----4-:R-:W-:Y:S02]  /*24650*/  IMAD.IADD R4, R9, 0x1, R8 ;  /* 0x0000000109047824 */ /* 0x010fe400078e0208 */
[----:B------:R-:W2:Y:S01]  /*24660*/  S2R R9, SR_TID.X ;  /* 0x0000000000097919 */ /* 0x000ea20000002100 */
[----:B------:R-:W-:Y:S02]  /*24670*/  IMAD.IADD R3, R3, 0x1, R0 ;  /* 0x0000000103037824 */ /* 0x000fe400078e0200 */
[----:B------:R-:W-:Y:S02]  /*24680*/  IMAD.MOV.U32 R0, RZ, RZ, R4 ;  /* 0x000000ffff007224 */ /* 0x000fe400078e0004 */
[----:B0-----:R-:W-:-:S05]  /*24690*/  @P0 IMAD.HI.U32 R5, R4, R5, RZ ;  /* 0x0000000504050227 */ /* 0x001fca00078e00ff */
[----:B-1----:R-:W-:-:S05]  /*246a0*/  @P0 SHF.R.U32.HI R0, RZ, R6, R5 ;  /* 0x00000006ff000219 */ /* 0x002fca0000011605 */
[----:B------:R-:W-:-:S04]  /*246b0*/  IMAD.MOV R5, RZ, RZ, -R0 ;  /* 0x000000ffff057224 */ /* 0x000fc800078e0a00 */
[----:B------:R-:W-:Y:S01]  /*246c0*/  IMAD R4, R7, R5, R4 ;  /* 0x0000000507047224 */ /* 0x000fe200078e0204 */
[----:B------:R-:W-:Y:S01]  /*246d0*/  SHF.R.S32.HI R5, RZ, 0x1f, R0 ;  /* 0x0000001fff057819 */ /* 0x000fe20000011400 */
[----:B------:R-:W-:-:S04]  /*246e0*/  IMAD.WIDE.U32 R2, R0, UR4, R2 ;  /* 0x0000000400027c25 */ /* 0x000fc8000f8e0002 */
[----:B------:R-:W-:Y:S01]  /*246f0*/  IMAD R5, R5, UR4, RZ ;  /* 0x0000000405057c24 */ /* 0x000fe2000f8e02ff */
[----:B--2---:R-:W-:-:S03]  /*24700*/  SHF.L.U32 R9, R9, 0x3, RZ ;  /* 0x0000000309097819 */ /* 0x004fc600000006ff */
[----:B------:R-:W-:Y:S01]  /*24710*/  IMAD R0, R0, UR5, R5 ;  /* 0x0000000500007c24 */ /* 0x000fe2000f8e0205 */
[----:B------:R-:W-:Y:S01]  /*24720*/  LOP3.LUT R9, R9, 0x38, RZ, 0xc0, !PT ;  /* 0x0000003809097812 */ /* 0x000fe200078ec0ff */
[----:B------:R-:W-:Y:S02]  /*24730*/  ULDC.64 UR4, c[0x0][0x2c8] ;  /* 0x0000b20000047ab9 */ /* 0x000fe40000000a00 */
        /* <DEDUP_REMOVED lines=72> */
[----:B------:R-:W-:Y:S01]  /*24bc0*/  @!P2 IMAD.MOV.U32 R7, RZ, RZ, R6 ;  /* 0x000000ffff07a224 */ /* 0x000fe200078e0006 */
[----:B------:R-:W-:Y:S01]  /*24bd0*/  @!P2 MOV R6, R5 ;  /* 0x000000050006a202 */ /* 0x000fe20000000f00 */
[----:B------:R-:W-:-:S04]  /*24be0*/  VIADD R5, R0, 0x50 ;  /* 0x0000005000057836 */ /* 0x000fc80000000000 */
        /* <DEDUP_REMOVED lines=23> */
.L_x_2060:
[----:B------:R-:W-:Y:S01]  /*24d60*/  IADD3 R0, R0, 0x70, RZ ;  /* 0x0000007000007810 */ /* 0x000fe20007ffe0ff */
[----:B------:R-:W-:Y:S03]  /*24d70*/  BSSY B0, `(.L_x_1848) ;  /* 0x000000a000007945 */ /* 0x000fe60003800000 */
        /* <DEDUP_REMOVED lines=9> */
.L_x_1849:
[----:B------:R-:W-:Y:S05]  /*24e10*/  BSYNC B0 ;  /* 0x0000000000007941 */ /* 0x000fea0003800000 */
.L_x_1848:
[----:B------:R-:W-:Y:S01]  /*24e20*/  NOP ;  /* 0x0000000000007918 */ /* 0x000fe20000000000 */
[----:B------:R-:W-:Y:S01]  /*24e30*/  PLOP3.LUT P0, PT, PT, PT, PT, 0x80, 0x0 ;  /* 0x000000000000781c */ /* 0x000fe20003f0f070 */
[----:B------:R-:W-:-:S12]  /*24e40*/  VIADD R11, R18, 0x28800 ;  /* 0x00028800120b7836 */ /* 0x000fd80000000000 */
.L_x_1850:
        /* <DEDUP_REMOVED lines=18> */
.L_x_2061:
[----:B------:R-:W-:Y:S05]  /*24f70*/  BSYNC B0 ;  /* 0x0000000000007941 */ /* 0x000fea0003800000 */
.L_x_1851:
[----:B------:R-:W3:Y:S04]  /*24f80*/  LDL R2, [R1+0x3c] ;  /* 0x00003c0001027983 */ /* 0x000ee80000100800 */
[----:B0-----:R-:W4:Y:S01]  /*24f90*/  LDL R4, [R1+0x28] ;  /* 0x0000280001047983 */ /* 0x001f220000100800 */
[----:B------:R-:W-:Y:S01]  /*24fa0*/  BSSY B0, `(.L_x_1853) ;  /* 0x00001eb000007945 */ /* 0x000fe20003800000 */
[----:B---3--:R-:W-:-:S05]  /*24fb0*/  VIADD R0, R2, 0xfffffffe ;  /* 0xfffffffe02007836 */ /* 0x008fca0000000000 */
[----:B----4-:R-:W-:-:S13]  /*24fc0*/  ISETP.GE.AND P0, PT, R0, R4, PT ;  /* 0x000000040000720c */ /* 0x010fda0003f06270 */
[----:B------:R-:W-:Y:S05]  /*24fd0*/  @!P0 BRA `(.L_x_1854) ;  /* 0x0000001c009c8947 */ /* 0x000fea0003800000 */
[----:B--2---:R-:W2:Y:S04]  /*24fe0*/  LDL.LU R3, [R1+0x50] ;  /* 0x0000500001037983 */ /* 0x004ea80000300800 */
[----:B------:R-:W3:Y:S04]  /*24ff0*/  LDL.LU R7, [R1+0x40] ;  /* 0x0000400001077983 */ /* 0x000ee80000300800 */
[----:B------:R-:W4:Y:S04]  /*25000*/  LDL.LU R2, [R1+0x60] ;  /* 0x0000600001027983 */ /* 0x000f280000300800 */
[----:B------:R-:W5:Y:S04]  /*25010*/  LDL.LU R6, [R1+0x38] ;  /* 0x0000380001067983 */ /* 0x000f680000300800 */
[----:B-1----:R-:W5:Y:S01]  /*25020*/  LDL.LU R5, [R1+0x5c] ;  /* 0x00005c0001057983 */ /* 0x002f620000300800 */
[----:B------:R-:W-:Y:S01]  /*25030*/  LOP3.LUT R10, RZ, R4, RZ, 0x33, !PT ;  /* 0x00000004ff0a7212 */ /* 0x000fe200078e33ff */
[----:B------:R-:W-:Y:S01]  /*25040*/  BSSY B2, `(.L_x_1855) ;  /* 0x00000aa000027945 */ /* 0x000fe20003800000 */
[----:B--2---:R-:W-:-:S04]  /*25050*/  VIADD R3, R3, 0x1 ;  /* 0x0000000103037836 */ /* 0x004fc80000000000 */
[----:B---3--:R-:W-:Y:S01]  /*25060*/  IMAD R3, R3, R7, RZ ;  /* 0x0000000703037224 */ /* 0x008fe200078e02ff */
[----:B----4-:R-:W-:-:S04]  /*25070*/  LOP3.LUT R2, RZ, R2, RZ, 0x33, !PT ;  /* 0x00000002ff027212 */ /* 0x010fc800078e33ff */
        /* <DEDUP_REMOVED lines=44> */
.L_x_1859:
[----:B------:R-:W-:Y:S01]  /*25340*/  IMAD R3, R7, 0x8, R18 ;  /* 0x0000000807037824 */ /* 0x000fe200078e0212 */
[----:B------:R-:W-:Y:S01]  /*25350*/  SHF.L.U32 R2, R9, 0x1f, RZ ;  /* 0x0000001f09027819 */ /* 0x000fe200000006ff */
[----:B------:R-:W-:Y:S03]  /*25360*/  BSSY B3, `(.L_x_1860) ;  /* 0x0000003000037945 */ /* 0x000fe60003800000 */
[----:B------:R-:W1:Y:S02]  /*25370*/  SYNCS.PHASECHK.TRANS64.TRYWAIT P0, [R3+URZ+0x28840], R2 ;  /* 0x02884002030075a7 */ /* 0x000e64000800017f */
[----:B-1----:R-:W-:Y:S05]  /*25380*/  @!P0 BRA `(.L_x_1861) ;  /* 0x0000006400d88947 */ /* 0x002fea0003800000 */
.L_x_2062:
[----:B------:R-:W-:Y:S05]  /*25390*/  BSYNC B3 ;  /* 0x0000000000037941 */ /* 0x000fea0003800000 */
.L_x_1860:
        /* <DEDUP_REMOVED lines=12> */
.L_x_1863:
[----:B------:R-:W-:Y:S05]  /*25460*/  BSYNC B3 ;  /* 0x0000000000037941 */ /* 0x000fea0003800000 */
.L_x_1862:
        /* <DEDUP_REMOVED lines=11> */
[----:B--2---:R-:W-:-:S10]  /*25520*/  LEA R2, R0, R2, 0x7 ;  /* 0x0000000200027211 */ /* 0x004fd400078e38ff */
.L_x_1864:
        /* <DEDUP_REMOVED lines=16> */
.L_x_1865:
        /* <DEDUP_REMOVED lines=16> */
.L_x_2063:
[----:B------:R-:W-:Y:S05]  /*25730*/  BSYNC B3 ;  /* 0x0000000000037941 */ /* 0x000fea0003800000 */
.L_x_1866:
        /* <DEDUP_REMOVED lines=12> */
.L_x_1869:
[----:B------:R-:W-:Y:S05]  /*25800*/  BSYNC B3 ;  /* 0x0000000000037941 */ /* 0x000fea0003800000 */
.L_x_1868:
        /* <DEDUP_REMOVED lines=13> */
.L_x_1870:
        /* <DEDUP_REMOVED lines=15> */
.L_x_1871:
        /* <DEDUP_REMOVED lines=12> */
.L_x_1858:
[----:B------:R-:W-:Y:S05]  /*25a90*/  BSYNC B1 ;  /* 0x0000000000017941 */ /* 0x000fea0003800000 */
.L_x_1857:
[----:B0-----:R-:W2:Y:S01]  /*25aa0*/  LDL.LU R0, [R1+0x3c] ;  /* 0x00003c0001007983 */ /* 0x001ea20000300800 */
[----:B------:R-:W-:-:S03]  /*25ab0*/  IMAD.MOV.U32 R19, RZ, RZ, R7 ;  /* 0x000000ffff137224 */ /* 0x000fc600078e0007 */
[----:B------:R0:W-:Y:S02]  /*25ac0*/  STL [R1+0x14], R9 ;  /* 0x0000140901007387 */ /* 0x0001e40000100800 */
[----:B0-2---:R-:W-:-:S07]  /*25ad0*/  VIADD R0, R0, 0xfffffffd ;  /* 0xfffffffd00007836 */ /* 0x005fce0000000000 */
.L_x_1856:
[----:B------:R-:W-:Y:S05]  /*25ae0*/  BSYNC B2 ;  /* 0x0000000000027941 */ /* 0x000fea0003800000 */
.L_x_1855:
[----:B------:R-:W-:-:S04]  /*25af0*/  IADD3 R10, R10, -0x2, RZ ;  /* 0xfffffffe0a0a7810 */ /* 0x000fc80007ffe0ff */
[----:B------:R-:W-:-:S13]  /*25b00*/  ISETP.NE.AND P0, PT, R10, R6, PT ;  /* 0x000000060a00720c */ /* 0x000fda0003f05270 */
[----:B------:R-:W-:Y:S05]  /*25b10*/  @!P0 BRA `(.L_x_1854) ;  /* 0x0000001000cc8947 */ /* 0x000fea0003800000 */
[----:B------:R-:W-:-:S07]  /*25b20*/  IMAD.MOV.U32 R8, RZ, RZ, R17 ;  /* 0x000000ffff087224 */ /* 0x000fce00078e0011 */
.L_x_1902:
        /* <DEDUP_REMOVED lines=35> */
.L_x_1874:
[----:B------:R-:W-:Y:S01]  /*25d60*/  IMAD R3, R4, 0x8, R18 ;  /* 0x0000000804037824 */ /* 0x000fe200078e0212 */
[----:B------:R-:W-:Y:S01]  /*25d70*/  SHF.L.U32 R2, R5, 0x1f, RZ ;  /* 0x0000001f05027819 */ /* 0x000fe200000006ff */
[----:B------:R-:W-:Y:S03]  /*25d80*/  BSSY B2, `(.L_x_1875) ;  /* 0x0000003000027945 */ /* 0x000fe60003800000 */
[----:B------:R-:W1:Y:S02]  /*25d90*/  SYNCS.PHASECHK.TRANS64.TRYWAIT P0, [R3+URZ+0x28840], R2 ;  /* 0x02884002030075a7 */ /* 0x000e64000800017f */
[----:B-1----:R-:W-:Y:S05]  /*25da0*/  @!P0 BRA `(.L_x_1876) ;  /* 0x0000005c00788947 */ /* 0x002fea0003800000 */
.L_x_2064:
[----:B------:R-:W-:Y:S05]  /*25db0*/  BSYNC B2 ;  /* 0x0000000000027941 */ /* 0x000fea0003800000 */
.L_x_1875:
        /* <DEDUP_REMOVED lines=12> */
.L_x_1878:
[----:B------:R-:W-:Y:S05]  /*25e80*/  BSYNC B2 ;  /* 0x0000000000027941 */ /* 0x000fea0003800000 */
.L_x_1877:
        /* <DEDUP_REMOVED lines=12> */
.L_x_1879:
        /* <DEDUP_REMOVED lines=16> */
.L_x_1880:
        /* <DEDUP_REMOVED lines=16> */
.L_x_2065:
[----:B------:R-:W-:Y:S05]  /*26150*/  BSYNC B2 ;  /* 0x0000000000027941 */ /* 0x000fea0003800000 */
.L_x_1881:
[----:B------:R-:W-:Y:S01]  /*26160*/  BSSY B2, `(.L_x_1883) ;  /* 0x000000b000027945 */ /* 0x000fe20003800000 */
[----:B------:R-:W-:Y:S01]  /*26170*/  IMAD.MOV.U32 R12, RZ, RZ, 0x0 ;  /* 0x00000000ff0c7424 */ /* 0x000fe200078e00ff */
[----:B------:R-:W-:Y:S02]  /*26180*/  MOV R13, 0x14f00000 ;  /* 0x14f00000000d7802 */ /* 0x000fe40000000f00 */
[----:B------:R-:W-:Y:S05]  /*26190*/  @P1 BRA `(.L_x_1884) ;  /* 0x00000000001c1947 */ /* 0x000fea0003800000 */
[----:B------:R-:W1:Y:S01]  /*261a0*/  S2R R7, SR_TID.X ;  /* 0x0000000000077919 */ /* 0x000e620000002100 */
[----:B0-----:R-:W-:-:S04]  /*261b0*/  IMAD.MOV.U32 R3, RZ, RZ, 0x8000 ;  /* 0x00008000ff037424 */ /* 0x001fc800078e00ff */
[----:B------:R2:W-:Y:S01]  /*261c0*/  SYNCS.ARRIVE.TRANS64 RZ, [R2+URZ+0x50], R3 ;  /* 0x0000500302ff79a7 */ /* 0x0005e2000800003f */
[----:B-1----:R-:W-:-:S04]  /*261d0*/  LOP3.LUT R7, R7, 0x1f, RZ, 0xc0, !PT ;  /* 0x0000001f07077812 */ /* 0x002fc800078ec0ff */
[----:B------:R-:W-:-:S13]  /*261e0*/  ISETP.NE.AND P0, PT, R7, RZ, PT ;  /* 0x000000ff0700720c */ /* 0x000fda0003f05270 */
[----:B--2---:R-:W-:Y:S05]  /*261f0*/  @!P0 BRA `(.L_x_1884) ;  /* 0x0000000000048947 */ /* 0x004fea0003800000 */
[----:B------:R-:W-:Y:S01]  /*26200*/  BPT.TRAP 0x1 ;  /* 0x000000040000795c */ /* 0x000fe20000300000 */
.L_x_1884:
[----:B------:R-:W-:Y:S05]  /*26210*/  BSYNC B2 ;  /* 0x0000000000027941 */ /* 0x000fea0003800000 */
.L_x_1883:
        /* <DEDUP_REMOVED lines=12> */
.L_x_1885:
        /* <DEDUP_REMOVED lines=15> */
.L_x_1886:
        /* <DEDUP_REMOVED lines=12> */
.L_x_1873:
[----:B------:R-:W-:Y:S05]  /*26490*/  BSYNC B1 ;  /* 0x0000000000017941 */ /* 0x000fea0003800000 */
.L_x_1872:
[----:B------:R-:W2:Y:S01]  /*264a0*/  LDL R2, [R1+0x10] ;  /* 0x0000100001027983 */ /* 0x000ea20000100800 */
[----:B------:R-:W-:Y:S01]  /*264b0*/  VIADD R19, R4, 0x1 ;  /* 0x0000000104137836 */ /* 0x000fe20000000000 */
[----:B------:R-:W-:Y:S01]  /*264c0*/  BSSY B1, `(.L_x_1887) ;  /* 0x0000094000017945 */ /* 0x000fe20003800000 */
[----:B0-----:R-:W-:-:S03]  /*264d0*/  IADD3 R6, R0, -0x1, RZ ;  /* 0xffffffff00067810 */ /* 0x001fc60007ffe0ff */
        /* <DEDUP_REMOVED lines=31> */
.L_x_1889:
[----:B------:R-:W-:Y:S01]  /*266d0*/  IMAD R2, R19, 0x8, R18 ;  /* 0x0000000813027824 */ /* 0x000fe200078e0212 */
[----:B------:R-:W-:Y:S01]  /*266e0*/  SHF.L.U32 R3, R10, 0x1f, RZ ;  /* 0x0000001f0a037819 */ /* 0x000fe200000006ff */
[----:B------:R-:W-:Y:S03]  /*266f0*/  BSSY B2, `(.L_x_1890) ;  /* 0x0000003000027945 */ /* 0x000fe60003800000 */
[----:B------:R-:W2:Y:S02]  /*26700*/  SYNCS.PHASECHK.TRANS64.TRYWAIT P0, [R2+URZ+0x28840], R3 ;  /* 0x02884003020075a7 */ /* 0x000ea4000800017f */
[----:B--2---:R-:W-:Y:S05]  /*26710*/  @!P0 BRA `(.L_x_1891) ;  /* 0x0000005400448947 */ /* 0x004fea0003800000 */
.L_x_2066:
[----:B------:R-:W-:Y:S05]  /*26720*/  BSYNC B2 ;  /* 0x0000000000027941 */ /* 0x000fea0003800000 */
.L_x_1890:
        /* <DEDUP_REMOVED lines=12> */
.L_x_1893:
[----:B------:R-:W-:Y:S05]  /*267f0*/  BSYNC B2 ;  /* 0x0000000000027941 */ /* 0x000fea0003800000 */
.L_x_1892:
[----:B--2---:R-:W2:Y:S01]  /*26800*/  LDL R3, [R1+0x18] ;  /* 0x0000180001037983 */ /* 0x004ea20000100800 */
[----:B------:R-:W-:Y:S01]  /*26810*/  IMAD.MOV.U32 R14, RZ, RZ, RZ ;  /* 0x000000ffff0e7224 */ /* 0x000fe200078e00ff */
[C---:B0-----:R-:W-:Y:S01]  /*26820*/  LEA R10, R19.reuse, R18, 0xf ;  /* 0x00000012130a7211 */ /* 0x041fe200078e78ff */
[----:B------:R-:W-:Y:S01]  /*26830*/  IMAD R2, R19, 0x8, R11 ;  /* 0x0000000813027824 */ /* 0x000fe200078e020b */
[----:B------:R-:W-:Y:S01]  /*26840*/  UIADD3 UR4, UP0, UR38, 0x370, URZ ;  /* 0x0000037026047890 */ /* 0x000fe2000ff1e03f */
[----:B------:R-:W-:Y:S01]  /*26850*/  PLOP3.LUT P0, PT, PT, PT, PT, 0x80, 0x0 ;  /* 0x000000000000781c */ /* 0x000fe20003f0f070 */
[----:B------:R-:W-:Y:S01]  /*26860*/  UMOV UR6, 0x0 ;  /* 0x0000000000067882 */ /* 0x000fe20000000000 */
[----:B------:R-:W-:Y:S01]  /*26870*/  R2UR UR10, R14 ;  /* 0x000000000e0a72ca */ /* 0x000fe200000e0000 */
[----:B------:R-:W-:Y:S01]  /*26880*/  VIADD R2, R2, 0x30 ;  /* 0x0000003002027836 */ /* 0x000fe20000000000 */
[----:B------:R-:W-:Y:S01]  /*26890*/  UIADD3.X UR5, URZ, UR39, URZ, UP0, !UPT ;  /* 0x000000273f057290 */ /* 0x000fe200087fe43f */
[----:B------:R-:W-:Y:S01]  /*268a0*/  VIADD R9, R10, 0x18400 ;  /* 0x000184000a097836 */ /* 0x000fe20000000000 */
[----:B------:R-:W-:Y:S01]  /*268b0*/  UMOV UR7, 0x14f00000 ;  /* 0x14f0000000077882 */ /* 0x000fe20000000000 */
[----:B--2---:R-:W-:-:S10]  /*268c0*/  IMAD R3, R7, 0x80, R3 ;  /* 0x0000008007037824 */ /* 0x004fd400078e0203 */
.L_x_1894:
        /* <DEDUP_REMOVED lines=16> */
.L_x_1895:
        /* <DEDUP_REMOVED lines=15> */
.L_x_2067:
[----:B------:R-:W-:Y:S05]  /*26ac0*/  BSYNC B2 ;  /* 0x0000000000027941 */ /* 0x000fea0003800000 */
.L_x_1896:
[----:B------:R-:W-:Y:S01]  /*26ad0*/  BSSY B2, `(.L_x_1898) ;  /* 0x000000b000027945 */ /* 0x000fe20003800000 */
[----:B------:R-:W-:Y:S02]  /*26ae0*/  IMAD.MOV.U32 R12, RZ, RZ, 0x0 ;  /* 0x00000000ff0c7424 */ /* 0x000fe400078e00ff */
[----:B------:R-:W-:Y:S01]  /*26af0*/  IMAD.MOV.U32 R13, RZ, RZ, 0x14f00000 ;  /* 0x14f00000ff0d7424 */ /* 0x000fe200078e00ff */
[----:B------:R-:W-:Y:S06]  /*26b00*/  @P1 BRA `(.L_x_1899) ;  /* 0x00000000001c1947 */ /* 0x000fec0003800000 */
[----:B------:R-:W1:Y:S01]  /*26b10*/  S2R R10, SR_TID.X ;  /* 0x00000000000a7919 */ /* 0x000e620000002100 */
[----:B------:R-:W-:-:S04]  /*26b20*/  MOV R3, 0x8000 ;  /* 0x0000800000037802 */ /* 0x000fc80000000f00 */
[----:B------:R2:W-:Y:S01]  /*26b30*/  SYNCS.ARRIVE.TRANS64 RZ, [R2+URZ+0x50], R3 ;  /* 0x0000500302ff79a7 */ /* 0x0005e2000800003f */
[----:B-1----:R-:W-:-:S04]  /*26b40*/  LOP3.LUT R10, R10, 0x1f, RZ, 0xc0, !PT ;  /* 0x0000001f0a0a7812 */ /* 0x002fc800078ec0ff */
[----:B------:R-:W-:-:S13]  /*26b50*/  ISETP.NE.AND P0, PT, R10, RZ, PT ;  /* 0x000000ff0a00720c */ /* 0x000fda0003f05270 */
[----:B--2---:R-:W-:Y:S05]  /*26b60*/  @!P0 BRA `(.L_x_1899) ;  /* 0x0000000000048947 */ /* 0x004fea0003800000 */
[----:B------:R-:W-:Y:S01]  /*26b70*/  BPT.TRAP 0x1 ;  /* 0x000000040000795c */ /* 0x000fe20000300000 */
.L_x_1899:
[----:B------:R-:W-:Y:S05]  /*26b80*/  BSYNC B2 ;  /* 0x0000000000027941 */ /* 0x000fea0003800000 */
.L_x_1898:
        /* <DEDUP_REMOVED lines=12> */
.L_x_1900:
        /* <DEDUP_REMOVED lines=15> */
.L_x_1901:
        /* <DEDUP_REMOVED lines=12> */
.L_x_1888:
[----:B------:R-:W-:Y:S05]  /*26e00*/  BSYNC B1 ;  /* 0x0000000000017941 */ /* 0x000fea0003800000 */
.L_x_1887:
[----:B------:R-:W2:Y:S01]  /*26e10*/  LDL R2, [R1+0x28] ;  /* 0x0000280001027983 */ /* 0x000ea20000100800 */
[----:B------:R-:W-:Y:S01]  /*26e20*/  VIADD R0, R0, 0xfffffffe ;  /* 0xfffffffe00007836 */ /* 0x000fe20000000000 */
[----:B--2---:R-:W-:-:S13]  /*26e30*/  ISETP.GT.AND P0, PT, R6, R2, PT ;  /* 0x000000020600720c */ /* 0x004fda0003f04270 */
[----:B------:R-:W-:Y:S05]  /*26e40*/  @P0 BRA `(.L_x_1902) ;  /* 0xffffffec00380947 */ /* 0x000fea000383ffff */
.L_x_1854:
[----:B------:R-:W-:Y:S05]  /*26e50*/  BSYNC B0 ;  /* 0x0000000000007941 */ /* 0x000fea0003800000 */
.L_x_1853:
[----:B--2---:R-:W2:Y:S01]  /*26e60*/  S2R R3, SR_TID.X ;  /* 0x0000000000037919 */ /* 0x004ea20000002100 */
[----:B------:R-:W-:Y:S01]  /*26e70*/  BSSY B0, `(.L_x_1903) ;  /* 0x0000011000007945 */ /* 0x000fe20003800000 */
[----:B--2---:R-:W-:-:S04]  /*26e80*/  LOP3.LUT R3, R3, 0x7f, RZ, 0xc0, !PT ;  /* 0x0000007f03037812 */ /* 0x004fc800078ec0ff */
[----:B------:R-:W-:-:S13]  /*26e90*/  ISETP.NE.AND P0, PT, R3, RZ, PT ;  /* 0x000000ff0300720c */ /* 0x000fda0003f05270 */
[----:B------:R-:W-:Y:S05]  /*26ea0*/  @P0 BRA `(.L_x_1904) ;  /* 0x0000000000340947 */ /* 0x000fea0003800000 */
[----:B------:R-:W2:Y:S01]  /*26eb0*/  S2R R2, SR_LANEID ;  /* 0x0000000000027919 */ /* 0x000ea20000000000 */
[----:B------:R-:W-:Y:S01]  /*26ec0*/  VOTEU.ANY UR4, UPT, PT ;  /* 0x0000000000047886 */ /* 0x000fe200038e0100 */
[----:B-1----:R-:W1:Y:S01]  /*26ed0*/  LDC.64 R4, c[0x0][0xc60] ;  /* 0x00031800ff047b82 */ /* 0x002e620000000a00 */
[----:B------:R-:W2:Y:S02]  /*26ee0*/  FLO.U32 R0, UR4 ;  /* 0x0000000400007d00 */ /* 0x000ea400080e0000 */
        /* <DEDUP_REMOVED lines=9> */
.L_x_1904:
[----:B------:R-:W-:Y:S05]  /*26f80*/  BSYNC B0 ;  /* 0x0000000000007941 */ /* 0x000fea0003800000 */
.L_x_1903:
[----:B--2---:R-:W2:Y:S01]  /*26f90*/  LDL R0, [R1+0x10] ;  /* 0x0000100001007983 */ /* 0x004ea20000100800 */
[----:B------:R-:W-:Y:S01]  /*26fa0*/  BSSY B0, `(.L_x_1905) ;  /* 0x000003a000007945 */ /* 0x000fe20003800000 */
[----:B--2---:R-:W-:-:S13]  /*26fb0*/  LOP3.LUT P0, RZ, R0, 0x1, RZ, 0xc0, !PT ;  /* 0x0000000100ff7812 */ /* 0x004fda000780c0ff */
        /* <DEDUP_REMOVED lines=8> */
.L_x_2068:
[----:B------:R-:W-:Y:S05]  /*27040*/  BSYNC B1 ;  /* 0x0000000000017941 */ /* 0x000fea0003800000 */
.L_x_1907:
[----:B------:R-:W-:Y:S04]  /*27050*/  BSSY B1, `(.L_x_1909) ;  /* 0x0000009000017945 */ /* 0x000fe80003800000 */
[----:B------:R-:W-:Y:S05]  /*27060*/  @P1 BRA `(.L_x_1910) ;  /* 0x00000000001c1947 */ /* 0x000fea0003800000 */
[----:B------:R-:W3:Y:S01]  /*27070*/  S2R R3, SR_TID.X ;  /* 0x0000000000037919 */ /* 0x000ee20000002100 */
[----:B--2---:R-:W-:-:S04]  /*27080*/  MOV R2, 0x8000 ;  /* 0x0000800000027802 */ /* 0x004fc80000000f00 */
[----:B------:R4:W-:Y:S01]  /*27090*/  SYNCS.ARRIVE.TRANS64 RZ, [R0+URZ+0x28850], R2 ;  /* 0x0288500200ff79a7 */ /* 0x0009e2000800003f */
[----:B---3--:R-:W-:-:S04]  /*270a0*/  LOP3.LUT R3, R3, 0x1f, RZ, 0xc0, !PT ;  /* 0x0000001f03037812 */ /* 0x008fc800078ec0ff */
[----:B------:R-:W-:-:S13]  /*270b0*/  ISETP.NE.AND P0, PT, R3, RZ, PT ;  /* 0x000000ff0300720c */ /* 0x000fda0003f05270 */
[----:B----4-:R-:W-:Y:S05]  /*270c0*/  @!P0 BRA `(.L_x_1910) ;  /* 0x0000000000048947 */ /* 0x010fea0003800000 */
[----:B------:R-:W-:Y:S01]  /*270d0*/  BPT.TRAP 0x1 ;  /* 0x000000040000795c */ /* 0x000fe20000300000 */
.L_x_1910:
[----:B------:R-:W-:Y:S05]  /*270e0*/  BSYNC B1 ;  /* 0x0000000000017941 */ /* 0x000fea0003800000 */
.L_x_1909:
        /* <DEDUP_REMOVED lines=12> */
.L_x_1911:
        /* <DEDUP_REMOVED lines=15> */
.L_x_1912:
        /* <DEDUP_REMOVED lines=10> */
.L_x_1906:
[----:B------:R-:W-:Y:S05]  /*27340*/  BSYNC B0 ;  /* 0x0000000000007941 */ /* 0x000fea0003800000 */
.L_x_1905:
[----:B------:R-:W2:Y:S01]  /*27350*/  LDL.LU R4, [R1+0x14] ;  /* 0x0000140001047983 */ /* 0x000ea20000300800 */
[----:B------:R-:W-:-:S05]  /*27360*/  VIADD R19, R19, 0x1 ;  /* 0x0000000113137836 */ /* 0x000fca0000000000 */
[----:B------:R-:W-:-:S04]  /*27370*/  ISETP.NE.AND P0, PT, R19, 0x2, PT ;  /* 0x000000021300780c */ /* 0x000fc80003f05270 */
[----:B------:R-:W-:Y:S02]  /*27380*/  SEL R0, RZ, 0x1, P0 ;  /* 0x00000001ff007807 */ /* 0x000fe40000000000 */
[----:B------:R-:W-:Y:S02]  /*27390*/  SEL R19, R19, RZ, P0 ;  /* 0x000000ff13137207 */ /* 0x000fe40000000000 */
[----:B--2---:R-:W-:-:S05]  /*273a0*/  LOP3.LUT R4, R4, R0, RZ, 0x3c, !PT ;  /* 0x0000000004047212 */ /* 0x004fca00078e3cff */
[----:B------:R3:W-:Y:S02]  /*273b0*/  STL [R1+0x14], R4 ;  /* 0x0000140401007387 */ /* 0x0007e40000100800 */
.L_x_1833:
[----:B------:R-:W-:Y:S05]  /*273c0*/  BSYNC B7 ;  /* 0x0000000000077941 */ /* 0x000fea0003800000 */
.L_x_1831:
[----:B--2---:R-:W2:Y:S02]  /*273d0*/  LDL R0, [R1+0x10] ;  /* 0x0000100001007983 */ /* 0x004ea40000100800 */
[----:B--2---:R-:W-:-:S13]  /*273e0*/  LOP3.LUT P0, RZ, R0, 0x2, RZ, 0xc0, !PT ;  /* 0x0000000200ff7812 */ /* 0x004fda000780c0ff */
[----:B------:R-:W-:Y:S05]  /*273f0*/  @!P0 BRA `(.L_x_1913) ;  /* 0x00000000002c8947 */ /* 0x000fea0003800000 */
[----:B------:R-:W-:Y:S05]  /*27400*/  WARPSYNC.ALL ;  /* 0x0000000000007948 */ /* 0x000fea0003800000 */
[----:B------:R-:W2:Y:S08]  /*27410*/  S2UR UR5, SR_CgaCtaId ;  /* 0x00000000000579c3 */ /* 0x000eb00000008800 */
[----:B------:R-:W-:Y:S06]  /*27420*/  BAR.SYNC.DEFER_BLOCKING 0x5, 0x180 ;  /* 0x0146000000007b1d */ /* 0x000fec0000010000 */
[----:B------:R-:W-:-:S02]  /*27430*/  UMOV UR4, 0x400 ;  /* 0x0000040000047882 */ /* 0x000fc40000000000 */
[----:B--2---:R-:W-:-:S06]  /*27440*/  ULEA UR4, UR5, UR4, 0x18 ;  /* 0x0000000405047291 */ /* 0x004fcc000f8ec03f */
[----:B------:R-:W-:-:S05]  /*27450*/  IMAD.U32 R18, RZ, RZ, UR4 ;  /* 0x00000004ff127e24 */ /* 0x000fca000f8e00ff */
[----:B-1-3--:R-:W1:Y:S04]  /*27460*/  LDS.128 R4, [R18+0x288d0] ;  /* 0x0288d00012047984 */ /* 0x00ae680000000c00 */
[----:B-1----:R1:W-:Y:S04]  /*27470*/  STL.64 [R1], R4 ;  /* 0x0000000401007387 */ /* 0x0023e80000100a00 */
[----:B------:R1:W-:Y:S01]  /*27480*/  STL.64 [R1+0x8], R6 ;  /* 0x0000080601007387 */ /* 0x0003e20000100a00 */
[----:B------:R-:W-:Y:S06]  /*27490*/  BAR.ARV 0x4, 0x180 ;  /* 0x0106000000007b1d */ /* 0x000fec0000002000 */
[----:B------:R-:W-:Y:S05]  /*274a0*/  BRA `(.L_x_1914) ;  /* 0x0000001000347947 */ /* 0x000fea0003800000 */
.L_x_1913:
[----:B------:R-:W2:Y:S01]  /*274b0*/  S2R R16, SR_TID.X ;  /* 0x0000000000107919 */ /* 0x000ea20000002100 */
[----:B------:R-:W-:Y:S01]  /*274c0*/  UMOV UR4, 0xffffffff ;  /* 0xffffffff00047882 */ /* 0x000fe20000000000 */
[----:B--2---:R-:W-:-:S04]  /*274d0*/  LOP3.LUT R16, R16, 0x1f, RZ, 0xc0, !PT ;  /* 0x0000001f10107812 */ /* 0x004fc800078ec0ff */
[----:B------:R-:W-:Y:S01]  /*274e0*/  ISETP.NE.AND P0, PT, R16, 0x1f, PT ;  /* 0x0000001f1000780c */ /* 0x000fe20003f05270 */
[----:B------:R-:W-:-:S12]  /*274f0*/  BRA.DIV UR4, `(.L_x_1915) ;  /* 0x0000004a04087947 */ /* 0x000fd8000b800000 */
[----:B------:R-:W0:Y:S01]  /*27500*/  LDL.LU R2, [R1] ;  /* 0x0000000001027983 */ /* 0x000e220000300800 */
[----:B------:R-:W-:-:S03]  /*27510*/  ULDC UR4, c[0x0][0xc3c] ;  /* 0x00030f0000047ab9 */ /* 0x000fc60000000800 */
[----:B------:R-:W2:Y:S01]  /*27520*/  LDL R3, [R1+0xc] ;  /* 0x00000c0001037983 */ /* 0x000ea20000100800 */
[----:B0-----:R-:W-:Y:S01]  /*27530*/  MOV R10, R2 ;  /* 0x00000002000a7202 */ /* 0x001fe20000000f00 */
[----:B--2---:R-:W-:-:S05]  /*27540*/  IMAD.IADD R0, R3, 0x1, R16 ;  /* 0x0000000103007824 */ /* 0x004fca00078e0210 */
[----:B------:R-:W-:-:S13]  /*27550*/  ISETP.GE.OR P1, PT, R0, UR4, !P0 ;  /* 0x0000000400007c0c */ /* 0x000fda000c726670 */
[----:B------:R-:W0:Y:S08]  /*27560*/  @!P1 LDC.64 R2, c[0x0][0xc80] ;  /* 0x00032000ff029b82 */ /* 0x000e300000000a00 */
[----:B-1----:R-:W1:Y:S01]  /*27570*/  @!P1 LDC.64 R6, c[0x0][0xc78] ;  /* 0x00031e00ff069b82 */ /* 0x002e620000000a00 */
[----:B0-----:R-:W-:-:S05]  /*27580*/  @!P1 IMAD.WIDE R2, R0, 0x4, R2 ;  /* 0x0000000400029825 */ /* 0x001fca00078e0202 */
[----:B------:R1:W2:Y:S02]  /*27590*/  @!P1 LDG.E R8, desc[UR40][R2.64] ;  /* 0x0000002802089981 */ /* 0x0002a4000c1e1900 */
[----:B-1----:R-:W-:-:S06]  /*275a0*/  @!P1 IMAD.WIDE R2, R0, 0x4, R6 ;  /* 0x0000000400029825 */ /* 0x002fcc00078e0206 */
[----:B------:R-:W4:Y:S01]  /*275b0*/  @!P1 LDG.E R2, desc[UR40][R2.64] ;  /* 0x0000002802029981 */ /* 0x000f22000c1e1900 */
[----:B---3--:R-:W-:Y:S01]  /*275c0*/  IMAD.MOV.U32 R4, RZ, RZ, RZ ;  /* 0x000000ffff047224 */ /* 0x008fe200078e00ff */
        /* <DEDUP_REMOVED lines=8> */
[----:B------:R-:W-:Y:S02]  /*27650*/  IMAD.MOV.U32 R8, RZ, RZ, RZ ;  /* 0x000000ffff087224 */ /* 0x000fe400078e00ff */
[----:B----4-:R-:W-:Y:S01]  /*27660*/  @!P1 IMAD.MOV.U32 R6, RZ, RZ, R2 ;  /* 0x000000ffff069224 */ /* 0x010fe200078e0002 */
        /* <DEDUP_REMOVED lines=17> */
[----:B------:R0:W1:Y:S02]  /*27780*/  SHFL.IDX PT, R9, R7, 0x1f, 0x1f ;  /* 0x03e01f0007097f89 */ /* 0x00006400000e0000 */
.L_x_2078:
[----:B------:R-:W-:Y:S02]  /*27790*/  ULDC UR4, c[0x0][0xc38] ;  /* 0x00030e0000047ab9 */ /* 0x000fe40000000800 */
[----:B------:R-:W-:-:S04]  /*277a0*/  IMAD.U32 R2, RZ, RZ, UR4 ;  /* 0x00000004ff027e24 */ /* 0x000fc8000f8e00ff */
[----:B-1----:R-:W-:-:S04]  /*277b0*/  IMAD R9, R9, R2, RZ ;  /* 0x0000000209097224 */ /* 0x002fc800078e02ff */
[----:B------:R-:W-:-:S05]  /*277c0*/  IMAD.IADD R0, R0, 0x1, R9 ;  /* 0x0000000100007824 */ /* 0x000fca00078e0209 */
[----:B------:R-:W-:-:S13]  /*277d0*/  ISETP.GT.AND P6, PT, R0, R5, PT ;  /* 0x000000050000720c */ /* 0x000fda0003fc4270 */
[----:B------:R-:W-:Y:S05]  /*277e0*/  @P6 BRA `(.L_x_1916) ;  /* 0x0000000000ac6947 */ /* 0x000fea0003800000 */
.L_x_1919:
[----:B------:R-:W2:Y:S01]  /*277f0*/  LDL.LU R3, [R1+0xc] ;  /* 0x00000c0001037983 */ /* 0x000ea20000300800 */
[----:B------:R-:W1:Y:S01]  /*27800*/  LDC R2, c[0x0][0xc3c] ;  /* 0x00030f00ff027b82 */ /* 0x000e620000000800 */
[----:B--2---:R-:W-:-:S05]  /*27810*/  VIADD R3, R3, 0x1f ;  /* 0x0000001f03037836 */ /* 0x004fca0000000000 */
[----:B-1----:R-:W-:-:S13]  /*27820*/  ISETP.GE.AND P6, PT, R3, R2, PT ;  /* 0x000000020300720c */ /* 0x002fda0003fc6270 */
[----:B------:R-:W-:Y:S05]  /*27830*/  @P6 BRA `(.L_x_1917) ;  /* 0x0000000800e86947 */ /* 0x000fea0003800000 */
[----:B------:R-:W1:Y:S01]  /*27840*/  S2R R4, SR_TID.X ;  /* 0x0000000000047919 */ /* 0x000e620000002100 */
        /* <DEDUP_REMOVED lines=29> */
[----:B0-----:R-:W-:-:S05]  /*27a20*/  IMAD.IADD R7, R2, 0x1, R3 ;  /* 0x0000000102077824 */ /* 0x001fca00078e0203 */
[----:B------:R0:W1:Y:S02]  /*27a30*/  SHFL.IDX PT, R9, R7, 0x1f, 0x1f ;  /* 0x03e01f0007097f89 */ /* 0x00006400000e0000 */
.L_x_2086:
[----:B------:R-:W-:Y:S02]  /*27a40*/  ULDC UR4, c[0x0][0xc38] ;  /* 0x00030e0000047ab9 */ /* 0x000fe40000000800 */
[----:B------:R-:W-:-:S04]  /*27a50*/  IMAD.U32 R2, RZ, RZ, UR4 ;  /* 0x00000004ff027e24 */ /* 0x000fc8000f8e00ff */
[----:B-1----:R-:W-:-:S04]  /*27a60*/  IMAD R9, R9, R2, RZ ;  /* 0x0000000209097224 */ /* 0x002fc800078e02ff */
[----:B------:R-:W-:-:S05]  /*27a70*/  IMAD.IADD R0, R9, 0x1, R0 ;  /* 0x0000000109007824 */ /* 0x000fca00078e0200 */
[----:B------:R-:W-:-:S13]  /*27a80*/  ISETP.GT.AND P6, PT, R0, R5, PT ;  /* 0x000000050000720c */ /* 0x000fda0003fc4270 */
[----:B------:R-:W-:Y:S05]  /*27a90*/  @!P6 BRA `(.L_x_1919) ;  /* 0xfffffffc0054e947 */ /* 0x000fea000383ffff */
.L_x_1916:
        /* <DEDUP_REMOVED lines=8> */
[----:B-1----:R1:W3:Y:S04]  /*27b20*/  SHFL.IDX PT, R4, R4, R3, 0x1f ;  /* 0x00001f0304047589 */ /* 0x0022e800000e0000 */
[----:B------:R1:W4:Y:S01]  /*27b30*/  SHFL.IDX PT, R6, R6, R3, 0x1f ;  /* 0x00001f0306067589 */ /* 0x00032200000e0000 */
[----:B--2---:R-:W-:-:S05]  /*27b40*/  IMAD.IADD R10, R3, 0x1, R10 ;  /* 0x00000001030a7824 */ /* 0x004fca00078e020a */
[----:B---34-:R1:W-:Y:S02]  /*27b50*/  STL [R1+0xc], R10 ;  /* 0x00000c0a01007387 */ /* 0x0183e40000100800 */
.L_x_2091:
[----:B------:R-:W-:-:S13]  /*27b60*/  ISETP.NE.AND P0, PT, R0, RZ, PT ;  /* 0x000000ff0000720c */ /* 0x000fda0003f05270 */
[----:B------:R-:W-:Y:S05]  /*27b70*/  @!P0 BRA `(.L_x_1921) ;  /* 0x0000000000148947 */ /* 0x000fea0003800000 */
[----:B------:R-:W-:Y:S01]  /*27b80*/  UMOV UR4, 0xffffffff ;  /* 0xffffffff00047882 */ /* 0x000fe20000000000 */
[----:B-1----:R-:W-:Y:S02]  /*27b90*/  VIADD R3, R3, 0xffffffff ;  /* 0xffffffff03037836 */ /* 0x002fe40000000000 */
[----:B------:R-:W-:Y:S05]  /*27ba0*/  BRA.DIV UR4, `(.L_x_1922) ;  /* 0x0000004a04fc7947 */ /* 0x000fea000b800000 */
[----:B------:R1:W3:Y:S02]  /*27bb0*/  SHFL.IDX PT, R3, R7, R3, 0x1f ;  /* 0x00001f0307037589 */ /* 0x0002e400000e0000 */
.L_x_2094:
[----:B---3--:R-:W-:-:S07]  /*27bc0*/  MOV R8, R3 ;  /* 0x0000000300087202 */ /* 0x008fce0000000f00 */
.L_x_1921:
[----:B------:R-:W-:Y:S01]  /*27bd0*/  ISETP.NE.AND P0, PT, R6, 0x1, PT ;  /* 0x000000010600780c */ /* 0x000fe20003f05270 */
[----:B------:R-:W-:-:S05]  /*27be0*/  IMAD R0, R8, R2, R9 ;  /* 0x0000000208007224 */ /* 0x000fca00078e0209 */
[----:B------:R3:W-:Y:S02]  /*27bf0*/  STL [R1], R0 ;  /* 0x0000000001007387 */ /* 0x0007e40000100800 */
[----:B---3--:R-:W-:-:S05]  /*27c00*/  IMAD.IADD R0, R5, 0x1, -R0 ;  /* 0x0000000105007824 */ /* 0x008fca00078e0a00 */
[----:B------:R-:W-:Y:S05]  /*27c10*/  @!P0 BRA `(.L_x_1923) ;  /* 0x0000000000e48947 */ /* 0x000fea0003800000 */
[----:B------:R-:W-:-:S04]  /*27c20*/  IABS R5, R4 ;  /* 0x0000000400057213 */ /* 0x000fc80000000000 */
[----:B------:R-:W3:Y:S08]  /*27c30*/  I2F.RP R2, R5 ;  /* 0x0000000500027306 */ /* 0x000ef00000209400 */
[----:B---3--:R-:W3:Y:S02]  /*27c40*/  MUFU.RCP R2, R2 ;  /* 0x0000000200027308 */ /* 0x008ee40000001000 */
[----:B---3--:R-:W-:-:S06]  /*27c50*/  VIADD R2, R2, 0xffffffe ;  /* 0x0ffffffe02027836 */ /* 0x008fcc0000000000 */
[----:B-1----:R-:W1:Y:S02]  /*27c60*/  F2I.FTZ.U32.TRUNC.NTZ R3, R2 ;  /* 0x0000000200037305 */ /* 0x002e64000021f000 */
[----:B-1----:R-:W-:-:S04]  /*27c70*/  IMAD.MOV R2, RZ, RZ, -R3 ;  /* 0x000000ffff027224 */ /* 0x002fc800078e0a03 */
        /* <DEDUP_REMOVED lines=14> */
[----:B------:R-:W1:Y:S07]  /*27d60*/  I2F.RP R2, R5 ;  /* 0x0000000500027306 */ /* 0x000e6e0000209400 */
[----:B------:R-:W-:Y:S01]  /*27d70*/  @P0 VIADD R8, R8, 0x1 ;  /* 0x0000000108080836 */ /* 0x000fe20000000000 */
[----:B-1----:R-:W1:Y:S02]  /*27d80*/  MUFU.RCP R2, R2 ;  /* 0x0000000200027308 */ /* 0x002e640000001000 */
[----:B-1----:R-:W-:-:S06]  /*27d90*/  VIADD R2, R2, 0xffffffe ;  /* 0x0ffffffe02027836 */ /* 0x002fcc0000000000 */
[----:B------:R-:W1:Y:S02]  /*27da0*/  F2I.FTZ.U32.TRUNC.NTZ R3, R2 ;  /* 0x0000000200037305 */ /* 0x000e64000021f000 */
[----:B-1----:R-:W-:-:S04]  /*27db0*/  IMAD.MOV R2, RZ, RZ, -R3 ;  /* 0x000000ffff027224 */ /* 0x002fc800078e0a03 */
[----:B0-----:R-:W-:Y:S01]  /*27dc0*/  IMAD R7, R2, R5, RZ ;  /* 0x0000000502077224 */ /* 0x001fe200078e02ff */
[----:B------:R-:W-:-:S05]  /*27dd0*/  MOV R2, RZ ;  /* 0x000000ff00027202 */ /* 0x000fca0000000f00 */
        /* <DEDUP_REMOVED lines=16> */
[----:B------:R-:W-:-:S04]  /*27ee0*/  IMAD.MOV R2, RZ, RZ, -R3 ;  /* 0x000000ffff027224 */ /* 0x000fc800078e0a03 */
[----:B------:R-:W-:Y:S01]  /*27ef0*/  IMAD R0, R4, R2, R0 ;  /* 0x0000000204007224 */ /* 0x000fe200078e0200 */
[----:B------:R-:W-:-:S04]  /*27f00*/  LOP3.LUT R2, R3, R6, RZ, 0x3c, !PT ;  /* 0x0000000603027212 */ /* 0x000fc800078e3cff */
[----:B------:R-:W-:-:S03]  /*27f10*/  ISETP.GE.AND P2, PT, R2, RZ, PT ;  /* 0x000000ff0200720c */ /* 0x000fc60003f46270 */
[----:B------:R-:W-:-:S10]  /*27f20*/  @P0 IADD3 R7, R7, 0x1, RZ ;  /* 0x0000000107070810 */ /* 0x000fd40007ffe0ff */
[----:B------:R-:W-:Y:S01]  /*27f30*/  @!P2 IMAD.MOV R7, RZ, RZ, -R7 ;  /* 0x000000ffff07a224 */ /* 0x000fe200078e0a07 */
[----:B------:R-:W-:-:S05]  /*27f40*/  @!P1 LOP3.LUT R7, RZ, R6, RZ, 0x33, !PT ;  /* 0x00000006ff079212 */ /* 0x000fca00078e33ff */
[----:B------:R-:W-:-:S04]  /*27f50*/  IMAD.MOV R2, RZ, RZ, -R7 ;  /* 0x000000ffff027224 */ /* 0x000fc800078e0a07 */
[C---:B------:R-:W-:Y:S02]  /*27f60*/  IMAD R2, R6.reuse, R2, R3 ;  /* 0x0000000206027224 */ /* 0x040fe400078e0203 */
[----:B------:R-:W-:-:S04]  /*27f70*/  IMAD R6, R6, 0x1000000, R7 ;  /* 0x0100000006067824 */ /* 0x000fc800078e0207 */
[----:B------:R-:W-:-:S05]  /*27f80*/  IMAD R2, R2, 0x10000, R6 ;  /* 0x0001000002027824 */ /* 0x000fca00078e0206 */
[----:B------:R1:W-:Y:S01]  /*27f90*/  STL [R1+0x8], R2 ;  /* 0x0000080201007387 */ /* 0x0003e20000100800 */
[----:B------:R-:W-:Y:S05]  /*27fa0*/  BRA `(.L_x_1924) ;  /* 0x0000000000fc7947 */ /* 0x000fea0003800000 */
.L_x_1923:
[----:B-1----:R-:W3:Y:S01]  /*27fb0*/  LDL R3, [R1+0xc] ;  /* 0x00000c0001037983 */ /* 0x002ee20000100800 */
[----:B0-----:R-:W3:Y:S02]  /*27fc0*/  LDC.64 R6, c[0x0][0xc90] ;  /* 0x00032400ff067b82 */ /* 0x001ee40000000a00 */
[----:B---3--:R-:W-:-:S05]  /*27fd0*/  IMAD.WIDE R6, R3, 0x4, R6 ;  /* 0x0000000403067825 */ /* 0x008fca00078e0206 */
[----:B------:R-:W3:Y:S02]  /*27fe0*/  LDG.E R3, desc[UR40][R6.64] ;  /* 0x0000002806037981 */ /* 0x000ee4000c1e1900 */
[----:B---3--:R-:W-:-:S05]  /*27ff0*/  IMAD R5, R4, R3, RZ ;  /* 0x0000000304057224 */ /* 0x008fca00078e02ff */
        /* <DEDUP_REMOVED lines=28> */
[----:B------:R-:W-:-:S04]  /*281c0*/  VIADDMNMX R8, R8, R2, R3, PT ;  /* 0x0000000208087246 */ /* 0x000fc80003800103 */
[----:B------:R-:W-:-:S04]  /*281d0*/  IABS R9, R8 ;  /* 0x0000000800097213 */ /* 0x000fc80000000000 */
[----:B------:R-:W0:Y:S08]  /*281e0*/  I2F.RP R2, R9 ;  /* 0x0000000900027306 */ /* 0x000e300000209400 */
[----:B0-----:R-:W0:Y:S02]  /*281f0*/  MUFU.RCP R2, R2 ;  /* 0x0000000200027308 */ /* 0x001e240000001000 */
[----:B0-----:R-:W-:-:S06]  /*28200*/  VIADD R2, R2, 0xffffffe ;  /* 0x0ffffffe02027836 */ /* 0x001fcc0000000000 */
[----:B------:R0:W1:Y:S02]  /*28210*/  F2I.FTZ.U32.TRUNC.NTZ R3, R2 ;  /* 0x0000000200037305 */ /* 0x000064000021f000 */
[----:B0-----:R-:W-:Y:S02]  /*28220*/  IMAD.MOV.U32 R2, RZ, RZ, RZ ;  /* 0x000000ffff027224 */ /* 0x001fe400078e00ff */
[----:B-1----:R-:W-:-:S04]  /*28230*/  IMAD.MOV R0, RZ, RZ, -R3 ;  /* 0x000000ffff007224 */ /* 0x002fc800078e0a03 */
[----:B------:R-:W-:-:S04]  /*28240*/  IMAD R0, R0, R9, RZ ;  /* 0x0000000900007224 */ /* 0x000fc800078e02ff */
[----:B------:R-:W-:Y:S01]  /*28250*/  IMAD.HI.U32 R2, R3, R0, R2 ;  /* 0x0000000003027227 */ /* 0x000fe200078e0002 */
[----:B------:R-:W-:Y:S02]  /*28260*/  IABS R0, R6 ;  /* 0x0000000600007213 */ /* 0x000fe40000000000 */
[----:B------:R-:W-:-:S03]  /*28270*/  IABS R3, R8 ;  /* 0x0000000800037213 */ /* 0x000fc60000000000 */
[----:B------:R-:W-:Y:S01]  /*28280*/  IMAD.HI.U32 R2, R2, R0, RZ ;  /* 0x0000000002027227 */ /* 0x000fe200078e00ff */
[----:B------:R-:W-:-:S05]  /*28290*/  IADD3 R3, RZ, -R3, RZ ;  /* 0x80000003ff037210 */ /* 0x000fca0007ffe0ff */
[----:B------:R-:W-:-:S05]  /*282a0*/  IMAD R0, R2, R3, R0 ;  /* 0x0000000302007224 */ /* 0x000fca00078e0200 */
[----:B------:R-:W-:-:S13]  /*282b0*/  ISETP.GT.U32.AND P1, PT, R9, R0, PT ;  /* 0x000000000900720c */ /* 0x000fda0003f24070 */
[----:B------:R-:W-:Y:S02]  /*282c0*/  @!P1 IMAD.IADD R0, R0, 0x1, -R9 ;  /* 0x0000000100009824 */ /* 0x000fe400078e0a09 */
[----:B------:R-:W-:Y:S01]  /*282d0*/  @!P1 VIADD R2, R2, 0x1 ;  /* 0x0000000102029836 */ /* 0x000fe20000000000 */
[----:B------:R-:W-:Y:S02]  /*282e0*/  ISETP.NE.AND P1, PT, R8, RZ, PT ;  /* 0x000000ff0800720c */ /* 0x000fe40003f25270 */
[----:B------:R-:W-:Y:S02]  /*282f0*/  ISETP.GE.U32.AND P0, PT, R0, R9, PT ;  /* 0x000000090000720c */ /* 0x000fe40003f06070 */
[----:B------:R-:W-:Y:S02]  /*28300*/  LOP3.LUT R0, R6, R8, RZ, 0x3c, !PT ;  /* 0x0000000806007212 */ /* 0x000fe400078e3cff */
[----:B------:R-:W-:Y:S02]  /*28310*/  IADD3 R6, R7, 0x1000000, R6 ;  /* 0x0100000007067810 */ /* 0x000fe40007ffe006 */
[----:B------:R-:W-:-:S07]  /*28320*/  ISETP.GE.AND P2, PT, R0, RZ, PT ;  /* 0x000000ff0000720c */ /* 0x000fce0003f46270 */
[----:B------:R-:W-:-:S04]  /*28330*/  @P0 VIADD R2, R2, 0x1 ;  /* 0x0000000102020836 */ /* 0x000fc80000000000 */
[----:B------:R-:W-:-:S04]  /*28340*/  IMAD.MOV.U32 R0, RZ, RZ, R2 ;  /* 0x000000ffff007224 */ /* 0x000fc800078e0002 */
[----:B------:R-:W-:Y:S01]  /*28350*/  @!P2 IMAD.MOV R0, RZ, RZ, -R0 ;  /* 0x000000ffff00a224 */ /* 0x000fe200078e0a00 */
[----:B------:R-:W-:Y:S01]  /*28360*/  @!P1 LOP3.LUT R0, RZ, R8, RZ, 0x33, !PT ;  /* 0x00000008ff009212 */ /* 0x000fe200078e33ff */
[----:B------:R-:W-:-:S04]  /*28370*/  IMAD.MOV R8, RZ, RZ, -R8 ;  /* 0x000000ffff087224 */ /* 0x000fc800078e0a08 */
[----:B------:R-:W-:-:S05]  /*28380*/  IMAD R2, R0, R8, R6 ;  /* 0x0000000800027224 */ /* 0x000fca00078e0206 */
[----:B------:R0:W-:Y:S02]  /*28390*/  STL [R1+0x8], R2 ;  /* 0x0000080201007387 */ /* 0x0001e40000100800 */
.L_x_1924:
[----:B------:R-:W-:-:S05]  /*283a0*/  LOP3.LUT R3, RZ, R0, RZ, 0x33, !PT ;  /* 0x00000000ff037212 */ /* 0x000fca00078e33ff */
[----:B------:R-:W-:-:S05]  /*283b0*/  IMAD.IADD R0, R4, 0x1, R3 ;  /* 0x0000000104007824 */ /* 0x000fca00078e0203 */
[----:B------:R3:W-:Y:S01]  /*283c0*/  STL [R1+0x4], R0 ;  /* 0x0000040001007387 */ /* 0x0007e20000100800 */
[----:B------:R-:W-:Y:S05]  /*283d0*/  BRA `(.L_x_1925) ;  /* 0x0000000000287947 */ /* 0x000fea0003800000 */
.L_x_1917:
[----:B------:R-:W-:Y:S01]  /*283e0*/  UMOV UR4, URZ ;  /* 0x0000003f00047c82 */ /* 0x000fe20008000000 */
[----:B------:R-:W-:Y:S01]  /*283f0*/  ULDC UR6, c[0x0][0xc3c] ;  /* 0x00030f0000067ab9 */ /* 0x000fe20000000800 */
[----:B------:R-:W-:Y:S01]  /*28400*/  UMOV UR5, URZ ;  /* 0x0000003f00057c82 */ /* 0x000fe20008000000 */
[----:B------:R-:W-:Y:S01]  /*28410*/  IMAD.U32 R3, RZ, RZ, UR4 ;  /* 0x00000004ff037e24 */ /* 0x000fe2000f8e00ff */
[----:B------:R-:W-:Y:S01]  /*28420*/  MOV R2, UR5 ;  /* 0x0000000500027c02 */ /* 0x000fe20008000f00 */
[----:B------:R-:W-:Y:S01]  /*28430*/  IMAD.U32 R0, RZ, RZ, UR6 ;  /* 0x00000006ff007e24 */ /* 0x000fe2000f8e00ff */
[----:B------:R1:W-:Y:S04]  /*28440*/  STL [R1], R5 ;  /* 0x0000000501007387 */ /* 0x0003e80000100800 */
[----:B------:R1:W-:Y:S04]  /*28450*/  STL [R1+0x4], R3 ;  /* 0x0000040301007387 */ /* 0x0003e80000100800 */
[----:B------:R1:W-:Y:S04]  /*28460*/  STL [R1+0xc], R0 ;  /* 0x00000c0001007387 */ /* 0x0003e80000100800 */
[----:B------:R1:W-:Y:S02]  /*28470*/  STL [R1+0x8], R2 ;  /* 0x0000080201007387 */ /* 0x0003e40000100800 */
.L_x_1925:
[----:B01----:R-:W4:Y:S04]  /*28480*/  LDL R2, [R1+0xc] ;  /* 0x00000c0001027983 */ /* 0x003f280000100800 */
[----:B------:R-:W5:Y:S04]  /*28490*/  LDL R3, [R1+0x8] ;  /* 0x0000080001037983 */ /* 0x000f680000100800 */
[----:B------:R-:W2:Y:S04]  /*284a0*/  LDL R5, [R1+0x4] ;  /* 0x0000040001057983 */ /* 0x000ea80000100800 */
[----:B------:R-:W2:Y:S01]  /*284b0*/  LDL R4, [R1] ;  /* 0x0000000001047983 */ /* 0x000ea20000100800 */
[----:B---3--:R-:W0:Y:S01]  /*284c0*/  S2R R0, SR_TID.X ;  /* 0x0000000000007919 */ /* 0x008e220000002100 */
[----:B------:R-:W-:Y:S05]  /*284d0*/  WARPSYNC.ALL ;  /* 0x0000000000007948 */ /* 0x000fea0003800000 */
[----:B0-----:R-:W-:Y:S01]  /*284e0*/  LOP3.LUT R0, R0, 0x1f, RZ, 0xc0, !PT ;  /* 0x0000001f00007812 */ /* 0x001fe200078ec0ff */
[----:B------:R-:W-:Y:S03]  /*284f0*/  BAR.SYNC.DEFER_BLOCKING 0x4, 0x180 ;  /* 0x0106000000007b1d */ /* 0x000fe60000010000 */
[----:B------:R-:W-:-:S13]  /*28500*/  ISETP.NE.AND P0, PT, R0, RZ, PT ;  /* 0x000000ff0000720c */ /* 0x000fda0003f05270 */
[----:B------:R-:W0:Y:S01]  /*28510*/  @!P0 S2R R0, SR_CgaCtaId ;  /* 0x0000000000008919 */ /* 0x000e220000008800 */
[----:B----4-:R-:W-:Y:S01]  /*28520*/  IMAD.MOV.U32 R7, RZ, RZ, R2 ;  /* 0x000000ffff077224 */ /* 0x010fe200078e0002 */
[----:B------:R-:W-:Y:S01]  /*28530*/  @!P0 MOV R2, 0x400 ;  /* 0x0000040000028802 */ /* 0x000fe20000000f00 */
[----:B-----5:R-:W-:-:S03]  /*28540*/  IMAD.MOV.U32 R6, RZ, RZ, R3 ;  /* 0x000000ffff067224 */ /* 0x020fc600078e0003 */
[----:B0-----:R-:W-:-:S05]  /*28550*/  @!P0 LEA R18, R0, R2, 0x18 ;  /* 0x0000000200128211 */ /* 0x001fca00078ec0ff */
[----:B--2---:R0:W-:Y:S01]  /*28560*/  @!P0 STS.128 [R18+0x288d0], R4 ;  /* 0x0288d00412008388 */ /* 0x0041e20000000c00 */
[----:B------:R-:W-:Y:S06]  /*28570*/  BAR.ARV 0x5, 0x180 ;  /* 0x0146000000007b1d */ /* 0x000fec0000002000 */
.L_x_1914:
[----:B------:R-:W2:Y:S01]  /*28580*/  LDL R0, [R1+0xc] ;  /* 0x00000c0001007983 */ /* 0x000ea20000100800 */
[----:B------:R-:W-:Y:S02]  /*28590*/  ULDC UR4, c[0x0][0xc3c] ;  /* 0x00030f0000047ab9 */ /* 0x000fe40000000800 */
[----:B--2---:R-:W-:-:S13]  /*285a0*/  ISETP.GE.AND P0, PT, R0, UR4, PT ;  /* 0x0000000400007c0c */ /* 0x004fda000bf06270 */
[----:B------:R-:W-:Y:S05]  /*285b0*/  @!P0 BRA `(.L_x_1926) ;  /* 0xffffff8800fc8947 */ /* 0x000fea000383ffff */
[----:B------:R-:W-:Y:S05]  /*285c0*/  BSYNC B8 ;  /* 0x0000000000087941 */ /* 0x000fea0003800000 */
.L_x_1771:
        /* <DEDUP_REMOVED lines=12> */
.L_x_2095:
[----:B------:R-:W-:Y:S05]  /*28690*/  BSYNC B0 ;  /* 0x0000000000007941 */ /* 0x000fea0003800000 */
.L_x_1927:
[----:B------:R-:W-:-:S03]  /*286a0*/  UMOV UR4, 0xffffffff ;  /* 0xffffffff00047882 */ /* 0x000fc60000000000 */
[----:B------:R-:W-:Y:S05]  /*286b0*/  BRA.DIV UR4, `(.L_x_1929) ;  /* 0x0000004204787947 */ /* 0x000fea000b800000 */
[----:B------:R-:W1:Y:S02]  /*286c0*/  S2R R2, SR_TID.X ;  /* 0x0000000000027919 */ /* 0x000e640000002100 */
[----:B-1----:R-:W-:-:S04]  /*286d0*/  SHF.R.U32.HI R2, RZ, 0x5, R2 ;  /* 0x00000005ff027819 */ /* 0x002fc80000011602 */
[----:B------:R-:W-:-:S05]  /*286e0*/  LOP3.LUT R2, R2, 0x3, RZ, 0xc0, !PT ;  /* 0x0000000302027812 */ /* 0x000fca00078ec0ff */
[----:B------:R1:W2:Y:S02]  /*286f0*/  SHFL.IDX PT, R14, R2, RZ, 0x1f ;  /* 0x00001fff020e7589 */ /* 0x0002a400000e0000 */
.L_x_2098:
[----:B--2---:R-:W-:-:S13]  /*28700*/  ISETP.NE.AND P0, PT, R14, RZ, PT ;  /* 0x000000ff0e00720c */ /* 0x004fda0003f05270 */
[----:B------:R-:W-:Y:S05]  /*28710*/  @P0 BRA `(.L_x_1486) ;  /* 0x00000000008c0947 */ /* 0x000fea0003800000 */
[----:B------:R-:W-:-:S03]  /*28720*/  UMOV UR4, 0xffffffff ;  /* 0xffffffff00047882 */ /* 0x000fc60000000000 */
[----:B------:R-:W-:Y:S05]  /*28730*/  BRA.DIV UR4, `(.L_x_1930) ;  /* 0x00000042048c7947 */ /* 0x000fea000b800000 */
[----:B------:R-:W-:-:S13]  /*28740*/  ELECT P6, URZ, PT ;  /* 0x00000000003f782f */ /* 0x000fda00038c0000 */
.L_x_2101:
[----:B------:R-:W-:Y:S05]  /*28750*/  @!P6 BRA `(.L_x_1486) ;  /* 0x00000000007ce947 */ /* 0x000fea0003800000 */
[----:B-1----:R-:W2:Y:S02]  /*28760*/  LDL.LU R2, [R1+0x64] ;  /* 0x0000640001027983 */ /* 0x002ea40000300800 */
[----:B--2---:R-:W-:-:S04]  /*28770*/  LOP3.LUT R2, R2, 0x2, RZ, 0xfc, !PT ;  /* 0x0000000202027812 */ /* 0x004fc800078efcff */
[----:B------:R-:W-:-:S13]  /*28780*/  ISETP.NE.AND P2, PT, R2, 0x3, PT ;  /* 0x000000030200780c */ /* 0x000fda0003f45270 */
[----:B------:R-:W-:Y:S05]  /*28790*/  @!P2 BRA `(.L_x_1931) ;  /* 0x000000000004a947 */ /* 0x000fea0003800000 */
[----:B------:R-:W-:Y:S01]  /*287a0*/  BPT.TRAP 0x1 ;  /* 0x000000040000795c */ /* 0x000fe20000300000 */
.L_x_1931:
        /* <DEDUP_REMOVED lines=8> */
[----:B------:R-:W-:Y:S02]  /*28830*/  LOP3.LUT R4, R7, R4, RZ, 0x3c, !PT ;  /* 0x0000000407047212 */ /* 0x000fe400078e3cff */
[----:B------:R-:W0:Y:S01]  /*28840*/  SYNCS.PHASECHK.TRANS64.TRYWAIT P0, [R6+URZ], R5 ;  /* 0x00000005060075a7 */ /* 0x000e22000800017f */
[----:B------:R-:W-:Y:S02]  /*28850*/  LEA R7, R3, R2, 0x3 ;  /* 0x0000000203077211 */ /* 0x000fe400078e18ff */
[----:B------:R-:W-:Y:S01]  /*28860*/  SHF.L.U32 R2, R4, 0x1f, RZ ;  /* 0x0000001f04027819 */ /* 0x000fe200000006ff */
[----:B0-----:R-:W-:Y:S06]  /*28870*/  @!P0 BRA `(.L_x_1932) ;  /* 0x00000040005c8947 */ /* 0x001fec0003800000 */
.L_x_2102:
[----:B------:R-:W1:Y:S02]  /*28880*/  SYNCS.PHASECHK.TRANS64.TRYWAIT P0, [R7+URZ], R2 ;  /* 0x00000002070075a7 */ /* 0x000e64000800017f */
[----:B-1----:R-:W-:Y:S05]  /*28890*/  @!P0 BRA `(.L_x_1933) ;  /* 0x0000004000688947 */ /* 0x002fea0003800000 */
.L_x_2103:
[----:B------:R-:W-:Y:S05]  /*288a0*/  @!P2 BRA `(.L_x_1934) ;  /* 0x000000000004a947 */ /* 0x000fea0003800000 */
[----:B------:R-:W-:Y:S01]  /*288b0*/  BPT.TRAP 0x1 ;  /* 0x000000040000795c */ /* 0x000fe20000300000 */
.L_x_1934:
[----:B------:R-:W-:-:S04]  /*288c0*/  VIADD R0, R0, 0x28860 ;  /* 0x0002886000007836 */ /* 0x000fc80000000000 */
[----:B------:R-:W-:-:S04]  /*288d0*/  IMAD R4, R19, 0x8, R0 ;  /* 0x0000000813047824 */ /* 0x000fc800078e0200 */
[----:B------:R-:W2:Y:S02]  /*288e0*/  SYNCS.PHASECHK.TRANS64.TRYWAIT P0, [R4+URZ], R5 ;  /* 0x00000005040075a7 */ /* 0x000ea4000800017f */
[----:B--2---:R-:W-:Y:S05]  /*288f0*/  @!P0 BRA `(.L_x_1935) ;  /* 0x0000004000648947 */ /* 0x004fea0003800000 */
.L_x_2104:
[----:B------:R-:W-:-:S07]  /*28900*/  IMAD R3, R3, 0x8, R0 ;  /* 0x0000000803037824 */ /* 0x000fce00078e0200 */
.L_x_1936:
[----:B----4-:R4:W0:Y:S02]  /*28910*/  SYNCS.PHASECHK.TRANS64.TRYWAIT P0, [R3+URZ], R2 ;  /* 0x00000002030075a7 */ /* 0x010824000800017f */
[----:B0-----:R-:W-:Y:S05]  /*28920*/  @!P0 NANOSLEEP.SYNCS 0x989680 ;  /* 0x009896800000895d */ /* 0x001fea0003900000 */
[----:B------:R-:W0:Y:S02]  /*28930*/  @!P0 SYNCS.PHASECHK.TRANS64 P0, [R3+URZ], R2 ;  /* 0x00000002030085a7 */ /* 0x000e24000800007f */
[----:B0-----:R-:W-:Y:S05]  /*28940*/  @!P0 BRA `(.L_x_1936) ;  /* 0xfffffffc00f08947 */ /* 0x001fea000383ffff */
.L_x_1486:
[----:B------:R-:W-:Y:S05]  /*28950*/  BSYNC B9 ;  /* 0x0000000000097941 */ /* 0x000fea0003800000 */
.L_x_1483:
[----:B------:R-:W-:Y:S05]  /*28960*/  EXIT ;  /* 0x000000000000794d */ /* 0x000fea0003800000 */
.L_x_1518:
[----:B0-----:R0:W1:Y:S02]  /*28970*/  SYNCS.PHASECHK.TRANS64.TRYWAIT P6, [R106+URZ+0x28890], R117 ;  /* 0x028890756a0075a7 */ /* 0x00106400080c017f */
[----:B-1----:R-:W-:Y:S05]  /*28980*/  @!P6 NANOSLEEP.SYNCS 0x989680 ;  /* 0x009896800000e95d */ /* 0x002fea0003900000 */
[----:B------:R-:W1:Y:S02]  /*28990*/  @!P6 SYNCS.PHASECHK.TRANS64 P6, [R106+URZ+0x28890], R117 ;  /* 0x028890756a00e5a7 */ /* 0x000e6400080c007f */
[----:B-1----:R-:W-:Y:S05]  /*289a0*/  @!P6 BRA `(.L_x_1518) ;  /* 0xfffffffc00f0e947 */ /* 0x002fea000383ffff */
[----:B------:R-:W-:Y:S05]  /*289b0*/  BRA `(.L_x_1937) ;  /* 0xfffffdac00e47947 */ /* 0x000fea000383ffff */
.L_x_1554:
[----:B0-----:R0:W1:Y:S02]  /*289c0*/  SYNCS.PHASECHK.TRANS64.TRYWAIT P4, [R106+URZ+0x28890], R117 ;  /* 0x028890756a0075a7 */ /* 0x001064000808017f */
[----:B-1----:R-:W-:Y:S05]  /*289d0*/  @!P4 NANOSLEEP.SYNCS 0x989680 ;  /* 0x009896800000c95d */ /* 0x002fea0003900000 */
[----:B------:R-:W1:Y:S02]  /*289e0*/  @!P4 SYNCS.PHASECHK.TRANS64 P4, [R106+URZ+0x28890], R117 ;  /* 0x028890756a00c5a7 */ /* 0x000e64000808007f */
[----:B-1----:R-:W-:Y:S05]  /*289f0*/  @!P4 BRA `(.L_x_1554) ;  /* 0xfffffffc00f0c947 */ /* 0x002fea000383ffff */
[----:B------:R-:W-:Y:S05]  /*28a00*/  BRA `(.L_x_1938) ;  /* 0xfffffdd400547947 */ /* 0x000fea000383ffff */
.L_x_1571:
[----:B0-----:R0:W1:Y:S02]  /*28a10*/  SYNCS.PHASECHK.TRANS64.TRYWAIT P3, [R106+URZ+0x28890], R117 ;  /* 0x028890756a0075a7 */ /* 0x001064000806017f */
[----:B-1----:R-:W-:Y:S05]  /*28a20*/  @!P3 NANOSLEEP.SYNCS 0x989680 ;  /* 0x009896800000b95d */ /* 0x002fea0003900000 */
[----:B------:R-:W1:Y:S02]  /*28a30*/  @!P3 SYNCS.PHASECHK.TRANS64 P3, [R106+URZ+0x28890], R117 ;  /* 0x028890756a00b5a7 */ /* 0x000e64000806007f */
[----:B-1----:R-:W-:Y:S05]  /*28a40*/  @!P3 BRA `(.L_x_1571) ;  /* 0xfffffffc00f0b947 */ /* 0x002fea000383ffff */
[----:B------:R-:W-:Y:S05]  /*28a50*/  BRA `(.L_x_1939) ;  /* 0xfffffdf4009c7947 */ /* 0x000fea000383ffff */
.L_x_1581:
[----:B--2---:R2:W3:Y:S02]  /*28a60*/  SYNCS.PHASECHK.TRANS64.TRYWAIT P0, [R106+URZ+0x288b0], R117 ;  /* 0x0288b0756a0075a7 */ /* 0x0044e4000800017f */
[----:B---3--:R-:W-:Y:S05]  /*28a70*/  @!P0 NANOSLEEP.SYNCS 0x989680 ;  /* 0x009896800000895d */ /* 0x008fea0003900000 */
[----:B------:R-:W3:Y:S02]  /*28a80*/  @!P0 SYNCS.PHASECHK.TRANS64 P0, [R106+URZ+0x288b0], R117 ;  /* 0x0288b0756a0085a7 */ /* 0x000ee4000800007f */
[----:B---3--:R-:W-:Y:S05]  /*28a90*/  @!P0 BRA `(.L_x_1581) ;  /* 0xfffffffc00f08947 */ /* 0x008fea000383ffff */
[----:B------:R-:W-:Y:S05]  /*28aa0*/  BRA `(.L_x_1940) ;  /* 0xfffffdfc00387947 */ /* 0x000fea000383ffff */
.L_x_1603:
[----:B------:R-:W0:Y:S01]  /*28ab0*/  S2R R5, SR_TID.X ;  /* 0x0000000000057919 */ /* 0x000e220000002100 */
[----:B------:R-:W-:Y:S01]  /*28ac0*/  BSSY B0, `(.L_x_1941) ;  /* 0x000000c000007945 */ /* 0x000fe20003800000 */
[----:B------:R-:W-:Y:S02]  /*28ad0*/  IMAD.MOV.U32 R12, RZ, RZ, RZ ;  /* 0x000000ffff0c7224 */ /* 0x000fe400078e00ff */
[----:B------:R-:W-:Y:S02]  /*28ae0*/  IMAD.MOV.U32 R11, RZ, RZ, 0x1f ;  /* 0x0000001fff0b7424 */ /* 0x000fe400078e00ff */
[----:B------:R-:W-:Y:S02]  /*28af0*/  IMAD.MOV.U32 R15, RZ, RZ, -0x1 ;  /* 0xffffffffff0f7424 */ /* 0x000fe400078e00ff */
[----:B0-----:R-:W-:-:S05]  /*28b00*/  VIADD R5, R5, 0xffffff80 ;  /* 0xffffff8005057836 */ /* 0x001fca0000000000 */
[----:B------:R-:W-:-:S04]  /*28b10*/  SHF.R.S32.HI R4, RZ, 0x1f, R5 ;  /* 0x0000001fff047819 */ /* 0x000fc80000011405 */
[----:B------:R-:W-:-:S04]  /*28b20*/  LEA.HI R4, R4, R5, RZ, 0x7 ;  /* 0x0000000504047211 */ /* 0x000fc800078f38ff */
[----:B------:R-:W-:-:S05]  /*28b30*/  SHF.R.S32.HI R4, RZ, 0x7, R4 ;  /* 0x00000007ff047819 */ /* 0x000fca0000011404 */
[----:B------:R-:W-:-:S07]  /*28b40*/  IMAD.MOV.U32 R13, RZ, RZ, R4 ;  /* 0x000000ffff0d7224 */ /* 0x000fce00078e0004 */
[----:B-----5:R-:W-:Y:S05]  /*28b50*/  WARPSYNC.COLLECTIVE R15, `(.L_x_1942) ;  /* 0x000000000f087348 */ /* 0x020fea0003c00000 */
[----:B------:R0:W1:Y:S02]  /*28b60*/  SHFL.IDX P6, R14, R13, R12, R11 ;  /* 0x0000000c0d0e7389 */ /* 0x00006400000c000b */
[----:B01---5:R-:W-:Y:S01]  /*28b70*/  ENDCOLLECTIVE ;  /* 0x000000000000791b */ /* 0x023fe20003800000 */
.L_x_1942:
[----:B------:R-:W-:Y:S05]  /*28b80*/  BSYNC B0 ;  /* 0x0000000000007941 */ /* 0x000fea0003800000 */
.L_x_1941:
[----:B------:R-:W-:Y:S01]  /*28b90*/  MOV R194, R14 ;  /* 0x0000000e00c27202 */ /* 0x000fe20000000f00 */
[----:B------:R-:W-:Y:S06]  /*28ba0*/  BRA `(.L_x_1943) ;  /* 0xfffffe0800f87947 */ /* 0x000fec000383ffff */
.L_x_1613:
[----:B------:R-:W-:Y:S01]  /*28bb0*/  BSSY B1, `(.L_x_1944) ;  /* 0x0000008000017945 */ /* 0x000fe20003800000 */
[----:B------:R-:W-:Y:S02]  /*28bc0*/  IMAD.MOV.U32 R13, RZ, RZ, R7 ;  /* 0x000000ffff0d7224 */ /* 0x000fe400078e0007 */
[----:B------:R-:W-:Y:S02]  /*28bd0*/  IMAD.MOV.U32 R12, RZ, RZ, RZ ;  /* 0x000000ffff0c7224 */ /* 0x000fe400078e00ff */
[----:B------:R-:W-:Y:S02]  /*28be0*/  IMAD.MOV.U32 R11, RZ, RZ, 0x181f ;  /* 0x0000181fff0b7424 */ /* 0x000fe400078e00ff */
[----:B------:R-:W-:-:S07]  /*28bf0*/  IMAD.MOV.U32 R15, RZ, RZ, -0x1 ;  /* 0xffffffffff0f7424 */ /* 0x000fce00078e00ff */
[----:B------:R-:W-:Y:S05]  /*28c00*/  WARPSYNC.COLLECTIVE R15, `(.L_x_1945) ;  /* 0x000000000f087348 */ /* 0x000fea0003c00000 */
[----:B------:R0:W1:Y:S02]  /*28c10*/  SHFL.IDX P6, R14, R13, R12, R11 ;  /* 0x0000000c0d0e7389 */ /* 0x00006400000c000b */
[----:B01----:R-:W-:Y:S01]  /*28c20*/  ENDCOLLECTIVE ;  /* 0x000000000000791b */ /* 0x003fe20003800000 */
.L_x_1945:
[----:B------:R-:W-:Y:S05]  /*28c30*/  BSYNC B1 ;  /* 0x0000000000017941 */ /* 0x000fea0003800000 */
.L_x_1944:
[----:B------:R-:W-:Y:S01]  /*28c40*/  IMAD.MOV.U32 R13, RZ, RZ, R6 ;  /* 0x000000ffff0d7224 */ /* 0x000fe200078e0006 */
[----:B------:R-:W-:Y:S01]  /*28c50*/  MOV R15, 0xffffffff ;  /* 0xffffffff000f7802 */ /* 0x000fe20000000f00 */
[----:B------:R-:W-:Y:S02]  /*28c60*/  IMAD.MOV.U32 R12, RZ, RZ, RZ ;  /* 0x000000ffff0c7224 */ /* 0x000fe400078e00ff */
[----:B------:R-:W-:Y:S02]  /*28c70*/  IMAD.MOV.U32 R11, RZ, RZ, 0x181f ;  /* 0x0000181fff0b7424 */ /* 0x000fe400078e00ff */
[----:B------:R-:W-:-:S07]  /*28c80*/  IMAD.MOV.U32 R3, RZ, RZ, R14 ;  /* 0x000000ffff037224 */ /* 0x000fce00078e000e */
[----:B------:R-:W-:Y:S05]  /*28c90*/  WARPSYNC.COLLECTIVE R15, `(.L_x_1946) ;  /* 0x000000000f087348 */ /* 0x000fea0003c00000 */
[----:B------:R0:W1:Y:S02]  /*28ca0*/  SHFL.IDX P6, R14, R13, R12, R11 ;  /* 0x0000000c0d0e7389 */ /* 0x00006400000c000b */
[----:B01----:R-:W-:Y:S01]  /*28cb0*/  ENDCOLLECTIVE ;  /* 0x000000000000791b */ /* 0x003fe20003800000 */
.L_x_1946:
[----:B------:R-:W-:Y:S02]  /*28cc0*/  IMAD.MOV.U32 R13, RZ, RZ, R10 ;  /* 0x000000ffff0d7224 */ /* 0x000fe400078e000a */
[----:B------:R-:W-:-:S07]  /*28cd0*/  IMAD.MOV.U32 R4, RZ, RZ, R14 ;  /* 0x000000ffff047224 */ /* 0x000fce00078e000e */
[----:B------:R-:W-:Y:S05]  /*28ce0*/  WARPSYNC.COLLECTIVE R15, `(.L_x_1947) ;  /* 0x000000000f087348 */ /* 0x000fea0003c00000 */
[----:B------:R0:W1:Y:S02]  /*28cf0*/  SHFL.IDX P6, R14, R13, R12, R11 ;  /* 0x0000000c0d0e7389 */ /* 0x00006400000c000b */
[----:B01----:R-:W-:Y:S01]  /*28d00*/  ENDCOLLECTIVE ;  /* 0x000000000000791b */ /* 0x003fe20003800000 */
.L_x_1947:
[----:B------:R-:W-:Y:S02]  /*28d10*/  IMAD.MOV.U32 R13, RZ, RZ, R0 ;  /* 0x000000ffff0d7224 */ /* 0x000fe400078e0000 */
[----:B------:R-:W-:-:S07]  /*28d20*/  IMAD.MOV.U32 R5, RZ, RZ, R14 ;  /* 0x000000ffff057224 */ /* 0x000fce00078e000e */
[----:B------:R-:W-:Y:S05]  /*28d30*/  WARPSYNC.COLLECTIVE R15, `(.L_x_1948) ;  /* 0x000000000f087348 */ /* 0x000fea0003c00000 */
[----:B------:R0:W1:Y:S02]  /*28d40*/  SHFL.IDX P6, R14, R13, R12, R11 ;  /* 0x0000000c0d0e7389 */ /* 0x00006400000c000b */
[----:B01----:R-:W-:Y:S01]  /*28d50*/  ENDCOLLECTIVE ;  /* 0x000000000000791b */ /* 0x003fe20003800000 */
.L_x_1948:
[----:B------:R-:W-:Y:S05]  /*28d60*/  BRA `(.L_x_1949) ;  /* 0xfffffe1000487947 */ /* 0x000fea000383ffff */
.L_x_1616:
[----:B------:R-:W-:Y:S01]  /*28d70*/  BSSY B1, `(.L_x_1950) ;  /* 0x0000008000017945 */ /* 0x000fe20003800000 */
[----:B------:R-:W-:Y:S02]  /*28d80*/  IMAD.MOV.U32 R13, RZ, RZ, R7 ;  /* 0x000000ffff0d7224 */ /* 0x000fe400078e0007 */
[----:B------:R-:W-:Y:S02]  /*28d90*/  IMAD.MOV.U32 R12, RZ, RZ, 0x1 ;  /* 0x00000001ff0c7424 */ /* 0x000fe400078e00ff */
[----:B------:R-:W-:Y:S02]  /*28da0*/  IMAD.MOV.U32 R11, RZ, RZ, 0x181f ;  /* 0x0000181fff0b7424 */ /* 0x000fe400078e00ff */
[----:B------:R-:W-:-:S07]  /*28db0*/  IMAD.MOV.U32 R15, RZ, RZ, -0x1 ;  /* 0xffffffffff0f7424 */ /* 0x000fce00078e00ff */
[----:B0---4-:R-:W-:Y:S05]  /*28dc0*/  WARPSYNC.COLLECTIVE R15, `(.L_x_1951) ;  /* 0x000000000f087348 */ /* 0x011fea0003c00000 */
[----:B----4-:R1:W2:Y:S02]  /*28dd0*/  SHFL.IDX P6, R14, R13, R12, R11 ;  /* 0x0000000c0d0e7389 */ /* 0x0102a400000c000b */
[----:B012---:R-:W-:Y:S01]  /*28de0*/  ENDCOLLECTIVE ;  /* 0x000000000000791b */ /* 0x007fe20003800000 */
.L_x_1951:
[----:B------:R-:W-:Y:S05]  /*28df0*/  BSYNC B1 ;  /* 0x0000000000017941 */ /* 0x000fea0003800000 */
.L_x_1950:
[----:B------:R-:W-:Y:S01]  /*28e00*/  IMAD.MOV.U32 R13, RZ, RZ, R6 ;  /* 0x000000ffff0d7224 */ /* 0x000fe200078e0006 */
[----:B------:R-:W-:Y:S01]  /*28e10*/  MOV R3, R14 ;  /* 0x0000000e00037202 */ /* 0x000fe20000000f00 */
[----:B------:R-:W-:Y:S02]  /*28e20*/  IMAD.MOV.U32 R12, RZ, RZ, 0x1 ;  /* 0x00000001ff0c7424 */ /* 0x000fe400078e00ff */
[----:B------:R-:W-:Y:S02]  /*28e30*/  IMAD.MOV.U32 R11, RZ, RZ, 0x181f ;  /* 0x0000181fff0b7424 */ /* 0x000fe400078e00ff */
[----:B------:R-:W-:-:S07]  /*28e40*/  IMAD.MOV.U32 R15, RZ, RZ, -0x1 ;  /* 0xffffffffff0f7424 */ /* 0x000fce00078e00ff */
[----:B------:R-:W-:Y:S05]  /*28e50*/  WARPSYNC.COLLECTIVE R15, `(.L_x_1952) ;  /* 0x000000000f087348 */ /* 0x000fea0003c00000 */
[----:B------:R0:W1:Y:S02]  /*28e60*/  SHFL.IDX P6, R14, R13, R12, R11 ;  /* 0x0000000c0d0e7389 */ /* 0x00006400000c000b */
[----:B01----:R-:W-:Y:S01]  /*28e70*/  ENDCOLLECTIVE ;  /* 0x000000000000791b */ /* 0x003fe20003800000 */
.L_x_1952:
[----:B------:R-:W-:Y:S02]  /*28e80*/  IMAD.MOV.U32 R13, RZ, RZ, R10 ;  /* 0x000000ffff0d7224 */ /* 0x000fe400078e000a */
[----:B------:R-:W-:-:S07]  /*28e90*/  IMAD.MOV.U32 R4, RZ, RZ, R14 ;  /* 0x000000ffff047224 */ /* 0x000fce00078e000e */
[----:B------:R-:W-:Y:S05]  /*28ea0*/  WARPSYNC.COLLECTIVE R15, `(.L_x_1953) ;  /* 0x000000000f087348 */ /* 0x000fea0003c00000 */
[----:B------:R0:W1:Y:S02]  /*28eb0*/  SHFL.IDX P6, R14, R13, R12, R11 ;  /* 0x0000000c0d0e7389 */ /* 0x00006400000c000b */
[----:B01----:R-:W-:Y:S01]  /*28ec0*/  ENDCOLLECTIVE ;  /* 0x000000000000791b */ /* 0x003fe20003800000 */
.L_x_1953:
[----:B------:R-:W-:Y:S02]  /*28ed0*/  IMAD.MOV.U32 R13, RZ, RZ, R0 ;  /* 0x000000ffff0d7224 */ /* 0x000fe400078e0000 */
[----:B------:R-:W-:-:S07]  /*28ee0*/  IMAD.MOV.U32 R5, RZ, RZ, R14 ;  /* 0x000000ffff057224 */ /* 0x000fce00078e000e */
[----:B------:R-:W-:Y:S05]  /*28ef0*/  WARPSYNC.COLLECTIVE R15, `(.L_x_1954) ;  /* 0x000000000f087348 */ /* 0x000fea0003c00000 */
[----:B------:R0:W1:Y:S02]  /*28f00*/  SHFL.IDX P6, R14, R13, R12, R11 ;  /* 0x0000000c0d0e7389 */ /* 0x00006400000c000b */
[----:B01----:R-:W-:Y:S01]  /*28f10*/  ENDCOLLECTIVE ;  /* 0x000000000000791b */ /* 0x003fe20003800000 */
.L_x_1954:
[----:B------:R-:W-:Y:S05]  /*28f20*/  BRA `(.L_x_1955) ;  /* 0xfffffe1000b47947 */ /* 0x000fea000383ffff */
.L_x_1619:
[----:B------:R-:W-:Y:S01]  /*28f30*/  BSSY B1, `(.L_x_1956) ;  /* 0x0000008000017945 */ /* 0x000fe20003800000 */
[----:B------:R-:W-:Y:S01]  /*28f40*/  MOV R13, R7 ;  /* 0x00000007000d7202 */ /* 0x000fe20000000f00 */
[----:B------:R-:W-:Y:S02]  /*28f50*/  IMAD.MOV.U32 R12, RZ, RZ, 0x2 ;  /* 0x00000002ff0c7424 */ /* 0x000fe400078e00ff */
[----:B------:R-:W-:Y:S02]  /*28f60*/  IMAD.MOV.U32 R11, RZ, RZ, 0x181f ;  /* 0x0000181fff0b7424 */ /* 0x000fe400078e00ff */
[----:B------:R-:W-:-:S07]  /*28f70*/  IMAD.MOV.U32 R15, RZ, RZ, -0x1 ;  /* 0xffffffffff0f7424 */ /* 0x000fce00078e00ff */
[----:B-1--4-:R-:W-:Y:S05]  /*28f80*/  WARPSYNC.COLLECTIVE R15, `(.L_x_1957) ;  /* 0x000000000f087348 */ /* 0x012fea0003c00000 */
[----:B----4-:R0:W2:Y:S02]  /*28f90*/  SHFL.IDX P6, R14, R13, R12, R11 ;  /* 0x0000000c0d0e7389 */ /* 0x0100a400000c000b */
[----:B012---:R-:W-:Y:S01]  /*28fa0*/  ENDCOLLECTIVE ;  /* 0x000000000000791b */ /* 0x007fe20003800000 */
.L_x_1957:
[----:B------:R-:W-:Y:S05]  /*28fb0*/  BSYNC B1 ;  /* 0x0000000000017941 */ /* 0x000fea0003800000 */
.L_x_1956:
[----:B------:R-:W-:Y:S02]  /*28fc0*/  IMAD.MOV.U32 R13, RZ, RZ, R6 ;  /* 0x000000ffff0d7224 */ /* 0x000fe400078e0006 */
[----:B------:R-:W-:Y:S02]  /*28fd0*/  IMAD.MOV.U32 R12, RZ, RZ, 0x2 ;  /* 0x00000002ff0c7424 */ /* 0x000fe400078e00ff */
[----:B------:R-:W-:Y:S02]  /*28fe0*/  IMAD.MOV.U32 R11, RZ, RZ, 0x181f ;  /* 0x0000181fff0b7424 */ /* 0x000fe400078e00ff */
[----:B------:R-:W-:Y:S02]  /*28ff0*/  IMAD.MOV.U32 R15, RZ, RZ, -0x1 ;  /* 0xffffffffff0f7424 */ /* 0x000fe400078e00ff */
[----:B------:R-:W-:-:S07]  /*29000*/  IMAD.MOV.U32 R3, RZ, RZ, R14 ;  /* 0x000000ffff037224 */ /* 0x000fce00078e000e */
[----:B------:R-:W-:Y:S05]  /*29010*/  WARPSYNC.COLLECTIVE R15, `(.L_x_1958) ;  /* 0x000000000f087348 */ /* 0x000fea0003c00000 */
[----:B------:R0:W1:Y:S02]  /*29020*/  SHFL.IDX P6, R14, R13, R12, R11 ;  /* 0x0000000c0d0e7389 */ /* 0x00006400000c000b */
[----:B01----:R-:W-:Y:S01]  /*29030*/  ENDCOLLECTIVE ;  /* 0x000000000000791b */ /* 0x003fe20003800000 */
.L_x_1958:
[----:B------:R-:W-:Y:S01]  /*29040*/  IMAD.MOV.U32 R13, RZ, RZ, R10 ;  /* 0x000000ffff0d7224 */ /* 0x000fe200078e000a */
[----:B------:R-:W-:-:S07]  /*29050*/  MOV R4, R14 ;  /* 0x0000000e00047202 */ /* 0x000fce0000000f00 */
[----:B------:R-:W-:Y:S05]  /*29060*/  WARPSYNC.COLLECTIVE R15, `(.L_x_1959) ;  /* 0x000000000f087348 */ /* 0x000fea0003c00000 */
[----:B------:R0:W1:Y:S02]  /*29070*/  SHFL.IDX P6, R14, R13, R12, R11 ;  /* 0x0000000c0d0e7389 */ /* 0x00006400000c000b */
[----:B01----:R-:W-:Y:S01]  /*29080*/  ENDCOLLECTIVE ;  /* 0x000000000000791b */ /* 0x003fe20003800000 */
.L_x_1959:
[----:B------:R-:W-:Y:S02]  /*29090*/  IMAD.MOV.U32 R13, RZ, RZ, R0 ;  /* 0x000000ffff0d7224 */ /* 0x000fe400078e0000 */
[----:B------:R-:W-:-:S07]  /*290a0*/  IMAD.MOV.U32 R5, RZ, RZ, R14 ;  /* 0x000000ffff057224 */ /* 0x000fce00078e000e */
[----:B------:R-:W-:Y:S05]  /*290b0*/  WARPSYNC.COLLECTIVE R15, `(.L_x_1960) ;  /* 0x000000000f087348 */ /* 0x000fea0003c00000 */
[----:B------:R0:W1:Y:S02]  /*290c0*/  SHFL.IDX P6, R14, R13, R12, R11 ;  /* 0x0000000c0d0e7389 */ /* 0x00006400000c000b */
[----:B01----:R-:W-:Y:S01]  /*290d0*/  ENDCOLLECTIVE ;  /* 0x000000000000791b */ /* 0x003fe20003800000 */
.L_x_1960:
[----:B------:R-:W-:Y:S05]  /*290e0*/  BRA `(.L_x_1961) ;  /* 0xfffffe1400087947 */ /* 0x000fea000383ffff */
.L_x_1622:
[----:B------:R-:W-:Y:S01]  /*290f0*/  BSSY B1, `(.L_x_1962) ;  /* 0x0000008000017945 */ /* 0x000fe20003800000 */
[----:B------:R-:W-:Y:S02]  /*29100*/  IMAD.MOV.U32 R13, RZ, RZ, R7 ;  /* 0x000000ffff0d7224 */ /* 0x000fe400078e0007 */
[----:B------:R-:W-:Y:S02]  /*29110*/  IMAD.MOV.U32 R12, RZ, RZ, 0x3 ;  /* 0x00000003ff0c7424 */ /* 0x000fe400078e00ff */
[----:B------:R-:W-:Y:S02]  /*29120*/  IMAD.MOV.U32 R11, RZ, RZ, 0x181f ;  /* 0x0000181fff0b7424 */ /* 0x000fe400078e00ff */
[----:B------:R-:W-:-:S07]  /*29130*/  IMAD.MOV.U32 R15, RZ, RZ, -0x1 ;  /* 0xffffffffff0f7424 */ /* 0x000fce00078e00ff */
[----:B-1--4-:R-:W-:Y:S05]  /*29140*/  WARPSYNC.COLLECTIVE R15, `(.L_x_1963) ;  /* 0x000000000f087348 */ /* 0x012fea0003c00000 */
[----:B------:R0:W2:Y:S02]  /*29150*/  SHFL.IDX P6, R14, R13, R12, R11 ;  /* 0x0000000c0d0e7389 */ /* 0x0000a400000c000b */
[----:B012-4-:R-:W-:Y:S01]  /*29160*/  ENDCOLLECTIVE ;  /* 0x000000000000791b */ /* 0x017fe20003800000 */
.L_x_1963:
[----:B------:R-:W-:Y:S05]  /*29170*/  BSYNC B1 ;  /* 0x0000000000017941 */ /* 0x000fea0003800000 */
.L_x_1962:
        /* <DEDUP_REMOVED lines=8> */
.L_x_1964:
[----:B------:R-:W-:Y:S02]  /*29200*/  IMAD.MOV.U32 R13, RZ, RZ, R10 ;  /* 0x000000ffff0d7224 */ /* 0x000fe400078e000a */
[----:B------:R-:W-:-:S07]  /*29210*/  IMAD.MOV.U32 R4, RZ, RZ, R14 ;  /* 0x000000ffff047224 */ /* 0x000fce00078e000e */
[----:B------:R-:W-:Y:S05]  /*29220*/  WARPSYNC.COLLECTIVE R15, `(.L_x_1965) ;  /* 0x000000000f087348 */ /* 0x000fea0003c00000 */
[----:B------:R0:W1:Y:S02]  /*29230*/  SHFL.IDX P6, R14, R13, R12, R11 ;  /* 0x0000000c0d0e7389 */ /* 0x00006400000c000b */
[----:B01----:R-:W-:Y:S01]  /*29240*/  ENDCOLLECTIVE ;  /* 0x000000000000791b */ /* 0x003fe20003800000 */
.L_x_1965:
[----:B------:R-:W-:Y:S02]  /*29250*/  IMAD.MOV.U32 R13, RZ, RZ, R0 ;  /* 0x000000ffff0d7224 */ /* 0x000fe400078e0000 */
[----:B------:R-:W-:-:S07]  /*29260*/  IMAD.MOV.U32 R5, RZ, RZ, R14 ;  /* 0x000000ffff057224 */ /* 0x000fce00078e000e */
[----:B------:R-:W-:Y:S05]  /*29270*/  WARPSYNC.COLLECTIVE R15, `(.L_x_1966) ;  /* 0x000000000f087348 */ /* 0x000fea0003c00000 */
[----:B------:R0:W1:Y:S02]  /*29280*/  SHFL.IDX P6, R14, R13, R12, R11 ;  /* 0x0000000c0d0e7389 */ /* 0x00006400000c000b */
[----:B01----:R-:W-:Y:S01]  /*29290*/  ENDCOLLECTIVE ;  /* 0x000000000000791b */ /* 0x003fe20003800000 */
.L_x_1966:
[----:B------:R-:W-:Y:S01]  /*292a0*/  IMAD.MOV.U32 R0, RZ, RZ, R14 ;  /* 0x000000ffff007224 */ /* 0x000fe200078e000e */
[----:B------:R-:W-:Y:S06]  /*292b0*/  BRA `(.L_x_1967) ;  /* 0xfffffe1400607947 */ /* 0x000fec000383ffff */
.L_x_1626:
[----:B0-----:R0:W1:Y:S02]  /*292c0*/  SYNCS.PHASECHK.TRANS64.TRYWAIT P0, [R2+URZ+0x28800], R55 ;  /* 0x02880037020075a7 */ /* 0x001064000800017f */
[----:B-1----:R-:W-:Y:S05]  /*292d0*/  @!P0 NANOSLEEP.SYNCS 0x989680 ;  /* 0x009896800000895d */ /* 0x002fea0003900000 */
[----:B------:R-:W1:Y:S02]  /*292e0*/  @!P0 SYNCS.PHASECHK.TRANS64 P0, [R2+URZ+0x28800], R55 ;  /* 0x02880037020085a7 */ /* 0x000e64000800007f */
[----:B-1----:R-:W-:Y:S05]  /*292f0*/  @!P0 BRA `(.L_x_1626) ;  /* 0xfffffffc00f08947 */ /* 0x002fea000383ffff */
[----:B------:R-:W-:Y:S05]  /*29300*/  BRA `(.L_x_1968) ;  /* 0xfffffe1800187947 */ /* 0x000fea000383ffff */
.L_x_1642:
[----:B------:R-:W0:Y:S01]  /*29310*/  LDC R53, c[0x0][0x3f4] ;  /* 0x0000fd00ff357b82 */ /* 0x000e220000000800 */
[----:B------:R-:W-:Y:S01]  /*29320*/  BSSY B1, `(.L_x_1969) ;  /* 0x0000008000017945 */ /* 0x000fe20003800000 */
[----:B------:R-:W-:Y:S01]  /*29330*/  MOV R13, R35 ;  /* 0x00000023000d7202 */ /* 0x000fe20000000f00 */
[----:B------:R-:W-:Y:S02]  /*29340*/  IMAD.MOV.U32 R12, RZ, RZ, RZ ;  /* 0x000000ffff0c7224 */ /* 0x000fe400078e00ff */
[----:B------:R-:W-:Y:S02]  /*29350*/  IMAD.MOV.U32 R11, RZ, RZ, 0x181f ;  /* 0x0000181fff0b7424 */ /* 0x000fe400078e00ff */
[----:B------:R-:W-:-:S07]  /*29360*/  IMAD.MOV.U32 R15, RZ, RZ, -0x1 ;  /* 0xffffffffff0f7424 */ /* 0x000fce00078e00ff */
[----:B0-----:R-:W-:Y:S05]  /*29370*/  WARPSYNC.COLLECTIVE R15, `(.L_x_1970) ;  /* 0x000000000f087348 */ /* 0x001fea0003c00000 */
[----:B------:R1:W2:Y:S02]  /*29380*/  SHFL.IDX P6, R14, R13, R12, R11 ;  /* 0x0000000c0d0e7389 */ /* 0x0002a400000c000b */
[----:B012---:R-:W-:Y:S01]  /*29390*/  ENDCOLLECTIVE ;  /* 0x000000000000791b */ /* 0x007fe20003800000 */
.L_x_1970:
[----:B------:R-:W-:Y:S05]  /*293a0*/  BSYNC B1 ;  /* 0x0000000000017941 */ /* 0x000fea0003800000 */
.L_x_1969:
[----:B------:R-:W-:Y:S01]  /*293b0*/  IMAD.MOV.U32 R13, RZ, RZ, R32 ;  /* 0x000000ffff0d7224 */ /* 0x000fe200078e0020 */
[----:B------:R-:W-:Y:S01]  /*293c0*/  ISETP.GE.AND P0, PT, R16, R53, PT ;  /* 0x000000351000720c */ /* 0x000fe20003f06270 */
[----:B------:R-:W-:Y:S02]  /*293d0*/  IMAD.MOV.U32 R12, RZ, RZ, RZ ;  /* 0x000000ffff0c7224 */ /* 0x000fe400078e00ff */
[----:B------:R-:W-:Y:S02]  /*293e0*/  IMAD.MOV.U32 R11, RZ, RZ, 0x181f ;  /* 0x0000181fff0b7424 */ /* 0x000fe400078e00ff */
[----:B------:R-:W-:Y:S02]  /*293f0*/  IMAD.MOV.U32 R15, RZ, RZ, -0x1 ;  /* 0xffffffffff0f7424 */ /* 0x000fe400078e00ff */
[----:B------:R-:W-:Y:S02]  /*29400*/  IMAD.MOV.U32 R3, RZ, RZ, R14 ;  /* 0x000000ffff037224 */ /* 0x000fe400078e000e */
[----:B------:R-:W-:-:S07]  /*29410*/  IMAD R0, R187, R0, RZ ;  /* 0x00000000bb007224 */ /* 0x000fce00078e02ff */
[----:B------:R-:W-:Y:S05]  /*29420*/  WARPSYNC.COLLECTIVE R15, `(.L_x_1971) ;  /* 0x000000000f087348 */ /* 0x000fea0003c00000 */
[----:B------:R0:W1:Y:S02]  /*29430*/  SHFL.IDX P6, R14, R13, R12, R11 ;  /* 0x0000000c0d0e7389 */ /* 0x00006400000c000b */
[----:B01----:R-:W-:Y:S01]  /*29440*/  ENDCOLLECTIVE ;  /* 0x000000000000791b */ /* 0x003fe20003800000 */
.L_x_1971:
[----:B------:R-:W-:Y:S01]  /*29450*/  ISETP.GE.OR P1, PT, R55, R0, P0 ;  /* 0x000000003700720c */ /* 0x000fe20000726670 */
[----:B------:R-:W-:-:S12]  /*29460*/  IMAD.MOV.U32 R13, RZ, RZ, R33 ;  /* 0x000000ffff0d7224 */ /* 0x000fd800078e0021 */
[C---:B------:R-:W-:Y:S01]  /*29470*/  @!P1 IMAD.SHL.U32 R7, R16.reuse, 0x2, RZ ;  /* 0x0000000210079824 */ /* 0x040fe200078e00ff */
[----:B------:R-:W-:Y:S02]  /*29480*/  @!P1 SHF.L.U64.HI R6, R16, 0x1, R17 ;  /* 0x0000000110069819 */ /* 0x000fe40000010211 */
[----:B------:R-:W-:-:S07]  /*29490*/  MOV R4, R14 ;  /* 0x0000000e00047202 */ /* 0x000fce0000000f00 */
[----:B------:R-:W-:Y:S05]  /*294a0*/  WARPSYNC.COLLECTIVE R15, `(.L_x_1972) ;  /* 0x000000000f087348 */ /* 0x000fea0003c00000 */
[----:B------:R0:W1:Y:S02]  /*294b0*/  SHFL.IDX P6, R14, R13, R12, R11 ;  /* 0x0000000c0d0e7389 */ /* 0x00006400000c000b */
[----:B01----:R-:W-:Y:S01]  /*294c0*/  ENDCOLLECTIVE ;  /* 0x000000000000791b */ /* 0x003fe20003800000 */
.L_x_1972:
[----:B------:R-:W-:-:S05]  /*294d0*/  @!P1 IADD3 R4, P2, R4, R7, RZ ;  /* 0x0000000704049210 */ /* 0x000fca0007f5e0ff */
[----:B------:R-:W-:Y:S02]  /*294e0*/  @!P1 IMAD.X R3, R3, 0x1, R6, P2 ;  /* 0x0000000103039824 */ /* 0x000fe400010e0606 */
[----:B------:R-:W-:Y:S02]  /*294f0*/  @!P1 IMAD.MOV.U32 R8, RZ, RZ, R4 ;  /* 0x000000ffff089224 */ /* 0x000fe400078e0004 */
[----:B------:R-:W-:Y:S02]  /*29500*/  @!P1 IMAD.MOV.U32 R9, RZ, RZ, R3 ;  /* 0x000000ffff099224 */ /* 0x000fe400078e0003 */
[----:B------:R-:W-:Y:S02]  /*29510*/  IMAD.MOV.U32 R13, RZ, RZ, R34 ;  /* 0x000000ffff0d7224 */ /* 0x000fe400078e0022 */
[----:B------:R-:W-:-:S07]  /*29520*/  IMAD.MOV.U32 R5, RZ, RZ, R14 ;  /* 0x000000ffff057224 */ /* 0x000fce00078e000e */
[----:B------:R-:W-:Y:S05]  /*29530*/  WARPSYNC.COLLECTIVE R15, `(.L_x_1973) ;  /* 0x000000000f087348 */ /* 0x000fea0003c00000 */
[----:B------:R0:W1:Y:S02]  /*29540*/  SHFL.IDX P6, R14, R13, R12, R11 ;  /* 0x0000000c0d0e7389 */ /* 0x00006400000c000b */
[----:B01----:R-:W-:Y:S01]  /*29550*/  ENDCOLLECTIVE ;  /* 0x000000000000791b */ /* 0x003fe20003800000 */
.L_x_1973:
[----:B------:R-:W2:Y:S01]  /*29560*/  @!P1 LD.E.128 R8, desc[UR40][R8.64] ;  /* 0x0000002808089980 */ /* 0x000ea2000c101d00 */
[----:B------:R-:W-:-:S04]  /*29570*/  @!P1 IADD3 R14, P2, R14, R7, RZ ;  /* 0x000000070e0e9210 */ /* 0x000fc80007f5e0ff */
[----:B------:R-:W-:Y:S01]  /*29580*/  @!P1 MOV R4, R14 ;  /* 0x0000000e00049202 */ /* 0x000fe20000000f00 */
[----:B------:R-:W-:-:S06]  /*29590*/  @!P1 IMAD.X R5, R5, 0x1, R6, P2 ;  /* 0x0000000105059824 */ /* 0x000fcc00010e0606 */
[----:B------:R-:W5:Y:S01]  /*295a0*/  @!P1 LD.E.128 R4, desc[UR40][R4.64] ;  /* 0x0000002804049980 */ /* 0x000f62000c101d00 */
[----:B------:R-:W-:Y:S02]  /*295b0*/  CS2R R46, SRZ ;  /* 0x00000000002e7805 */ /* 0x000fe4000001ff00 */
[----:B------:R-:W-:Y:S01]  /*295c0*/  CS2R R48, SRZ ;  /* 0x0000000000307805 */ /* 0x000fe2000001ff00 */
[----:B------:R-:W-:Y:S01]  /*295d0*/  IMAD.MOV.U32 R13, RZ, RZ, R35 ;  /* 0x000000ffff0d7224 */ /* 0x000fe200078e0023 */
[----:B------:R-:W-:Y:S02]  /*295e0*/  CS2R R44, SRZ ;  /* 0x00000000002c7805 */ /* 0x000fe4000001ff00 */
[----:B------:R-:W-:Y:S02]  /*295f0*/  CS2R R50, SRZ ;  /* 0x0000000000327805 */ /* 0x000fe4000001ff00 */
[----:B------:R-:W-:Y:S01]  /*29600*/  CS2R R24, SRZ ;  /* 0x0000000000187805 */ /* 0x000fe2000001ff00 */
[----:B--2---:R-:W-:-:S02]  /*29610*/  @!P1 IMAD.MOV.U32 R47, RZ, RZ, R9 ;  /* 0x000000ffff2f9224 */ /* 0x004fc400078e0009 */
[----:B------:R-:W-:Y:S01]  /*29620*/  @!P1 IMAD.MOV.U32 R49, RZ, RZ, R11 ;  /* 0x000000ffff319224 */ /* 0x000fe200078e000b */
[----:B------:R-:W-:Y:S01]  /*29630*/  MOV R11, 0x181f ;  /* 0x0000181f000b7802 */ /* 0x000fe20000000f00 */
[----:B------:R-:W-:Y:S02]  /*29640*/  IMAD.MOV.U32 R12, RZ, RZ, R47 ;  /* 0x000000ffff0c7224 */ /* 0x000fe400078e002f */
[----:B------:R-:W-:Y:S02]  /*29650*/  @!P1 IMAD.MOV.U32 R46, RZ, RZ, R8 ;  /* 0x000000ffff2e9224 */ /* 0x000fe400078e0008 */
[----:B------:R-:W-:Y:S01]  /*29660*/  @!P1 IMAD.MOV.U32 R48, RZ, RZ, R10 ;  /* 0x000000ffff309224 */ /* 0x000fe200078e000a */
[----:B------:R-:W-:Y:S01]  /*29670*/  PRMT R67, R12, 0x7610, R67 ;  /* 0x000076100c437816 */ /* 0x000fe20000000043 */
[----:B------:R-:W-:Y:S02]  /*29680*/  IMAD.MOV.U32 R12, RZ, RZ, 0x1 ;  /* 0x00000001ff0c7424 */ /* 0x000fe400078e00ff */
[----:B------:R-:W-:-:S02]  /*29690*/  IMAD.MOV.U32 R3, RZ, RZ, R46 ;  /* 0x000000ffff037224 */ /* 0x000fc400078e002e */
[----:B------:R-:W-:-:S07]  /*296a0*/  IMAD.MOV.U32 R10, RZ, RZ, R48 ;  /* 0x000000ffff0a7224 */ /* 0x000fce00078e0030 */
[----:B-----5:R-:W-:Y:S05]  /*296b0*/  WARPSYNC.COLLECTIVE R15, `(.L_x_1974) ;  /* 0x000000000f087348 */ /* 0x020fea0003c00000 */
[----:B------:R0:W1:Y:S02]  /*296c0*/  SHFL.IDX P6, R14, R13, R12, R11 ;  /* 0x0000000c0d0e7389 */ /* 0x00006400000c000b */
[----:B01---5:R-:W-:Y:S01]  /*296d0*/  ENDCOLLECTIVE ;  /* 0x000000000000791b */ /* 0x023fe20003800000 */
.L_x_1974:
[----:B------:R-:W-:Y:S01]  /*296e0*/  IMAD.MOV.U32 R20, RZ, RZ, R49 ;  /* 0x000000ffff147224 */ /* 0x000fe200078e0031 */
[----:B------:R-:W-:Y:S02]  /*296f0*/  PRMT R64, R64, 0x5410, R3 ;  /* 0x0000541040407816 */ /* 0x000fe40000000003 */
[----:B------:R-:W-:Y:S01]  /*29700*/  @!P1 MOV R44, R4 ;  /* 0x00000004002c9202 */ /* 0x000fe20000000f00 */
[----:B------:R-:W-:Y:S01]  /*29710*/  @!P1 IMAD.MOV.U32 R45, RZ, RZ, R5 ;  /* 0x000000ffff2d9224 */ /* 0x000fe200078e0005 */
[----:B------:R-:W-:Y:S01]  /*29720*/  PRMT R37, R10, 0x5410, R20 ;  /* 0x000054100a257816 */ /* 0x000fe20000000014 */
[----:B------:R-:W-:Y:S02]  /*29730*/  @!P1 IMAD.MOV.U32 R50, RZ, RZ, R6 ;  /* 0x000000ffff329224 */ /* 0x000fe400078e0006 */
[----:B------:R-:W-:Y:S02]  /*29740*/  @!P1 IMAD.MOV.U32 R51, RZ, RZ, R7 ;  /* 0x000000ffff339224 */ /* 0x000fe400078e0007 */
[----:B------:R-:W-:-:S02]  /*29750*/  IMAD.MOV.U32 R4, RZ, RZ, R44 ;  /* 0x000000ffff047224 */ /* 0x000fc400078e002c */
[----:B------:R-:W-:Y:S02]  /*29760*/  IMAD.MOV.U32 R13, RZ, RZ, R32 ;  /* 0x000000ffff0d7224 */ /* 0x000fe400078e0020 */
[----:B------:R-:W-:Y:S02]  /*29770*/  IMAD.MOV.U32 R5, RZ, RZ, R45 ;  /* 0x000000ffff057224 */ /* 0x000fe400078e002d */
[----:B------:R-:W-:Y:S02]  /*29780*/  IMAD.MOV.U32 R6, RZ, RZ, R50 ;  /* 0x000000ffff067224 */ /* 0x000fe400078e0032 */
[----:B------:R-:W-:Y:S01]  /*29790*/  IMAD.MOV.U32 R7, RZ, RZ, R51 ;  /* 0x000000ffff077224 */ /* 0x000fe200078e0033 */
[----:B------:R-:W-:Y:S01]  /*297a0*/  PRMT R67, R67, 0x5410, R5 ;  /* 0x0000541043437816 */ /* 0x000fe20000000005 */
[----:B------:R-:W-:Y:S01]  /*297b0*/  IMAD.MOV.U32 R3, RZ, RZ, R14 ;  /* 0x000000ffff037224 */ /* 0x000fe200078e000e */
[----:B------:R-:W-:-:S07]  /*297c0*/  PRMT R66, R6, 0x5410, R4 ;  /* 0x0000541006427816 */ /* 0x000fce0000000004 */
[----:B------:R-:W-:Y:S05]  /*297d0*/  WARPSYNC.COLLECTIVE R15, `(.L_x_1975) ;  /* 0x000000000f087348 */ /* 0x000fea0003c00000 */
[----:B------:R0:W1:Y:S02]  /*297e0*/  SHFL.IDX P6, R14, R13, R12, R11 ;  /* 0x0000000c0d0e7389 */ /* 0x00006400000c000b */
[----:B01----:R-:W-:Y:S01]  /*297f0*/  ENDCOLLECTIVE ;  /* 0x000000000000791b */ /* 0x003fe20003800000 */
.L_x_1975:
[----:B------:R-:W-:Y:S01]  /*29800*/  PRMT R64, R7, 0x7610, R64 ;  /* 0x0000761007407816 */ /* 0x000fe20000000040 */
[----:B------:R-:W-:Y:S02]  /*29810*/  IMAD.MOV.U32 R13, RZ, RZ, R33 ;  /* 0x000000ffff0d7224 */ /* 0x000fe400078e0021 */
[----:B------:R-:W-:-:S07]  /*29820*/  IMAD.MOV.U32 R8, RZ, RZ, R14 ;  /* 0x000000ffff087224 */ /* 0x000fce00078e000e */
[----:B------:R-:W-:Y:S05]  /*29830*/  WARPSYNC.COLLECTIVE R15, `(.L_x_1976) ;  /* 0x000000000f087348 */ /* 0x000fea0003c00000 */
[----:B------:R0:W1:Y:S02]  /*29840*/  SHFL.IDX P6, R14, R13, R12, R11 ;  /* 0x0000000c0d0e7389 */ /* 0x00006400000c000b */
[----:B01----:R-:W-:Y:S01]  /*29850*/  ENDCOLLECTIVE ;  /* 0x000000000000791b */ /* 0x003fe20003800000 */
.L_x_1976:
[----:B------:R-:W-:Y:S02]  /*29860*/  IMAD.MOV.U32 R13, RZ, RZ, R34 ;  /* 0x000000ffff0d7224 */ /* 0x000fe400078e0022 */
[----:B------:R-:W-:-:S07]  /*29870*/  IMAD.MOV.U32 R9, RZ, RZ, R14 ;  /* 0x000000ffff097224 */ /* 0x000fce00078e000e */
[----:B------:R-:W-:Y:S05]  /*29880*/  WARPSYNC.COLLECTIVE R15, `(.L_x_1977) ;  /* 0x000000000f087348 */ /* 0x000fea0003c00000 */
[----:B------:R0:W1:Y:S02]  /*29890*/  SHFL.IDX P6, R14, R13, R12, R11 ;  /* 0x0000000c0d0e7389 */ /* 0x00006400000c000b */
[----:B01----:R-:W-:Y:S01]  /*298a0*/  ENDCOLLECTIVE ;  /* 0x000000000000791b */ /* 0x003fe20003800000 */
.L_x_1977:
[----:B------:R-:W-:Y:S05]  /*298b0*/  BRA `(.L_x_1978) ;  /* 0xfffffe2c00d07947 */ /* 0x000fea000383ffff */
.L_x_1645:
[----:B------:R-:W-:Y:S01]  /*298c0*/  BSSY B1, `(.L_x_1979) ;  /* 0x0000008000017945 */ /* 0x000fe20003800000 */
[----:B------:R-:W-:Y:S01]  /*298d0*/  IMAD.MOV.U32 R13, RZ, RZ, R35 ;  /* 0x000000ffff0d7224 */ /* 0x000fe200078e0023 */
[----:B------:R-:W-:Y:S01]  /*298e0*/  MOV R12, 0x2 ;  /* 0x00000002000c7802 */ /* 0x000fe20000000f00 */
[----:B------:R-:W-:Y:S02]  /*298f0*/  IMAD.MOV.U32 R11, RZ, RZ, 0x181f ;  /* 0x0000181fff0b7424 */ /* 0x000fe400078e00ff */
[----:B-1----:R-:W-:-:S07]  /*29900*/  IMAD.MOV.U32 R15, RZ, RZ, -0x1 ;  /* 0xffffffffff0f7424 */ /* 0x002fce00078e00ff */
[----:B------:R-:W-:Y:S05]  /*29910*/  WARPSYNC.COLLECTIVE R15, `(.L_x_1980) ;  /* 0x000000000f087348 */ /* 0x000fea0003c00000 */
[----:B------:R0:W1:Y:S02]  /*29920*/  SHFL.IDX P6, R14, R13, R12, R11 ;  /* 0x0000000c0d0e7389 */ /* 0x00006400000c000b */
[----:B01----:R-:W-:Y:S01]  /*29930*/  ENDCOLLECTIVE ;  /* 0x000000000000791b */ /* 0x003fe20003800000 */
.L_x_1980:
[----:B------:R-:W-:Y:S05]  /*29940*/  BSYNC B1 ;  /* 0x0000000000017941 */ /* 0x000fea0003800000 */
.L_x_1979:
[----:B------:R-:W-:Y:S01]  /*29950*/  IMAD.MOV.U32 R13, RZ, RZ, R32 ;  /* 0x000000ffff0d7224 */ /* 0x000fe200078e0020 */
[----:B------:R-:W-:Y:S01]  /*29960*/  IADD3 R9, R55, 0x40, RZ ;  /* 0x0000004037097810 */ /* 0x000fe20007ffe0ff */
[----:B------:R-:W-:Y:S02]  /*29970*/  IMAD.MOV.U32 R12, RZ, RZ, 0x2 ;  /* 0x00000002ff0c7424 */ /* 0x000fe400078e00ff */
[----:B------:R-:W-:Y:S01]  /*29980*/  IMAD.MOV.U32 R11, RZ, RZ, 0x181f ;  /* 0x0000181fff0b7424 */ /* 0x000fe200078e00ff */
[----:B------:R-:W-:Y:S01]  /*29990*/  ISETP.GE.OR P1, PT, R9, R0, P0 ;  /* 0x000000000900720c */ /* 0x000fe20000726670 */
[----:B------:R-:W-:Y:S02]  /*299a0*/  IMAD.MOV.U32 R15, RZ, RZ, -0x1 ;  /* 0xffffffffff0f7424 */ /* 0x000fe400078e00ff */
[----:B------:R-:W-:-:S10]  /*299b0*/  IMAD.MOV.U32 R3, RZ, RZ, R14 ;  /* 0x000000ffff037224 */ /* 0x000fd400078e000e */
[----:B------:R-:W-:Y:S05]  /*299c0*/  WARPSYNC.COLLECTIVE R15, `(.L_x_1981) ;  /* 0x000000000f087348 */ /* 0x000fea0003c00000 */
[----:B------:R0:W1:Y:S02]  /*299d0*/  SHFL.IDX P6, R14, R13, R12, R11 ;  /* 0x0000000c0d0e7389 */ /* 0x00006400000c000b */
[----:B01----:R-:W-:Y:S01]  /*299e0*/  ENDCOLLECTIVE ;  /* 0x000000000000791b */ /* 0x003fe20003800000 */
.L_x_1981:
[C---:B------:R-:W-:Y:S01]  /*299f0*/  @!P1 IMAD.SHL.U32 R21, R16.reuse, 0x2, RZ ;  /* 0x0000000210159824 */ /* 0x040fe200078e00ff */
[----:B------:R-:W-:Y:S01]  /*29a00*/  @!P1 SHF.L.U64.HI R29, R16, 0x1, R17 ;  /* 0x00000001101d9819 */ /* 0x000fe20000010211 */
[----:B------:R-:W-:Y:S02]  /*29a10*/  IMAD.MOV.U32 R13, RZ, RZ, R33 ;  /* 0x000000ffff0d7224 */ /* 0x000fe400078e0021 */
[----:B------:R-:W-:-:S07]  /*29a20*/  IMAD.MOV.U32 R8, RZ, RZ, R14 ;  /* 0x000000ffff087224 */ /* 0x000fce00078e000e */
[----:B------:R-:W-:Y:S05]  /*29a30*/  WARPSYNC.COLLECTIVE R15, `(.L_x_1982) ;  /* 0x000000000f087348 */ /* 0x000fea0003c00000 */
[----:B------:R0:W1:Y:S02]  /*29a40*/  SHFL.IDX P6, R14, R13, R12, R11 ;  /* 0x0000000c0d0e7389 */ /* 0x00006400000c000b */
[----:B01----:R-:W-:Y:S01]  /*29a50*/  ENDCOLLECTIVE ;  /* 0x000000000000791b */ /* 0x003fe20003800000 */
.L_x_1982:
[----:B------:R-:W-:-:S05]  /*29a60*/  @!P1 IADD3 R8, P2, R8, R21, RZ ;  /* 0x0000001508089210 */ /* 0x000fca0007f5e0ff */
[----:B------:R-:W-:Y:S02]  /*29a70*/  @!P1 IMAD.X R9, R3, 0x1, R29, P2 ;  /* 0x0000000103099824 */ /* 0x000fe400010e061d */
[----:B------:R-:W-:Y:S02]  /*29a80*/  IMAD.MOV.U32 R13, RZ, RZ, R34 ;  /* 0x000000ffff0d7224 */ /* 0x000fe400078e0022 */
[----:B------:R-:W-:-:S07]  /*29a90*/  IMAD.MOV.U32 R20, RZ, RZ, R14 ;  /* 0x000000ffff147224 */ /* 0x000fce00078e000e */
[----:B------:R-:W-:Y:S05]  /*29aa0*/  WARPSYNC.COLLECTIVE R15, `(.L_x_1983) ;  /* 0x000000000f087348 */ /* 0x000fea0003c00000 */
[----:B------:R0:W1:Y:S02]  /*29ab0*/  SHFL.IDX P6, R14, R13, R12, R11 ;  /* 0x0000000c0d0e7389 */ /* 0x00006400000c000b */
[----:B01----:R-:W-:Y:S01]  /*29ac0*/  ENDCOLLECTIVE ;  /* 0x000000000000791b */ /* 0x003fe20003800000 */
.L_x_1983:
[----:B------:R-:W2:Y:S01]  /*29ad0*/  @!P1 LD.E.128 R8, desc[UR40][R8.64] ;  /* 0x0000002808089980 */ /* 0x000ea2000c101d00 */
[----:B------:R-:W-:-:S05]  /*29ae0*/  @!P1 IADD3 R28, P2, R14, R21, RZ ;  /* 0x000000150e1c9210 */ /* 0x000fca0007f5e0ff */
[----:B------:R-:W-:-:S06]  /*29af0*/  @!P1 IMAD.X R29, R20, 0x1, R29, P2 ;  /* 0x00000001141d9824 */ /* 0x000fcc00010e061d */
[----:B------:R-:W5:Y:S01]  /*29b00*/  @!P1 LD.E.128 R28, desc[UR40][R28.64] ;  /* 0x000000281c1c9980 */ /* 0x000f62000c101d00 */
[----:B------:R-:W-:Y:S02]  /*29b10*/  CS2R R20, SRZ ;  /* 0x0000000000147805 */ /* 0x000fe4000001ff00 */
[----:B------:R-:W-:Y:S01]  /*29b20*/  CS2R R38, SRZ ;  /* 0x0000000000267805 */ /* 0x000fe2000001ff00 */
[----:B------:R-:W-:Y:S01]  /*29b30*/  IMAD.MOV.U32 R13, RZ, RZ, R35 ;  /* 0x000000ffff0d7224 */ /* 0x000fe200078e0023 */
[----:B------:R-:W-:Y:S02]  /*29b40*/  CS2R R40, SRZ ;  /* 0x0000000000287805 */ /* 0x000fe4000001ff00 */
[----:B------:R-:W-:Y:S01]  /*29b50*/  CS2R R42, SRZ ;  /* 0x00000000002a7805 */ /* 0x000fe2000001ff00 */
[----:B--2---:R-:W-:Y:S02]  /*29b60*/  @!P1 IMAD.MOV.U32 R20, RZ, RZ, R8 ;  /* 0x000000ffff149224 */ /* 0x004fe400078e0008 */
[----:B------:R-:W-:-:S02]  /*29b70*/  @!P1 IMAD.MOV.U32 R21, RZ, RZ, R9 ;  /* 0x000000ffff159224 */ /* 0x000fc400078e0009 */
[----:B------:R-:W-:Y:S01]  /*29b80*/  @!P1 IMAD.MOV.U32 R39, RZ, RZ, R11 ;  /* 0x000000ffff279224 */ /* 0x000fe200078e000b */
[----:B------:R-:W-:Y:S01]  /*29b90*/  MOV R3, R20 ;  /* 0x0000001400037202 */ /* 0x000fe20000000f00 */
[----:B------:R-:W-:Y:S02]  /*29ba0*/  IMAD.MOV.U32 R12, RZ, RZ, R21 ;  /* 0x000000ffff0c7224 */ /* 0x000fe400078e0015 */
[----:B------:R-:W-:Y:S02]  /*29bb0*/  IMAD.MOV.U32 R11, RZ, RZ, 0x181f ;  /* 0x0000181fff0b7424 */ /* 0x000fe400078e00ff */
        /* <DEDUP_REMOVED lines=8> */
.L_x_1984:
[----:B------:R-:W-:Y:S01]  /*29c40*/  @!P1 IMAD.MOV.U32 R40, RZ, RZ, R28 ;  /* 0x000000ffff289224 */ /* 0x000fe200078e001c */
[----:B------:R-:W-:Y:S01]  /*29c50*/  @!P1 MOV R42, R30 ;  /* 0x0000001e002a9202 */ /* 0x000fe20000000f00 */
[----:B------:R-:W-:Y:S01]  /*29c60*/  @!P1 IMAD.MOV.U32 R41, RZ, RZ, R29 ;  /* 0x000000ffff299224 */ /* 0x000fe200078e001d */
[----:B------:R-:W-:Y:S01]  /*29c70*/  PRMT R52, R8, 0x5410, R9 ;  /* 0x0000541008347816 */ /* 0x000fe20000000009 */
[----:B------:R-:W-:Y:S02]  /*29c80*/  @!P1 IMAD.MOV.U32 R43, RZ, RZ, R31 ;  /* 0x000000ffff2b9224 */ /* 0x000fe400078e001f */
[----:B------:R-:W-:Y:S02]  /*29c90*/  IMAD.MOV.U32 R8, RZ, RZ, R40 ;  /* 0x000000ffff087224 */ /* 0x000fe400078e0028 */
[----:B------:R-:W-:Y:S02]  /*29ca0*/  IMAD.MOV.U32 R9, RZ, RZ, R41 ;  /* 0x000000ffff097224 */ /* 0x000fe400078e0029 */
[----:B------:R-:W-:-:S02]  /*29cb0*/  IMAD.MOV.U32 R13, RZ, RZ, R32 ;  /* 0x000000ffff0d7224 */ /* 0x000fc400078e0020 */
[----:B------:R-:W-:Y:S01]  /*29cc0*/  IMAD.MOV.U32 R10, RZ, RZ, R42 ;  /* 0x000000ffff0a7224 */ /* 0x000fe200078e002a */
[----:B------:R-:W-:Y:S02]  /*29cd0*/  PRMT R62, R8, 0x5410, R9 ;  /* 0x00005410083e7816 */ /* 0x000fe40000000009 */
[----:B------:R-:W-:Y:S01]  /*29ce0*/  CS2R R8, SRZ ;  /* 0x0000000000087805 */ /* 0x000fe2000001ff00 */
[----:B------:R-:W-:-:S07]  /*29cf0*/  IMAD.MOV.U32 R3, RZ, RZ, R14 ;  /* 0x000000ffff037224 */ /* 0x000fce00078e000e */
[----:B------:R-:W-:Y:S05]  /*29d00*/  WARPSYNC.COLLECTIVE R15, `(.L_x_1985) ;  /* 0x000000000f087348 */ /* 0x000fea0003c00000 */
[----:B------:R0:W1:Y:S02]  /*29d10*/  SHFL.IDX P6, R14, R13, R12, R11 ;  /* 0x0000000c0d0e7389 */ /* 0x00006400000c000b */
[----:B01----:R-:W-:Y:S01]  /*29d20*/  ENDCOLLECTIVE ;  /* 0x000000000000791b */ /* 0x003fe20003800000 */
.L_x_1985:
[----:B------:R-:W-:Y:S01]  /*29d30*/  IMAD.MOV.U32 R13, RZ, RZ, R33 ;  /* 0x000000ffff0d7224 */ /* 0x000fe200078e0021 */
[----:B------:R-:W-:-:S07]  /*29d40*/  MOV R32, R14 ;  /* 0x0000000e00207202 */ /* 0x000fce0000000f00 */
[----:B------:R-:W-:Y:S05]  /*29d50*/  WARPSYNC.COLLECTIVE R15, `(.L_x_1986) ;  /* 0x000000000f087348 */ /* 0x000fea0003c00000 */
[----:B------:R0:W1:Y:S02]  /*29d60*/  SHFL.IDX P6, R14, R13, R12, R11 ;  /* 0x0000000c0d0e7389 */ /* 0x00006400000c000b */
[----:B01----:R-:W-:Y:S01]  /*29d70*/  ENDCOLLECTIVE ;  /* 0x000000000000791b */ /* 0x003fe20003800000 */
.L_x_1986:
[----:B------:R-:W-:Y:S02]  /*29d80*/  IMAD.MOV.U32 R13, RZ, RZ, R34 ;  /* 0x000000ffff0d7224 */ /* 0x000fe400078e0022 */
[----:B------:R-:W-:-:S07]  /*29d90*/  IMAD.MOV.U32 R33, RZ, RZ, R14 ;  /* 0x000000ffff217224 */ /* 0x000fce00078e000e */
[----:B------:R-:W-:Y:S05]  /*29da0*/  WARPSYNC.COLLECTIVE R15, `(.L_x_1987) ;  /* 0x000000000f087348 */ /* 0x000fea0003c00000 */
[----:B------:R0:W1:Y:S02]  /*29db0*/  SHFL.IDX P6, R14, R13, R12, R11 ;  /* 0x0000000c0d0e7389 */ /* 0x00006400000c000b */
[----:B01----:R-:W-:Y:S01]  /*29dc0*/  ENDCOLLECTIVE ;  /* 0x000000000000791b */ /* 0x003fe20003800000 */
.L_x_1987:
[----:B------:R-:W-:-:S05]  /*29dd0*/  IMAD.MOV.U32 R11, RZ, RZ, R43 ;  /* 0x000000ffff0b7224 */ /* 0x000fca00078e002b */
[----:B------:R-:W-:Y:S01]  /*29de0*/  PRMT R63, R10, 0x5410, R11 ;  /* 0x000054100a3f7816 */ /* 0x000fe2000000000b */
[----:B------:R-:W-:Y:S01]  /*29df0*/  IMAD.MOV.U32 R34, RZ, RZ, R14 ;  /* 0x000000ffff227224 */ /* 0x000fe200078e000e */
[----:B------:R-:W-:Y:S06]  /*29e00*/  BRA `(.L_x_1988) ;  /* 0xfffffe2c00b07947 */ /* 0x000fec000383ffff */
.L_x_1649:
[----:B0-----:R0:W1:Y:S02]  /*29e10*/  SYNCS.PHASECHK.TRANS64.TRYWAIT P4, [R2+URZ+0x28800], R29 ;  /* 0x0288001d020075a7 */ /* 0x001064000808017f */
[----:B-1----:R-:W-:Y:S05]  /*29e20*/  @!P4 NANOSLEEP.SYNCS 0x989680 ;  /* 0x009896800000c95d */ /* 0x002fea0003900000 */
[----:B------:R-:W1:Y:S02]  /*29e30*/  @!P4 SYNCS.PHASECHK.TRANS64 P4, [R2+URZ+0x28800], R29 ;  /* 0x0288001d0200c5a7 */ /* 0x000e64000808007f */
[----:B-1----:R-:W-:Y:S05]  /*29e40*/  @!P4 BRA `(.L_x_1649) ;  /* 0xfffffffc00f0c947 */ /* 0x002fea000383ffff */
[----:B------:R-:W-:Y:S05]  /*29e50*/  BRA `(.L_x_1989) ;  /* 0xfffffe3000487947 */ /* 0x000fea000383ffff */
.L_x_1659:
[----:B0-----:R0:W1:Y:S02]  /*29e60*/  SYNCS.PHASECHK.TRANS64.TRYWAIT P2, [R89+URZ+0x28830], R0 ;  /* 0x02883000590075a7 */ /* 0x001064000804017f */
[----:B-1----:R-:W-:Y:S05]  /*29e70*/  @!P2 NANOSLEEP.SYNCS 0x989680 ;  /* 0x009896800000a95d */ /* 0x002fea0003900000 */
[----:B------:R-:W1:Y:S02]  /*29e80*/  @!P2 SYNCS.PHASECHK.TRANS64 P2, [R89+URZ+0x28830], R0 ;  /* 0x028830005900a5a7 */ /* 0x000e64000804007f */
[----:B-1----:R-:W-:Y:S05]  /*29e90*/  @!P2 BRA `(.L_x_1659) ;  /* 0xfffffffc00f0a947 */ /* 0x002fea000383ffff */
[----:B------:R-:W-:Y:S05]  /*29ea0*/  BRA `(.L_x_1658) ;  /* 0xfffffe4800c07947 */ /* 0x000fea000383ffff */
.L_x_1677:
[----:B-1----:R1:W2:Y:S02]  /*29eb0*/  SYNCS.PHASECHK.TRANS64.TRYWAIT P5, [R7+URZ+0x28830], R6 ;  /* 0x02883006070075a7 */ /* 0x0022a400080a017f */
[----:B--2---:R-:W-:Y:S05]  /*29ec0*/  @!P5 NANOSLEEP.SYNCS 0x989680 ;  /* 0x009896800000d95d */ /* 0x004fea0003900000 */
[----:B------:R-:W2:Y:S02]  /*29ed0*/  @!P5 SYNCS.PHASECHK.TRANS64 P5, [R7+URZ+0x28830], R6 ;  /* 0x028830060700d5a7 */ /* 0x000ea400080a007f */
[----:B--2---:R-:W-:Y:S05]  /*29ee0*/  @!P5 BRA `(.L_x_1677) ;  /* 0xfffffffc00f0d947 */ /* 0x004fea000383ffff */
[----:B------:R-:W-:Y:S05]  /*29ef0*/  BRA `(.L_x_1676) ;  /* 0xfffffe8400907947 */ /* 0x000fea000383ffff */
.L_x_1681:
[----:B-1----:R1:W2:Y:S02]  /*29f00*/  SYNCS.PHASECHK.TRANS64.TRYWAIT P4, [R7+URZ+0x28850], R6 ;  /* 0x02885006070075a7 */ /* 0x0022a4000808017f */
[----:B--2---:R-:W-:Y:S05]  /*29f10*/  @!P4 NANOSLEEP.SYNCS 0x989680 ;  /* 0x009896800000c95d */ /* 0x004fea0003900000 */
[----:B------:R-:W2:Y:S02]  /*29f20*/  @!P4 SYNCS.PHASECHK.TRANS64 P4, [R7+URZ+0x28850], R6 ;  /* 0x028850060700c5a7 */ /* 0x000ea4000808007f */
[----:B--2---:R-:W-:Y:S05]  /*29f30*/  @!P4 BRA `(.L_x_1681) ;  /* 0xfffffffc00f0c947 */ /* 0x004fea000383ffff */
[----:B------:R-:W-:Y:S05]  /*29f40*/  BRA `(.L_x_1678) ;  /* 0xfffffe8800907947 */ /* 0x000fea000383ffff */
.L_x_1700:
[----:B-1----:R1:W2:Y:S02]  /*29f50*/  SYNCS.PHASECHK.TRANS64.TRYWAIT P3, [R7+URZ+0x28830], R8 ;  /* 0x02883008070075a7 */ /* 0x0022a4000806017f */
[----:B--2---:R-:W-:Y:S05]  /*29f60*/  @!P3 NANOSLEEP.SYNCS 0x989680 ;  /* 0x009896800000b95d */ /* 0x004fea0003900000 */
[----:B------:R-:W2:Y:S02]  /*29f70*/  @!P3 SYNCS.PHASECHK.TRANS64 P3, [R7+URZ+0x28830], R8 ;  /* 0x028830080700b5a7 */ /* 0x000ea4000806007f */
[----:B--2---:R-:W-:Y:S05]  /*29f80*/  @!P3 BRA `(.L_x_1700) ;  /* 0xfffffffc00f0b947 */ /* 0x004fea000383ffff */
[----:B------:R-:W-:Y:S05]  /*29f90*/  BRA `(.L_x_1699) ;  /* 0xfffffec0009c7947 */ /* 0x000fea000383ffff */
.L_x_1704:
[----:B-1----:R1:W2:Y:S02]  /*29fa0*/  SYNCS.PHASECHK.TRANS64.TRYWAIT P2, [R7+URZ+0x28850], R6 ;  /* 0x02885006070075a7 */ /* 0x0022a4000804017f */
[----:B--2---:R-:W-:Y:S05]  /*29fb0*/  @!P2 NANOSLEEP.SYNCS 0x989680 ;  /* 0x009896800000a95d */ /* 0x004fea0003900000 */
[----:B------:R-:W2:Y:S02]  /*29fc0*/  @!P2 SYNCS.PHASECHK.TRANS64 P2, [R7+URZ+0x28850], R6 ;  /* 0x028850060700a5a7 */ /* 0x000ea4000804007f */
[----:B--2---:R-:W-:Y:S05]  /*29fd0*/  @!P2 BRA `(.L_x_1704) ;  /* 0xfffffffc00f0a947 */ /* 0x004fea000383ffff */
[----:B------:R-:W-:Y:S05]  /*29fe0*/  BRA `(.L_x_1701) ;  /* 0xfffffec4009c7947 */ /* 0x000fea000383ffff */
.L_x_1711:
[----:B-1----:R1:W2:Y:S02]  /*29ff0*/  SYNCS.PHASECHK.TRANS64.TRYWAIT P3, [R7+URZ+0x28830], R8 ;  /* 0x02883008070075a7 */ /* 0x0022a4000806017f */
[----:B--2---:R-:W-:Y:S05]  /*2a000*/  @!P3 NANOSLEEP.SYNCS 0x989680 ;  /* 0x009896800000b95d */ /* 0x004fea0003900000 */
[----:B------:R-:W2:Y:S02]  /*2a010*/  @!P3 SYNCS.PHASECHK.TRANS64 P3, [R7+URZ+0x28830], R8 ;  /* 0x028830080700b5a7 */ /* 0x000ea4000806007f */
[----:B--2---:R-:W-:Y:S05]  /*2a020*/  @!P3 BRA `(.L_x_1711) ;  /* 0xfffffffc00f0b947 */ /* 0x004fea000383ffff */
[----:B------:R-:W-:Y:S05]  /*2a030*/  BRA `(.L_x_1710) ;  /* 0xfffffee800f07947 */ /* 0x000fea000383ffff */
.L_x_1715:
[----:B-1----:R1:W2:Y:S02]  /*2a040*/  SYNCS.PHASECHK.TRANS64.TRYWAIT P2, [R7+URZ+0x28850], R6 ;  /* 0x02885006070075a7 */ /* 0x0022a4000804017f */
[----:B--2---:R-:W-:Y:S05]  /*2a050*/  @!P2 NANOSLEEP.SYNCS 0x989680 ;  /* 0x009896800000a95d */ /* 0x004fea0003900000 */
[----:B------:R-:W2:Y:S02]  /*2a060*/  @!P2 SYNCS.PHASECHK.TRANS64 P2, [R7+URZ+0x28850], R6 ;  /* 0x028850060700a5a7 */ /* 0x000ea4000804007f */
[----:B--2---:R-:W-:Y:S05]  /*2a070*/  @!P2 BRA `(.L_x_1715) ;  /* 0xfffffffc00f0a947 */ /* 0x004fea000383ffff */
[----:B------:R-:W-:Y:S05]  /*2a080*/  BRA `(.L_x_1712) ;  /* 0xfffffeec00f07947 */ /* 0x000fea000383ffff */
.L_x_1728:
[----:B-1----:R1:W2:Y:S02]  /*2a090*/  SYNCS.PHASECHK.TRANS64.TRYWAIT P0, [R9+URZ+0x28850], R4 ;  /* 0x02885004090075a7 */ /* 0x0022a4000800017f */
[----:B--2---:R-:W-:Y:S05]  /*2a0a0*/  @!P0 NANOSLEEP.SYNCS 0x989680 ;  /* 0x009896800000895d */ /* 0x004fea0003900000 */
[----:B------:R-:W2:Y:S02]  /*2a0b0*/  @!P0 SYNCS.PHASECHK.TRANS64 P0, [R9+URZ+0x28850], R4 ;  /* 0x02885004090085a7 */ /* 0x000ea4000800007f */
[----:B--2---:R-:W-:Y:S05]  /*2a0c0*/  @!P0 BRA `(.L_x_1728) ;  /* 0xfffffffc00f08947 */ /* 0x004fea000383ffff */
[----:B------:R-:W-:Y:S05]  /*2a0d0*/  BRA `(.L_x_1727) ;  /* 0xffffff2400347947 */ /* 0x000fea000383ffff */
.L_x_1733:
[----:B------:R-:W-:Y:S01]  /*2a0e0*/  IMAD.MOV.U32 R13, RZ, RZ, R8 ;  /* 0x000000ffff0d7224 */ /* 0x000fe200078e0008 */
[----:B------:R-:W-:Y:S01]  /*2a0f0*/  MOV R15, 0xffffffff ;  /* 0xffffffff000f7802 */ /* 0x000fe20000000f00 */
[----:B------:R-:W-:Y:S02]  /*2a100*/  IMAD.MOV.U32 R12, RZ, RZ, RZ ;  /* 0x000000ffff0c7224 */ /* 0x000fe400078e00ff */
[----:B------:R-:W-:-:S07]  /*2a110*/  IMAD.MOV.U32 R11, RZ, RZ, 0x181f ;  /* 0x0000181fff0b7424 */ /* 0x000fce00078e00ff */
[----:B-----5:R-:W-:Y:S05]  /*2a120*/  WARPSYNC.COLLECTIVE R15, `(.L_x_1990) ;  /* 0x000000000f087348 */ /* 0x020fea0003c00000 */
[----:B------:R0:W1:Y:S02]  /*2a130*/  SHFL.IDX P6, R14, R13, R12, R11 ;  /* 0x0000000c0d0e7389 */ /* 0x00006400000c000b */
[----:B01---5:R-:W-:Y:S01]  /*2a140*/  ENDCOLLECTIVE ;  /* 0x000000000000791b */ /* 0x023fe20003800000 */
.L_x_1990:
[----:B------:R-:W-:Y:S02]  /*2a150*/  IMAD.MOV.U32 R13, RZ, RZ, R0 ;  /* 0x000000ffff0d7224 */ /* 0x000fe400078e0000 */
[----:B------:R-:W-:-:S07]  /*2a160*/  IMAD.MOV.U32 R3, RZ, RZ, R14 ;  /* 0x000000ffff037224 */ /* 0x000fce00078e000e */
[----:B------:R-:W-:Y:S05]  /*2a170*/  WARPSYNC.COLLECTIVE R15, `(.L_x_1991) ;  /* 0x000000000f087348 */ /* 0x000fea0003c00000 */
[----:B------:R0:W1:Y:S02]  /*2a180*/  SHFL.IDX P6, R14, R13, R12, R11 ;  /* 0x0000000c0d0e7389 */ /* 0x00006400000c000b */
[----:B01----:R-:W-:Y:S01]  /*2a190*/  ENDCOLLECTIVE ;  /* 0x000000000000791b */ /* 0x003fe20003800000 */
.L_x_1991:
[----:B------:R-:W-:Y:S05]  /*2a1a0*/  BRA `(.L_x_1992) ;  /* 0xffffff3c00fc7947 */ /* 0x000fea000383ffff */
.L_x_1736:
[----:B------:R-:W-:Y:S01]  /*2a1b0*/  BSSY B1, `(.L_x_1993) ;  /* 0x0000008000017945 */ /* 0x000fe20003800000 */
[----:B---3--:R-:W-:Y:S02]  /*2a1c0*/  IMAD.MOV.U32 R13, RZ, RZ, R8 ;  /* 0x000000ffff0d7224 */ /* 0x008fe400078e0008 */
[----:B------:R-:W-:Y:S02]  /*2a1d0*/  IMAD.MOV.U32 R12, RZ, RZ, 0x1 ;  /* 0x00000001ff0c7424 */ /* 0x000fe400078e00ff */
[----:B------:R-:W-:Y:S02]  /*2a1e0*/  IMAD.MOV.U32 R11, RZ, RZ, 0x181f ;  /* 0x0000181fff0b7424 */ /* 0x000fe400078e00ff */
[----:B------:R-:W-:-:S07]  /*2a1f0*/  IMAD.MOV.U32 R15, RZ, RZ, -0x1 ;  /* 0xffffffffff0f7424 */ /* 0x000fce00078e00ff */
[----:B012--5:R-:W-:Y:S05]  /*2a200*/  WARPSYNC.COLLECTIVE R15, `(.L_x_1994) ;  /* 0x000000000f087348 */ /* 0x027fea0003c00000 */
[----:B--2---:R2:W3:Y:S02]  /*2a210*/  SHFL.IDX P6, R14, R13, R12, R11 ;  /* 0x0000000c0d0e7389 */ /* 0x0044e400000c000b */
[----:B0123-5:R-:W-:Y:S01]  /*2a220*/  ENDCOLLECTIVE ;  /* 0x000000000000791b */ /* 0x02ffe20003800000 */
.L_x_1994:
[----:B------:R-:W-:Y:S05]  /*2a230*/  BSYNC B1 ;  /* 0x0000000000017941 */ /* 0x000fea0003800000 */
.L_x_1993:
        /* <DEDUP_REMOVED lines=8> */
.L_x_1995:
[----:B------:R-:W-:Y:S05]  /*2a2c0*/  BRA `(.L_x_1996) ;  /* 0xffffff3c00f87947 */ /* 0x000fea000383ffff */
.L_x_1739:
[----:B------:R-:W-:Y:S01]  /*2a2d0*/  BSSY B1, `(.L_x_1997) ;  /* 0x0000008000017945 */ /* 0x000fe20003800000 */
[----:B------:R-:W-:Y:S02]  /*2a2e0*/  IMAD.MOV.U32 R13, RZ, RZ, R8 ;  /* 0x000000ffff0d7224 */ /* 0x000fe400078e0008 */
[----:B------:R-:W-:Y:S02]  /*2a2f0*/  IMAD.MOV.U32 R12, RZ, RZ, 0x2 ;  /* 0x00000002ff0c7424 */ /* 0x000fe400078e00ff */
[----:B------:R-:W-:Y:S02]  /*2a300*/  IMAD.MOV.U32 R11, RZ, RZ, 0x181f ;  /* 0x0000181fff0b7424 */ /* 0x000fe400078e00ff */
[----:B---3--:R-:W-:-:S07]  /*2a310*/  IMAD.MOV.U32 R15, RZ, RZ, -0x1 ;  /* 0xffffffffff0f7424 */ /* 0x008fce00078e00ff */
[----:B012-4-:R-:W-:Y:S05]  /*2a320*/  WARPSYNC.COLLECTIVE R15, `(.L_x_1998) ;  /* 0x000000000f087348 */ /* 0x017fea0003c00000 */
[----:B--2---:R2:W3:Y:S02]  /*2a330*/  SHFL.IDX P6, R14, R13, R12, R11 ;  /* 0x0000000c0d0e7389 */ /* 0x0044e400000c000b */
[----:B01234-:R-:W-:Y:S01]  /*2a340*/  ENDCOLLECTIVE ;  /* 0x000000000000791b */ /* 0x01ffe20003800000 */
.L_x_1998:
[----:B------:R-:W-:Y:S05]  /*2a350*/  BSYNC B1 ;  /* 0x0000000000017941 */ /* 0x000fea0003800000 */
.L_x_1997:
        /* <DEDUP_REMOVED lines=8> */
.L_x_1999:
[----:B------:R-:W-:Y:S05]  /*2a3e0*/  BRA `(.L_x_2000) ;  /* 0xffffff3c00f87947 */ /* 0x000fea000383ffff */
.L_x_1742:
        /* <DEDUP_REMOVED lines=8> */
.L_x_2002:
[----:B------:R-:W-:Y:S05]  /*2a470*/  BSYNC B1 ;  /* 0x0000000000017941 */ /* 0x000fea0003800000 */
.L_x_2001:
        /* <DEDUP_REMOVED lines=8> */
.L_x_2003:
[----:B------:R-:W-:Y:S05]  /*2a500*/  BRA `(.L_x_2004) ;  /* 0xffffff3c00f87947 */ /* 0x000fea000383ffff */
.L_x_1744:
[----:B------:R-:W-:Y:S02]  /*2a510*/  IMAD.MOV.U32 R13, RZ, RZ, R4 ;  /* 0x000000ffff0d7224 */ /* 0x000fe400078e0004 */
[----:B------:R-:W-:Y:S02]  /*2a520*/  IMAD.MOV.U32 R12, RZ, RZ, RZ ;  /* 0x000000ffff0c7224 */ /* 0x000fe400078e00ff */
[----:B------:R-:W-:Y:S02]  /*2a530*/  IMAD.MOV.U32 R11, RZ, RZ, 0x1c1f ;  /* 0x00001c1fff0b7424 */ /* 0x000fe400078e00ff */
[----:B------:R-:W-:-:S07]  /*2a540*/  IMAD.MOV.U32 R15, RZ, RZ, -0x1 ;  /* 0xffffffffff0f7424 */ /* 0x000fce00078e00ff */
[----:B------:R-:W-:Y:S05]  /*2a550*/  WARPSYNC.COLLECTIVE R15, `(.L_x_2005) ;  /* 0x000000000f087348 */ /* 0x000fea0003c00000 */
[----:B------:R0:W1:Y:S02]  /*2a560*/  SHFL.IDX P6, R14, R13, R12, R11 ;  /* 0x0000000c0d0e7389 */ /* 0x00006400000c000b */
[----:B01----:R-:W-:Y:S01]  /*2a570*/  ENDCOLLECTIVE ;  /* 0x000000000000791b */ /* 0x003fe20003800000 */
.L_x_2005:
[----:B------:R-:W-:Y:S02]  /*2a580*/  IMAD.MOV.U32 R13, RZ, RZ, R0 ;  /* 0x000000ffff0d7224 */ /* 0x000fe400078e0000 */
[----:B------:R-:W-:-:S07]  /*2a590*/  IMAD.MOV.U32 R3, RZ, RZ, R14 ;  /* 0x000000ffff037224 */ /* 0x000fce00078e000e */
[----:B------:R-:W-:Y:S05]  /*2a5a0*/  WARPSYNC.COLLECTIVE R15, `(.L_x_2006) ;  /* 0x000000000f087348 */ /* 0x000fea0003c00000 */
[----:B------:R0:W1:Y:S02]  /*2a5b0*/  SHFL.IDX P6, R14, R13, R12, R11 ;  /* 0x0000000c0d0e7389 */ /* 0x00006400000c000b */
[----:B01----:R-:W-:Y:S01]  /*2a5c0*/  ENDCOLLECTIVE ;  /* 0x000000000000791b */ /* 0x003fe20003800000 */
.L_x_2006:
[----:B------:R-:W-:Y:S05]  /*2a5d0*/  BRA `(.L_x_2007) ;  /* 0xffffff4000b47947 */ /* 0x000fea000383ffff */
.L_x_1747:
[----:B------:R-:W-:Y:S01]  /*2a5e0*/  BSSY B1, `(.L_x_2008) ;  /* 0x0000008000017945 */ /* 0x000fe20003800000 */
[----:B0-----:R-:W-:Y:S01]  /*2a5f0*/  MOV R13, R4 ;  /* 0x00000004000d7202 */ /* 0x001fe20000000f00 */
[----:B------:R-:W-:Y:S02]  /*2a600*/  IMAD.MOV.U32 R12, RZ, RZ, 0x1 ;  /* 0x00000001ff0c7424 */ /* 0x000fe400078e00ff */
[----:B------:R-:W-:Y:S02]  /*2a610*/  IMAD.MOV.U32 R11, RZ, RZ, 0x1c1f ;  /* 0x00001c1fff0b7424 */ /* 0x000fe400078e00ff */
[----:B------:R-:W-:-:S07]  /*2a620*/  IMAD.MOV.U32 R15, RZ, RZ, -0x1 ;  /* 0xffffffffff0f7424 */ /* 0x000fce00078e00ff */
[----:B-12---:R-:W-:Y:S05]  /*2a630*/  WARPSYNC.COLLECTIVE R15, `(.L_x_2009) ;  /* 0x000000000f087348 */ /* 0x006fea0003c00000 */
[----:B--2---:R0:W2:Y:S02]  /*2a640*/  SHFL.IDX P6, R14, R13, R12, R11 ;  /* 0x0000000c0d0e7389 */ /* 0x0040a400000c000b */
[----:B012---:R-:W-:Y:S01]  /*2a650*/  ENDCOLLECTIVE ;  /* 0x000000000000791b */ /* 0x007fe20003800000 */
.L_x_2009:
[----:B------:R-:W-:Y:S05]  /*2a660*/  BSYNC B1 ;  /* 0x0000000000017941 */ /* 0x000fea0003800000 */
.L_x_2008:
        /* <DEDUP_REMOVED lines=8> */
.L_x_2010:
[----:B------:R-:W-:Y:S05]  /*2a6f0*/  BRA `(.L_x_2011) ;  /* 0xffffff4400c47947 */ /* 0x000fea000383ffff */
.L_x_1751:
[----:B------:R-:W-:Y:S01]  /*2a700*/  MOV R13, R4 ;  /* 0x00000004000d7202 */ /* 0x000fe20000000f00 */
[----:B------:R-:W-:Y:S02]  /*2a710*/  IMAD.MOV.U32 R12, RZ, RZ, RZ ;  /* 0x000000ffff0c7224 */ /* 0x000fe400078e00ff */
[----:B------:R-:W-:Y:S02]  /*2a720*/  IMAD.MOV.U32 R11, RZ, RZ, 0x181f ;  /* 0x0000181fff0b7424 */ /* 0x000fe400078e00ff */
[----:B------:R-:W-:-:S07]  /*2a730*/  IMAD.MOV.U32 R15, RZ, RZ, -0x1 ;  /* 0xffffffffff0f7424 */ /* 0x000fce00078e00ff */
[----:B01----:R-:W-:Y:S05]  /*2a740*/  WARPSYNC.COLLECTIVE R15, `(.L_x_2012) ;  /* 0x000000000f087348 */ /* 0x003fea0003c00000 */
[----:B------:R2:W3:Y:S02]  /*2a750*/  SHFL.IDX P6, R14, R13, R12, R11 ;  /* 0x0000000c0d0e7389 */ /* 0x0004e400000c000b */
[----:B0123--:R-:W-:Y:S01]  /*2a760*/  ENDCOLLECTIVE ;  /* 0x000000000000791b */ /* 0x00ffe20003800000 */
.L_x_2012:
[----:B------:R-:W-:Y:S02]  /*2a770*/  IMAD.MOV.U32 R13, RZ, RZ, R0 ;  /* 0x000000ffff0d7224 */ /* 0x000fe400078e0000 */
[----:B------:R-:W-:-:S07]  /*2a780*/  IMAD.MOV.U32 R3, RZ, RZ, R14 ;  /* 0x000000ffff037224 */ /* 0x000fce00078e000e */
[----:B------:R-:W-:Y:S05]  /*2a790*/  WARPSYNC.COLLECTIVE R15, `(.L_x_2013) ;  /* 0x000000000f087348 */ /* 0x000fea0003c00000 */
[----:B------:R0:W1:Y:S02]  /*2a7a0*/  SHFL.IDX P6, R14, R13, R12, R11 ;  /* 0x0000000c0d0e7389 */ /* 0x00006400000c000b */
[----:B01----:R-:W-:Y:S01]  /*2a7b0*/  ENDCOLLECTIVE ;  /* 0x000000000000791b */ /* 0x003fe20003800000 */
.L_x_2013:
[----:B------:R-:W-:Y:S05]  /*2a7c0*/  BRA `(.L_x_2014) ;  /* 0xffffff5000d47947 */ /* 0x000fea000383ffff */
.L_x_1754:
[----:B------:R-:W-:Y:S01]  /*2a7d0*/  BSSY B1, `(.L_x_2015) ;  /* 0x0000008000017945 */ /* 0x000fe20003800000 */
[----:B------:R-:W-:Y:S01]  /*2a7e0*/  IMAD.MOV.U32 R13, RZ, RZ, R4 ;  /* 0x000000ffff0d7224 */ /* 0x000fe200078e0004 */
[----:B---3--:R-:W-:Y:S01]  /*2a7f0*/  MOV R15, 0xffffffff ;  /* 0xffffffff000f7802 */ /* 0x008fe20000000f00 */
[----:B------:R-:W-:Y:S02]  /*2a800*/  IMAD.MOV.U32 R12, RZ, RZ, 0x1 ;  /* 0x00000001ff0c7424 */ /* 0x000fe400078e00ff */
[----:B------:R-:W-:-:S07]  /*2a810*/  IMAD.MOV.U32 R11, RZ, RZ, 0x181f ;  /* 0x0000181fff0b7424 */ /* 0x000fce00078e00ff */
[----:B012-4-:R-:W-:Y:S05]  /*2a820*/  WARPSYNC.COLLECTIVE R15, `(.L_x_2016) ;  /* 0x000000000f087348 */ /* 0x017fea0003c00000 */
[----:B----4-:R3:W4:Y:S02]  /*2a830*/  SHFL.IDX P6, R14, R13, R12, R11 ;  /* 0x0000000c0d0e7389 */ /* 0x01072400000c000b */
[----:B01234-:R-:W-:Y:S01]  /*2a840*/  ENDCOLLECTIVE ;  /* 0x000000000000791b */ /* 0x01ffe20003800000 */
.L_x_2016:
[----:B------:R-:W-:Y:S05]  /*2a850*/  BSYNC B1 ;  /* 0x0000000000017941 */ /* 0x000fea0003800000 */
.L_x_2015:
        /* <DEDUP_REMOVED lines=8> */
.L_x_2017:
[----:B------:R-:W-:Y:S05]  /*2a8e0*/  BRA `(.L_x_2018) ;  /* 0xffffff5000d47947 */ /* 0x000fea000383ffff */
.L_x_1757:
[----:B------:R-:W-:Y:S01]  /*2a8f0*/  BSSY B1, `(.L_x_2019) ;  /* 0x0000008000017945 */ /* 0x000fe20003800000 */
[----:B------:R-:W-:Y:S01]  /*2a900*/  IMAD.MOV.U32 R13, RZ, RZ, R4 ;  /* 0x000000ffff0d7224 */ /* 0x000fe200078e0004 */
[----:B0-----:R-:W-:Y:S01]  /*2a910*/  MOV R15, 0xffffffff ;  /* 0xffffffff000f7802 */ /* 0x001fe20000000f00 */
[----:B------:R-:W-:Y:S02]  /*2a920*/  IMAD.MOV.U32 R12, RZ, RZ, 0x2 ;  /* 0x00000002ff0c7424 */ /* 0x000fe400078e00ff */
[----:B------:R-:W-:-:S07]  /*2a930*/  IMAD.MOV.U32 R11, RZ, RZ, 0x181f ;  /* 0x0000181fff0b7424 */ /* 0x000fce00078e00ff */
[----:B-1234-:R-:W-:Y:S05]  /*2a940*/  WARPSYNC.COLLECTIVE R15, `(.L_x_2020) ;  /* 0x000000000f087348 */ /* 0x01efea0003c00000 */
[----:B----4-:R0:W4:Y:S02]  /*2a950*/  SHFL.IDX P6, R14, R13, R12, R11 ;  /* 0x0000000c0d0e7389 */ /* 0x01012400000c000b */
[----:B01234-:R-:W-:Y:S01]  /*2a960*/  ENDCOLLECTIVE ;  /* 0x000000000000791b */ /* 0x01ffe20003800000 */
.L_x_2020:
[----:B------:R-:W-:Y:S05]  /*2a970*/  BSYNC B1 ;  /* 0x0000000000017941 */ /* 0x000fea0003800000 */
.L_x_2019:
        /* <DEDUP_REMOVED lines=8> */
.L_x_2021:
[----:B------:R-:W-:Y:S05]  /*2aa00*/  BRA `(.L_x_2022) ;  /* 0xffffff5000d47947 */ /* 0x000fea000383ffff */
.L_x_1760:
[----:B------:R-:W-:Y:S01]  /*2aa10*/  BSSY B1, `(.L_x_2023) ;  /* 0x0000008000017945 */ /* 0x000fe20003800000 */
[----:B------:R-:W-:Y:S01]  /*2aa20*/  IMAD.MOV.U32 R13, RZ, RZ, R4 ;  /* 0x000000ffff0d7224 */ /* 0x000fe200078e0004 */
[----:B0-----:R-:W-:Y:S01]  /*2aa30*/  MOV R15, 0xffffffff ;  /* 0xffffffff000f7802 */ /* 0x001fe20000000f00 */
[----:B------:R-:W-:Y:S02]  /*2aa40*/  IMAD.MOV.U32 R12, RZ, RZ, 0x3 ;  /* 0x00000003ff0c7424 */ /* 0x000fe400078e00ff */
[----:B------:R-:W-:-:S07]  /*2aa50*/  IMAD.MOV.U32 R11, RZ, RZ, 0x181f ;  /* 0x0000181fff0b7424 */ /* 0x000fce00078e00ff */
[----:B-1234-:R-:W-:Y:S05]  /*2aa60*/  WARPSYNC.COLLECTIVE R15, `(.L_x_2024) ;  /* 0x000000000f087348 */ /* 0x01efea0003c00000 */
[----:B------:R0:W0:Y:S02]  /*2aa70*/  SHFL.IDX P6, R14, R13, R12, R11 ;  /* 0x0000000c0d0e7389 */ /* 0x00002400000c000b */
[----:B01234-:R-:W-:Y:S01]  /*2aa80*/  ENDCOLLECTIVE ;  /* 0x000000000000791b */ /* 0x01ffe20003800000 */
.L_x_2024:
[----:B------:R-:W-:Y:S05]  /*2aa90*/  BSYNC B1 ;  /* 0x0000000000017941 */ /* 0x000fea0003800000 */
.L_x_2023:
        /* <DEDUP_REMOVED lines=8> */
.L_x_2025:
[----:B------:R-:W-:Y:S05]  /*2ab20*/  BRA `(.L_x_2026) ;  /* 0xffffff5000d47947 */ /* 0x000fea000383ffff */
.L_x_1787:
[----:B------:R-:W1:Y:S01]  /*2ab30*/  S2R R6, SR_TID.X ;  /* 0x0000000000067919 */ /* 0x000e620000002100 */
[----:B------:R-:W-:Y:S01]  /*2ab40*/  BSSY B1, `(.L_x_2027) ;  /* 0x000000a000017945 */ /* 0x000fe20003800000 */
[----:B------:R-:W-:Y:S01]  /*2ab50*/  IMAD.MOV.U32 R12, RZ, RZ, RZ ;  /* 0x000000ffff0c7224 */ /* 0x000fe200078e00ff */
[----:B0-----:R-:W-:Y:S01]  /*2ab60*/  MOV R15, 0xffffffff ;  /* 0xffffffff000f7802 */ /* 0x001fe20000000f00 */
[----:B------:R-:W-:Y:S01]  /*2ab70*/  IMAD.MOV.U32 R11, RZ, RZ, 0x1f ;  /* 0x0000001fff0b7424 */ /* 0x000fe200078e00ff */
[----:B-1----:R-:W-:-:S04]  /*2ab80*/  SHF.R.U32.HI R6, RZ, 0x5, R6 ;  /* 0x00000005ff067819 */ /* 0x002fc80000011606 */
[----:B------:R-:W-:-:S05]  /*2ab90*/  LOP3.LUT R6, R6, 0x3, RZ, 0xc0, !PT ;  /* 0x0000000306067812 */ /* 0x000fca00078ec0ff */
[----:B------:R-:W-:-:S07]  /*2aba0*/  IMAD.MOV.U32 R13, RZ, RZ, R6 ;  /* 0x000000ffff0d7224 */ /* 0x000fce00078e0006 */
[----:B------:R-:W-:Y:S05]  /*2abb0*/  WARPSYNC.COLLECTIVE R15, `(.L_x_2028) ;  /* 0x000000000f087348 */ /* 0x000fea0003c00000 */
[----:B------:R0:W1:Y:S02]  /*2abc0*/  SHFL.IDX P6, R14, R13, R12, R11 ;  /* 0x0000000c0d0e7389 */ /* 0x00006400000c000b */
[----:B01----:R-:W-:Y:S01]  /*2abd0*/  ENDCOLLECTIVE ;  /* 0x000000000000791b */ /* 0x003fe20003800000 */
.L_x_2028:
[----:B------:R-:W-:Y:S05]  /*2abe0*/  BSYNC B1 ;  /* 0x0000000000017941 */ /* 0x000fea0003800000 */
.L_x_2027:
[----:B------:R-:W-:Y:S05]  /*2abf0*/  BRA `(.L_x_2029) ;  /* 0xffffff7000d47947 */ /* 0x000fea000383ffff */
.L_x_1789:
[----:B------:R-:W-:Y:S01]  /*2ac00*/  BSSY B1, `(.L_x_2030) ;  /* 0x0000006000017945 */ /* 0x000fe20003800000 */
[----:B0-----:R-:W-:-:S07]  /*2ac10*/  IMAD.MOV.U32 R15, RZ, RZ, -0x1 ;  /* 0xffffffffff0f7424 */ /* 0x001fce00078e00ff */
[----:B-1----:R-:W-:Y:S05]  /*2ac20*/  WARPSYNC.COLLECTIVE R15, `(.L_x_2031) ;  /* 0x000000000f0c7348 */ /* 0x002fea0003c00000 */
[----:B------:R-:W-:Y:S02]  /*2ac30*/  ELECT P6, UR62, PT ;  /* 0x00000000003e782f */ /* 0x000fe400038c0000 */
[----:B------:R-:W-:Y:S01]  /*2ac40*/  MOV R14, UR62 ;  /* 0x0000003e000e7c02 */ /* 0x000fe20008000f00 */
[----:B-1----:R-:W-:Y:S10]  /*2ac50*/  ENDCOLLECTIVE ;  /* 0x000000000000791b */ /* 0x002ff40003800000 */
.L_x_2031:
[----:B------:R-:W-:Y:S05]  /*2ac60*/  BSYNC B1 ;  /* 0x0000000000017941 */ /* 0x000fea0003800000 */
.L_x_2030:
[----:B------:R-:W-:Y:S05]  /*2ac70*/  BRA `(.L_x_1788) ;  /* 0xffffff7000cc7947 */ /* 0x000fea000383ffff */
.L_x_1791:
[----:B-1----:R1:W2:Y:S02]  /*2ac80*/  SYNCS.PHASECHK.TRANS64.TRYWAIT P0, [R18+URZ+0x28820], R5 ;  /* 0x02882005120075a7 */ /* 0x0022a4000800017f */
[----:B--2---:R-:W-:Y:S05]  /*2ac90*/  @!P0 NANOSLEEP.SYNCS 0x989680 ;  /* 0x009896800000895d */ /* 0x004fea0003900000 */
[----:B------:R-:W2:Y:S02]  /*2aca0*/  @!P0 SYNCS.PHASECHK.TRANS64 P0, [R18+URZ+0x28820], R5 ;  /* 0x02882005120085a7 */ /* 0x000ea4000800007f */
[----:B--2---:R-:W-:Y:S05]  /*2acb0*/  @!P0 BRA `(.L_x_1791) ;  /* 0xfffffffc00f08947 */ /* 0x004fea000383ffff */
[----:B------:R-:W-:Y:S05]  /*2acc0*/  BRA `(.L_x_2032) ;  /* 0xffffff7000dc7947 */ /* 0x000fea000383ffff */
.L_x_1795:
[----:B--2---:R2:W3:Y:S02]  /*2acd0*/  SYNCS.PHASECHK.TRANS64.TRYWAIT P0, [R7+URZ+0x288a0], R11 ;  /* 0x0288a00b070075a7 */ /* 0x0044e4000800017f */
[----:B---3--:R-:W-:Y:S05]  /*2ace0*/  @!P0 NANOSLEEP.SYNCS 0x989680 ;  /* 0x009896800000895d */ /* 0x008fea0003900000 */
[----:B------:R-:W3:Y:S02]  /*2acf0*/  @!P0 SYNCS.PHASECHK.TRANS64 P0, [R7+URZ+0x288a0], R11 ;  /* 0x0288a00b070085a7 */ /* 0x000ee4000800007f */
[----:B---3--:R-:W-:Y:S05]  /*2ad00*/  @!P0 BRA `(.L_x_1795) ;  /* 0xfffffffc00f08947 */ /* 0x008fea000383ffff */
[----:B------:R-:W-:Y:S05]  /*2ad10*/  BRA `(.L_x_2033) ;  /* 0xffffff7000fc7947 */ /* 0x000fea000383ffff */
.L_x_1801:
[----:B-1----:R1:W3:Y:S02]  /*2ad20*/  SYNCS.PHASECHK.TRANS64.TRYWAIT P0, [R7+URZ+0x288c0], R11 ;  /* 0x0288c00b070075a7 */ /* 0x0022e4000800017f */
[----:B---3--:R-:W-:Y:S05]  /*2ad30*/  @!P0 NANOSLEEP.SYNCS 0x989680 ;  /* 0x009896800000895d */ /* 0x008fea0003900000 */
[----:B------:R-:W3:Y:S02]  /*2ad40*/  @!P0 SYNCS.PHASECHK.TRANS64 P0, [R7+URZ+0x288c0], R11 ;  /* 0x0288c00b070085a7 */ /* 0x000ee4000800007f */
[----:B---3--:R-:W-:Y:S05]  /*2ad50*/  @!P0 BRA `(.L_x_1801) ;  /* 0xfffffffc00f08947 */ /* 0x008fea000383ffff */
[----:B------:R-:W-:Y:S05]  /*2ad60*/  BRA `(.L_x_2034) ;  /* 0xffffff7400c07947 */ /* 0x000fea000383ffff */
.L_x_1809:
[----:B-1----:R1:W2:Y:S02]  /*2ad70*/  SYNCS.PHASECHK.TRANS64.TRYWAIT P1, [R9+URZ+0x288a0], R8 ;  /* 0x0288a008090075a7 */ /* 0x0022a4000802017f */
[----:B--2---:R-:W-:Y:S05]  /*2ad80*/  @!P1 NANOSLEEP.SYNCS 0x989680 ;  /* 0x009896800000995d */ /* 0x004fea0003900000 */
[----:B------:R-:W2:Y:S02]  /*2ad90*/  @!P1 SYNCS.PHASECHK.TRANS64 P1, [R9+URZ+0x288a0], R8 ;  /* 0x0288a008090095a7 */ /* 0x000ea4000802007f */
[----:B--2---:R-:W-:Y:S05]  /*2ada0*/  @!P1 BRA `(.L_x_1809) ;  /* 0xfffffffc00f09947 */ /* 0x004fea000383ffff */
[----:B------:R-:W-:Y:S05]  /*2adb0*/  BRA `(.L_x_2035) ;  /* 0xffffff7800d47947 */ /* 0x000fea000383ffff */
.L_x_1815:
[----:B0-----:R0:W2:Y:S02]  /*2adc0*/  SYNCS.PHASECHK.TRANS64.TRYWAIT P1, [R9+URZ+0x288c0], R8 ;  /* 0x0288c008090075a7 */ /* 0x0010a4000802017f */
[----:B--2---:R-:W-:Y:S05]  /*2add0*/  @!P1 NANOSLEEP.SYNCS 0x989680 ;  /* 0x009896800000995d */ /* 0x004fea0003900000 */
[----:B------:R-:W2:Y:S02]  /*2ade0*/  @!P1 SYNCS.PHASECHK.TRANS64 P1, [R9+URZ+0x288c0], R8 ;  /* 0x0288c008090095a7 */ /* 0x000ea4000802007f */
[----:B--2---:R-:W-:Y:S05]  /*2adf0*/  @!P1 BRA `(.L_x_1815) ;  /* 0xfffffffc00f09947 */ /* 0x004fea000383ffff */
[----:B------:R-:W-:Y:S05]  /*2ae00*/  BRA `(.L_x_2036) ;  /* 0xffffff7c00907947 */ /* 0x000fea000383ffff */
.L_x_1839:
[----:B-1----:R-:W1:Y:S01]  /*2ae10*/  S2R R4, SR_TID.X ;  /* 0x0000000000047919 */ /* 0x002e620000002100 */
[----:B------:R-:W-:Y:S01]  /*2ae20*/  BSSY B0, `(.L_x_2037) ;  /* 0x000000a000007945 */ /* 0x000fe20003800000 */
[----:B------:R-:W-:Y:S02]  /*2ae30*/  IMAD.MOV.U32 R12, RZ, RZ, RZ ;  /* 0x000000ffff0c7224 */ /* 0x000fe400078e00ff */
[----:B------:R-:W-:Y:S02]  /*2ae40*/  IMAD.MOV.U32 R11, RZ, RZ, 0x1f ;  /* 0x0000001fff0b7424 */ /* 0x000fe400078e00ff */
[----:B0-----:R-:W-:Y:S01]  /*2ae50*/  IMAD.MOV.U32 R15, RZ, RZ, -0x1 ;  /* 0xffffffffff0f7424 */ /* 0x001fe200078e00ff */
[----:B-1----:R-:W-:-:S04]  /*2ae60*/  SHF.R.U32.HI R4, RZ, 0x5, R4 ;  /* 0x00000005ff047819 */ /* 0x002fc80000011604 */
[----:B------:R-:W-:-:S05]  /*2ae70*/  LOP3.LUT R4, R4, 0x3, RZ, 0xc0, !PT ;  /* 0x0000000304047812 */ /* 0x000fca00078ec0ff */
[----:B------:R-:W-:-:S07]  /*2ae80*/  IMAD.MOV.U32 R13, RZ, RZ, R4 ;  /* 0x000000ffff0d7224 */ /* 0x000fce00078e0004 */
[----:B--2---:R-:W-:Y:S05]  /*2ae90*/  WARPSYNC.COLLECTIVE R15, `(.L_x_2038) ;  /* 0x000000000f087348 */ /* 0x004fea0003c00000 */
[----:B------:R0:W1:Y:S02]  /*2aea0*/  SHFL.IDX P6, R14, R13, R12, R11 ;  /* 0x0000000c0d0e7389 */ /* 0x00006400000c000b */
[----:B012---:R-:W-:Y:S01]  /*2aeb0*/  ENDCOLLECTIVE ;  /* 0x000000000000791b */ /* 0x007fe20003800000 */
.L_x_2038:
[----:B------:R-:W-:Y:S05]  /*2aec0*/  BSYNC B0 ;  /* 0x0000000000007941 */ /* 0x000fea0003800000 */
.L_x_2037:
[----:B------:R-:W-:Y:S05]  /*2aed0*/  BRA `(.L_x_2039) ;  /* 0xffffff8c00a47947 */ /* 0x000fea000383ffff */
.L_x_1841:
[----:B------:R-:W-:Y:S01]  /*2aee0*/  BSSY B0, `(.L_x_2040) ;  /* 0x0000006000007945 */ /* 0x000fe20003800000 */
[----:B0-----:R-:W-:-:S07]  /*2aef0*/  IMAD.MOV.U32 R15, RZ, RZ, -0x1 ;  /* 0xffffffffff0f7424 */ /* 0x001fce00078e00ff */
[----:B-12---:R-:W-:Y:S05]  /*2af00*/  WARPSYNC.COLLECTIVE R15, `(.L_x_2041) ;  /* 0x000000000f0c7348 */ /* 0x006fea0003c00000 */
[----:B------:R-:W-:Y:S02]  /*2af10*/  ELECT P6, UR62, PT ;  /* 0x00000000003e782f */ /* 0x000fe400038c0000 */
[----:B------:R-:W-:Y:S01]  /*2af20*/  MOV R14, UR62 ;  /* 0x0000003e000e7c02 */ /* 0x000fe20008000f00 */
[----:B-12---:R-:W-:Y:S10]  /*2af30*/  ENDCOLLECTIVE ;  /* 0x000000000000791b */ /* 0x006ff40003800000 */
.L_x_2041:
[----:B------:R-:W-:Y:S05]  /*2af40*/  BSYNC B0 ;  /* 0x0000000000007941 */ /* 0x000fea0003800000 */
.L_x_2040:
[----:B------:R-:W-:Y:S05]  /*2af50*/  BRA `(.L_x_2042) ;  /* 0xffffff8c00b07947 */ /* 0x000fea000383ffff */
.L_x_1843:
[----:B-1----:R1:W3:Y:S02]  /*2af60*/  SYNCS.PHASECHK.TRANS64.TRYWAIT P0, [R0+URZ+0x28840], R2 ;  /* 0x02884002000075a7 */ /* 0x0022e4000800017f */
[----:B---3--:R-:W-:Y:S05]  /*2af70*/  @!P0 NANOSLEEP.SYNCS 0x989680 ;  /* 0x009896800000895d */ /* 0x008fea0003900000 */
[----:B------:R-:W3:Y:S02]  /*2af80*/  @!P0 SYNCS.PHASECHK.TRANS64 P0, [R0+URZ+0x28840], R2 ;  /* 0x02884002000085a7 */ /* 0x000ee4000800007f */
[----:B---3--:R-:W-:Y:S05]  /*2af90*/  @!P0 BRA `(.L_x_1843) ;  /* 0xfffffffc00f08947 */ /* 0x008fea000383ffff */
[----:B------:R-:W-:Y:S05]  /*2afa0*/  BRA `(.L_x_2043) ;  /* 0xffffff9000107947 */ /* 0x000fea000383ffff */
.L_x_1847:
        /* <DEDUP_REMOVED lines=9> */
[----:B--2---:R-:W-:Y:S01]  /*2b040*/  IMAD R2, R11, R7, RZ ;  /* 0x000000070b027224 */ /* 0x004fe200078e02ff */
[----:B------:R-:W-:-:S04]  /*2b050*/  MOV R11, 0x181f ;  /* 0x0000181f000b7802 */ /* 0x000fc80000000f00 */
[----:B------:R-:W-:-:S13]  /*2b060*/  ISETP.GE.AND P2, PT, R0, R2, PT ;  /* 0x000000020000720c */ /* 0x000fda0003f46270 */
[----:B-----5:R-:W-:Y:S05]  /*2b070*/  WARPSYNC.COLLECTIVE R15, `(.L_x_2044) ;  /* 0x000000000f087348 */ /* 0x020fea0003c00000 */
[----:B------:R0:W1:Y:S02]  /*2b080*/  SHFL.IDX P6, R14, R13, R12, R11 ;  /* 0x0000000c0d0e7389 */ /* 0x00006400000c000b */
[----:B01---5:R-:W-:Y:S01]  /*2b090*/  ENDCOLLECTIVE ;  /* 0x000000000000791b */ /* 0x023fe20003800000 */
.L_x_2044:
[----:B------:R-:W-:Y:S02]  /*2b0a0*/  IMAD.MOV.U32 R13, RZ, RZ, R4 ;  /* 0x000000ffff0d7224 */ /* 0x000fe400078e0004 */
[----:B------:R-:W-:-:S07]  /*2b0b0*/  IMAD.MOV.U32 R6, RZ, RZ, R14 ;  /* 0x000000ffff067224 */ /* 0x000fce00078e000e */
[----:B------:R-:W-:Y:S05]  /*2b0c0*/  WARPSYNC.COLLECTIVE R15, `(.L_x_2045) ;  /* 0x000000000f087348 */ /* 0x000fea0003c00000 */
[----:B------:R0:W1:Y:S02]  /*2b0d0*/  SHFL.IDX P6, R14, R13, R12, R11 ;  /* 0x0000000c0d0e7389 */ /* 0x00006400000c000b */
[----:B01----:R-:W-:Y:S01]  /*2b0e0*/  ENDCOLLECTIVE ;  /* 0x000000000000791b */ /* 0x003fe20003800000 */
.L_x_2045:
[----:B------:R-:W-:Y:S01]  /*2b0f0*/  IMAD.MOV.U32 R13, RZ, RZ, R3 ;  /* 0x000000ffff0d7224 */ /* 0x000fe200078e0003 */
[----:B------:R-:W-:Y:S01]  /*2b100*/  MOV R12, 0x1 ;  /* 0x00000001000c7802 */ /* 0x000fe20000000f00 */
[----:B------:R-:W-:-:S07]  /*2b110*/  IMAD.MOV.U32 R7, RZ, RZ, R14 ;  /* 0x000000ffff077224 */ /* 0x000fce00078e000e */
[----:B------:R-:W-:Y:S05]  /*2b120*/  WARPSYNC.COLLECTIVE R15, `(.L_x_2046) ;  /* 0x000000000f087348 */ /* 0x000fea0003c00000 */
[----:B------:R0:W1:Y:S02]  /*2b130*/  SHFL.IDX P6, R14, R13, R12, R11 ;  /* 0x0000000c0d0e7389 */ /* 0x00006400000c000b */
[----:B01----:R-:W-:Y:S01]  /*2b140*/  ENDCOLLECTIVE ;  /* 0x000000000000791b */ /* 0x003fe20003800000 */
.L_x_2046:
        /* <DEDUP_REMOVED lines=10> */
.L_x_2047:
        /* <DEDUP_REMOVED lines=12> */
.L_x_2048:
[----:B------:R-:W-:Y:S01]  /*2b2b0*/  @!P2 LEA R7, P3, R10, R5, 0x1 ;  /* 0x000000050a07a211 */ /* 0x000fe200078608ff */
[----:B------:R-:W-:-:S04]  /*2b2c0*/  VIADD R5, R0, 0x20 ;  /* 0x0000002000057836 */ /* 0x000fc80000000000 */
[----:B------:R-:W-:-:S05]  /*2b2d0*/  @!P2 IMAD.X R6, RZ, RZ, R8, P3 ;  /* 0x000000ffff06a224 */ /* 0x000fca00018e0608 */
[----:B------:R-:W-:Y:S02]  /*2b2e0*/  @!P2 LOP3.LUT R7, R7, R6, RZ, 0x3c, !PT ;  /* 0x000000060707a212 */ /* 0x000fe400078e3cff */
[----:B------:R-:W-:Y:S02]  /*2b2f0*/  MOV R13, R4 ;  /* 0x00000004000d7202 */ /* 0x000fe40000000f00 */
        /* <DEDUP_REMOVED lines=12> */
.L_x_2049:
[----:B------:R-:W-:Y:S02]  /*2b3c0*/  IMAD.MOV.U32 R13, RZ, RZ, R3 ;  /* 0x000000ffff0d7224 */ /* 0x000fe400078e0003 */
[----:B------:R-:W-:Y:S02]  /*2b3d0*/  IMAD.MOV.U32 R12, RZ, RZ, 0x3 ;  /* 0x00000003ff0c7424 */ /* 0x000fe400078e00ff */
[----:B------:R-:W-:-:S07]  /*2b3e0*/  IMAD.MOV.U32 R5, RZ, RZ, R14 ;  /* 0x000000ffff057224 */ /* 0x000fce00078e000e */
[----:B------:R-:W-:Y:S05]  /*2b3f0*/  WARPSYNC.COLLECTIVE R15, `(.L_x_2050) ;  /* 0x000000000f087348 */ /* 0x000fea0003c00000 */
[----:B------:R0:W1:Y:S02]  /*2b400*/  SHFL.IDX P6, R14, R13, R12, R11 ;  /* 0x0000000c0d0e7389 */ /* 0x00006400000c000b */
[----:B01----:R-:W-:Y:S01]  /*2b410*/  ENDCOLLECTIVE ;  /* 0x000000000000791b */ /* 0x003fe20003800000 */
.L_x_2050:
[----:B------:R-:W-:-:S05]  /*2b420*/  @!P2 LEA R5, P3, R10, R5, 0x1 ;  /* 0x000000050a05a211 */ /* 0x000fca00078608ff */
[----:B------:R-:W-:-:S04]  /*2b430*/  @!P2 IMAD.X R6, RZ, RZ, R6, P3 ;  /* 0x000000ffff06a224 */ /* 0x000fc800018e0606 */
[----:B------:R-:W-:Y:S02]  /*2b440*/  @!P2 IMAD.MOV.U32 R7, RZ, RZ, R6 ;  /* 0x000000ffff07a224 */ /* 0x000fe400078e0006 */
[----:B------:R-:W-:Y:S01]  /*2b450*/  @!P2 IMAD.MOV.U32 R6, RZ, RZ, R5 ;  /* 0x000000ffff06a224 */ /* 0x000fe200078e0005 */
[----:B------:R-:W-:Y:S01]  /*2b460*/  MOV R13, R4 ;  /* 0x00000004000d7202 */ /* 0x000fe20000000f00 */
[----:B------:R-:W-:-:S03]  /*2b470*/  VIADD R5, R0, 0x30 ;  /* 0x0000003000057836 */ /* 0x000fc60000000000 */
        /* <DEDUP_REMOVED lines=10> */
.L_x_2051:
[----:B------:R-:W-:Y:S02]  /*2b520*/  IMAD.MOV.U32 R13, RZ, RZ, R3 ;  /* 0x000000ffff0d7224 */ /* 0x000fe400078e0003 */
[----:B------:R-:W-:Y:S02]  /*2b530*/  IMAD.MOV.U32 R12, RZ, RZ, 0x4 ;  /* 0x00000004ff0c7424 */ /* 0x000fe400078e00ff */
[----:B------:R-:W-:-:S07]  /*2b540*/  IMAD.MOV.U32 R5, RZ, RZ, R14 ;  /* 0x000000ffff057224 */ /* 0x000fce00078e000e */
[----:B------:R-:W-:Y:S05]  /*2b550*/  WARPSYNC.COLLECTIVE R15, `(.L_x_2052) ;  /* 0x000000000f087348 */ /* 0x000fea0003c00000 */
[----:B------:R0:W1:Y:S02]  /*2b560*/  SHFL.IDX P6, R14, R13, R12, R11 ;  /* 0x0000000c0d0e7389 */ /* 0x00006400000c000b */
[----:B01----:R-:W-:Y:S01]  /*2b570*/  ENDCOLLECTIVE ;  /* 0x000000000000791b */ /* 0x003fe20003800000 */
.L_x_2052:
        /* <DEDUP_REMOVED lines=16> */
.L_x_2053:
[----:B------:R-:W-:Y:S02]  /*2b680*/  IMAD.MOV.U32 R13, RZ, RZ, R3 ;  /* 0x000000ffff0d7224 */ /* 0x000fe400078e0003 */
[----:B------:R-:W-:Y:S02]  /*2b690*/  IMAD.MOV.U32 R12, RZ, RZ, 0x5 ;  /* 0x00000005ff0c7424 */ /* 0x000fe400078e00ff */
[----:B------:R-:W-:-:S07]  /*2b6a0*/  IMAD.MOV.U32 R5, RZ, RZ, R14 ;  /* 0x000000ffff057224 */ /* 0x000fce00078e000e */
[----:B------:R-:W-:Y:S05]  /*2b6b0*/  WARPSYNC.COLLECTIVE R15, `(.L_x_2054) ;  /* 0x000000000f087348 */ /* 0x000fea0003c00000 */
[----:B------:R0:W1:Y:S02]  /*2b6c0*/  SHFL.IDX P6, R14, R13, R12, R11 ;  /* 0x0000000c0d0e7389 */ /* 0x00006400000c000b */
[----:B01----:R-:W-:Y:S01]  /*2b6d0*/  ENDCOLLECTIVE ;  /* 0x000000000000791b */ /* 0x003fe20003800000 */
.L_x_2054:
        /* <DEDUP_REMOVED lines=16> */
.L_x_2055:
[----:B------:R-:W-:Y:S02]  /*2b7e0*/  IMAD.MOV.U32 R13, RZ, RZ, R3 ;  /* 0x000000ffff0d7224 */ /* 0x000fe400078e0003 */
[----:B------:R-:W-:Y:S02]  /*2b7f0*/  IMAD.MOV.U32 R12, RZ, RZ, 0x6 ;  /* 0x00000006ff0c7424 */ /* 0x000fe400078e00ff */
[----:B------:R-:W-:-:S07]  /*2b800*/  IMAD.MOV.U32 R5, RZ, RZ, R14 ;  /* 0x000000ffff057224 */ /* 0x000fce00078e000e */
[----:B------:R-:W-:Y:S05]  /*2b810*/  WARPSYNC.COLLECTIVE R15, `(.L_x_2056) ;  /* 0x000000000f087348 */ /* 0x000fea0003c00000 */
[----:B------:R0:W1:Y:S02]  /*2b820*/  SHFL.IDX P6, R14, R13, R12, R11 ;  /* 0x0000000c0d0e7389 */ /* 0x00006400000c000b */
[----:B01----:R-:W-:Y:S01]  /*2b830*/  ENDCOLLECTIVE ;  /* 0x000000000000791b */ /* 0x003fe20003800000 */
.L_x_2056:
        /* <DEDUP_REMOVED lines=14> */
.L_x_2057:
[----:B------:R-:W-:-:S05]  /*2b920*/  VIADD R7, R0, 0x60 ;  /* 0x0000006000077836 */ /* 0x000fca0000000000 */
[----:B------:R-:W-:Y:S01]  /*2b930*/  ISETP.GE.AND P2, PT, R7, R2, PT ;  /* 0x000000020700720c */ /* 0x000fe20003f46270 */
[----:B------:R-:W-:Y:S02]  /*2b940*/  IMAD.MOV.U32 R13, RZ, RZ, R3 ;  /* 0x000000ffff0d7224 */ /* 0x000fe400078e0003 */
[----:B------:R-:W-:Y:S01]  /*2b950*/  IMAD.MOV.U32 R12, RZ, RZ, 0x7 ;  /* 0x00000007ff0c7424 */ /* 0x000fe200078e00ff */
[----:B------:R-:W-:-:S09]  /*2b960*/  MOV R5, R14 ;  /* 0x0000000e00057202 */ /* 0x000fd20000000f00 */
[----:B------:R-:W-:Y:S05]  /*2b970*/  WARPSYNC.COLLECTIVE R15, `(.L_x_2058) ;  /* 0x000000000f087348 */ /* 0x000fea0003c00000 */
[----:B------:R0:W1:Y:S02]  /*2b980*/  SHFL.IDX P6, R14, R13, R12, R11 ;  /* 0x0000000c0d0e7389 */ /* 0x00006400000c000b */
[----:B01----:R-:W-:Y:S01]  /*2b990*/  ENDCOLLECTIVE ;  /* 0x000000000000791b */ /* 0x003fe20003800000 */
.L_x_2058:
        /* <DEDUP_REMOVED lines=8> */
[----:B------:R0:W-:Y:S04]  /*2ba20*/  @!P2 LDGSTS.E.BYPASS.LTC128B.128 [R9+0x13400], desc[UR40][R6.64], !P0 ;  /* 0x134000000609afae */ /* 0x0001e8000c101d68 */
[----:B------:R0:W-:Y:S01]  /*2ba30*/  @!P2 LDGSTS.E.BYPASS.LTC128B.128 [R9+0x17400], desc[UR40][R6.64+0x80], !P1 ;  /* 0x174000800609afae */ /* 0x0001e2000c901d68 */
[----:B------:R-:W-:-:S07]  /*2ba40*/  IMAD.MOV.U32 R5, RZ, RZ, R14 ;  /* 0x000000ffff057224 */ /* 0x000fce00078e000e */
[----:B0-----:R-:W-:Y:S05]  /*2ba50*/  WARPSYNC.COLLECTIVE R15, `(.L_x_2059) ;  /* 0x000000000f087348 */ /* 0x001fea0003c00000 */
[----:B------:R1:W2:Y:S02]  /*2ba60*/  SHFL.IDX P6, R14, R13, R12, R11 ;  /* 0x0000000c0d0e7389 */ /* 0x0002a400000c000b */
[----:B012---:R-:W-:Y:S01]  /*2ba70*/  ENDCOLLECTIVE ;  /* 0x000000000000791b */ /* 0x007fe20003800000 */
.L_x_2059:
[----:B------:R-:W-:Y:S01]  /*2ba80*/  MOV R3, R14 ;  /* 0x0000000e00037202 */ /* 0x000fe20000000f00 */
[----:B------:R-:W-:Y:S06]  /*2ba90*/  BRA `(.L_x_2060) ;  /* 0xffffff9000b07947 */ /* 0x000fec000383ffff */
.L_x_1852:
[----:B---3--:R3:W4:Y:S02]  /*2baa0*/  SYNCS.PHASECHK.TRANS64.TRYWAIT P0, [R18+URZ+0x28820], R0 ;  /* 0x02882000120075a7 */ /* 0x008724000800017f */
[----:B----4-:R-:W-:Y:S05]  /*2bab0*/  @!P0 NANOSLEEP.SYNCS 0x989680 ;  /* 0x009896800000895d */ /* 0x010fea0003900000 */
[----:B------:R-:W4:Y:S02]  /*2bac0*/  @!P0 SYNCS.PHASECHK.TRANS64 P0, [R18+URZ+0x28820], R0 ;  /* 0x02882000120085a7 */ /* 0x000f24000800007f */
[----:B----4-:R-:W-:Y:S05]  /*2bad0*/  @!P0 BRA `(.L_x_1852) ;  /* 0xfffffffc00f08947 */ /* 0x010fea000383ffff */
[----:B------:R-:W-:Y:S05]  /*2bae0*/  BRA `(.L_x_2061) ;  /* 0xffffff9400207947 */ /* 0x000fea000383ffff */
.L_x_1861:
[----:B-1----:R1:W2:Y:S02]  /*2baf0*/  SYNCS.PHASECHK.TRANS64.TRYWAIT P0, [R3+URZ+0x28840], R2 ;  /* 0x02884002030075a7 */ /* 0x0022a4000800017f */
[----:B--2---:R-:W-:Y:S05]  /*2bb00*/  @!P0 NANOSLEEP.SYNCS 0x989680 ;  /* 0x009896800000895d */ /* 0x004fea0003900000 */
[----:B------:R-:W2:Y:S02]  /*2bb10*/  @!P0 SYNCS.PHASECHK.TRANS64 P0, [R3+URZ+0x28840], R2 ;  /* 0x02884002030085a7 */ /* 0x000ea4000800007f */
[----:B--2---:R-:W-:Y:S05]  /*2bb20*/  @!P0 BRA `(.L_x_1861) ;  /* 0xfffffffc00f08947 */ /* 0x004fea000383ffff */
[----:B------:R-:W-:Y:S05]  /*2bb30*/  BRA `(.L_x_2062) ;  /* 0xffffff9800147947 */ /* 0x000fea000383ffff */
.L_x_1867:
[----:B0-----:R0:W1:Y:S02]  /*2bb40*/  SYNCS.PHASECHK.TRANS64.TRYWAIT P0, [R3+URZ+0x60], R2 ;  /* 0x00006002030075a7 */ /* 0x001064000800017f */
[----:B-1----:R-:W-:Y:S05]  /*2bb50*/  @!P0 NANOSLEEP.SYNCS 0x989680 ;  /* 0x009896800000895d */ /* 0x002fea0003900000 */
[----:B------:R-:W1:Y:S02]  /*2bb60*/  @!P0 SYNCS.PHASECHK.TRANS64 P0, [R3+URZ+0x60], R2 ;  /* 0x00006002030085a7 */ /* 0x000e64000800007f */
[----:B-1----:R-:W-:Y:S05]  /*2bb70*/  @!P0 BRA `(.L_x_1867) ;  /* 0xfffffffc00f08947 */ /* 0x002fea000383ffff */
[----:B------:R-:W-:Y:S05]  /*2bb80*/  BRA `(.L_x_2063) ;  /* 0xffffff9800e87947 */ /* 0x000fea000383ffff */
.L_x_1876:
[----:B-1----:R1:W2:Y:S02]  /*2bb90*/  SYNCS.PHASECHK.TRANS64.TRYWAIT P0, [R3+URZ+0x28840], R2 ;  /* 0x02884002030075a7 */ /* 0x0022a4000800017f */
[----:B--2---:R-:W-:Y:S05]  /*2bba0*/  @!P0 NANOSLEEP.SYNCS 0x989680 ;  /* 0x009896800000895d */ /* 0x004fea0003900000 */
[----:B------:R-:W2:Y:S02]  /*2bbb0*/  @!P0 SYNCS.PHASECHK.TRANS64 P0, [R3+URZ+0x28840], R2 ;  /* 0x02884002030085a7 */ /* 0x000ea4000800007f */
[----:B--2---:R-:W-:Y:S05]  /*2bbc0*/  @!P0 BRA `(.L_x_1876) ;  /* 0xfffffffc00f08947 */ /* 0x004fea000383ffff */
[----:B------:R-:W-:Y:S05]  /*2bbd0*/  BRA `(.L_x_2064) ;  /* 0xffffffa000747947 */ /* 0x000fea000383ffff */
.L_x_1882:
[----:B0-----:R0:W1:Y:S02]  /*2bbe0*/  SYNCS.PHASECHK.TRANS64.TRYWAIT P0, [R2+URZ+0x60], R3 ;  /* 0x00006003020075a7 */ /* 0x001064000800017f */
[----:B-1----:R-:W-:Y:S05]  /*2bbf0*/  @!P0 NANOSLEEP.SYNCS 0x989680 ;  /* 0x009896800000895d */ /* 0x002fea0003900000 */
[----:B------:R-:W1:Y:S02]  /*2bc00*/  @!P0 SYNCS.PHASECHK.TRANS64 P0, [R2+URZ+0x60], R3 ;  /* 0x00006003020085a7 */ /* 0x000e64000800007f */
[----:B-1----:R-:W-:Y:S05]  /*2bc10*/  @!P0 BRA `(.L_x_1882) ;  /* 0xfffffffc00f08947 */ /* 0x002fea000383ffff */
[----:B------:R-:W-:Y:S05]  /*2bc20*/  BRA `(.L_x_2065) ;  /* 0xffffffa400487947 */ /* 0x000fea000383ffff */
.L_x_1891:
[----:B--2---:R2:W3:Y:S02]  /*2bc30*/  SYNCS.PHASECHK.TRANS64.TRYWAIT P0, [R2+URZ+0x28840], R3 ;  /* 0x02884003020075a7 */ /* 0x0044e4000800017f */
[----:B---3--:R-:W-:Y:S05]  /*2bc40*/  @!P0 NANOSLEEP.SYNCS 0x989680 ;  /* 0x009896800000895d */ /* 0x008fea0003900000 */
[----:B------:R-:W3:Y:S02]  /*2bc50*/  @!P0 SYNCS.PHASECHK.TRANS64 P0, [R2+URZ+0x28840], R3 ;  /* 0x02884003020085a7 */ /* 0x000ee4000800007f */
[----:B---3--:R-:W-:Y:S05]  /*2bc60*/  @!P0 BRA `(.L_x_1891) ;  /* 0xfffffffc00f08947 */ /* 0x008fea000383ffff */
[----:B------:R-:W-:Y:S05]  /*2bc70*/  BRA `(.L_x_2066) ;  /* 0xffffffa800a87947 */ /* 0x000fea000383ffff */
.L_x_1897:
[----:B0-----:R0:W1:Y:S02]  /*2bc80*/  SYNCS.PHASECHK.TRANS64.TRYWAIT P0, [R2+URZ+0x60], R5 ;  /* 0x00006005020075a7 */ /* 0x001064000800017f */
[----:B-1----:R-:W-:Y:S05]  /*2bc90*/  @!P0 NANOSLEEP.SYNCS 0x989680 ;  /* 0x009896800000895d */ /* 0x002fea0003900000 */
[----:B------:R-:W1:Y:S02]  /*2bca0*/  @!P0 SYNCS.PHASECHK.TRANS64 P0, [R2+URZ+0x60], R5 ;  /* 0x00006005020085a7 */ /* 0x000e64000800007f */
[----:B-1----:R-:W-:Y:S05]  /*2bcb0*/  @!P0 BRA `(.L_x_1897) ;  /* 0xfffffffc00f08947 */ /* 0x002fea000383ffff */
[----:B------:R-:W-:Y:S05]  /*2bcc0*/  BRA `(.L_x_2067) ;  /* 0xffffffac007c7947 */ /* 0x000fea000383ffff */
.L_x_1908:
[----:B--2---:R2:W3:Y:S02]  /*2bcd0*/  SYNCS.PHASECHK.TRANS64.TRYWAIT P0, [R0+URZ+0x28860], R2 ;  /* 0x02886002000075a7 */ /* 0x0044e4000800017f */
[----:B---3--:R-:W-:Y:S05]  /*2bce0*/  @!P0 NANOSLEEP.SYNCS 0x989680 ;  /* 0x009896800000895d */ /* 0x008fea0003900000 */
[----:B------:R-:W3:Y:S02]  /*2bcf0*/  @!P0 SYNCS.PHASECHK.TRANS64 P0, [R0+URZ+0x28860], R2 ;  /* 0x02886002000085a7 */ /* 0x000ee4000800007f */
[----:B---3--:R-:W-:Y:S05]  /*2bd00*/  @!P0 BRA `(.L_x_1908) ;  /* 0xfffffffc00f08947 */ /* 0x008fea000383ffff */
[----:B------:R-:W-:Y:S05]  /*2bd10*/  BRA `(.L_x_2068) ;  /* 0xffffffb000c87947 */ /* 0x000fea000383ffff */
.L_x_1915:
[----:B------:R-:W2:Y:S01]  /*2bd20*/  LDL R0, [R1] ;  /* 0x0000000001007983 */ /* 0x000ea20000100800 */
[----:B------:R-:W-:Y:S01]  /*2bd30*/  BSSY B0, `(.L_x_2069) ;  /* 0x0000008000007945 */ /* 0x000fe20003800000 */
[----:B------:R-:W-:Y:S02]  /*2bd40*/  IMAD.MOV.U32 R12, RZ, RZ, RZ ;  /* 0x000000ffff0c7224 */ /* 0x000fe400078e00ff */
[----:B------:R-:W-:Y:S02]  /*2bd50*/  IMAD.MOV.U32 R11, RZ, RZ, 0x1f ;  /* 0x0000001fff0b7424 */ /* 0x000fe400078e00ff */
[----:B0-----:R-:W-:Y:S02]  /*2bd60*/  IMAD.MOV.U32 R15, RZ, RZ, -0x1 ;  /* 0xffffffffff0f7424 */ /* 0x001fe400078e00ff */
[----:B--2---:R-:W-:-:S07]  /*2bd70*/  IMAD.MOV.U32 R13, RZ, RZ, R0 ;  /* 0x000000ffff0d7224 */ /* 0x004fce00078e0000 */
[----:B-1-3--:R-:W-:Y:S05]  /*2bd80*/  WARPSYNC.COLLECTIVE R15, `(.L_x_2070) ;  /* 0x000000000f087348 */ /* 0x00afea0003c00000 */
[----:B------:R0:W2:Y:S02]  /*2bd90*/  SHFL.IDX P6, R14, R13, R12, R11 ;  /* 0x0000000c0d0e7389 */ /* 0x0000a400000c000b */
[----:B0123--:R-:W-:Y:S01]  /*2bda0*/  ENDCOLLECTIVE ;  /* 0x000000000000791b */ /* 0x00ffe20003800000 */
.L_x_2070:
[----:B------:R-:W-:Y:S05]  /*2bdb0*/  BSYNC B0 ;  /* 0x0000000000007941 */ /* 0x000fea0003800000 */
.L_x_2069:
[----:B------:R0:W5:Y:S01]  /*2bdc0*/  LDL R2, [R1+0xc] ;  /* 0x00000c0001027983 */ /* 0x0001620000100800 */
[----:B------:R-:W-:Y:S01]  /*2bdd0*/  IMAD.MOV.U32 R13, RZ, RZ, R0 ;  /* 0x000000ffff0d7224 */ /* 0x000fe200078e0000 */
[----:B------:R-:W-:Y:S01]  /*2bde0*/  MOV R15, 0xffffffff ;  /* 0xffffffff000f7802 */ /* 0x000fe20000000f00 */
[----:B------:R-:W-:Y:S02]  /*2bdf0*/  IMAD.MOV.U32 R12, RZ, RZ, 0x1 ;  /* 0x00000001ff0c7424 */ /* 0x000fe400078e00ff */
[----:B------:R-:W-:Y:S02]  /*2be00*/  IMAD.MOV.U32 R11, RZ, RZ, 0x1f ;  /* 0x0000001fff0b7424 */ /* 0x000fe400078e00ff */
[----:B------:R-:W-:-:S07]  /*2be10*/  IMAD.MOV.U32 R5, RZ, RZ, R14 ;  /* 0x000000ffff057224 */ /* 0x000fce00078e000e */
[----:B0----5:R-:W-:Y:S05]  /*2be20*/  WARPSYNC.COLLECTIVE R15, `(.L_x_2071) ;  /* 0x000000000f087348 */ /* 0x021fea0003c00000 */
[----:B------:R1:W2:Y:S02]  /*2be30*/  SHFL.IDX P6, R14, R13, R12, R11 ;  /* 0x0000000c0d0e7389 */ /* 0x0002a400000c000b */
[----:B012--5:R-:W-:Y:S01]  /*2be40*/  ENDCOLLECTIVE ;  /* 0x000000000000791b */ /* 0x027fe20003800000 */
.L_x_2071:
        /* <DEDUP_REMOVED lines=26> */
.L_x_2072:
[----:B------:R-:W-:Y:S01]  /*2bff0*/  IMAD.MOV.U32 R12, RZ, RZ, 0x2 ;  /* 0x00000002ff0c7424 */ /* 0x000fe200078e00ff */
[----:B------:R-:W-:-:S04]  /*2c000*/  MOV R3, R14 ;  /* 0x0000000e00037202 */ /* 0x000fc80000000f00 */
[----:B------:R-:W-:-:S05]  /*2c010*/  SEL R3, R3, RZ, P1 ;  /* 0x000000ff03037207 */ /* 0x000fca0000800000 */
[----:B------:R-:W-:-:S04]  /*2c020*/  IMAD.IADD R2, R2, 0x1, R3 ;  /* 0x0000000102027824 */ /* 0x000fc800078e0203 */
[----:B------:R-:W-:-:S07]  /*2c030*/  IMAD.MOV.U32 R13, RZ, RZ, R2 ;  /* 0x000000ffff0d7224 */ /* 0x000fce00078e0002 */
[----:B------:R-:W-:Y:S05]  /*2c040*/  WARPSYNC.COLLECTIVE R15, `(.L_x_2073) ;  /* 0x000000000f087348 */ /* 0x000fea0003c00000 */
[----:B------:R0:W1:Y:S02]  /*2c050*/  SHFL.UP P6, R14, R13, R12, R11 ;  /* 0x0400000c0d0e7389 */ /* 0x00006400000c000b */
[----:B01----:R-:W-:Y:S01]  /*2c060*/  ENDCOLLECTIVE ;  /* 0x000000000000791b */ /* 0x003fe20003800000 */
.L_x_2073:
        /* <DEDUP_REMOVED lines=8> */
.L_x_2074:
        /* <DEDUP_REMOVED lines=8> */
.L_x_2075:
        /* <DEDUP_REMOVED lines=8> */
.L_x_2076:
        /* <DEDUP_REMOVED lines=9> */
.L_x_2077:
[----:B------:R-:W-:Y:S01]  /*2c280*/  IMAD.MOV.U32 R9, RZ, RZ, R14 ;  /* 0x000000ffff097224 */ /* 0x000fe200078e000e */
[----:B------:R-:W-:Y:S06]  /*2c290*/  BRA `(.L_x_2078) ;  /* 0xffffffb4003c7947 */ /* 0x000fec000383ffff */
.L_x_1918:
[----:B------:R-:W-:Y:S01]  /*2c2a0*/  BSSY B0, `(.L_x_2079) ;  /* 0x0000008000007945 */ /* 0x000fe20003800000 */
[----:B------:R-:W-:Y:S02]  /*2c2b0*/  IMAD.MOV.U32 R13, RZ, RZ, R2 ;  /* 0x000000ffff0d7224 */ /* 0x000fe400078e0002 */
[----:B------:R-:W-:Y:S02]  /*2c2c0*/  IMAD.MOV.U32 R12, RZ, RZ, 0x1 ;  /* 0x00000001ff0c7424 */ /* 0x000fe400078e00ff */
[----:B------:R-:W-:Y:S02]  /*2c2d0*/  IMAD.MOV.U32 R11, RZ, RZ, RZ ;  /* 0x000000ffff0b7224 */ /* 0x000fe400078e00ff */
[----:B------:R-:W-:-:S07]  /*2c2e0*/  IMAD.MOV.U32 R15, RZ, RZ, -0x1 ;  /* 0xffffffffff0f7424 */ /* 0x000fce00078e00ff */
[----:B0-----:R-:W-:Y:S05]  /*2c2f0*/  WARPSYNC.COLLECTIVE R15, `(.L_x_2080) ;  /* 0x000000000f087348 */ /* 0x001fea0003c00000 */
[----:B------:R1:W2:Y:S02]  /*2c300*/  SHFL.UP P6, R14, R13, R12, R11 ;  /* 0x0400000c0d0e7389 */ /* 0x0002a400000c000b */
[----:B012---:R-:W-:Y:S01]  /*2c310*/  ENDCOLLECTIVE ;  /* 0x000000000000791b */ /* 0x007fe20003800000 */
.L_x_2080:
[----:B------:R-:W-:Y:S05]  /*2c320*/  BSYNC B0 ;  /* 0x0000000000007941 */ /* 0x000fea0003800000 */
.L_x_2079:
[----:B------:R-:W-:Y:S01]  /*2c330*/  MOV R3, R14 ;  /* 0x0000000e00037202 */ /* 0x000fe20000000f00 */
        /* <DEDUP_REMOVED lines=9> */
.L_x_2081:
[----:B------:R-:W-:Y:S01]  /*2c3d0*/  MOV R12, 0x4 ;  /* 0x00000004000c7802 */ /* 0x000fe20000000f00 */
[----:B------:R-:W-:-:S05]  /*2c3e0*/  IMAD.MOV.U32 R3, RZ, RZ, R14 ;  /* 0x000000ffff037224 */ /* 0x000fca00078e000e */
[----:B------:R-:W-:-:S05]  /*2c3f0*/  SEL R3, R3, RZ, P2 ;  /* 0x000000ff03037207 */ /* 0x000fca0001000000 */
[----:B------:R-:W-:-:S04]  /*2c400*/  IMAD.IADD R2, R2, 0x1, R3 ;  /* 0x0000000102027824 */ /* 0x000fc800078e0203 */
[----:B------:R-:W-:-:S07]  /*2c410*/  IMAD.MOV.U32 R13, RZ, RZ, R2 ;  /* 0x000000ffff0d7224 */ /* 0x000fce00078e0002 */
[----:B------:R-:W-:Y:S05]  /*2c420*/  WARPSYNC.COLLECTIVE R15, `(.L_x_2082) ;  /* 0x000000000f087348 */ /* 0x000fea0003c00000 */
[----:B------:R0:W1:Y:S02]  /*2c430*/  SHFL.UP P6, R14, R13, R12, R11 ;  /* 0x0400000c0d0e7389 */ /* 0x00006400000c000b */
[----:B01----:R-:W-:Y:S01]  /*2c440*/  ENDCOLLECTIVE ;  /* 0x000000000000791b */ /* 0x003fe20003800000 */
.L_x_2082:
        /* <DEDUP_REMOVED lines=8> */
.L_x_2083:
        /* <DEDUP_REMOVED lines=8> */
.L_x_2084:
[----:B------:R-:W-:Y:S02]  /*2c550*/  IMAD.MOV.U32 R12, RZ, RZ, 0x1f ;  /* 0x0000001fff0c7424 */ /* 0x000fe400078e00ff */
[----:B------:R-:W-:Y:S01]  /*2c560*/  IMAD.MOV.U32 R11, RZ, RZ, 0x1f ;  /* 0x0000001fff0b7424 */ /* 0x000fe200078e00ff */
[----:B------:R-:W-:-:S04]  /*2c570*/  MOV R3, R14 ;  /* 0x0000000e00037202 */ /* 0x000fc80000000f00 */
[----:B------:R-:W-:-:S05]  /*2c580*/  SEL R3, R3, RZ, P5 ;  /* 0x000000ff03037207 */ /* 0x000fca0002800000 */
[----:B------:R-:W-:-:S04]  /*2c590*/  IMAD.IADD R7, R2, 0x1, R3 ;  /* 0x0000000102077824 */ /* 0x000fc800078e0203 */
[----:B------:R-:W-:-:S07]  /*2c5a0*/  IMAD.MOV.U32 R13, RZ, RZ, R7 ;  /* 0x000000ffff0d7224 */ /* 0x000fce00078e0007 */
[----:B------:R-:W-:Y:S05]  /*2c5b0*/  WARPSYNC.COLLECTIVE R15, `(.L_x_2085) ;  /* 0x000000000f087348 */ /* 0x000fea0003c00000 */
[----:B------:R0:W1:Y:S02]  /*2c5c0*/  SHFL.IDX P6, R14, R13, R12, R11 ;  /* 0x0000000c0d0e7389 */ /* 0x00006400000c000b */
[----:B01----:R-:W-:Y:S01]  /*2c5d0*/  ENDCOLLECTIVE ;  /* 0x000000000000791b */ /* 0x003fe20003800000 */
.L_x_2085:
[----:B------:R-:W-:Y:S01]  /*2c5e0*/  IMAD.MOV.U32 R9, RZ, RZ, R14 ;  /* 0x000000ffff097224 */ /* 0x000fe200078e000e */
[----:B------:R-:W-:Y:S06]  /*2c5f0*/  BRA `(.L_x_2086) ;  /* 0xffffffb400107947 */ /* 0x000fec000383ffff */
.L_x_1920:
[----:B------:R-:W-:Y:S01]  /*2c600*/  BSSY B0, `(.L_x_2087) ;  /* 0x0000006000007945 */ /* 0x000fe20003800000 */
[----:B------:R-:W-:Y:S01]  /*2c610*/  PLOP3.LUT P6, PT, P6, PT, PT, 0x8, 0x0 ;  /* 0x000000000000781c */ /* 0x000fe200037ce170 */
[----:B------:R-:W-:-:S12]  /*2c620*/  IMAD.MOV.U32 R15, RZ, RZ, -0x1 ;  /* 0xffffffffff0f7424 */ /* 0x000fd800078e00ff */
[----:B0-----:R-:W-:Y:S05]  /*2c630*/  WARPSYNC.COLLECTIVE R15, `(.L_x_2088) ;  /* 0x000000000f087348 */ /* 0x001fea0003c00000 */
[----:B------:R-:W-:Y:S01]  /*2c640*/  VOTE.ANY R14, PT, P6 ;  /* 0x00000000000e7806 */ /* 0x000fe200030e0100 */
[----:B0-----:R-:W-:Y:S06]  /*2c650*/  ENDCOLLECTIVE ;  /* 0x000000000000791b */ /* 0x001fec0003800000 */
.L_x_2088:
[----:B------:R-:W-:Y:S05]  /*2c660*/  BSYNC B0 ;  /* 0x0000000000007941 */ /* 0x000fea0003800000 */
.L_x_2087:
[----:B------:R0:W5:Y:S01]  /*2c670*/  LDL.LU R10, [R1+0xc] ;  /* 0x00000c00010a7983 */ /* 0x0001620000300800 */
[----:B------:R-:W-:Y:S02]  /*2c680*/  IMAD.MOV.U32 R0, RZ, RZ, R14 ;  /* 0x000000ffff007224 */ /* 0x000fe400078e000e */
[----:B------:R-:W-:Y:S02]  /*2c690*/  IMAD.MOV.U32 R13, RZ, RZ, R4 ;  /* 0x000000ffff0d7224 */ /* 0x000fe400078e0004 */
[----:B------:R-:W1:Y:S01]  /*2c6a0*/  POPC R3, R0 ;  /* 0x0000000000037309 */ /* 0x000e620000000000 */
[----:B------:R-:W-:Y:S02]  /*2c6b0*/  IMAD.MOV.U32 R11, RZ, RZ, 0x1f ;  /* 0x0000001fff0b7424 */ /* 0x000fe400078e00ff */
[----:B------:R-:W-:Y:S01]  /*2c6c0*/  IMAD.MOV.U32 R15, RZ, RZ, -0x1 ;  /* 0xffffffffff0f7424 */ /* 0x000fe200078e00ff */
[----:B01----:R-:W-:-:S07]  /*2c6d0*/  MOV R12, R3 ;  /* 0x00000003000c7202 */ /* 0x003fce0000000f00 */
[----:B-----5:R-:W-:Y:S05]  /*2c6e0*/  WARPSYNC.COLLECTIVE R15, `(.L_x_2089) ;  /* 0x000000000f087348 */ /* 0x020fea0003c00000 */
[----:B------:R0:W1:Y:S02]  /*2c6f0*/  SHFL.IDX P6, R14, R13, R12, R11 ;  /* 0x0000000c0d0e7389 */ /* 0x00006400000c000b */
[----:B01---5:R-:W-:Y:S01]  /*2c700*/  ENDCOLLECTIVE ;  /* 0x000000000000791b */ /* 0x023fe20003800000 */
.L_x_2089:
[----:B------:R-:W-:Y:S02]  /*2c710*/  IMAD.MOV.U32 R13, RZ, RZ, R6 ;  /* 0x000000ffff0d7224 */ /* 0x000fe400078e0006 */
[----:B------:R-:W-:-:S07]  /*2c720*/  IMAD.MOV.U32 R4, RZ, RZ, R14 ;  /* 0x000000ffff047224 */ /* 0x000fce00078e000e */
[----:B------:R-:W-:Y:S05]  /*2c730*/  WARPSYNC.COLLECTIVE R15, `(.L_x_2090) ;  /* 0x000000000f087348 */ /* 0x000fea0003c00000 */
[----:B------:R0:W1:Y:S02]  /*2c740*/  SHFL.IDX P6, R14, R13, R12, R11 ;  /* 0x0000000c0d0e7389 */ /* 0x00006400000c000b */
[----:B01----:R-:W-:Y:S01]  /*2c750*/  ENDCOLLECTIVE ;  /* 0x000000000000791b */ /* 0x003fe20003800000 */
.L_x_2090:
[----:B------:R-:W-:Y:S02]  /*2c760*/  IMAD.MOV.U32 R6, RZ, RZ, R14 ;  /* 0x000000ffff067224 */ /* 0x000fe400078e000e */
[----:B------:R-:W-:-:S05]  /*2c770*/  IMAD.IADD R10, R3, 0x1, R10 ;  /* 0x00000001030a7824 */ /* 0x000fca00078e020a */
[----:B------:R2:W-:Y:S01]  /*2c780*/  STL [R1+0xc], R10 ;  /* 0x00000c0a01007387 */ /* 0x0005e20000100800 */
[----:B------:R-:W-:Y:S05]  /*2c790*/  BRA `(.L_x_2091) ;  /* 0xffffffb000f07947 */ /* 0x000fea000383ffff */
.L_x_1922:
[----:B------:R-:W-:Y:S01]  /*2c7a0*/  BSSY B0, `(.L_x_2092) ;  /* 0x0000008000007945 */ /* 0x000fe20003800000 */
[----:B------:R-:W-:Y:S01]  /*2c7b0*/  IMAD.MOV.U32 R13, RZ, RZ, R7 ;  /* 0x000000ffff0d7224 */ /* 0x000fe200078e0007 */
[----:B------:R-:W-:Y:S01]  /*2c7c0*/  MOV R11, 0x1f ;  /* 0x0000001f000b7802 */ /* 0x000fe20000000f00 */
[----:B------:R-:W-:Y:S02]  /*2c7d0*/  IMAD.MOV.U32 R12, RZ, RZ, R3 ;  /* 0x000000ffff0c7224 */ /* 0x000fe400078e0003 */
[----:B------:R-:W-:-:S07]  /*2c7e0*/  IMAD.MOV.U32 R15, RZ, RZ, -0x1 ;  /* 0xffffffffff0f7424 */ /* 0x000fce00078e00ff */
[----:B0-2---:R-:W-:Y:S05]  /*2c7f0*/  WARPSYNC.COLLECTIVE R15, `(.L_x_2093) ;  /* 0x000000000f087348 */ /* 0x005fea0003c00000 */
[----:B------:R1:W3:Y:S02]  /*2c800*/  SHFL.IDX P6, R14, R13, R12, R11 ;  /* 0x0000000c0d0e7389 */ /* 0x0002e400000c000b */
[----:B0123--:R-:W-:Y:S01]  /*2c810*/  ENDCOLLECTIVE ;  /* 0x000000000000791b */ /* 0x00ffe20003800000 */
.L_x_2093:
[----:B------:R-:W-:Y:S05]  /*2c820*/  BSYNC B0 ;  /* 0x0000000000007941 */ /* 0x000fea0003800000 */
.L_x_2092:
[----:B------:R-:W-:Y:S01]  /*2c830*/  IMAD.MOV.U32 R3, RZ, RZ, R14 ;  /* 0x000000ffff037224 */ /* 0x000fe200078e000e */
[----:B------:R-:W-:Y:S06]  /*2c840*/  BRA `(.L_x_2094) ;  /* 0xffffffb000dc7947 */ /* 0x000fec000383ffff */
.L_x_1928:
[----:B0-----:R0:W1:Y:S02]  /*2c850*/  SYNCS.PHASECHK.TRANS64.TRYWAIT P0, [R0+URZ+0x28820], R3 ;  /* 0x02882003000075a7 */ /* 0x001064000800017f */
[----:B-1----:R-:W-:Y:S05]  /*2c860*/  @!P0 NANOSLEEP.SYNCS 0x989680 ;  /* 0x009896800000895d */ /* 0x002fea0003900000 */
[----:B------:R-:W1:Y:S02]  /*2c870*/  @!P0 SYNCS.PHASECHK.TRANS64 P0, [R0+URZ+0x28820], R3 ;  /* 0x02882003000085a7 */ /* 0x000e64000800007f */
[----:B-1----:R-:W-:Y:S05]  /*2c880*/  @!P0 BRA `(.L_x_1928) ;  /* 0xfffffffc00f08947 */ /* 0x002fea000383ffff */
[----:B------:R-:W-:Y:S05]  /*2c890*/  BRA `(.L_x_2095) ;  /* 0xffffffbc007c7947 */ /* 0x000fea000383ffff */
.L_x_1929:
        /* <DEDUP_REMOVED lines=11> */
.L_x_2097:
[----:B------:R-:W-:Y:S05]  /*2c950*/  BSYNC B0 ;  /* 0x0000000000007941 */ /* 0x000fea0003800000 */
.L_x_2096:
[----:B------:R-:W-:Y:S05]  /*2c960*/  BRA `(.L_x_2098) ;  /* 0xffffffbc00647947 */ /* 0x000fea000383ffff */
.L_x_1930:
[----:B------:R-:W-:Y:S01]  /*2c970*/  BSSY B0, `(.L_x_2099) ;  /* 0x0000006000007945 */ /* 0x000fe20003800000 */
[----:B------:R-:W-:-:S07]  /*2c980*/  IMAD.MOV.U32 R15, RZ, RZ, -0x1 ;  /* 0xffffffffff0f7424 */ /* 0x000fce00078e00ff */
[----:B01-3--:R-:W-:Y:S05]  /*2c990*/  WARPSYNC.COLLECTIVE R15, `(.L_x_2100) ;  /* 0x000000000f0c7348 */ /* 0x00bfea0003c00000 */
[----:B------:R-:W-:Y:S02]  /*2c9a0*/  ELECT P6, UR62, PT ;  /* 0x00000000003e782f */ /* 0x000fe400038c0000 */
[----:B------:R-:W-:Y:S01]  /*2c9b0*/  MOV R14, UR62 ;  /* 0x0000003e000e7c02 */ /* 0x000fe20008000f00 */
[----:B01-3--:R-:W-:Y:S10]  /*2c9c0*/  ENDCOLLECTIVE ;  /* 0x000000000000791b */ /* 0x00bff40003800000 */
.L_x_2100:
[----:B------:R-:W-:Y:S05]  /*2c9d0*/  BSYNC B0 ;  /* 0x0000000000007941 */ /* 0x000fea0003800000 */
.L_x_2099:
[----:B------:R-:W-:Y:S05]  /*2c9e0*/  BRA `(.L_x_2101) ;  /* 0xffffffbc00587947 */ /* 0x000fea000383ffff */
.L_x_1932:
[----:B0-----:R0:W1:Y:S02]  /*2c9f0*/  SYNCS.PHASECHK.TRANS64.TRYWAIT P0, [R6+URZ], R5 ;  /* 0x00000005060075a7 */ /* 0x001064000800017f */
[----:B-1----:R-:W-:Y:S05]  /*2ca00*/  @!P0 NANOSLEEP.SYNCS 0x989680 ;  /* 0x009896800000895d */ /* 0x002fea0003900000 */
[----:B------:R-:W1:Y:S02]  /*2ca10*/  @!P0 SYNCS.PHASECHK.TRANS64 P0, [R6+URZ], R5 ;  /* 0x00000005060085a7 */ /* 0x000e64000800007f */
[----:B-1----:R-:W-:Y:S05]  /*2ca20*/  @!P0 BRA `(.L_x_1932) ;  /* 0xfffffffc00f08947 */ /* 0x002fea000383ffff */
[----:B------:R-:W-:Y:S05]  /*2ca30*/  BRA `(.L_x_2102) ;  /* 0xffffffbc00907947 */ /* 0x000fea000383ffff */
.L_x_1933:
[----:B-1----:R1:W2:Y:S02]  /*2ca40*/  SYNCS.PHASECHK.TRANS64.TRYWAIT P0, [R7+URZ], R2 ;  /* 0x00000002070075a7 */ /* 0x0022a4000800017f */
[----:B--2---:R-:W-:Y:S05]  /*2ca50*/  @!P0 NANOSLEEP.SYNCS 0x989680 ;  /* 0x009896800000895d */ /* 0x004fea0003900000 */
[----:B------:R-:W2:Y:S02]  /*2ca60*/  @!P0 SYNCS.PHASECHK.TRANS64 P0, [R7+URZ], R2 ;  /* 0x00000002070085a7 */ /* 0x000ea4000800007f */
[----:B--2---:R-:W-:Y:S05]  /*2ca70*/  @!P0 BRA `(.L_x_1933) ;  /* 0xfffffffc00f08947 */ /* 0x004fea000383ffff */
[----:B------:R-:W-:Y:S05]  /*2ca80*/  BRA `(.L_x_2103) ;  /* 0xffffffbc00847947 */ /* 0x000fea000383ffff */
.L_x_1935:
[----:B--2---:R2:W4:Y:S02]  /*2ca90*/  SYNCS.PHASECHK.TRANS64.TRYWAIT P0, [R4+URZ], R5 ;  /* 0x00000005040075a7 */ /* 0x004524000800017f */
[----:B----4-:R-:W-:Y:S05]  /*2caa0*/  @!P0 NANOSLEEP.SYNCS 0x989680 ;  /* 0x009896800000895d */ /* 0x010fea0003900000 */
[----:B------:R-:W4:Y:S02]  /*2cab0*/  @!P0 SYNCS.PHASECHK.TRANS64 P0, [R4+URZ], R5 ;  /* 0x00000005040085a7 */ /* 0x000f24000800007f */
[----:B----4-:R-:W-:Y:S05]  /*2cac0*/  @!P0 BRA `(.L_x_1935) ;  /* 0xfffffffc00f08947 */ /* 0x010fea000383ffff */
[----:B------:R-:W-:Y:S05]  /*2cad0*/  BRA `(.L_x_2104) ;  /* 0xffffffbc00887947 */ /* 0x000fea000383ffff */
.L_x_2105:
        /* <DEDUP_REMOVED lines=10> */
.L_x_3096:


//--------------------- .text._ZN7cutlass13device_kernelIN5flash11enable_sm90INS1_16FlashAttnFwdSm90INS1_25CollectiveMainloopFwdSm90ILi2EN4cute5tupleIJNS5_1CILi1EEES8_S8_EEENS6_IJNS7_ILi128EEESA_SA_EEELi128ENS_6half_tEfNS_4arch4Sm90ELb1ELb0ELb1ELb0ELb0ELb0ELb0ELb1ELb1ELb1ELb1ELb0EEENS1_21CollectiveEpilogueFwdISB_S9_SC_SE_Li256ELb0ELb1ELb1ELb0EEENS1_19SingleTileSchedulerILb0ELb1ELb1ELi128EEEEEEEEEvNT_6ParamsE --------------------------
	.section	.text._ZN7cutlass13device_kernelIN5flash11enable_sm90INS1_16FlashAttnFwdSm90INS1_25CollectiveMainloopFwdSm90ILi2EN4cute5tupleIJNS5_1CILi1EEES8_S8_EEENS6_IJNS7_ILi128EEESA_SA_EEELi128ENS_6half_tEfNS_4arch4Sm90ELb1ELb0ELb1ELb0ELb0ELb0ELb0ELb1ELb1ELb1ELb1ELb0EEENS1_21CollectiveEpilogueFwdISB_S9_SC_SE_Li256ELb0ELb1ELb1ELb0EEENS1_19SingleTileSchedulerILb0ELb1ELb1ELi128EEEEEEEEEvNT_6ParamsE,"ax",@progbits
	.align	128
.text._ZN7cutlass13device_kernelIN5flash11enable_sm90INS1_16FlashAttnFwdSm90INS1_25CollectiveMainloopFwdSm90ILi2EN4cute5tupleIJNS5_1CILi1EEES8_S8_EEENS6_IJNS7_ILi128EEESA_SA_EEELi128ENS_6half_tEfNS_4arch4Sm90ELb1ELb0ELb1ELb0ELb0ELb0ELb0ELb1ELb1ELb1ELb1ELb0EEENS1_21CollectiveEpilogueFwdISB_S9_SC_SE_Li256ELb0ELb1ELb1ELb0EEENS1_19SingleTileSchedulerILb0ELb1ELb1ELi128EEEEEEEEEvNT_6ParamsE:
        .type           _ZN7cutlass13device_kernelIN5flash11enable_sm90INS1_16FlashAttnFwdSm90INS1_25CollectiveMainloopFwdSm90ILi2EN4cute5tupleIJNS5_1CILi1EEES8_S8_EEENS6_IJNS7_ILi128EEESA_SA_EEELi128ENS_6half_tEfNS_4arch4Sm90ELb1ELb0ELb1ELb0ELb0ELb0ELb0ELb1ELb1ELb1ELb1ELb0EEENS1_21CollectiveEpilogueFwdISB_S9_SC_SE_Li256ELb0ELb1ELb1ELb0EEENS1_19SingleTileSchedulerILb0ELb1ELb1ELi128EEEEEEEEEvNT_6ParamsE,@function
        .size           _ZN7cutlass13device_kernelIN5flash11enable_sm90INS1_16FlashAttnFwdSm90INS1_25CollectiveMainloopFwdSm90ILi2EN4cute5tupleIJNS5_1CILi1EEES8_S8_EEENS6_IJNS7_ILi128EEESA_SA_EEELi128ENS_6half_tEfNS_4arch4Sm90ELb1ELb0ELb1ELb0ELb0ELb0ELb0ELb1ELb1ELb1ELb1ELb0EEENS1_21CollectiveEpilogueFwdISB_S9_SC_SE_Li256ELb0ELb1ELb1ELb0EEENS1_19SingleTileSchedulerILb0ELb1ELb1ELi128EEEEEEEEEvNT_6ParamsE,(.L_x_3097 - _ZN7cutlass13device_kernelIN5flash11enable_sm90INS1_16FlashAttnFwdSm90INS1_25CollectiveMainloopFwdSm90ILi2EN4cute5tupleIJNS5_1CILi1EEES8_S8_EEENS6_IJNS7_ILi128EEESA_SA_EEELi128ENS_6half_tEfNS_4arch4Sm90ELb1ELb0ELb1ELb0ELb0ELb0ELb0ELb1ELb1ELb1ELb1ELb0EEENS1_21CollectiveEpilogueFwdISB_S9_SC_SE_Li256ELb0ELb1ELb1ELb0EEENS1_19SingleTileSchedulerILb0ELb1ELb1ELi128EEEEEEEEEvNT_6ParamsE)
        .other          _ZN7cutlass13device_kernelIN5flash11enable_sm90INS1_16FlashAttnFwdSm90INS1_25CollectiveMainloopFwdSm90ILi2EN4cute5tupleIJNS5_1CILi1EEES8_S8_EEENS6_IJNS7_ILi128EEESA_SA_EEELi128ENS_6half_tEfNS_4arch4Sm90ELb1ELb0ELb1ELb0ELb0ELb0ELb0ELb1ELb1ELb1ELb1ELb0EEENS1_21CollectiveEpilogueFwdISB_S9_SC_SE_Li256ELb0ELb1ELb1ELb0EEENS1_19SingleTileSchedulerILb0ELb1ELb1ELi128EEEEEEEEEvNT_6ParamsE,@"STO_CUDA_ENTRY STV_DEFAULT"
_ZN7cutlass13device_kernelIN5flash11enable_sm90INS1_16FlashAttnFwdSm90INS1_25CollectiveMainloopFwdSm90ILi2EN4cute5tupleIJNS5_1CILi1EEES8_S8_EEENS6_IJNS7_ILi128EEESA_SA_EEELi128ENS_6half_tEfNS_4arch4Sm90ELb1ELb0ELb1ELb0ELb0ELb0ELb0ELb1ELb1ELb1ELb1ELb0EEENS1_21CollectiveEpilogueFwdISB_S9_SC_SE_Li256ELb0ELb1ELb1ELb0EEENS1_19SingleTileSchedulerILb0ELb1ELb1ELi128EEEEEEEEEvNT_6ParamsE:
        /* <DEDUP_REMOVED lines=17> */
.L_x_2107:
[----:B------:R-:W-:Y:S05]  /*0110*/  BSYNC B0 ;  /* 0x0000000000007941 */ /* 0x000fea0003800000 */
.L_x_2106:
        /* <DEDUP_REMOVED lines=40> */
.L_x_2108:
        /* <DEDUP_REMOVED lines=22> */
.L_x_2109:
        /* <DEDUP_REMOVED lines=18> */
.L_x_2110:
        /* <DEDUP_REMOVED lines=22> */
.L_x_2111:
        /* <DEDUP_REMOVED lines=22> */
.L_x_2112:
        /* <DEDUP_REMOVED lines=9> */
.L_x_2115:
        /* <DEDUP_REMOVED lines=24> */
[----:B------:R-:W-:Y:S01]  /*0af0*/  SHF.R.U32.HI R4, RZ, 0x10, R17 ;  /* 0x00000010ff047819 */ /* 0x000fe20000011611 */
[----:B------:R-:W-:Y:S01]  /*0b00*/  IMAD.MOV.U32 R22, RZ, RZ, RZ ;  /* 0x000000ffff167224 */ /* 0x000fe200078e00ff */
[----:B------:R-:W-:-:S04]  /*0b10*/  LOP3.LUT R17, R17, 0xffff, RZ, 0xc0, !PT ;  /* 0x0000ffff11117812 */ /* 0x000fc800078ec0ff */
[----:B------:R-:W2:Y:S08]  /*0b20*/  LDC.64 R10, c[0x0][0x418] ;  /* 0x00010600ff0a7b82 */ /* 0x000eb00000000a00 */
[----:B------:R-:W3:Y:S01]  /*0b30*/  LDC R3, c[0x0][0x288] ;  /* 0x0000a200ff037b82 */ /* 0x000ee20000000800 */
[----:B0-----:R-:W-:-:S07]  /*0b40*/  ISETP.NE.AND P1, PT, R0, 0x1, PT ;  /* 0x000000010000780c */ /* 0x001fce0003f25270 */
[----:B------:R-:W0:Y:S01]  /*0b50*/  LDC R16, c[0x0][0x424] ;  /* 0x00010900ff107b82 */ /* 0x000e220000000800 */
[----:B--2---:R-:W-:-:S07]  /*0b60*/  ISETP.NE.U32.AND P0, PT, R10, RZ, PT ;  /* 0x000000ff0a00720c */ /* 0x004fce0003f05070 */
[----:B------:R-:W2:Y:S01]  /*0b70*/  LDC R9, c[0x0][0x2f0] ;  /* 0x0000bc00ff097b82 */ /* 0x000ea20000000800 */
[----:B-1----:R-:W-:Y:S01]  /*0b80*/  IMAD.SHL.U32 R23, R23, 0x80, RZ ;  /* 0x0000008017177824 */ /* 0x002fe200078e00ff */
[----:B------:R-:W-:-:S04]  /*0b90*/  ISETP.NE.AND.EX P0, PT, R11, RZ, PT, P0 ;  /* 0x000000ff0b00720c */ /* 0x000fc80003f05300 */
[----:B------:R-:W-:Y:S02]  /*0ba0*/  @P1 IADD3 R0, R23, 0x7f, RZ ;  /* 0x0000007f17001810 */ /* 0x000fe40007ffe0ff */
[----:B------:R-:W1:Y:S01]  /*0bb0*/  @P1 LDC R5, c[0x0][0x44c] ;  /* 0x00011300ff051b82 */ /* 0x000e620000000800 */
[----:B---3--:R-:W-:-:S07]  /*0bc0*/  IADD3 R3, -R3, 0x80, RZ ;  /* 0x0000008003037810 */ /* 0x008fce0007ffe1ff */
[----:B------:R-:W3:Y:S01]  /*0bd0*/  @P1 LDC R7, c[0x0][0x450] ;  /* 0x00011400ff071b82 */ /* 0x000ee20000000800 */
[----:B0-----:R-:W-:Y:S02]  /*0be0*/  SEL R16, R16, 0x1, P0 ;  /* 0x0000000110107807 */ /* 0x001fe40000000000 */
[----:B------:R-:W-:-:S03]  /*0bf0*/  ISETP.NE.AND P0, PT, R4, RZ, PT ;  /* 0x000000ff0400720c */ /* 0x000fc60003f05270 */
[----:B--2---:R-:W-:Y:S02]  /*0c00*/  IMAD R3, R16, R9, R3 ;  /* 0x0000000910037224 */ /* 0x004fe400078e0203 */
[----:B-1----:R-:W-:-:S08]  /*0c10*/  @P1 IMAD.HI.U32 R2, R0, R5, RZ ;  /* 0x0000000500021227 */ /* 0x002fd000078e00ff */
[----:B------:R-:W0:Y:S01]  /*0c20*/  @!P0 LDC R4, c[0x0][0x9f0] ;  /* 0x00027c00ff048b82 */ /* 0x000e220000000800 */
[----:B------:R-:W-:Y:S01]  /*0c30*/  VIADD R0, R23, 0x7f ;  /* 0x0000007f17007836 */ /* 0x000fe20000000000 */
[----:B---3--:R-:W-:Y:S01]  /*0c40*/  @P1 SHF.R.U32.HI R0, RZ, R7, R2 ;  /* 0x00000007ff001219 */ /* 0x008fe20000011602 */
[----:B------:R-:W-:-:S04]  /*0c50*/  IMAD R2, R16, R9, 0x7f ;  /* 0x0000007f10027424 */ /* 0x000fc800078e0209 */
[----:B------:R-:W-:Y:S01]  /*0c60*/  IMAD.IADD R0, R3, 0x1, R0 ;  /* 0x0000000103007824 */ /* 0x000fe200078e0200 */
[----:B------:R-:W-:-:S04]  /*0c70*/  SHF.R.S32.HI R3, RZ, 0x1f, R2 ;  /* 0x0000001fff037819 */ /* 0x000fc80000011402 */
[----:B------:R-:W-:Y:S02]  /*0c80*/  SHF.R.S32.HI R5, RZ, 0x1f, R0 ;  /* 0x0000001fff057819 */ /* 0x000fe40000011400 */
[----:B------:R-:W-:Y:S02]  /*0c90*/  LEA.HI R3, R3, R2, RZ, 0x7 ;  /* 0x0000000203037211 */ /* 0x000fe400078f38ff */
[----:B------:R-:W-:Y:S02]  /*0ca0*/  LEA.HI R5, R5, R0, RZ, 0x7 ;  /* 0x0000000005057211 */ /* 0x000fe400078f38ff */
[----:B------:R-:W-:Y:S02]  /*0cb0*/  SHF.R.S32.HI R3, RZ, 0x7, R3 ;  /* 0x00000007ff037819 */ /* 0x000fe40000011403 */
[----:B------:R-:W-:-:S04]  /*0cc0*/  SHF.R.S32.HI R0, RZ, 0x7, R5 ;  /* 0x00000007ff007819 */ /* 0x000fc80000011405 */
[----:B------:R-:W-:-:S04]  /*0cd0*/  VIMNMX R11, R3, R0, PT ;  /* 0x00000000030b7248 */ /* 0x000fc80003fe0100 */
[----:B------:R-:W-:-:S13]  /*0ce0*/  ISETP.GE.AND P1, PT, R11, 0x1, PT ;  /* 0x000000010b00780c */ /* 0x000fda0003f26270 */
[----:B------:R-:W-:Y:S05]  /*0cf0*/  @!P1 BRA `(.L_x_2117) ;  /* 0x00000000006c9947 */ /* 0x000fea0003800000 */
[-C--:B0-----:R-:W-:Y:S02]  /*0d00*/  IABS R7, R4.reuse ;  /* 0x0000000400077213 */ /* 0x081fe40000000000 */
[----:B------:R-:W-:Y:S02]  /*0d10*/  IADD3 R5, R4, -0x1, R11 ;  /* 0xffffffff04057810 */ /* 0x000fe40007ffe00b */
[----:B------:R-:W0:Y:S01]  /*0d20*/  I2F.RP R0, R7 ;  /* 0x0000000700007306 */ /* 0x000e220000209400 */
[----:B------:R-:W-:-:S04]  /*0d30*/  IABS R8, R4 ;  /* 0x0000000400087213 */ /* 0x000fc80000000000 */
[----:B------:R-:W-:-:S03]  /*0d40*/  IADD3 R8, RZ, -R8, RZ ;  /* 0x80000008ff087210 */ /* 0x000fc60007ffe0ff */
[----:B0-----:R-:W0:Y:S02]  /*0d50*/  MUFU.RCP R0, R0 ;  /* 0x0000000000007308 */ /* 0x001e240000001000 */
[----:B0-----:R-:W-:Y:S01]  /*0d60*/  VIADD R2, R0, 0xffffffe ;  /* 0x0ffffffe00027836 */ /* 0x001fe20000000000 */
[----:B------:R-:W-:Y:S02]  /*0d70*/  IABS R0, R5 ;  /* 0x0000000500007213 */ /* 0x000fe40000000000 */
[----:B------:R-:W-:-:S03]  /*0d80*/  LOP3.LUT R5, R5, R4, RZ, 0x3c, !PT ;  /* 0x0000000405057212 */ /* 0x000fc600078e3cff */
[----:B------:R0:W1:Y:S01]  /*0d90*/  F2I.FTZ.U32.TRUNC.NTZ R3, R2 ;  /* 0x0000000200037305 */ /* 0x000062000021f000 */
[----:B------:R-:W-:Y:S01]  /*0da0*/  ISETP.GE.AND P2, PT, R5, RZ, PT ;  /* 0x000000ff0500720c */ /* 0x000fe20003f46270 */
[----:B0-----:R-:W-:Y:S02]  /*0db0*/  IMAD.MOV.U32 R2, RZ, RZ, RZ ;  /* 0x000000ffff027224 */ /* 0x001fe400078e00ff */
[----:B-1----:R-:W-:-:S04]  /*0dc0*/  IMAD.MOV R6, RZ, RZ, -R3 ;  /* 0x000000ffff067224 */ /* 0x002fc800078e0a03 */
[----:B------:R-:W-:-:S04]  /*0dd0*/  IMAD R9, R6, R7, RZ ;  /* 0x0000000706097224 */ /* 0x000fc800078e02ff */
[----:B------:R-:W-:-:S04]  /*0de0*/  IMAD.HI.U32 R3, R3, R9, R2 ;  /* 0x0000000903037227 */ /* 0x000fc800078e0002 */
        /* <DEDUP_REMOVED lines=8> */
[----:B------:R-:W-:-:S05]  /*0e70*/  @P0 VIADD R3, R3, 0x1 ;  /* 0x0000000103030836 */ /* 0x000fca0000000000 */
[----:B------:R-:W-:Y:S02]  /*0e80*/  @!P2 IADD3 R3, -R3, RZ, RZ ;  /* 0x000000ff0303a210 */ /* 0x000fe40007ffe1ff */
[----:B------:R-:W-:-:S05]  /*0e90*/  @!P1 LOP3.LUT R3, RZ, R4, RZ, 0x33, !PT ;  /* 0x00000004ff039212 */ /* 0x000fca00078e33ff */
[----:B------:R-:W-:-:S07]  /*0ea0*/  IMAD.MOV.U32 R22, RZ, RZ, R3 ;  /* 0x000000ffff167224 */ /* 0x000fce00078e0003 */
.L_x_2117:
[-C--:B------:R-:W-:Y:S01]  /*0eb0*/  IMAD R17, R17, R22.reuse, RZ ;  /* 0x0000001611117224 */ /* 0x080fe200078e02ff */
[----:B------:R-:W-:Y:S01]  /*0ec0*/  PLOP3.LUT P0, PT, PT, PT, PT, 0x80, 0x0 ;  /* 0x000000000000781c */ /* 0x000fe20003f0f070 */
[----:B------:R-:W-:Y:S01]  /*0ed0*/  VIADD R152, R12, 0xffffff80 ;  /* 0xffffff800c987836 */ /* 0x000fe20000000000 */
[----:B------:R-:W-:Y:S01]  /*0ee0*/  CS2R R150, SRZ ;  /* 0x0000000000967805 */ /* 0x000fe2000001ff00 */
[----:B------:R-:W-:Y:S01]  /*0ef0*/  IMAD.MOV.U32 R0, RZ, RZ, RZ ;  /* 0x000000ffff007224 */ /* 0x000fe200078e00ff */
[----:B------:R-:W-:Y:S01]  /*0f00*/  VIADDMNMX R22, R17, R22, R11, PT ;  /* 0x0000001611167246 */ /* 0x000fe2000380010b */
[----:B------:R-:W-:Y:S01]  /*0f10*/  IMAD.MOV.U32 R2, RZ, RZ, RZ ;  /* 0x000000ffff027224 */ /* 0x000fe200078e00ff */
[----:B------:R-:W-:Y:S02]  /*0f20*/  CS2R R148, SRZ ;  /* 0x0000000000947805 */ /* 0x000fe4000001ff00 */
[----:B------:R-:W-:Y:S02]  /*0f30*/  CS2R R146, SRZ ;  /* 0x0000000000927805 */ /* 0x000fe4000001ff00 */
[----:B------:R-:W-:-:S02]  /*0f40*/  ISETP.GT.AND P1, PT, R22, R17, PT ;  /* 0x000000111600720c */ /* 0x000fc40003f24270 */
        /* <DEDUP_REMOVED lines=31> */
[----:B------:R-:W1:Y:S01]  /*1140*/  S2UR UR5, SR_CgaCtaId ;  /* 0x00000000000579c3 */ /* 0x000e620000008800 */
[----:B------:R-:W-:Y:S02]  /*1150*/  UMOV UR36, 0x400 ;  /* 0x0000040000247882 */ /* 0x000fe40000000000 */
[----:B------:R-:W-:-:S04]  /*1160*/  LEA.HI R88, R89, R152, RZ, 0x7 ;  /* 0x0000009859587211 */ /* 0x000fc800078f38ff */
[----:B------:R-:W-:-:S05]  /*1170*/  SHF.R.S32.HI R90, RZ, 0x7, R88 ;  /* 0x00000007ff5a7819 */ /* 0x000fca0000011458 */
[----:B------:R-:W2:Y:S01]  /*1180*/  SHFL.IDX PT, R0, R90, RZ, 0x1f ;  /* 0x00001fff5a007589 */ /* 0x000ea200000e0000 */
[----:B-1----:R-:W-:-:S04]  /*1190*/  ULEA UR36, UR5, UR36, 0x18 ;  /* 0x0000002405247291 */ /* 0x002fc8000f8ec03f */
[----:B------:R-:W-:-:S04]  /*11a0*/  UIADD3 UR5, UR36, 0x10400, URZ ;  /* 0x0001040024057890 */ /* 0x000fc8000fffe03f */
[----:B------:R-:W-:Y:S01]  /*11b0*/  ULOP3.LUT UP0, URZ, UR5, 0x3ff, URZ, 0xc0, !UPT ;  /* 0x000003ff053f7892 */ /* 0x000fe2000f80c03f */
[----:B--2---:R-:W-:-:S05]  /*11c0*/  R2UR UR37, R0 ;  /* 0x00000000002572ca */ /* 0x004fca00000e0000 */
        /* <DEDUP_REMOVED lines=11> */
[----:B0-----:R-:W-:Y:S01]  /*1280*/  IMAD.U32 R4, RZ, RZ, UR4 ;  /* 0x00000004ff047e24 */ /* 0x001fe2000f8e00ff */
[----:B------:R0:W1:Y:S01]  /*1290*/  LDC.64 R2, c[0x4][R0] ;  /* 0x0100000000027b82 */ /* 0x0000620000000a00 */
[----:B------:R-:W-:Y:S01]  /*12a0*/  MOV R5, UR5 ;  /* 0x0000000500057c02 */ /* 0x000fe20008000f00 */
        /* <DEDUP_REMOVED lines=9> */
[----:B-1----:R-:W-:Y:S05]  /*1340*/  CALL.ABS.NOINC R2 ;  /* 0x0000000002007343 */ /* 0x002fea0003c00000 */
.L_x_2119:
[----:B------:R-:W2:Y:S01]  /*1350*/  LDL.LU R2, [R1+0x14] ;  /* 0x0000140001027983 */ /* 0x000ea20000300800 */
[----:B------:R-:W-:-:S04]  /*1360*/  SHF.L.U32 R3, RZ, 0x1f, RZ ;  /* 0x0000001fff037819 */ /* 0x000fc800000006ff */
[----:B------:R-:W1:Y:S01]  /*1370*/  SYNCS.PHASECHK.TRANS64.TRYWAIT P1, [UR36+0x28800], R3 ;  /* 0x02880003ff0075a7 */ /* 0x000e620008020164 */
[----:B--2---:R-:W-:-:S04]  /*1380*/  LOP3.LUT R0, R2, 0x1, RZ, 0xfc, !PT ;  /* 0x0000000102007812 */ /* 0x004fc800078efcff */
[----:B------:R-:W-:Y:S01]  /*1390*/  ISETP.NE.AND P0, PT, R0, 0x3, PT ;  /* 0x000000030000780c */ /* 0x000fe20003f05270 */
[----:B-1----:R-:W-:-:S12]  /*13a0*/  @!P1 BRA `(.L_x_2120) ;  /* 0x000000e000f89947 */ /* 0x002fd80003800000 */
.L_x_2234:
[----:B------:R-:W-:Y:S05]  /*13b0*/  @!P0 BRA `(.L_x_2121) ;  /* 0x0000000000048947 */ /* 0x000fea0003800000 */
[----:B------:R-:W-:Y:S01]  /*13c0*/  BPT.TRAP 0x1 ;  /* 0x000000040000795c */ /* 0x000fe20000300000 */
.L_x_2121:
[----:B------:R2:W3:Y:S01]  /*13d0*/  SYNCS.PHASECHK.TRANS64.TRYWAIT P2, [UR36+0x28830], R3 ;  /* 0x02883003ff0075a7 */ /* 0x0004e20008040164 */
[----:B------:R-:W-:Y:S05]  /*13e0*/  @!P0 BRA `(.L_x_2122) ;  /* 0x0000000000048947 */ /* 0x000fea0003800000 */
[----:B------:R-:W-:Y:S01]  /*13f0*/  BPT.TRAP 0x1 ;  /* 0x000000040000795c */ /* 0x000fe20000300000 */
.L_x_2122:
[----:B-1----:R-:W1:Y:S01]  /*1400*/  S2R R0, SR_TID.X ;  /* 0x0000000000007919 */ /* 0x002e620000002100 */
[----:B------:R-:W-:-:S05]  /*1410*/  IMAD.U32 R2, RZ, RZ, UR38 ;  /* 0x00000026ff027e24 */ /* 0x000fca000f8e00ff */
[----:B------:R-:W-:Y:S02]  /*1420*/  LOP3.LUT R2, R2, 0x10000, RZ, 0xfc, !PT ;  /* 0x0001000002027812 */ /* 0x000fe400078efcff */
[----:B-1----:R-:W-:-:S04]  /*1430*/  LOP3.LUT R0, R0, 0x7f, RZ, 0xc0, !PT ;  /* 0x0000007f00007812 */ /* 0x002fc800078ec0ff */
[----:B------:R-:W-:Y:S01]  /*1440*/  ISETP.NE.AND P1, PT, R0, RZ, PT ;  /* 0x000000ff0000720c */ /* 0x000fe20003f25270 */
[----:B---3--:R-:W-:-:S12]  /*1450*/  @P2 BRA `(.L_x_2123) ;  /* 0x0000000000082947 */ /* 0x008fd80003800000 */
[----:B------:R-:W1:Y:S02]  /*1460*/  SYNCS.PHASECHK.TRANS64.TRYWAIT P2, [UR36+0x28830], R3 ;  /* 0x02883003ff0075a7 */ /* 0x000e640008040164 */
[----:B-1----:R-:W-:Y:S05]  /*1470*/  @!P2 BRA `(.L_x_2124) ;  /* 0x000000e000dca947 */ /* 0x002fea0003800000 */
.L_x_2123:
[----:B------:R-:W-:Y:S05]  /*1480*/  WARPSYNC.ALL ;  /* 0x0000000000007948 */ /* 0x000fea0003800000 */
[----:B-12---:R-:W-:Y:S01]  /*1490*/  IMAD.MOV.U32 R3, RZ, RZ, 0x40000040 ;  /* 0x40000040ff037424 */ /* 0x006fe200078e00ff */
[----:B------:R-:W-:Y:S01]  /*14a0*/  UIADD3 UR4, UR36, 0x18400, URZ ;  /* 0x0001840024047890 */ /* 0x000fe2000fffe03f */
[C---:B------:R-:W-:Y:S01]  /*14b0*/  R2UR UR8, R2.reuse ;  /* 0x00000000020872ca */ /* 0x040fe200000e0000 */
[----:B------:R-:W-:Y:S02]  /*14c0*/  WARPGROUP.ARRIVE ;  /* 0x00000000000079c5 */ /* 0x000fe40000000000 */
[----:B------:R-:W-:Y:S01]  /*14d0*/  R2UR UR9, R3 ;  /* 0x00000000030972ca */ /* 0x000fe200000e0000 */
[----:B------:R-:W-:Y:S01]  /*14e0*/  USHF.R.U32.HI UR4, URZ, 0x4, UR4 ;  /* 0x000000043f047899 */ /* 0x000fe20008011604 */
[----:B------:R-:W-:Y:S01]  /*14f0*/  R2UR UR28, R2 ;  /* 0x00000000021c72ca */ /* 0x000fe200000e0000 */
[----:B------:R-:W-:Y:S01]  /*1500*/  UMOV UR11, 0x40000040 ;  /* 0x40000040000b7882 */ /* 0x000fe20000000000 */
[----:B------:R-:W-:Y:S01]  /*1510*/  UMOV UR33, 0x40000040 ;  /* 0x4000004000217882 */ /* 0x000fe20000000000 */
[----:B------:R-:W-:Y:S01]  /*1520*/  ULOP3.LUT UR4, UR4, 0x3fff, URZ, 0xc0, !UPT ;  /* 0x00003fff04047892 */ /* 0x000fe2000f8ec03f */
[----:B------:R-:W1:Y:S01]  /*1530*/  LDC R0, c[0x0][0x448] ;  /* 0x00011200ff007b82 */ /* 0x000e620000000800 */
[----:B------:R-:W-:Y:S01]  /*1540*/  UMOV UR35, 0x40000040 ;  /* 0x4000004000237882 */ /* 0x000fe20000000000 */
[----:B------:R-:W-:Y:S01]  /*1550*/  UMOV UR13, 0x40000040 ;  /* 0x40000040000d7882 */ /* 0x000fe20000000000 */
[----:B------:R-:W-:Y:S01]  /*1560*/  ULOP3.LUT UR6, UR4, 0x10000, URZ, 0xfc, !UPT ;  /* 0x0001000004067892 */ /* 0x000fe2000f8efc3f */
[----:B------:R-:W-:Y:S01]  /*1570*/  LOP3.LUT R5, R88, 0xffffff80, RZ, 0xc0, !PT ;  /* 0xffffff8058057812 */ /* 0x000fe200078ec0ff */
[----:B------:R-:W-:Y:S01]  /*1580*/  UMOV UR15, 0x40000040 ;  /* 0x40000040000f7882 */ /* 0x000fe20000000000 */
[----:B------:R-:W-:Y:S01]  /*1590*/  UMOV UR17, 0x40000040 ;  /* 0x4000004000117882 */ /* 0x000fe20000000000 */
[----:B------:R-:W-:Y:S01]  /*15a0*/  UIADD3 UR34, UR6, 0x2, URZ ;  /* 0x0000000206227890 */ /* 0x000fe2000fffe03f */
[----:B0-----:R-:W-:Y:S01]  /*15b0*/  LEA.HI R4, R90, R90, RZ, 0x1 ;  /* 0x0000005a5a047211 */ /* 0x001fe200078f08ff */
[----:B------:R-:W-:Y:S01]  /*15c0*/  UIADD3 UR32, UR28, 0x2, URZ ;  /* 0x000000021c207890 */ /* 0x000fe2000fffe03f */
[----:B------:R-:W-:Y:S01]  /*15d0*/  IMAD.IADD R7, R152, 0x1, -R5 ;  /* 0x0000000198077824 */ /* 0x000fe200078e0a05 */
[----:B------:R-:W-:Y:S01]  /*15e0*/  UMOV UR10, UR6 ;  /* 0x00000006000a7c82 */ /* 0x000fe20008000000 */
[----:B------:R-:W-:Y:S01]  /*15f0*/  UIADD3 UR12, UR28, 0x6, URZ ;  /* 0x000000061c0c7890 */ /* 0x000fe2000fffe03f */
[----:B------:R-:W-:Y:S01]  /*1600*/  HGMMA.64x128x16.F32 R24, gdesc[UR8], RZ, !UPT, gsb0 ;  /* 0x01e00000081879f0 */ /* 0x000fe2000c0008ff */
[----:B------:R-:W-:Y:S01]  /*1610*/  UIADD3 UR8, UR28, 0x4, URZ ;  /* 0x000000041c087890 */ /* 0x000fe2000fffe03f */
[----:B------:R-:W-:Y:S01]  /*1620*/  LEA.HI R89, R89, R152, RZ, 0x2 ;  /* 0x0000009859597211 */ /* 0x000fe200078f10ff */
[----:B------:R-:W-:Y:S01]  /*1630*/  UIADD3 UR10, UR6, 0x4, URZ ;  /* 0x00000004060a7890 */ /* 0x000fe2000fffe03f */
[----:B------:R-:W-:Y:S01]  /*1640*/  LOP3.LUT R11, R4, 0x3fffffe, RZ, 0xc0, !PT ;  /* 0x03fffffe040b7812 */ /* 0x000fe200078ec0ff */
[----:B------:R-:W-:Y:S01]  /*1650*/  UMOV UR9, 0x40000040 ;  /* 0x4000004000097882 */ /* 0x000fe20000000000 */
[----:B------:R-:W-:Y:S01]  /*1660*/  UMOV UR11, 0x40000040 ;  /* 0x40000040000b7882 */ /* 0x000fe20000000000 */
[----:B------:R-:W-:Y:S01]  /*1670*/  UIADD3 UR14, UR6, 0x6, URZ ;  /* 0x00000006060e7890 */ /* 0x000fe2000fffe03f */
[----:B------:R-:W-:Y:S01]  /*1680*/  LOP3.LUT R89, R89, 0xfffffffc, RZ, 0xc0, !PT ;  /* 0xfffffffc59597812 */ /* 0x000fe200078ec0ff */
[----:B------:R-:W-:Y:S01]  /*1690*/  UIADD3 UR16, UR28, 0x400, URZ ;  /* 0x000004001c107890 */ /* 0x000fe2000fffe03f */
[----:B------:R-:W-:Y:S01]  /*16a0*/  IMAD.IADD R11, R90, 0x1, -R11 ;  /* 0x000000015a0b7824 */ /* 0x000fe200078e0a0b */
[----:B------:R-:W-:Y:S01]  /*16b0*/  UIADD3 UR18, UR6, 0x400, URZ ;  /* 0x0000040006127890 */ /* 0x000fe2000fffe03f */
[----:B-1----:R-:W-:Y:S01]  /*16c0*/  ISETP.NE.AND P2, PT, R0, 0x1, PT ;  /* 0x000000010000780c */ /* 0x002fe20003f45270 */
[----:B------:R-:W-:Y:S01]  /*16d0*/  UMOV UR19, 0x40000040 ;  /* 0x4000004000137882 */ /* 0x000fe20000000000 */
[----:B------:R-:W-:Y:S01]  /*16e0*/  UIADD3 UR20, UR28, 0x402, URZ ;  /* 0x000004021c147890 */ /* 0x000fe2000fffe03f */
[----:B------:R-:W-:Y:S01]  /*16f0*/  SHF.R.S32.HI R0, RZ, 0x1f, R7 ;  /* 0x0000001fff007819 */ /* 0x000fe20000011407 */
[----:B------:R-:W-:Y:S01]  /*1700*/  UIADD3 UR22, UR6, 0x402, URZ ;  /* 0x0000040206167890 */ /* 0x000fe2000fffe03f */
[----:B------:R-:W-:Y:S01]  /*1710*/  IMAD.IADD R89, R152, 0x1, -R89 ;  /* 0x0000000198597824 */ /* 0x000fe200078e0a59 */
[----:B------:R-:W-:Y:S01]  /*1720*/  UMOV UR21, 0x40000040 ;  /* 0x4000004000157882 */ /* 0x000fe20000000000 */
[----:B------:R-:W-:Y:S01]  /*1730*/  UMOV UR23, 0x40000040 ;  /* 0x4000004000177882 */ /* 0x000fe20000000000 */
[----:B------:R-:W-:Y:S01]  /*1740*/  UIADD3 UR24, UR28, 0x404, URZ ;  /* 0x000004041c187890 */ /* 0x000fe2000fffe03f */
[CC--:B------:R-:W-:Y:S01]  /*1750*/  LEA.HI R4, R0.reuse, R7.reuse, RZ, 0x2 ;  /* 0x0000000700047211 */ /* 0x0c0fe200078f10ff */
[----:B------:R-:W-:Y:S01]  /*1760*/  UIADD3 UR26, UR6, 0x404, URZ ;  /* 0x00000404061a7890 */ /* 0x000fe2000fffe03f */
[----:B------:R-:W-:Y:S01]  /*1770*/  LEA.HI R5, R0, R7, RZ, 0x5 ;  /* 0x0000000700057211 */ /* 0x000fe200078f28ff */
[----:B------:R-:W-:Y:S01]  /*1780*/  UMOV UR25, 0x40000040 ;  /* 0x4000004000197882 */ /* 0x000fe20000000000 */
[----:B------:R-:W-:Y:S01]  /*1790*/  UMOV UR27, 0x40000040 ;  /* 0x40000040001b7882 */ /* 0x000fe20000000000 */
[----:B------:R-:W-:Y:S01]  /*17a0*/  UIADD3 UR28, UR28, 0x406, URZ ;  /* 0x000004061c1c7890 */ /* 0x000fe2000fffe03f */
[--C-:B------:R-:W-:Y:S01]  /*17b0*/  SHF.R.S32.HI R0, RZ, 0x2, R4.reuse ;  /* 0x00000002ff007819 */ /* 0x100fe20000011404 */
[----:B------:R-:W-:Y:S01]  /*17c0*/  UIADD3 UR30, UR6, 0x406, URZ ;  /* 0x00000406061e7890 */ /* 0x000fe2000fffe03f */
[----:B------:R-:W-:Y:S01]  /*17d0*/  SHF.R.S32.HI R9, RZ, 0x1f, R4 ;  /* 0x0000001fff097819 */ /* 0x000fe20000011404 */
[----:B------:R-:W-:Y:S01]  /*17e0*/  UMOV UR29, 0x40000040 ;  /* 0x40000040001d7882 */ /* 0x000fe20000000000 */
[----:B------:R-:W-:Y:S01]  /*17f0*/  UMOV UR31, 0x40000040 ;  /* 0x40000040001f7882 */ /* 0x000fe20000000000 */
[----:B------:R-:W-:Y:S01]  /*1800*/  ULDC UR4, c[0x0][0x9d8] ;  /* 0x0002760000047ab9 */ /* 0x000fe20000000800 */
[----:B------:R-:W-:Y:S01]  /*1810*/  SHF.R.S32.HI R6, RZ, 0x5, R5 ;  /* 0x00000005ff067819 */ /* 0x000fe20000011405 */
[----:B------:R-:W0:Y:S01]  /*1820*/  @P2 LDC R10, c[0x0][0x450] ;  /* 0x00011400ff0a2b82 */ /* 0x000e220000000800 */
[----:B------:R-:W-:Y:S01]  /*1830*/  LEA.HI R9, R9, R0, RZ, 0x3 ;  /* 0x0000000009097211 */ /* 0x000fe200078f18ff */
[----:B------:R-:W-:Y:S01]  /*1840*/  ULDC UR5, c[0x0][0x2f0] ;  /* 0x0000bc0000057ab9 */ /* 0x000fe20000000800 */
[----:B------:R-:W-:Y:S01]  /*1850*/  LEA.HI R5, R89, R89, RZ, 0x1 ;  /* 0x0000005959057211 */ /* 0x000fe200078f08ff */
[----:B------:R-:W-:Y:S01]  /*1860*/  ULDC UR7, c[0x0][0x988] ;  /* 0x0002620000077ab9 */ /* 0x000fe20000000800 */
[----:B------:R-:W-:-:S02]  /*1870*/  LEA R8, R6, R23, 0x4 ;  /* 0x0000001706087211 */ /* 0x000fc400078e20ff */
[----:B------:R-:W-:Y:S02]  /*1880*/  CS2R R150, SRZ ;  /* 0x0000000000967805 */ /* 0x000fe4000001ff00 */
[----:B------:R-:W-:Y:S02]  /*1890*/  LOP3.LUT R9, R9, 0xfffffff8, RZ, 0xc0, !PT ;  /* 0xfffffff809097812 */ /* 0x000fe400078ec0ff */
[----:B------:R-:W-:Y:S02]  /*18a0*/  CS2R R148, SRZ ;  /* 0x0000000000947805 */ /* 0x000fe4000001ff00 */
[----:B------:R-:W-:Y:S02]  /*18b0*/  LOP3.LUT R6, R5, 0x1ffffffe, RZ, 0xc0, !PT ;  /* 0x1ffffffe05067812 */ /* 0x000fe400078ec0ff */
[----:B------:R-:W-:Y:S02]  /*18c0*/  CS2R R146, SRZ ;  /* 0x0000000000927805 */ /* 0x000fe4000001ff00 */
[----:B------:R-:W-:-:S02]  /*18d0*/  IADD3 R8, R8, R0, -R9 ;  /* 0x0000000008087210 */ /* 0x000fc40007ffe809 */
[----:B------:R-:W-:Y:S02]  /*18e0*/  CS2R R144, SRZ ;  /* 0x0000000000907805 */ /* 0x000fe4000001ff00 */
[----:B------:R-:W-:Y:S01]  /*18f0*/  MOV R9, 0xffffff80 ;  /* 0xffffff8000097802 */ /* 0x000fe20000000f00 */
[----:B------:R-:W-:Y:S01]  /*1900*/  IMAD.IADD R6, R89, 0x1, -R6 ;  /* 0x0000000159067824 */ /* 0x000fe200078e0a06 */
[----:B------:R-:W-:Y:S01]  /*1910*/  LOP3.LUT R4, R4, 0x7ffffffc, RZ, 0xc0, !PT ;  /* 0x7ffffffc04047812 */ /* 0x000fe200078ec0ff */
[----:B------:R-:W-:Y:S01]  /*1920*/  IMAD R11, R11, 0x40, R8 ;  /* 0x000000400b0b7824 */ /* 0x000fe200078e0208 */
[----:B------:R-:W-:Y:S01]  /*1930*/  CS2R R142, SRZ ;  /* 0x00000000008e7805 */ /* 0x000fe2000001ff00 */
[----:B------:R-:W-:Y:S01]  /*1940*/  IMAD R9, R22, R9, 0x80 ;  /* 0x0000008016097424 */ /* 0x000fe200078e0209 */
[----:B------:R-:W-:Y:S01]  /*1950*/  CS2R R140, SRZ ;  /* 0x00000000008c7805 */ /* 0x000fe2000001ff00 */
[----:B------:R-:W-:Y:S01]  /*1960*/  IMAD R6, R6, 0x8, R11 ;  /* 0x0000000806067824 */ /* 0x000fe200078e020b */
[----:B------:R-:W-:Y:S01]  /*1970*/  CS2R R138, SRZ ;  /* 0x00000000008a7805 */ /* 0x000fe2000001ff00 */
[----:B------:R-:W-:Y:S01]  /*1980*/  IMAD.IADD R7, R7, 0x1, -R4 ;  /* 0x0000000107077824 */ /* 0x000fe200078e0a04 */
[----:B------:R-:W-:Y:S01]  /*1990*/  CS2R R136, SRZ ;  /* 0x0000000000887805 */ /* 0x000fe2000001ff00 */
[----:B------:R-:W-:Y:S01]  /*19a0*/  IMAD.MOV.U32 R0, RZ, RZ, R6 ;  /* 0x000000ffff007224 */ /* 0x000fe200078e0006 */
[----:B------:R-:W-:Y:S01]  /*19b0*/  CS2R R134, SRZ ;  /* 0x0000000000867805 */ /* 0x000fe2000001ff00 */
[----:B------:R-:W-:Y:S01]  /*19c0*/  VIADD R4, R9, 0x1 ;  /* 0x0000000109047836 */ /* 0x000fe20000000000 */
[----:B------:R-:W-:-:S02]  /*19d0*/  CS2R R132, SRZ ;  /* 0x0000000000847805 */ /* 0x000fc4000001ff00 */
[----:B------:R-:W-:Y:S02]  /*19e0*/  CS2R R130, SRZ ;  /* 0x0000000000827805 */ /* 0x000fe4000001ff00 */
[----:B------:R-:W-:Y:S01]  /*19f0*/  CS2R R128, SRZ ;  /* 0x0000000000807805 */ /* 0x000fe2000001ff00 */
[C---:B------:R-:W-:Y:S01]  /*1a00*/  IMAD R11, R7.reuse, -0x2, R4 ;  /* 0xfffffffe070b7824 */ /* 0x040fe200078e0204 */
[----:B------:R-:W-:Y:S01]  /*1a10*/  CS2R R126, SRZ ;  /* 0x00000000007e7805 */ /* 0x000fe2000001ff00 */
[C---:B------:R-:W-:Y:S01]  /*1a20*/  IMAD R4, R16.reuse, UR5, R9 ;  /* 0x0000000510047c24 */ /* 0x040fe2000f8e0209 */
[----:B------:R-:W-:Y:S01]  /*1a30*/  CS2R R124, SRZ ;  /* 0x00000000007c7805 */ /* 0x000fe2000001ff00 */
[----:B------:R-:W-:Y:S02]  /*1a40*/  IMAD R8, R16, UR5, R11 ;  /* 0x0000000510087c24 */ /* 0x000fe4000f8e020b */
[----:B------:R-:W-:Y:S01]  /*1a50*/  IMAD R4, R7, -0x2, R4 ;  /* 0xfffffffe07047824 */ /* 0x000fe200078e0204 */
[----:B------:R-:W-:-:S02]  /*1a60*/  WARPGROUP.DEPBAR.LE gsb0, 0x0 ;  /* 0x00008000000079c5 */ /* 0x000fc40000010000 */
        /* <DEDUP_REMOVED lines=24> */
[----:B------:R-:W-:Y:S01]  /*1bf0*/  FMUL.FTZ R28, R28, UR4 ;  /* 0x000000041c1c7c20 */ /* 0x000fe20008410000 */
[----:B------:R1:W-:Y:S01]  /*1c00*/  MUFU.TANH R14, R69 ;  /* 0x00000045000e7308 */ /* 0x0003e20000002400 */
        /* <DEDUP_REMOVED lines=8> */
[----:B-1----:R-:W1:Y:S01]  /*1c90*/  @P2 LDC R69, c[0x0][0x44c] ;  /* 0x00011300ff452b82 */ /* 0x002e620000000800 */
        /* <DEDUP_REMOVED lines=13> */
[----:B------:R-:W-:Y:S01]  /*1d70*/  FMUL.FTZ R57, R57, UR4 ;  /* 0x0000000439397c20 */ /* 0x000fe20008410000 */
[----:B------:R-:W4:Y:S01]  /*1d80*/  MUFU.TANH R15, R28 ;  /* 0x0000001c000f7308 */ /* 0x000f220000002400 */
[----:B------:R-:W-:Y:S01]  /*1d90*/  FMUL.FTZ R31, R31, UR4 ;  /* 0x000000041f1f7c20 */ /* 0x000fe20008410000 */
[----:B------:R-:W-:Y:S01]  /*1da0*/  FMUL.FTZ R73, R73, UR4 ;  /* 0x0000000449497c20 */ /* 0x000fe20008410000 */
[----:B------:R-:W-:Y:S01]  /*1db0*/  FMUL.FTZ R61, R61, UR4 ;  /* 0x000000043d3d7c20 */ /* 0x000fe20008410000 */
[----:B------:R-:W-:Y:S01]  /*1dc0*/  FMUL.FTZ R64, R64, UR4 ;  /* 0x0000000440407c20 */ /* 0x000fe20008410000 */
[----:B------:R-:W-:Y:S01]  /*1dd0*/  FMUL.FTZ R65, R65, UR4 ;  /* 0x0000000441417c20 */ /* 0x000fe20008410000 */
[----:B------:R-:W-:Y:S01]  /*1de0*/  FMUL.FTZ R68, R68, UR4 ;  /* 0x0000000444447c20 */ /* 0x000fe20008410000 */
[----:B------:R-:W-:Y:S01]  /*1df0*/  FMUL.FTZ R35, R35, UR4 ;  /* 0x0000000423237c20 */ /* 0x000fe20008410000 */
[----:B------:R-:W5:Y:S01]  /*1e00*/  MUFU.TANH R29, R29 ;  /* 0x0000001d001d7308 */ /* 0x000f620000002400 */
[----:B-1----:R-:W-:-:S04]  /*1e10*/  @P2 IMAD.HI.U32 R5, R6, R69, RZ ;  /* 0x0000004506052227 */ /* 0x002fc800078e00ff */
[----:B------:R-:W-:Y:S01]  /*1e20*/  FMUL.FTZ R72, R72, UR4 ;  /* 0x0000000448487c20 */ /* 0x000fe20008410000 */
[----:B------:R-:W-:Y:S01]  /*1e30*/  FMUL.FTZ R39, R39, UR4 ;  /* 0x0000000427277c20 */ /* 0x000fe20008410000 */
[----:B------:R-:W-:Y:S01]  /*1e40*/  FMUL.FTZ R76, R76, UR4 ;  /* 0x000000044c4c7c20 */ /* 0x000fe20008410000 */
[----:B------:R-:W-:Y:S01]  /*1e50*/  FMUL.FTZ R80, R80, UR4 ;  /* 0x0000000450507c20 */ /* 0x000fe20008410000 */
[----:B0-----:R-:W-:Y:S01]  /*1e60*/  @P2 SHF.R.U32.HI R0, RZ, R10, R5 ;  /* 0x0000000aff002219 */ /* 0x001fe20000011605 */
[----:B------:R-:W-:Y:S01]  /*1e70*/  FMUL.FTZ R47, R47, UR4 ;  /* 0x000000042f2f7c20 */ /* 0x000fe20008410000 */
[----:B------:R-:W0:Y:S01]  /*1e80*/  LDC R5, c[0x0][0x288] ;  /* 0x0000a200ff057b82 */ /* 0x000e220000000800 */
[----:B------:R-:W1:Y:S01]  /*1e90*/  MUFU.TANH R32, R32 ;  /* 0x0000002000207308 */ /* 0x000e620000002400 */
[----:B------:R-:W-:Y:S01]  /*1ea0*/  FMUL.FTZ R84, R84, UR4 ;  /* 0x0000000454547c20 */ /* 0x000fe20008410000 */
[----:B------:R-:W2:Y:S01]  /*1eb0*/  SHFL.IDX PT, R10, R0, RZ, 0x1c1f ;  /* 0x001c1fff000a7589 */ /* 0x000ea200000e0000 */
[----:B------:R-:W-:Y:S01]  /*1ec0*/  FMUL.FTZ R55, R55, UR4 ;  /* 0x0000000437377c20 */ /* 0x000fe20008410000 */
[----:B------:R-:W-:Y:S01]  /*1ed0*/  FMUL.FTZ R51, R51, UR4 ;  /* 0x0000000433337c20 */ /* 0x000fe20008410000 */
[----:B------:R-:W-:Y:S01]  /*1ee0*/  FMUL.FTZ R43, R43, UR4 ;  /* 0x000000042b2b7c20 */ /* 0x000fe20008410000 */
[----:B------:R-:W-:Y:S01]  /*1ef0*/  SHFL.IDX PT, R0, R0, 0x1, 0x1c1f ;  /* 0x003c1f0000007f89 */ /* 0x000fe200000e0000 */
        /* <DEDUP_REMOVED lines=16> */
[----:B0-----:R-:W-:Y:S01]  /*2000*/  IMAD.IADD R9, R8, 0x1, -R5 ;  /* 0x0000000108097824 */ /* 0x001fe200078e0a05 */
[----:B------:R-:W0:Y:S01]  /*2010*/  MUFU.TANH R37, R37 ;  /* 0x0000002500257308 */ /* 0x000e220000002400 */
[----:B------:R-:W-:Y:S01]  /*2020*/  FMUL.FTZ R87, R87, UR4 ;  /* 0x0000000457577c20 */ /* 0x000fe20008410000 */
[----:B------:R-:W-:Y:S01]  /*2030*/  FMUL.FTZ R54, R54, UR4 ;  /* 0x0000000436367c20 */ /* 0x000fe20008410000 */
[----:B------:R-:W-:Y:S01]  /*2040*/  FMUL.FTZ R58, R58, UR4 ;  /* 0x000000043a3a7c20 */ /* 0x000fe20008410000 */
[----:B--2---:R-:W-:Y:S01]  /*2050*/  VIADDMNMX R9, R10, R9, R4, PT ;  /* 0x000000090a097246 */ /* 0x004fe20003800104 */
[----:B------:R-:W-:Y:S01]  /*2060*/  FMUL.FTZ R62, R62, UR4 ;  /* 0x000000043e3e7c20 */ /* 0x000fe20008410000 */
[----:B------:R-:W-:Y:S01]  /*2070*/  FMUL.FTZ R66, R66, UR4 ;  /* 0x0000000442427c20 */ /* 0x000fe20008410000 */
[----:B------:R-:W-:Y:S01]  /*2080*/  FMUL.FTZ R70, R70, UR4 ;  /* 0x0000000446467c20 */ /* 0x000fe20008410000 */
[C---:B------:R-:W-:Y:S01]  /*2090*/  ISETP.GT.AND P3, PT, R9.reuse, RZ, PT ;  /* 0x000000ff0900720c */ /* 0x040fe20003f64270 */
[----:B------:R-:W-:Y:S01]  /*20a0*/  MUFU.TANH R40, R40 ;  /* 0x0000002800287308 */ /* 0x000fe20000002400 */
[C---:B------:R-:W-:Y:S01]  /*20b0*/  ISETP.GT.AND P4, PT, R9.reuse, 0x1, PT ;  /* 0x000000010900780c */ /* 0x040fe20003f84270 */
[----:B------:R-:W-:Y:S01]  /*20c0*/  FMUL.FTZ R74, R74, UR4 ;  /* 0x000000044a4a7c20 */ /* 0x000fe20008410000 */
[----:B------:R-:W-:Y:S01]  /*20d0*/  ISETP.GT.AND P5, PT, R9, 0x8, PT ;  /* 0x000000080900780c */ /* 0x000fe20003fa4270 */
[----:B------:R-:W-:Y:S01]  /*20e0*/  FMUL.FTZ R78, R78, UR4 ;  /* 0x000000044e4e7c20 */ /* 0x000fe20008410000 */
[----:B------:R-:W-:Y:S01]  /*20f0*/  FSEL R11, R24, -INF , P3 ;  /* 0xff800000180b7808 */ /* 0x000fe20001800000 */
[----:B------:R-:W-:Y:S01]  /*2100*/  FMUL.FTZ R82, R82, UR4 ;  /* 0x0000000452527c20 */ /* 0x000fe20008410000 */
[----:B---3--:R-:W-:Y:S01]  /*2110*/  FSEL R10, R25, -INF , P4 ;  /* 0xff800000190a7808 */ /* 0x008fe20002000000 */
[----:B------:R1:W-:Y:S01]  /*2120*/  MUFU.TANH R20, R27 ;  /* 0x0000001b00147308 */ /* 0x0003e20000002400 */
[----:B------:R-:W-:Y:S01]  /*2130*/  ISETP.GT.AND P3, PT, R9, 0x9, PT ;  /* 0x000000090900780c */ /* 0x000fe20003f64270 */
[----:B------:R-:W-:Y:S01]  /*2140*/  FMUL.FTZ R86, R86, UR4 ;  /* 0x0000000456567c20 */ /* 0x000fe20008410000 */
[----:B----4-:R-:W-:Y:S01]  /*2150*/  FSEL R15, R15, -INF , P5 ;  /* 0xff8000000f0f7808 */ /* 0x010fe20002800000 */
[----:B------:R-:W-:Y:S01]  /*2160*/  UMOV UR4, URZ ;  /* 0x0000003f00047c82 */ /* 0x000fe20008000000 */
[----:B------:R-:W-:-:S02]  /*2170*/  FMNMX.FTZ R12, R11, R10, !PT ;  /* 0x0000000a0b0c7209 */ /* 0x000fc40007810000 */
[----:B------:R-:W-:Y:S01]  /*2180*/  ISETP.GT.AND P4, PT, R9, 0x10, PT ;  /* 0x000000100900780c */ /* 0x000fe20003f84270 */
[----:B------:R-:W2:Y:S01]  /*2190*/  MUFU.TANH R41, R41 ;  /* 0x0000002900297308 */ /* 0x000ea20000002400 */
[----:B-----5:R-:W-:Y:S02]  /*21a0*/  FSEL R25, R29, -INF , P3 ;  /* 0xff8000001d197808 */ /* 0x020fe40001800000 */
[----:B------:R-:W-:Y:S02]  /*21b0*/  FMNMX.FTZ R12, R15, R12, !PT ;  /* 0x0000000c0f0c7209 */ /* 0x000fe40007810000 */
[----:B------:R-:W-:Y:S02]  /*21c0*/  ISETP.GT.AND P3, PT, R9, 0x11, PT ;  /* 0x000000110900780c */ /* 0x000fe40003f64270 */
[----:B-1----:R-:W-:Y:S01]  /*21d0*/  FSEL R27, R32, -INF , P4 ;  /* 0xff800000201b7808 */ /* 0x002fe20002000000 */
[----:B------:R-:W-:Y:S01]  /*21e0*/  MUFU.TANH R13, R60 ;  /* 0x0000003c000d7308 */ /* 0x000fe20000002400 */
[----:B------:R-:W-:-:S02]  /*21f0*/  FMNMX.FTZ R12, R25, R12, !PT ;  /* 0x0000000c190c7209 */ /* 0x000fc40007810000 */
[----:B------:R-:W-:Y:S02]  /*2200*/  ISETP.GT.AND P4, PT, R9, 0x18, PT ;  /* 0x000000180900780c */ /* 0x000fe40003f84270 */
[----:B------:R-:W-:Y:S02]  /*2210*/  FSEL R29, R33, -INF , P3 ;  /* 0xff800000211d7808 */ /* 0x000fe40001800000 */
[----:B------:R-:W-:Y:S01]  /*2220*/  FMNMX.FTZ R12, R27, R12, !PT ;  /* 0x0000000c1b0c7209 */ /* 0x000fe20007810000 */
[----:B------:R-:W-:Y:S01]  /*2230*/  MUFU.TANH R44, R44 ;  /* 0x0000002c002c7308 */ /* 0x000fe20000002400 */
[----:B------:R-:W-:Y:S02]  /*2240*/  ISETP.GT.AND P3, PT, R9, 0x19, PT ;  /* 0x000000190900780c */ /* 0x000fe40003f64270 */
[----:B------:R-:W-:-:S05]  /*2250*/  FMNMX.FTZ R12, R29, R12, !PT ;  /* 0x0000000c1d0c7209 */ /* 0x000fca0007810000 */
[----:B------:R1:W-:Y:S08]  /*2260*/  MUFU.TANH R60, R77 ;  /* 0x0000004d003c7308 */ /* 0x0003f00000002400 */
[----:B------:R-:W3:Y:S01]  /*2270*/  MUFU.TANH R45, R45 ;  /* 0x0000002d002d7308 */ /* 0x000ee20000002400 */
[----:B-1----:R-:W-:Y:S02]  /*2280*/  FSEL R77, R36, -INF , P4 ;  /* 0xff800000244d7808 */ /* 0x002fe40002000000 */
[----:B------:R-:W-:-:S02]  /*2290*/  ISETP.GT.AND P4, PT, R9, 0x20, PT ;  /* 0x000000200900780c */ /* 0x000fc40003f84270 */
[----:B------:R-:W-:-:S03]  /*22a0*/  FMNMX.FTZ R12, R77, R12, !PT ;  /* 0x0000000c4d0c7209 */ /* 0x000fc60007810000 */
[----:B------:R0:W-:Y:S08]  /*22b0*/  MUFU.TANH R88, R81 ;  /* 0x0000005100587308 */ /* 0x0001f00000002400 */
[----:B------:R-:W1:Y:S01]  /*22c0*/  MUFU.TANH R48, R48 ;  /* 0x0000003000307308 */ /* 0x000e620000002400 */
[----:B0-----:R-:W-:Y:S02]  /*22d0*/  FSEL R81, R37, -INF , P3 ;  /* 0xff80000025517808 */ /* 0x001fe40001800000 */
[----:B------:R-:W-:-:S02]  /*22e0*/  ISETP.GT.AND P3, PT, R9, 0x21, PT ;  /* 0x000000210900780c */ /* 0x000fc40003f64270 */
[----:B------:R-:W-:Y:S02]  /*22f0*/  FMNMX.FTZ R12, R81, R12, !PT ;  /* 0x0000000c510c7209 */ /* 0x000fe40007810000 */
[----:B--2---:R-:W-:Y:S01]  /*2300*/  FSEL R89, R41, -INF , P3 ;  /* 0xff80000029597808 */ /* 0x004fe20001800000 */
[----:B------:R0:W-:Y:S01]  /*2310*/  MUFU.TANH R90, R85 ;  /* 0x00000055005a7308 */ /* 0x0001e20000002400 */
[----:B------:R-:W-:-:S04]  /*2320*/  ISETP.GT.AND P3, PT, R9, 0x29, PT ;  /* 0x000000290900780c */ /* 0x000fc80003f64270 */
[----:B---3--:R-:W-:Y:S02]  /*2330*/  FSEL R93, R45, -INF , P3 ;  /* 0xff8000002d5d7808 */ /* 0x008fe40001800000 */
[C---:B------:R-:W-:Y:S01]  /*2340*/  ISETP.GT.AND P3, PT, R9.reuse, 0x31, PT ;  /* 0x000000310900780c */ /* 0x040fe20003f64270 */
[----:B------:R-:W2:Y:S01]  /*2350*/  MUFU.TANH R49, R49 ;  /* 0x0000003100317308 */ /* 0x000ea20000002400 */
[----:B0-----:R-:W-:Y:S02]  /*2360*/  FSEL R85, R40, -INF , P4 ;  /* 0xff80000028557808 */ /* 0x001fe40002000000 */
[----:B------:R-:W-:Y:S02]  /*2370*/  ISETP.GT.AND P4, PT, R9, 0x28, PT ;  /* 0x000000280900780c */ /* 0x000fe40003f84270 */
[----:B------:R-:W-:Y:S02]  /*2380*/  FMNMX.FTZ R12, R85, R12, !PT ;  /* 0x0000000c550c7209 */ /* 0x000fe40007810000 */
[----:B------:R-:W-:Y:S01]  /*2390*/  FSEL R91, R44, -INF , P4 ;  /* 0xff8000002c5b7808 */ /* 0x000fe20002000000 */
[----:B------:R-:W-:Y:S01]  /*23a0*/  MUFU.TANH R52, R52 ;  /* 0x0000003400347308 */ /* 0x000fe20000002400 */
[----:B------:R-:W-:-:S02]  /*23b0*/  FMNMX.FTZ R12, R89, R12, !PT ;  /* 0x0000000c590c7209 */ /* 0x000fc40007810000 */
[----:B------:R-:W-:Y:S02]  /*23c0*/  ISETP.GT.AND P4, PT, R9, 0x30, PT ;  /* 0x000000300900780c */ /* 0x000fe40003f84270 */
[----:B------:R-:W-:Y:S02]  /*23d0*/  FMNMX.FTZ R12, R91, R12, !PT ;  /* 0x0000000c5b0c7209 */ /* 0x000fe40007810000 */
[----:B-1----:R-:W-:Y:S01]  /*23e0*/  FSEL R95, R48, -INF , P4 ;  /* 0xff800000305f7808 */ /* 0x002fe20002000000 */
[----:B------:R-:W0:Y:S01]  /*23f0*/  MUFU.TANH R53, R53 ;  /* 0x0000003500357308 */ /* 0x000e220000002400 */
[----:B------:R-:W-:Y:S02]  /*2400*/  FMNMX.FTZ R12, R93, R12, !PT ;  /* 0x0000000c5d0c7209 */ /* 0x000fe40007810000 */
[----:B------:R-:W-:Y:S02]  /*2410*/  ISETP.GT.AND P4, PT, R9, 0x38, PT ;  /* 0x000000380900780c */ /* 0x000fe40003f84270 */
[----:B------:R-:W-:-:S03]  /*2420*/  FMNMX.FTZ R12, R95, R12, !PT ;  /* 0x0000000c5f0c7209 */ /* 0x000fc60007810000 */
[----:B------:R-:W1:Y:S08]  /*2430*/  MUFU.TANH R56, R56 ;  /* 0x0000003800387308 */ /* 0x000e700000002400 */
[----:B------:R-:W3:Y:S08]  /*2440*/  MUFU.TANH R57, R57 ;  /* 0x0000003900397308 */ /* 0x000ef00000002400 */
[----:B------:R2:W-:Y:S08]  /*2450*/  MUFU.TANH R28, R31 ;  /* 0x0000001f001c7308 */ /* 0x0005f00000002400 */
[----:B------:R4:W-:Y:S01]  /*2460*/  MUFU.TANH R21, R73 ;  /* 0x0000004900157308 */ /* 0x0009e20000002400 */
[----:B--2---:R-:W-:-:S02]  /*2470*/  FSEL R31, R49, -INF , P3 ;  /* 0xff800000311f7808 */ /* 0x004fc40001800000 */
[----:B------:R-:W-:Y:S02]  /*2480*/  ISETP.GT.AND P3, PT, R9, 0x39, PT ;  /* 0x000000390900780c */ /* 0x000fe40003f64270 */
[----:B------:R-:W-:Y:S02]  /*2490*/  FMNMX.FTZ R12, R31, R12, !PT ;  /* 0x0000000c1f0c7209 */ /* 0x000fe40007810000 */
[----:B0-----:R-:W-:Y:S01]  /*24a0*/  FSEL R33, R53, -INF , P3 ;  /* 0xff80000035217808 */ /* 0x001fe20001800000 */
[----:B------:R-:W-:Y:S01]  /*24b0*/  MUFU.TANH R61, R61 ;  /* 0x0000003d003d7308 */ /* 0x000fe20000002400 */
[----:B----4-:R-:W-:Y:S02]  /*24c0*/  FSEL R73, R52, -INF , P4 ;  /* 0xff80000034497808 */ /* 0x010fe40002000000 */
[----:B------:R-:W-:Y:S02]  /*24d0*/  ISETP.GT.AND P4, PT, R9, 0x40, PT ;  /* 0x000000400900780c */ /* 0x000fe40003f84270 */
[----:B------:R-:W-:-:S02]  /*24e0*/  FMNMX.FTZ R12, R73, R12, !PT ;  /* 0x0000000c490c7209 */ /* 0x000fc40007810000 */
[----:B------:R-:W-:Y:S01]  /*24f0*/  ISETP.GT.AND P3, PT, R9, 0x41, PT ;  /* 0x000000410900780c */ /* 0x000fe20003f64270 */
[----:B------:R-:W0:Y:S01]  /*2500*/  MUFU.TANH R64, R64 ;  /* 0x0000004000407308 */ /* 0x000e220000002400 */
[----:B-1----:R-:W-:Y:S02]  /*2510*/  FSEL R69, R56, -INF , P4 ;  /* 0xff80000038457808 */ /* 0x002fe40002000000 */
[----:B------:R-:W-:Y:S02]  /*2520*/  FMNMX.FTZ R12, R33, R12, !PT ;  /* 0x0000000c210c7209 */ /* 0x000fe40007810000 */
[----:B------:R-:W-:Y:S02]  /*2530*/  ISETP.GT.AND P4, PT, R9, 0x48, PT ;  /* 0x000000480900780c */ /* 0x000fe40003f84270 */
[----:B---3--:R-:W-:Y:S01]  /*2540*/  FSEL R45, R57, -INF , P3 ;  /* 0xff800000392d7808 */ /* 0x008fe20001800000 */
[----:B------:R-:W-:Y:S01]  /*2550*/  MUFU.TANH R65, R65 ;  /* 0x0000004100417308 */ /* 0x000fe20000002400 */
[----:B------:R-:W-:-:S02]  /*2560*/  FMNMX.FTZ R12, R69, R12, !PT ;  /* 0x0000000c450c7209 */ /* 0x000fc40007810000 */
[----:B------:R-:W-:Y:S02]  /*2570*/  ISETP.GT.AND P3, PT, R9, 0x49, PT ;  /* 0x000000490900780c */ /* 0x000fe40003f64270 */
[----:B------:R-:W-:Y:S02]  /*2580*/  FSEL R13, R13, -INF , P4 ;  /* 0xff8000000d0d7808 */ /* 0x000fe40002000000 */
[----:B------:R-:W-:Y:S01]  /*2590*/  FMNMX.FTZ R12, R45, R12, !PT ;  /* 0x0000000c2d0c7209 */ /* 0x000fe20007810000 */
[----:B------:R-:W1:Y:S01]  /*25a0*/  MUFU.TANH R68, R68 ;  /* 0x0000004400447308 */ /* 0x000e620000002400 */
[----:B------:R-:W-:Y:S02]  /*25b0*/  ISETP.GT.AND P4, PT, R9, 0x50, PT ;  /* 0x000000500900780c */ /* 0x000fe40003f84270 */
[----:B------:R-:W-:Y:S02]  /*25c0*/  FMNMX.FTZ R12, R13, R12, !PT ;  /* 0x0000000c0d0c7209 */ /* 0x000fe40007810000 */
[----:B0-----:R-:W-:-:S02]  /*25d0*/  FSEL R37, R64, -INF , P4 ;  /* 0xff80000040257808 */ /* 0x001fc40002000000 */
[----:B------:R-:W-:Y:S01]  /*25e0*/  ISETP.GT.AND P4, PT, R9, 0x58, PT ;  /* 0x000000580900780c */ /* 0x000fe20003f84270 */
[----:B------:R0:W-:Y:S08]  /*25f0*/  MUFU.TANH R24, R35 ;  /* 0x0000002300187308 */ /* 0x0001f00000002400 */
[----:B------:R-:W2:Y:S01]  /*2600*/  MUFU.TANH R72, R72 ;  /* 0x0000004800487308 */ /* 0x000ea20000002400 */
[----:B0-----:R-:W-:-:S02]  /*2610*/  FSEL R35, R61, -INF , P3 ;  /* 0xff8000003d237808 */ /* 0x001fc40001800000 */
[----:B------:R-:W-:Y:S02]  /*2620*/  ISETP.GT.AND P3, PT, R9, 0x51, PT ;  /* 0x000000510900780c */ /* 0x000fe40003f64270 */
[----:B------:R-:W-:Y:S02]  /*2630*/  FMNMX.FTZ R12, R35, R12, !PT ;  /* 0x0000000c230c7209 */ /* 0x000fe40007810000 */
[----:B-1----:R-:W-:Y:S01]  /*2640*/  FSEL R41, R68, -INF , P4 ;  /* 0xff80000044297808 */ /* 0x002fe20002000000 */
[----:B------:R0:W-:Y:S01]  /*2650*/  MUFU.TANH R32, R39 ;  /* 0x0000002700207308 */ /* 0x0001e20000002400 */
[----:B------:R-:W-:Y:S02]  /*2660*/  FMNMX.FTZ R12, R37, R12, !PT ;  /* 0x0000000c250c7209 */ /* 0x000fe40007810000 */
[----:B------:R-:W-:-:S05]  /*2670*/  ISETP.GT.AND P4, PT, R9, 0x60, PT ;  /* 0x000000600900780c */ /* 0x000fca0003f84270 */
[----:B------:R-:W1:Y:S01]  /*2680*/  MUFU.TANH R76, R76 ;  /* 0x0000004c004c7308 */ /* 0x000e620000002400 */
[----:B0-----:R-:W-:Y:S02]  /*2690*/  FSEL R39, R65, -INF , P3 ;  /* 0xff80000041277808 */ /* 0x001fe40001800000 */
[----:B------:R-:W-:Y:S02]  /*26a0*/  ISETP.GT.AND P3, PT, R9, 0x59, PT ;  /* 0x000000590900780c */ /* 0x000fe40003f64270 */
[----:B------:R-:W-:Y:S02]  /*26b0*/  FMNMX.FTZ R12, R39, R12, !PT ;  /* 0x0000000c270c7209 */ /* 0x000fe40007810000 */
[----:B------:R-:W-:Y:S01]  /*26c0*/  FSEL R65, R14, -INF , P3 ;  /* 0xff8000000e417808 */ /* 0x000fe20001800000 */
[----:B------:R-:W0:Y:S01]  /*26d0*/  MUFU.TANH R80, R80 ;  /* 0x0000005000507308 */ /* 0x000e220000002400 */
[----:B------:R-:W-:Y:S02]  /*26e0*/  FMNMX.FTZ R12, R41, R12, !PT ;  /* 0x0000000c290c7209 */ /* 0x000fe40007810000 */
[----:B------:R-:W-:-:S02]  /*26f0*/  ISETP.GT.AND P3, PT, R9, 0x61, PT ;  /* 0x000000610900780c */ /* 0x000fc40003f64270 */
[----:B--2---:R-:W-:Y:S02]  /*2700*/  FSEL R61, R72, -INF , P4 ;  /* 0xff800000483d7808 */ /* 0x004fe40002000000 */
[----:B------:R-:W-:Y:S01]  /*2710*/  FMNMX.FTZ R12, R65, R12, !PT ;  /* 0x0000000c410c7209 */ /* 0x000fe20007810000 */
[----:B------:R2:W-:Y:S01]  /*2720*/  MUFU.TANH R40, R47 ;  /* 0x0000002f00287308 */ /* 0x0005e20000002400 */
[----:B------:R-:W-:Y:S02]  /*2730*/  ISETP.GT.AND P4, PT, R9, 0x68, PT ;  /* 0x000000680900780c */ /* 0x000fe40003f84270 */
[----:B------:R-:W-:Y:S02]  /*2740*/  FMNMX.FTZ R12, R61, R12, !PT ;  /* 0x0000000c3d0c7209 */ /* 0x000fe40007810000 */
[----:B-1----:R-:W-:Y:S02]  /*2750*/  FSEL R53, R76, -INF , P4 ;  /* 0xff8000004c357808 */ /* 0x002fe40002000000 */
[----:B------:R-:W-:Y:S01]  /*2760*/  ISETP.GT.AND P4, PT, R9, 0x70, PT ;  /* 0x000000700900780c */ /* 0x000fe20003f84270 */
[----:B------:R-:W1:Y:S01]  /*2770*/  MUFU.TANH R84, R84 ;  /* 0x0000005400547308 */ /* 0x000e620000002400 */
[----:B--2---:R-:W-:-:S02]  /*2780*/  FSEL R47, R21, -INF , P3 ;  /* 0xff800000152f7808 */ /* 0x004fc40001800000 */
[----:B------:R-:W-:Y:S02]  /*2790*/  ISETP.GT.AND P3, PT, R9, 0x69, PT ;  /* 0x000000690900780c */ /* 0x000fe40003f64270 */
[----:B------:R-:W-:Y:S02]  /*27a0*/  FMNMX.FTZ R12, R47, R12, !PT ;  /* 0x0000000c2f0c7209 */ /* 0x000fe40007810000 */
[----:B------:R-:W-:Y:S01]  /*27b0*/  FSEL R57, R60, -INF , P3 ;  /* 0xff8000003c397808 */ /* 0x000fe20001800000 */
[----:B------:R2:W-:Y:S01]  /*27c0*/  MUFU.TANH R48, R55 ;  /* 0x0000003700307308 */ /* 0x0005e20000002400 */
[----:B------:R-:W-:Y:S02]  /*27d0*/  FMNMX.FTZ R12, R53, R12, !PT ;  /* 0x0000000c350c7209 */ /* 0x000fe40007810000 */
[----:B------:R-:W-:Y:S02]  /*27e0*/  ISETP.GT.AND P3, PT, R9, 0x71, PT ;  /* 0x000000710900780c */ /* 0x000fe40003f64270 */
[----:B0-----:R-:W-:-:S02]  /*27f0*/  FSEL R49, R80, -INF , P4 ;  /* 0xff80000050317808 */ /* 0x001fc40002000000 */
[----:B------:R-:W-:Y:S01]  /*2800*/  FMNMX.FTZ R12, R57, R12, !PT ;  /* 0x0000000c390c7209 */ /* 0x000fe20007810000 */
[----:B------:R1:W-:Y:S01]  /*2810*/  MUFU.TANH R44, R51 ;  /* 0x00000033002c7308 */ /* 0x0003e20000002400 */
[----:B------:R-:W-:Y:S02]  /*2820*/  ISETP.GT.AND P4, PT, R9, 0x78, PT ;  /* 0x000000780900780c */ /* 0x000fe40003f84270 */
[----:B--2---:R-:W-:Y:S02]  /*2830*/  FSEL R55, R88, -INF , P3 ;  /* 0xff80000058377808 */ /* 0x004fe40001800000 */
[----:B------:R-:W-:Y:S02]  /*2840*/  FMNMX.FTZ R12, R49, R12, !PT ;  /* 0x0000000c310c7209 */ /* 0x000fe40007810000 */
[----:B------:R-:W-:Y:S01]  /*2850*/  ISETP.GT.AND P3, PT, R9, 0x79, PT ;  /* 0x000000790900780c */ /* 0x000fe20003f64270 */
[----:B------:R0:W-:Y:S01]  /*2860*/  MUFU.TANH R36, R43 ;  /* 0x0000002b00247308 */ /* 0x0001e20000002400 */
[----:B-1----:R-:W-:-:S02]  /*2870*/  FSEL R51, R84, -INF , P4 ;  /* 0xff80000054337808 */ /* 0x002fc40002000000 */
[----:B------:R-:W-:-:S04]  /*2880*/  FMNMX.FTZ R12, R55, R12, !PT ;  /* 0x0000000c370c7209 */ /* 0x000fc80007810000 */
[----:B------:R-:W-:Y:S01]  /*2890*/  FMNMX.FTZ R12, R51, R12, !PT ;  /* 0x0000000c330c7209 */ /* 0x000fe20007810000 */
[----:B------:R-:W1:Y:S01]  /*28a0*/  MUFU.TANH R26, R26 ;  /* 0x0000001a001a7308 */ /* 0x000e620000002400 */
[----:B0-----:R-:W-:-:S04]  /*28b0*/  FSEL R43, R90, -INF , P3 ;  /* 0xff8000005a2b7808 */ /* 0x001fc80001800000 */
[----:B------:R-:W-:-:S03]  /*28c0*/  FMNMX.FTZ R12, R43, R12, !PT ;  /* 0x0000000c2b0c7209 */ /* 0x000fc60007810000 */
[----:B------:R-:W0:Y:S02]  /*28d0*/  MUFU.TANH R30, R30 ;  /* 0x0000001e001e7308 */ /* 0x000e240000002400 */
[----:B------:R-:W2:Y:S06]  /*28e0*/  SHFL.BFLY PT, R9, R12, 0x2, 0x1f ;  /* 0x0c401f000c097f89 */ /* 0x000eac00000e0000 */
[----:B------:R-:W3:Y:S08]  /*28f0*/  MUFU.TANH R34, R34 ;  /* 0x0000002200227308 */ /* 0x000ef00000002400 */
[----:B------:R1:W-:Y:S08]  /*2900*/  MUFU.TANH R52, R59 ;  /* 0x0000003b00347308 */ /* 0x0003f00000002400 */
[----:B------:R-:W4:Y:S01]  /*2910*/  MUFU.TANH R38, R38 ;  /* 0x0000002600267308 */ /* 0x000f220000002400 */
[----:B--2---:R-:W-:-:S05]  /*2920*/  FMNMX.FTZ R9, R12, R9, !PT ;  /* 0x000000090c097209 */ /* 0x004fca0007810000 */
[----:B------:R-:W2:Y:S02]  /*2930*/  SHFL.BFLY PT, R12, R9, 0x1, 0x1f ;  /* 0x0c201f00090c7f89 */ /* 0x000ea400000e0000 */
[----:B------:R0:W-:Y:S08]  /*2940*/  MUFU.TANH R56, R63 ;  /* 0x0000003f00387308 */ /* 0x0001f00000002400 */
[----:B------:R5:W-:Y:S08]  /*2950*/  MUFU.TANH R60, R67 ;  /* 0x00000043003c7308 */ /* 0x000bf00000002400 */
[----:B------:R-:W4:Y:S01]  /*2960*/  MUFU.TANH R42, R42 ;  /* 0x0000002a002a7308 */ /* 0x000f220000002400 */
[----:B--2---:R-:W-:Y:S01]  /*2970*/  FMNMX.FTZ R21, R9, R12, !PT ;  /* 0x0000000c09157209 */ /* 0x004fe20007810000 */
[----:B------:R-:W-:-:S06]  /*2980*/  IMAD.U32 R12, RZ, RZ, UR7 ;  /* 0x00000007ff0c7e24 */ /* 0x000fcc000f8e00ff */
[----:B------:R3:W-:Y:S01]  /*2990*/  MUFU.TANH R111, R71 ;  /* 0x00000047006f7308 */ /* 0x0007e20000002400 */
[C---:B------:R-:W-:Y:S01]  /*29a0*/  FSETP.NEU.FTZ.AND P3, PT, R21.reuse, -INF , PT ;  /* 0xff8000001500780b */ /* 0x040fe20003f7d000 */
[----:B------:R-:W-:-:S05]  /*29b0*/  FMUL.FTZ R9, R21, R12 ;  /* 0x0000000c15097220 */ /* 0x000fca0000410000 */
[----:B------:R-:W-:Y:S01]  /*29c0*/  FSEL R14, R9, RZ, P3 ;  /* 0x000000ff090e7208 */ /* 0x000fe20001800000 */
[----:B------:R2:W-:Y:S01]  /*29d0*/  MUFU.TANH R64, R75 ;  /* 0x0000004b00407308 */ /* 0x0005e20000002400 */
[----:B------:R-:W-:-:S03]  /*29e0*/  IADD3 R9, R0, -R5, R8 ;  /* 0x8000000500097210 */ /* 0x000fc60007ffe008 */
[-CC-:B------:R-:W-:Y:S01]  /*29f0*/  FFMA.FTZ R178, R77, R12.reuse, -R14.reuse ;  /* 0x0000000c4db27223 */ /* 0x180fe2000001080e */
[----:B------:R-:W-:Y:S01]  /*2a00*/  VIMNMX R4, R4, R9, PT ;  /* 0x0000000904047248 */ /* 0x000fe20003fe0100 */
[-CC-:B------:R-:W-:Y:S01]  /*2a10*/  FFMA.FTZ R180, R11, R12.reuse, -R14.reuse ;  /* 0x0000000c0bb47223 */ /* 0x180fe2000001080e */
[-CC-:B------:R-:W-:Y:S01]  /*2a20*/  FFMA.FTZ R11, R25, R12.reuse, -R14.reuse ;  /* 0x0000000c190b7223 */ /* 0x180fe2000001080e */
[----:B------:R-:W4:Y:S01]  /*2a30*/  MUFU.TANH R46, R46 ;  /* 0x0000002e002e7308 */ /* 0x000f220000002400 */
[C---:B------:R-:W-:Y:S01]  /*2a40*/  ISETP.GT.AND P3, PT, R4.reuse, RZ, PT ;  /* 0x000000ff0400720c */ /* 0x040fe20003f64270 */
[-CC-:B------:R-:W-:Y:S01]  /*2a50*/  FFMA.FTZ R25, R81, R12.reuse, -R14.reuse ;  /* 0x0000000c51197223 */ /* 0x180fe2000001080e */
[C---:B------:R-:W-:Y:S01]  /*2a60*/  ISETP.GT.AND P4, PT, R4.reuse, 0x1, PT ;  /* 0x000000010400780c */ /* 0x040fe20003f84270 */
[-CC-:B------:R-:W-:Y:S01]  /*2a70*/  FFMA.FTZ R172, R85, R12.reuse, -R14.reuse ;  /* 0x0000000c55ac7223 */ /* 0x180fe2000001080e */
[----:B------:R-:W-:Y:S01]  /*2a80*/  ISETP.GT.AND P5, PT, R4, 0x8, PT ;  /* 0x000000080400780c */ /* 0x000fe20003fa4270 */
[-CC-:B------:R-:W-:Y:S01]  /*2a90*/  FFMA.FTZ R176, R27, R12.reuse, -R14.reuse ;  /* 0x0000000c1bb07223 */ /* 0x180fe2000001080e */
[----:B-1----:R-:W-:Y:S01]  /*2aa0*/  FSEL R59, R26, -INF , P3 ;  /* 0xff8000001a3b7808 */ /* 0x002fe20001800000 */
[----:B------:R4:W-:Y:S01]  /*2ab0*/  MUFU.TANH R117, R79 ;  /* 0x0000004f00757308 */ /* 0x0009e20000002400 */
[----:B------:R-:W-:Y:S01]  /*2ac0*/  FSEL R0, R20, -INF , P4 ;  /* 0xff80000014007808 */ /* 0x000fe20002000000 */
[-CC-:B------:R-:W-:Y:S01]  /*2ad0*/  FFMA.FTZ R27, R89, R12.reuse, -R14.reuse ;  /* 0x0000000c591b7223 */ /* 0x180fe2000001080e */
[----:B------:R-:W-:Y:S01]  /*2ae0*/  ISETP.GT.AND P3, PT, R4, 0x9, PT ;  /* 0x000000090400780c */ /* 0x000fe20003f64270 */
[-CC-:B------:R-:W-:Y:S01]  /*2af0*/  FFMA.FTZ R174, R91, R12.reuse, -R14.reuse ;  /* 0x0000000c5bae7223 */ /* 0x180fe2000001080e */
[----:B0-----:R-:W-:Y:S01]  /*2b00*/  FSEL R63, R30, -INF , P5 ;  /* 0xff8000001e3f7808 */ /* 0x001fe20002800000 */
[--C-:B------:R-:W-:Y:S01]  /*2b10*/  FFMA.FTZ R182, R15, R12, -R14.reuse ;  /* 0x0000000c0fb67223 */ /* 0x100fe2000001080e */
[----:B------:R-:W-:Y:S01]  /*2b20*/  FMNMX.FTZ R8, R59, R0, !PT ;  /* 0x000000003b087209 */ /* 0x000fe20007810000 */
[----:B------:R0:W-:Y:S01]  /*2b30*/  MUFU.TANH R68, R83 ;  /* 0x0000005300447308 */ /* 0x0001e20000002400 */
[----:B------:R-:W-:Y:S01]  /*2b40*/  ISETP.GT.AND P4, PT, R4, 0x10, PT ;  /* 0x000000100400780c */ /* 0x000fe20003f84270 */
[-CC-:B------:R-:W-:Y:S01]  /*2b50*/  FFMA.FTZ R15, R29, R12.reuse, -R14.reuse ;  /* 0x0000000c1d0f7223 */ /* 0x180fe2000001080e */
[----:B-----5:R-:W-:Y:S01]  /*2b60*/  FSEL R67, R28, -INF , P3 ;  /* 0xff8000001c437808 */ /* 0x020fe20001800000 */
[--C-:B------:R-:W-:Y:S01]  /*2b70*/  FFMA.FTZ R29, R93, R12, -R14.reuse ;  /* 0x0000000c5d1d7223 */ /* 0x100fe2000001080e */
[----:B------:R-:W-:Y:S01]  /*2b80*/  FMNMX.FTZ R8, R63, R8, !PT ;  /* 0x000000083f087209 */ /* 0x000fe20007810000 */
[-CC-:B------:R-:W-:Y:S01]  /*2b90*/  FFMA.FTZ R168, R95, R12.reuse, -R14.reuse ;  /* 0x0000000c5fa87223 */ /* 0x180fe2000001080e */
[----:B------:R-:W-:Y:S01]  /*2ba0*/  ISETP.GT.AND P3, PT, R4, 0x11, PT ;  /* 0x000000110400780c */ /* 0x000fe20003f64270 */
[----:B------:R-:W1:Y:S01]  /*2bb0*/  MUFU.TANH R50, R50 ;  /* 0x0000003200327308 */ /* 0x000e620000002400 */
[----:B---3--:R-:W-:Y:S01]  /*2bc0*/  FSEL R71, R34, -INF , P4 ;  /* 0xff80000022477808 */ /* 0x008fe20002000000 */
[--C-:B------:R-:W-:Y:S01]  /*2bd0*/  FFMA.FTZ R170, R73, R12, -R14.reuse ;  /* 0x0000000c49aa7223 */ /* 0x100fe2000001080e */
[----:B------:R-:W-:Y:S01]  /*2be0*/  FMNMX.FTZ R8, R67, R8, !PT ;  /* 0x0000000843087209 */ /* 0x000fe20007810000 */
[-CC-:B------:R-:W-:Y:S01]  /*2bf0*/  FFMA.FTZ R152, R69, R12.reuse, -R14.reuse ;  /* 0x0000000c45987223 */ /* 0x180fe2000001080e */
[----:B------:R-:W-:Y:S01]  /*2c00*/  ISETP.GT.AND P4, PT, R4, 0x18, PT ;  /* 0x000000180400780c */ /* 0x000fe20003f84270 */
[--C-:B------:R-:W-:Y:S01]  /*2c10*/  FFMA.FTZ R154, R13, R12, -R14.reuse ;  /* 0x0000000c0d9a7223 */ /* 0x100fe2000001080e */
[----:B--2---:R-:W-:Y:S01]  /*2c20*/  FSEL R75, R24, -INF , P3 ;  /* 0xff800000184b7808 */ /* 0x004fe20001800000 */
[----:B------:R2:W-:Y:S01]  /*2c30*/  MUFU.TANH R123, R87 ;  /* 0x00000057007b7308 */ /* 0x0005e20000002400 */
[----:B------:R-:W-:Y:S01]  /*2c40*/  FMNMX.FTZ R8, R71, R8, !PT ;  /* 0x0000000847087209 */ /* 0x000fe20007810000 */
[-CC-:B------:R-:W-:Y:S01]  /*2c50*/  FFMA.FTZ R10, R10, R12.reuse, -R14.reuse ;  /* 0x0000000c0a0a7223 */ /* 0x180fe2000001080e */
[----:B------:R-:W-:Y:S01]  /*2c60*/  ISETP.GT.AND P3, PT, R4, 0x19, PT ;  /* 0x000000190400780c */ /* 0x000fe20003f64270 */
[-CC-:B------:R-:W-:Y:S01]  /*2c70*/  FFMA.FTZ R39, R39, R12.reuse, -R14.reuse ;  /* 0x0000000c27277223 */ /* 0x180fe2000001080e */
[----:B----4-:R-:W-:Y:S01]  /*2c80*/  FSEL R79, R38, -INF , P4 ;  /* 0xff800000264f7808 */ /* 0x010fe20002000000 */
[--C-:B------:R-:W-:Y:S01]  /*2c90*/  FFMA.FTZ R47, R47, R12, -R14.reuse ;  /* 0x0000000c2f2f7223 */ /* 0x100fe2000001080e */
[----:B------:R-:W-:Y:S01]  /*2ca0*/  FMNMX.FTZ R8, R75, R8, !PT ;  /* 0x000000084b087209 */ /* 0x000fe20007810000 */
[----:B------:R-:W3:Y:S01]  /*2cb0*/  MUFU.TANH R54, R54 ;  /* 0x0000003600367308 */ /* 0x000ee20000002400 */
[----:B------:R-:W-:Y:S01]  /*2cc0*/  ISETP.GT.AND P4, PT, R4, 0x20, PT ;  /* 0x000000200400780c */ /* 0x000fe20003f84270 */
[-CC-:B------:R-:W-:Y:S01]  /*2cd0*/  FFMA.FTZ R31, R31, R12.reuse, -R14.reuse ;  /* 0x0000000c1f1f7223 */ /* 0x180fe2000001080e */
[----:B0-----:R-:W-:Y:S01]  /*2ce0*/  FSEL R83, R32, -INF , P3 ;  /* 0xff80000020537808 */ /* 0x001fe20001800000 */
[--C-:B------:R-:W-:Y:S01]  /*2cf0*/  FFMA.FTZ R33, R33, R12, -R14.reuse ;  /* 0x0000000c21217223 */ /* 0x100fe2000001080e */
[----:B------:R-:W-:Y:S01]  /*2d00*/  FMNMX.FTZ R8, R79, R8, !PT ;  /* 0x000000084f087209 */ /* 0x000fe20007810000 */
[-CC-:B------:R-:W-:Y:S01]  /*2d10*/  FFMA.FTZ R45, R45, R12.reuse, -R14.reuse ;  /* 0x0000000c2d2d7223 */ /* 0x180fe2000001080e */
[----:B------:R-:W-:Y:S01]  /*2d20*/  ISETP.GT.AND P3, PT, R4, 0x21, PT ;  /* 0x000000210400780c */ /* 0x000fe20003f64270 */
[----:B------:R-:W0:Y:S01]  /*2d30*/  MUFU.TANH R58, R58 ;  /* 0x0000003a003a7308 */ /* 0x000e220000002400 */
[----:B--2---:R-:W-:Y:S01]  /*2d40*/  FSEL R87, R42, -INF , P4 ;  /* 0xff8000002a577808 */ /* 0x004fe20002000000 */
[--C-:B------:R-:W-:Y:S01]  /*2d50*/  FFMA.FTZ R35, R35, R12, -R14.reuse ;  /* 0x0000000c23237223 */ /* 0x100fe2000001080e */
[----:B------:R-:W-:Y:S01]  /*2d60*/  FMNMX.FTZ R8, R83, R8, !PT ;  /* 0x0000000853087209 */ /* 0x000fe20007810000 */
[-CC-:B------:R-:W-:Y:S01]  /*2d70*/  FFMA.FTZ R37, R37, R12.reuse, -R14.reuse ;  /* 0x0000000c25257223 */ /* 0x180fe2000001080e */
[----:B------:R-:W-:Y:S01]  /*2d80*/  ISETP.GT.AND P4, PT, R4, 0x28, PT ;  /* 0x000000280400780c */ /* 0x000fe20003f84270 */
[--C-:B------:R-:W-:Y:S01]  /*2d90*/  FFMA.FTZ R41, R41, R12, -R14.reuse ;  /* 0x0000000c29297223 */ /* 0x100fe2000001080e */
[----:B------:R-:W-:Y:S01]  /*2da0*/  FSEL R77, R36, -INF , P3 ;  /* 0xff800000244d7808 */ /* 0x000fe20001800000 */
[----:B------:R-:W2:Y:S01]  /*2db0*/  MUFU.TANH R62, R62 ;  /* 0x0000003e003e7308 */ /* 0x000ea20000002400 */
[----:B------:R-:W-:Y:S01]  /*2dc0*/  FMNMX.FTZ R8, R87, R8, !PT ;  /* 0x0000000857087209 */ /* 0x000fe20007810000 */
[----:B------:R-:W-:Y:S01]  /*2dd0*/  IMAD.U32 R36, RZ, RZ, UR36 ;  /* 0x00000024ff247e24 */ /* 0x000fe2000f8e00ff */
[----:B------:R-:W-:Y:S01]  /*2de0*/  ISETP.GT.AND P3, PT, R4, 0x29, PT ;  /* 0x000000290400780c */ /* 0x000fe20003f64270 */
[-CC-:B------:R-:W-:Y:S01]  /*2df0*/  FFMA.FTZ R65, R65, R12.reuse, -R14.reuse ;  /* 0x0000000c41417223 */ /* 0x180fe2000001080e */
[----:B------:R-:W-:Y:S01]  /*2e00*/  FSEL R97, R46, -INF , P4 ;  /* 0xff8000002e617808 */ /* 0x000fe20002000000 */
[--C-:B------:R-:W-:Y:S01]  /*2e10*/  FFMA.FTZ R61, R61, R12, -R14.reuse ;  /* 0x0000000c3d3d7223 */ /* 0x100fe2000001080e */
[----:B------:R-:W-:Y:S01]  /*2e20*/  FMNMX.FTZ R8, R77, R8, !PT ;  /* 0x000000084d087209 */ /* 0x000fe20007810000 */
[----:B------:R-:W4:Y:S01]  /*2e30*/  MUFU.TANH R66, R66 ;  /* 0x0000004200427308 */ /* 0x000f220000002400 */
[----:B------:R-:W-:Y:S01]  /*2e40*/  ISETP.GT.AND P4, PT, R4, 0x30, PT ;  /* 0x000000300400780c */ /* 0x000fe20003f84270 */
[-CC-:B------:R-:W-:Y:S01]  /*2e50*/  FFMA.FTZ R53, R53, R12.reuse, -R14.reuse ;  /* 0x0000000c35357223 */ /* 0x180fe2000001080e */
[----:B------:R-:W-:Y:S01]  /*2e60*/  FSEL R81, R40, -INF , P3 ;  /* 0xff80000028517808 */ /* 0x000fe20001800000 */
[--C-:B------:R-:W-:Y:S01]  /*2e70*/  FFMA.FTZ R57, R57, R12, -R14.reuse ;  /* 0x0000000c39397223 */ /* 0x100fe2000001080e */
[----:B------:R-:W-:Y:S01]  /*2e80*/  FMNMX.FTZ R8, R97, R8, !PT ;  /* 0x0000000861087209 */ /* 0x000fe20007810000 */
[----:B------:R-:W5:Y:S01]  /*2e90*/  @P2 LDC R40, c[0x0][0x44c] ;  /* 0x00011300ff282b82 */ /* 0x000f620000000800 */
[----:B------:R-:W-:Y:S01]  /*2ea0*/  ISETP.GT.AND P3, PT, R4, 0x31, PT ;  /* 0x000000310400780c */ /* 0x000fe20003f64270 */
[----:B------:R-:W4:Y:S01]  /*2eb0*/  MUFU.TANH R70, R70 ;  /* 0x0000004600467308 */ /* 0x000f220000002400 */
[----:B-1----:R-:W-:Y:S01]  /*2ec0*/  FSEL R99, R50, -INF , P4 ;  /* 0xff80000032637808 */ /* 0x002fe20002000000 */
[--C-:B------:R-:W-:Y:S01]  /*2ed0*/  FFMA.FTZ R49, R49, R12, -R14.reuse ;  /* 0x0000000c31317223 */ /* 0x100fe2000001080e */
[----:B------:R-:W-:Y:S01]  /*2ee0*/  FMNMX.FTZ R8, R81, R8, !PT ;  /* 0x0000000851087209 */ /* 0x000fe20007810000 */
[-CC-:B------:R-:W-:Y:S01]  /*2ef0*/  FFMA.FTZ R55, R55, R12.reuse, -R14.reuse ;  /* 0x0000000c37377223 */ /* 0x180fe2000001080e */
[----:B------:R-:W-:Y:S01]  /*2f00*/  ISETP.GT.AND P4, PT, R4, 0x38, PT ;  /* 0x000000380400780c */ /* 0x000fe20003f84270 */
[--C-:B------:R-:W-:Y:S01]  /*2f10*/  FFMA.FTZ R51, R51, R12, -R14.reuse ;  /* 0x0000000c33337223 */ /* 0x100fe2000001080e */
[----:B------:R-:W-:Y:S01]  /*2f20*/  FSEL R85, R44, -INF , P3 ;  /* 0xff8000002c557808 */ /* 0x000fe20001800000 */
[----:B------:R-:W1:Y:S01]  /*2f30*/  MUFU.TANH R74, R74 ;  /* 0x0000004a004a7308 */ /* 0x000e620000002400 */
[----:B------:R-:W-:Y:S01]  /*2f40*/  FMNMX.FTZ R8, R99, R8, !PT ;  /* 0x0000000863087209 */ /* 0x000fe20007810000 */
[----:B------:R-:W-:Y:S01]  /*2f50*/  FFMA.FTZ R14, R43, R12, -R14 ;  /* 0x0000000c2b0e7223 */ /* 0x000fe2000001080e */
[----:B------:R-:W-:Y:S01]  /*2f60*/  ISETP.GT.AND P3, PT, R4, 0x39, PT ;  /* 0x000000390400780c */ /* 0x000fe20003f64270 */
[----:B------:R-:W-:Y:S01]  /*2f70*/  IMAD R42, R16, UR5, -R5 ;  /* 0x00000005102a7c24 */ /* 0x000fe2000f8e0a05 */
[----:B---3--:R-:W-:-:S02]  /*2f80*/  FSEL R101, R54, -INF , P4 ;  /* 0xff80000036657808 */ /* 0x008fc40002000000 */
[----:B------:R-:W-:Y:S01]  /*2f90*/  FMNMX.FTZ R8, R85, R8, !PT ;  /* 0x0000000855087209 */ /* 0x000fe20007810000 */
[----:B------:R-:W3:Y:S01]  /*2fa0*/  MUFU.TANH R78, R78 ;  /* 0x0000004e004e7308 */ /* 0x000ee20000002400 */
[----:B------:R-:W-:Y:S02]  /*2fb0*/  ISETP.GT.AND P4, PT, R4, 0x40, PT ;  /* 0x000000400400780c */ /* 0x000fe40003f84270 */
[----:B------:R-:W-:Y:S02]  /*2fc0*/  FSEL R89, R48, -INF , P3 ;  /* 0xff80000030597808 */ /* 0x000fe40001800000 */
[----:B------:R-:W-:Y:S01]  /*2fd0*/  FMNMX.FTZ R8, R101, R8, !PT ;  /* 0x0000000865087209 */ /* 0x000fe20007810000 */
[----:B-----5:R-:W-:Y:S01]  /*2fe0*/  @P2 IMAD.HI.U32 R40, R23, R40, RZ ;  /* 0x0000002817282227 */ /* 0x020fe200078e00ff */
[----:B------:R-:W-:Y:S01]  /*2ff0*/  ISETP.GT.AND P3, PT, R4, 0x41, PT ;  /* 0x000000410400780c */ /* 0x000fe20003f64270 */
[----:B------:R-:W5:Y:S01]  /*3000*/  MUFU.TANH R82, R82 ;  /* 0x0000005200527308 */ /* 0x000f620000002400 */
[----:B0-----:R-:W-:-:S02]  /*3010*/  FSEL R103, R58, -INF , P4 ;  /* 0xff8000003a677808 */ /* 0x001fc40002000000 */
[----:B------:R-:W-:Y:S02]  /*3020*/  FMNMX.FTZ R8, R89, R8, !PT ;  /* 0x0000000859087209 */ /* 0x000fe40007810000 */
[----:B------:R-:W-:Y:S02]  /*3030*/  ISETP.GT.AND P4, PT, R4, 0x48, PT ;  /* 0x000000480400780c */ /* 0x000fe40003f84270 */
[----:B------:R-:W-:Y:S01]  /*3040*/  FSEL R91, R52, -INF , P3 ;  /* 0xff800000345b7808 */ /* 0x000fe20001800000 */
[----:B------:R-:W-:Y:S01]  /*3050*/  MUFU.TANH R86, R86 ;  /* 0x0000005600567308 */ /* 0x000fe20000002400 */
[----:B------:R-:W-:Y:S02]  /*3060*/  FMNMX.FTZ R8, R103, R8, !PT ;  /* 0x0000000867087209 */ /* 0x000fe40007810000 */
[----:B------:R-:W-:Y:S02]  /*3070*/  ISETP.GT.AND P3, PT, R4, 0x49, PT ;  /* 0x000000490400780c */ /* 0x000fe40003f64270 */
[----:B--2---:R-:W-:-:S02]  /*3080*/  FSEL R105, R62, -INF , P4 ;  /* 0xff8000003e697808 */ /* 0x004fc40002000000 */
[----:B------:R-:W-:Y:S01]  /*3090*/  FMNMX.FTZ R8, R91, R8, !PT ;  /* 0x000000085b087209 */ /* 0x000fe20007810000 */
[----:B------:R-:W-:Y:S01]  /*30a0*/  MUFU.EX2 R180, R180 ;  /* 0x000000b400b47308 */ /* 0x000fe20000000800 */
[----:B------:R-:W-:Y:S02]  /*30b0*/  ISETP.GT.AND P4, PT, R4, 0x50, PT ;  /* 0x000000500400780c */ /* 0x000fe40003f84270 */
[----:B------:R-:W-:Y:S02]  /*30c0*/  FSEL R93, R56, -INF , P3 ;  /* 0xff800000385d7808 */ /* 0x000fe40001800000 */
[----:B------:R-:W-:Y:S02]  /*30d0*/  FMNMX.FTZ R8, R105, R8, !PT ;  /* 0x0000000869087209 */ /* 0x000fe40007810000 */
[----:B------:R-:W-:Y:S01]  /*30e0*/  ISETP.GT.AND P3, PT, R4, 0x51, PT ;  /* 0x000000510400780c */ /* 0x000fe20003f64270 */
[----:B------:R-:W0:Y:S01]  /*30f0*/  MUFU.EX2 R9, R10 ;  /* 0x0000000a00097308 */ /* 0x000e220000000800 */
[----:B----4-:R-:W-:-:S02]  /*3100*/  FSEL R107, R66, -INF , P4 ;  /* 0xff800000426b7808 */ /* 0x010fc40002000000 */
[----:B------:R-:W-:Y:S02]  /*3110*/  FMNMX.FTZ R8, R93, R8, !PT ;  /* 0x000000085d087209 */ /* 0x000fe40007810000 */
[----:B------:R-:W-:Y:S02]  /*3120*/  ISETP.GT.AND P4, PT, R4, 0x58, PT ;  /* 0x000000580400780c */ /* 0x000fe40003f84270 */
[----:B------:R-:W-:Y:S01]  /*3130*/  FSEL R95, R60, -INF , P3 ;  /* 0xff8000003c5f7808 */ /* 0x000fe20001800000 */
[----:B------:R-:W2:Y:S01]  /*3140*/  MUFU.EX2 R182, R182 ;  /* 0x000000b600b67308 */ /* 0x000ea20000000800 */
[----:B------:R-:W-:Y:S02]  /*3150*/  FMNMX.FTZ R8, R107, R8, !PT ;  /* 0x000000086b087209 */ /* 0x000fe40007810000 */
[----:B------:R-:W-:Y:S02]  /*3160*/  ISETP.GT.AND P3, PT, R4, 0x59, PT ;  /* 0x000000590400780c */ /* 0x000fe40003f64270 */
[----:B------:R-:W-:-:S02]  /*3170*/  FSEL R109, R70, -INF , P4 ;  /* 0xff800000466d7808 */ /* 0x000fc40002000000 */
[----:B------:R-:W-:Y:S01]  /*3180*/  FMNMX.FTZ R8, R95, R8, !PT ;  /* 0x000000085f087209 */ /* 0x000fe20007810000 */
[----:B------:R-:W4:Y:S01]  /*3190*/  MUFU.EX2 R11, R11 ;  /* 0x0000000b000b7308 */ /* 0x000f220000000800 */
[C---:B------:R-:W-:Y:S02]  /*31a0*/  ISETP.GT.AND P4, PT, R4.reuse, 0x60, PT ;  /* 0x000000600400780c */ /* 0x040fe40003f84270 */
[----:B------:R-:W-:Y:S02]  /*31b0*/  FSEL R111, R111, -INF , P3 ;  /* 0xff8000006f6f7808 */ /* 0x000fe40001800000 */
[----:B------:R-:W-:Y:S02]  /*31c0*/  FMNMX.FTZ R8, R109, R8, !PT ;  /* 0x000000086d087209 */ /* 0x000fe40007810000 */
[----:B------:R-:W-:Y:S01]  /*31d0*/  ISETP.GT.AND P3, PT, R4, 0x61, PT ;  /* 0x000000610400780c */ /* 0x000fe20003f64270 */
[----:B------:R-:W4:Y:S01]  /*31e0*/  MUFU.EX2 R176, R176 ;  /* 0x000000b000b07308 */ /* 0x000f220000000800 */
[----:B-1----:R-:W-:-:S02]  /*31f0*/  FSEL R113, R74, -INF , P4 ;  /* 0xff8000004a717808 */ /* 0x002fc40002000000 */
[----:B------:R-:W-:Y:S02]  /*3200*/  FMNMX.FTZ R8, R111, R8, !PT ;  /* 0x000000086f087209 */ /* 0x000fe40007810000 */
[----:B------:R-:W-:Y:S02]  /*3210*/  ISETP.GT.AND P4, PT, R4, 0x68, PT ;  /* 0x000000680400780c */ /* 0x000fe40003f84270 */
[----:B------:R-:W-:Y:S01]  /*3220*/  FSEL R73, R64, -INF , P3 ;  /* 0xff80000040497808 */ /* 0x000fe20001800000 */
[----:B------:R-:W1:Y:S01]  /*3230*/  MUFU.EX2 R15, R15 ;  /* 0x0000000f000f7308 */ /* 0x000e620000000800 */
[----:B------:R-:W-:Y:S02]  /*3240*/  FMNMX.FTZ R8, R113, R8, !PT ;  /* 0x0000000871087209 */ /* 0x000fe40007810000 */
[----:B------:R-:W-:Y:S02]  /*3250*/  ISETP.GT.AND P3, PT, R4, 0x69, PT ;  /* 0x000000690400780c */ /* 0x000fe40003f64270 */
[----:B---3--:R-:W-:-:S02]  /*3260*/  FSEL R115, R78, -INF , P4 ;  /* 0xff8000004e737808 */ /* 0x008fc40002000000 */
[----:B------:R-:W-:Y:S01]  /*3270*/  FMNMX.FTZ R8, R73, R8, !PT ;  /* 0x0000000849087209 */ /* 0x000fe20007810000 */
[----:B------:R0:W-:Y:S01]  /*3280*/  MUFU.EX2 R156, R39 ;  /* 0x00000027009c7308 */ /* 0x0001e20000000800 */
[C---:B------:R-:W-:Y:S02]  /*3290*/  ISETP.GT.AND P4, PT, R4.reuse, 0x70, PT ;  /* 0x000000700400780c */ /* 0x040fe40003f84270 */
[----:B------:R-:W-:Y:S02]  /*32a0*/  FSEL R117, R117, -INF , P3 ;  /* 0xff80000075757808 */ /* 0x000fe40001800000 */
[----:B------:R-:W-:Y:S02]  /*32b0*/  FMNMX.FTZ R8, R115, R8, !PT ;  /* 0x0000000873087209 */ /* 0x000fe40007810000 */
[----:B------:R-:W-:Y:S01]  /*32c0*/  ISETP.GT.AND P3, PT, R4, 0x71, PT ;  /* 0x000000710400780c */ /* 0x000fe20003f64270 */
[----:B------:R-:W3:Y:S01]  /*32d0*/  MUFU.EX2 R178, R178 ;  /* 0x000000b200b27308 */ /* 0x000ee20000000800 */
[----:B-----5:R-:W-:Y:S01]  /*32e0*/  FSEL R119, R82, -INF , P4 ;  /* 0xff80000052777808 */ /* 0x020fe20002000000 */
[----:B0-----:R-:W-:Y:S01]  /*32f0*/  FADD.FTZ R39, R180, R9 ;  /* 0x00000009b4277221 */ /* 0x001fe20000010000 */
[----:B------:R-:W-:-:S02]  /*3300*/  FMNMX.FTZ R8, R117, R8, !PT ;  /* 0x0000000875087209 */ /* 0x000fc40007810000 */
[----:B------:R-:W-:Y:S02]  /*3310*/  ISETP.GT.AND P4, PT, R4, 0x78, PT ;  /* 0x000000780400780c */ /* 0x000fe40003f84270 */
[----:B------:R-:W-:Y:S01]  /*3320*/  FSEL R69, R68, -INF , P3 ;  /* 0xff80000044457808 */ /* 0x000fe20001800000 */
[----:B------:R-:W-:Y:S01]  /*3330*/  MUFU.EX2 R25, R25 ;  /* 0x0000001900197308 */ /* 0x000fe20000000800 */
[----:B------:R-:W-:Y:S02]  /*3340*/  FMNMX.FTZ R8, R119, R8, !PT ;  /* 0x0000000877087209 */ /* 0x000fe40007810000 */
[----:B------:R-:W-:Y:S02]  /*3350*/  ISETP.GT.AND P3, PT, R4, 0x79, PT ;  /* 0x000000790400780c */ /* 0x000fe40003f64270 */
[----:B------:R-:W-:Y:S02]  /*3360*/  FSEL R121, R86, -INF , P4 ;  /* 0xff80000056797808 */ /* 0x000fe40002000000 */
[----:B------:R-:W-:Y:S01]  /*3370*/  FMNMX.FTZ R8, R69, R8, !PT ;  /* 0x0000000845087209 */ /* 0x000fe20007810000 */
[----:B------:R-:W-:Y:S01]  /*3380*/  MUFU.EX2 R172, R172 ;  /* 0x000000ac00ac7308 */ /* 0x000fe20000000800 */
[----:B------:R-:W-:-:S02]  /*3390*/  FSEL R123, R123, -INF , P3 ;  /* 0xff8000007b7b7808 */ /* 0x000fc40001800000 */
[----:B------:R-:W-:Y:S02]  /*33a0*/  FMNMX.FTZ R8, R121, R8, !PT ;  /* 0x0000000879087209 */ /* 0x000fe40007810000 */
[----:B------:R-:W-:Y:S02]  /*33b0*/  F2FP.F16.F32.PACK_AB R180, R9, R180 ;  /* 0x000000b409b4723e */ /* 0x000fe400000000ff */
[----:B------:R-:W-:Y:S01]  /*33c0*/  FMNMX.FTZ R8, R123, R8, !PT ;  /* 0x000000087b087209 */ /* 0x000fe20007810000 */
[----:B------:R-:W-:Y:S04]  /*33d0*/  MUFU.EX2 R27, R27 ;  /* 0x0000001b001b7308 */ /* 0x000fe80000000800 */
[----:B------:R-:W0:Y:S04]  /*33e0*/  SHFL.BFLY PT, R13, R8, 0x2, 0x1f ;  /* 0x0c401f00080d7f89 */ /* 0x000e2800000e0000 */
[----:B------:R5:W-:Y:S08]  /*33f0*/  MUFU.EX2 R160, R47 ;  /* 0x0000002f00a07308 */ /* 0x000bf00000000800 */
[----:B------:R-:W-:Y:S01]  /*3400*/  MUFU.EX2 R174, R174 ;  /* 0x000000ae00ae7308 */ /* 0x000fe20000000800 */
[----:B-----5:R-:W5:Y:S07]  /*3410*/  @P2 LDC R47, c[0x0][0x450] ;  /* 0x00011400ff2f2b82 */ /* 0x020f6e0000000800 */
[----:B------:R-:W-:Y:S01]  /*3420*/  MUFU.EX2 R29, R29 ;  /* 0x0000001d001d7308 */ /* 0x000fe20000000800 */
[----:B0-----:R-:W-:-:S07]  /*3430*/  FMNMX.FTZ R4, R8, R13, !PT ;  /* 0x0000000d08047209 */ /* 0x001fce0007810000 */
[----:B------:R-:W-:Y:S01]  /*3440*/  MUFU.EX2 R168, R168 ;  /* 0x000000a800a87308 */ /* 0x000fe20000000800 */
[----:B------:R-:W0:Y:S07]  /*3450*/  SHFL.BFLY PT, R13, R4, 0x1, 0x1f ;  /* 0x0c201f00040d7f89 */ /* 0x000e2e00000e0000 */
[----:B------:R-:W-:Y:S01]  /*3460*/  MUFU.EX2 R31, R31 ;  /* 0x0000001f001f7308 */ /* 0x000fe20000000800 */
[----:B-----5:R-:W-:-:S07]  /*3470*/  @P2 SHF.R.U32.HI R23, RZ, R47, R40 ;  /* 0x0000002fff172219 */ /* 0x020fce0000011628 */
[----:B------:R-:W-:Y:S08]  /*3480*/  MUFU.EX2 R170, R170 ;  /* 0x000000aa00aa7308 */ /* 0x000ff00000000800 */
[----:B------:R-:W-:Y:S01]  /*3490*/  MUFU.EX2 R33, R33 ;  /* 0x0000002100217308 */ /* 0x000fe20000000800 */
[----:B0-----:R-:W-:-:S04]  /*34a0*/  FMNMX.FTZ R13, R4, R13, !PT ;  /* 0x0000000d040d7209 */ /* 0x001fc80007810000 */
[C---:B------:R-:W-:Y:S01]  /*34b0*/  FSETP.NEU.FTZ.AND P3, PT, R13.reuse, -INF , PT ;  /* 0xff8000000d00780b */ /* 0x040fe20003f7d000 */
[----:B------:R-:W-:Y:S02]  /*34c0*/  FMUL.FTZ R4, R13, R12 ;  /* 0x0000000c0d047220 */ /* 0x000fe40000410000 */
[----:B------:R-:W-:Y:S03]  /*34d0*/  MUFU.EX2 R152, R152 ;  /* 0x0000009800987308 */ /* 0x000fe60000000800 */
[----:B------:R-:W-:-:S05]  /*34e0*/  FSEL R4, R4, RZ, P3 ;  /* 0x000000ff04047208 */ /* 0x000fca0001800000 */
[-CC-:B------:R-:W-:Y:S01]  /*34f0*/  FFMA.FTZ R59, R59, R12.reuse, -R4.reuse ;  /* 0x0000000c3b3b7223 */ /* 0x180fe20000010804 */
[-CC-:B------:R-:W-:Y:S01]  /*3500*/  FFMA.FTZ R0, R0, R12.reuse, -R4.reuse ;  /* 0x0000000c00007223 */ /* 0x180fe20000010804 */
[-CC-:B------:R-:W-:Y:S01]  /*3510*/  FFMA.FTZ R63, R63, R12.reuse, -R4.reuse ;  /* 0x0000000c3f3f7223 */ /* 0x180fe20000010804 */
[-CC-:B------:R-:W-:Y:S01]  /*3520*/  FFMA.FTZ R67, R67, R12.reuse, -R4.reuse ;  /* 0x0000000c43437223 */ /* 0x180fe20000010804 */
[-CC-:B------:R-:W-:Y:S01]  /*3530*/  FFMA.FTZ R71, R71, R12.reuse, -R4.reuse ;  /* 0x0000000c47477223 */ /* 0x180fe20000010804 */
[----:B------:R2:W-:Y:S01]  /*3540*/  MUFU.EX2 R8, R0 ;  /* 0x0000000000087308 */ /* 0x0005e20000000800 */
        /* <DEDUP_REMOVED lines=8> */
[----:B--2---:R-:W-:Y:S01]  /*35d0*/  FADD.FTZ R0, R182, R39 ;  /* 0x00000027b6007221 */ /* 0x004fe20000010000 */
[-CC-:B------:R-:W-:Y:S01]  /*35e0*/  FFMA.FTZ R99, R99, R12.reuse, -R4.reuse ;  /* 0x0000000c63637223 */ /* 0x180fe20000010804 */
[-CC-:B------:R-:W-:Y:S01]  /*35f0*/  FFMA.FTZ R85, R85, R12.reuse, -R4.reuse ;  /* 0x0000000c55557223 */ /* 0x180fe20000010804 */
[-C--:B------:R-:W-:Y:S01]  /*3600*/  FFMA.FTZ R101, R101, R12.reuse, -R4 ;  /* 0x0000000c65657223 */ /* 0x080fe20000010804 */
[----:B----4-:R-:W-:Y:S01]  /*3610*/  FADD.FTZ R39, R11, R0 ;  /* 0x000000000b277221 */ /* 0x010fe20000010000 */
[-CC-:B------:R-:W-:Y:S01]  /*3620*/  FFMA.FTZ R89, R89, R12.reuse, -R4.reuse ;  /* 0x0000000c59597223 */ /* 0x180fe20000010804 */
[-CC-:B------:R-:W-:Y:S01]  /*3630*/  FFMA.FTZ R103, R103, R12.reuse, -R4.reuse ;  /* 0x0000000c67677223 */ /* 0x180fe20000010804 */
[----:B------:R-:W2:Y:S01]  /*3640*/  MUFU.EX2 R63, R63 ;  /* 0x0000003f003f7308 */ /* 0x000ea20000000800 */
[----:B------:R-:W-:Y:S01]  /*3650*/  FADD.FTZ R0, R176, R39 ;  /* 0x00000027b0007221 */ /* 0x000fe20000010000 */
[-CC-:B------:R-:W-:Y:S01]  /*3660*/  FFMA.FTZ R91, R91, R12.reuse, -R4.reuse ;  /* 0x0000000c5b5b7223 */ /* 0x180fe20000010804 */
[-CC-:B------:R-:W-:Y:S01]  /*3670*/  FFMA.FTZ R105, R105, R12.reuse, -R4.reuse ;  /* 0x0000000c69697223 */ /* 0x180fe20000010804 */
[-C--:B------:R-:W-:Y:S01]  /*3680*/  FFMA.FTZ R93, R93, R12.reuse, -R4 ;  /* 0x0000000c5d5d7223 */ /* 0x080fe20000010804 */
[----:B-1----:R-:W-:Y:S01]  /*3690*/  FADD.FTZ R39, R15, R0 ;  /* 0x000000000f277221 */ /* 0x002fe20000010000 */
[----:B------:R-:W-:Y:S01]  /*36a0*/  @!P1 IADD3 R0, R36, 0x28840, RZ ;  /* 0x0002884024009810 */ /* 0x000fe20007ffe0ff */
[-C--:B------:R-:W-:Y:S01]  /*36b0*/  FFMA.FTZ R107, R107, R12.reuse, -R4 ;  /* 0x0000000c6b6b7223 */ /* 0x080fe20000010804 */
[----:B------:R-:W1:Y:S01]  /*36c0*/  MUFU.EX2 R10, R67 ;  /* 0x00000043000a7308 */ /* 0x000e620000000800 */
[----:B---3--:R-:W-:Y:S01]  /*36d0*/  FADD.FTZ R38, R178, R39 ;  /* 0x00000027b2267221 */ /* 0x008fe20000010000 */
[----:B0-----:R-:W-:Y:S01]  /*36e0*/  FADD.FTZ R36, R59, R8 ;  /* 0x000000083b247221 */ /* 0x001fe20000010000 */
[----:B------:R-:W-:Y:S01]  /*36f0*/  @!P1 PRMT R0, RZ, 0x654, R0 ;  /* 0x00000654ff009816 */ /* 0x000fe20000000000 */
[-C--:B------:R-:W-:Y:S01]  /*3700*/  FFMA.FTZ R95, R95, R12.reuse, -R4 ;  /* 0x0000000c5f5f7223 */ /* 0x080fe20000010804 */
[----:B------:R-:W-:Y:S01]  /*3710*/  FADD.FTZ R43, R25, R38 ;  /* 0x00000026192b7221 */ /* 0x000fe20000010000 */
[-C--:B------:R-:W-:Y:S01]  /*3720*/  FFMA.FTZ R109, R109, R12.reuse, -R4 ;  /* 0x0000000c6d6d7223 */ /* 0x080fe20000010804 */
[----:B------:R0:W-:Y:S01]  /*3730*/  @!P1 SYNCS.ARRIVE.TRANS64.RED.A1T0 RZ, [R0+URZ], RZ ;  /* 0x000000ff00ff99a7 */ /* 0x0001e2000810043f */
[----:B------:R-:W3:Y:S01]  /*3740*/  MUFU.EX2 R71, R71 ;  /* 0x0000004700477308 */ /* 0x000ee20000000800 */
[----:B--2---:R-:W-:Y:S01]  /*3750*/  FADD.FTZ R39, R63, R36 ;  /* 0x000000243f277221 */ /* 0x004fe20000010000 */
[----:B------:R-:W-:Y:S01]  /*3760*/  FADD.FTZ R38, R172, R43 ;  /* 0x0000002bac267221 */ /* 0x000fe20000010000 */
[-CC-:B------:R-:W-:Y:S01]  /*3770*/  FFMA.FTZ R111, R111, R12.reuse, -R4.reuse ;  /* 0x0000000c6f6f7223 */ /* 0x180fe20000010804 */
[-CC-:B------:R-:W-:Y:S01]  /*3780*/  FFMA.FTZ R113, R113, R12.reuse, -R4.reuse ;  /* 0x0000000c71717223 */ /* 0x180fe20000010804 */
[-C--:B------:R-:W-:Y:S01]  /*3790*/  FFMA.FTZ R73, R73, R12.reuse, -R4 ;  /* 0x0000000c49497223 */ /* 0x080fe20000010804 */
[----:B------:R-:W-:Y:S01]  /*37a0*/  FADD.FTZ R43, R27, R38 ;  /* 0x000000261b2b7221 */ /* 0x000fe20000010000 */
[-CC-:B------:R-:W-:Y:S01]  /*37b0*/  FFMA.FTZ R115, R115, R12.reuse, -R4.reuse ;  /* 0x0000000c73737223 */ /* 0x180fe20000010804 */
[----:B------:R-:W2:Y:S01]  /*37c0*/  MUFU.EX2 R20, R75 ;  /* 0x0000004b00147308 */ /* 0x000ea20000000800 */
[----:B-1----:R-:W-:Y:S01]  /*37d0*/  FADD.FTZ R36, R10, R39 ;  /* 0x000000270a247221 */ /* 0x002fe20000010000 */
[----:B------:R-:W-:Y:S01]  /*37e0*/  FADD.FTZ R38, R174, R43 ;  /* 0x0000002bae267221 */ /* 0x000fe20000010000 */
[-CC-:B------:R-:W-:Y:S01]  /*37f0*/  FFMA.FTZ R117, R117, R12.reuse, -R4.reuse ;  /* 0x0000000c75757223 */ /* 0x180fe20000010804 */
[-CC-:B------:R-:W-:Y:S01]  /*3800*/  FFMA.FTZ R119, R119, R12.reuse, -R4.reuse ;  /* 0x0000000c77777223 */ /* 0x180fe20000010804 */
[-CC-:B------:R-:W-:Y:S01]  /*3810*/  FFMA.FTZ R69, R69, R12.reuse, -R4.reuse ;  /* 0x0000000c45457223 */ /* 0x180fe20000010804 */
[-CC-:B------:R-:W-:Y:S01]  /*3820*/  FFMA.FTZ R121, R121, R12.reuse, -R4.reuse ;  /* 0x0000000c79797223 */ /* 0x180fe20000010804 */
[----:B------:R-:W-:Y:S01]  /*3830*/  FFMA.FTZ R123, R123, R12, -R4 ;  /* 0x0000000c7b7b7223 */ /* 0x000fe20000010804 */
[----:B------:R-:W1:Y:S01]  /*3840*/  MUFU.EX2 R79, R79 ;  /* 0x0000004f004f7308 */ /* 0x000e620000000800 */
[----:B---3--:R-:W-:Y:S01]  /*3850*/  FADD.FTZ R39, R71, R36 ;  /* 0x0000002447277221 */ /* 0x008fe20000010000 */
[----:B------:R-:W-:-:S02]  /*3860*/  F2FP.F16.F32.PACK_AB R183, R10, R63 ;  /* 0x0000003f0ab7723e */ /* 0x000fc400000000ff */
[----:B------:R-:W-:Y:S01]  /*3870*/  F2FP.F16.F32.PACK_AB R182, R11, R182 ;  /* 0x000000b60bb6723e */ /* 0x000fe200000000ff */
[----:B------:R-:W-:Y:S01]  /*3880*/  VIADD R11, R22, 0xfffffffe ;  /* 0xfffffffe160b7836 */ /* 0x000fe20000000000 */
[----:B------:R-:W-:Y:S02]  /*3890*/  F2FP.F16.F32.PACK_AB R181, R8, R59 ;  /* 0x0000003b08b5723e */ /* 0x000fe400000000ff */
[----:B------:R-:W3:Y:S01]  /*38a0*/  MUFU.EX2 R24, R83 ;  /* 0x0000005300187308 */ /* 0x000ee20000000800 */
[----:B--2---:R-:W-:Y:S01]  /*38b0*/  FADD.FTZ R36, R20, R39 ;  /* 0x0000002714247221 */ /* 0x004fe20000010000 */
[----:B------:R-:W-:Y:S01]  /*38c0*/  FADD.FTZ R39, R29, R38 ;  /* 0x000000261d277221 */ /* 0x000fe20000010000 */
[----:B------:R-:W-:Y:S02]  /*38d0*/  F2FP.F16.F32.PACK_AB R176, R15, R176 ;  /* 0x000000b00fb0723e */ /* 0x000fe400000000ff */
[----:B------:R-:W-:Y:S01]  /*38e0*/  F2FP.F16.F32.PACK_AB R178, R25, R178 ;  /* 0x000000b219b2723e */ /* 0x000fe200000000ff */
[----:B------:R-:W-:Y:S01]  /*38f0*/  FADD.FTZ R40, R168, R39 ;  /* 0x00000027a8287221 */ /* 0x000fe20000010000 */
[----:B------:R-:W-:Y:S01]  /*3900*/  IMAD.IADD R39, R42, 0x1, R23 ;  /* 0x000000012a277824 */ /* 0x000fe200078e0217 */
[----:B------:R-:W2:Y:S01]  /*3910*/  MUFU.EX2 R87, R87 ;  /* 0x0000005700577308 */ /* 0x000ea20000000800 */
[----:B-1----:R-:W-:Y:S01]  /*3920*/  FADD.FTZ R5, R79, R36 ;  /* 0x000000244f057221 */ /* 0x002fe20000010000 */
[----:B------:R-:W-:Y:S01]  /*3930*/  FADD.FTZ R23, R31, R40 ;  /* 0x000000281f177221 */ /* 0x000fe20000010000 */
[----:B------:R-:W-:-:S02]  /*3940*/  F2FP.F16.F32.PACK_AB R172, R27, R172 ;  /* 0x000000ac1bac723e */ /* 0x000fc400000000ff */
[----:B------:R-:W-:Y:S01]  /*3950*/  SHF.R.S32.HI R44, RZ, 0x1f, R39 ;  /* 0x0000001fff2c7819 */ /* 0x000fe20000011427 */
[----:B------:R-:W-:Y:S01]  /*3960*/  FADD.FTZ R40, R170, R23 ;  /* 0x00000017aa287221 */ /* 0x000fe20000010000 */
[----:B------:R-:W-:Y:S01]  /*3970*/  F2FP.F16.F32.PACK_AB R174, R29, R174 ;  /* 0x000000ae1dae723e */ /* 0x000fe200000000ff */
[----:B------:R-:W1:Y:S01]  /*3980*/  MUFU.EX2 R26, R77 ;  /* 0x0000004d001a7308 */ /* 0x000e620000000800 */
[----:B---3--:R-:W-:Y:S01]  /*3990*/  FADD.FTZ R38, R24, R5 ;  /* 0x0000000518267221 */ /* 0x008fe20000010000 */
[----:B------:R-:W-:Y:S01]  /*39a0*/  FADD.FTZ R23, R33, R40 ;  /* 0x0000002821177221 */ /* 0x000fe20000010000 */
[----:B------:R-:W-:Y:S02]  /*39b0*/  LEA.HI R39, R44, R39, RZ, 0x7 ;  /* 0x000000272c277211 */ /* 0x000fe400078f38ff */
[----:B------:R-:W-:Y:S01]  /*39c0*/  F2FP.F16.F32.PACK_AB R168, R31, R168 ;  /* 0x000000a81fa8723e */ /* 0x000fe200000000ff */
[----:B------:R-:W-:Y:S01]  /*39d0*/  FADD.FTZ R42, R152, R23 ;  /* 0x00000017982a7221 */ /* 0x000fe20000010000 */
[----:B------:R-:W-:Y:S01]  /*39e0*/  F2FP.F16.F32.PACK_AB R170, R33, R170 ;  /* 0x000000aa21aa723e */ /* 0x000fe200000000ff */
[----:B------:R-:W3:Y:S01]  /*39f0*/  MUFU.EX2 R97, R97 ;  /* 0x0000006100617308 */ /* 0x000ee20000000800 */
[----:B--2---:R-:W-:Y:S01]  /*3a00*/  FADD.FTZ R5, R87, R38 ;  /* 0x0000002657057221 */ /* 0x004fe20000010000 */
[----:B------:R-:W-:-:S02]  /*3a10*/  F2FP.F16.F32.PACK_AB R177, R20, R71 ;  /* 0x0000004714b1723e */ /* 0x000fc400000000ff */
[----:B------:R-:W-:-:S04]  /*3a20*/  F2FP.F16.F32.PACK_AB R179, R24, R79 ;  /* 0x0000004f18b3723e */ /* 0x000fc800000000ff */
[----:B------:R-:W2:Y:S01]  /*3a30*/  MUFU.EX2 R28, R81 ;  /* 0x00000051001c7308 */ /* 0x000ea20000000800 */
[C---:B-1----:R-:W-:Y:S01]  /*3a40*/  FADD.FTZ R38, R26.reuse, R5 ;  /* 0x000000051a267221 */ /* 0x042fe20000010000 */
[----:B------:R-:W-:-:S06]  /*3a50*/  F2FP.F16.F32.PACK_AB R173, R26, R87 ;  /* 0x000000571aad723e */ /* 0x000fcc00000000ff */
[----:B------:R-:W1:Y:S01]  /*3a60*/  MUFU.EX2 R45, R45 ;  /* 0x0000002d002d7308 */ /* 0x000e620000000800 */
[----:B---3--:R-:W-:-:S07]  /*3a70*/  FADD.FTZ R5, R97, R38 ;  /* 0x0000002661057221 */ /* 0x008fce0000010000 */
[----:B------:R-:W3:Y:S01]  /*3a80*/  MUFU.EX2 R99, R99 ;  /* 0x0000006300637308 */ /* 0x000ee20000000800 */
[C---:B--2---:R-:W-:Y:S01]  /*3a90*/  FADD.FTZ R40, R28.reuse, R5 ;  /* 0x000000051c287221 */ /* 0x044fe20000010000 */
[----:B------:R-:W-:Y:S02]  /*3aa0*/  F2FP.F16.F32.PACK_AB R175, R28, R97 ;  /* 0x000000611caf723e */ /* 0x000fe400000000ff */
[----:B------:R-:W-:-:S04]  /*3ab0*/  CS2R R96, SRZ ;  /* 0x0000000000607805 */ /* 0x000fc8000001ff00 */
[----:B------:R-:W2:Y:S01]  /*3ac0*/  MUFU.EX2 R154, R154 ;  /* 0x0000009a009a7308 */ /* 0x000ea20000000800 */
[C---:B-1----:R-:W-:Y:S01]  /*3ad0*/  FADD.FTZ R23, R45.reuse, R42 ;  /* 0x0000002a2d177221 */ /* 0x042fe20000010000 */
[----:B------:R-:W-:-:S06]  /*3ae0*/  F2FP.F16.F32.PACK_AB R152, R45, R152 ;  /* 0x000000982d98723e */ /* 0x000fcc00000000ff */
[----:B------:R-:W1:Y:S01]  /*3af0*/  MUFU.EX2 R30, R85 ;  /* 0x00000055001e7308 */ /* 0x000e620000000800 */
[----:B---3--:R-:W-:-:S07]  /*3b00*/  FADD.FTZ R5, R99, R40 ;  /* 0x0000002863057221 */ /* 0x008fce0000010000 */
[----:B------:R-:W3:Y:S01]  /*3b10*/  MUFU.EX2 R35, R35 ;  /* 0x0000002300237308 */ /* 0x000ee20000000800 */
[----:B--2---:R-:W-:-:S07]  /*3b20*/  FADD.FTZ R42, R154, R23 ;  /* 0x000000179a2a7221 */ /* 0x004fce0000010000 */
[----:B------:R-:W2:Y:S01]  /*3b30*/  MUFU.EX2 R101, R101 ;  /* 0x0000006500657308 */ /* 0x000ea20000000800 */
[C---:B-1----:R-:W-:Y:S01]  /*3b40*/  FADD.FTZ R40, R30.reuse, R5 ;  /* 0x000000051e287221 */ /* 0x042fe20000010000 */
[----:B------:R-:W-:Y:S02]  /*3b50*/  F2FP.F16.F32.PACK_AB R169, R30, R99 ;  /* 0x000000631ea9723e */ /* 0x000fe400000000ff */
[----:B------:R-:W-:-:S04]  /*3b60*/  CS2R R98, SRZ ;  /* 0x0000000000627805 */ /* 0x000fc8000001ff00 */
[----:B------:R-:W1:Y:S01]  /*3b70*/  MUFU.EX2 R37, R37 ;  /* 0x0000002500257308 */ /* 0x000e620000000800 */
[C---:B---3--:R-:W-:Y:S01]  /*3b80*/  FADD.FTZ R42, R35.reuse, R42 ;  /* 0x0000002a232a7221 */ /* 0x048fe20000010000 */
[----:B------:R-:W-:-:S06]  /*3b90*/  F2FP.F16.F32.PACK_AB R154, R35, R154 ;  /* 0x0000009a239a723e */ /* 0x000fcc00000000ff */
[----:B------:R3:W4:Y:S01]  /*3ba0*/  MUFU.EX2 R32, R89 ;  /* 0x0000005900207308 */ /* 0x0007220000000800 */
[----:B--2---:R-:W-:-:S07]  /*3bb0*/  FADD.FTZ R5, R101, R40 ;  /* 0x0000002865057221 */ /* 0x004fce0000010000 */
[----:B------:R-:W2:Y:S01]  /*3bc0*/  MUFU.EX2 R103, R103 ;  /* 0x0000006700677308 */ /* 0x000ea20000000800 */
[----:B-1----:R-:W-:Y:S01]  /*3bd0*/  FADD.FTZ R23, R37, R42 ;  /* 0x0000002a25177221 */ /* 0x002fe20000010000 */
[----:B---3--:R-:W-:-:S03]  /*3be0*/  CS2R R88, SRZ ;  /* 0x0000000000587805 */ /* 0x008fc6000001ff00 */
[C---:B------:R-:W-:Y:S01]  /*3bf0*/  FADD.FTZ R42, R156.reuse, R23 ;  /* 0x000000179c2a7221 */ /* 0x040fe20000010000 */
[----:B------:R-:W-:Y:S02]  /*3c00*/  F2FP.F16.F32.PACK_AB R156, R156, R37 ;  /* 0x000000259c9c723e */ /* 0x000fe400000000ff */
[----:B------:R-:W1:Y:S01]  /*3c10*/  MUFU.EX2 R41, R41 ;  /* 0x0000002900297308 */ /* 0x000e620000000800 */
[C---:B----4-:R-:W-:Y:S01]  /*3c20*/  FADD.FTZ R40, R32.reuse, R5 ;  /* 0x0000000520287221 */ /* 0x050fe20000010000 */
[----:B------:R-:W-:Y:S02]  /*3c30*/  F2FP.F16.F32.PACK_AB R171, R32, R101 ;  /* 0x0000006520ab723e */ /* 0x000fe400000000ff */
[----:B------:R-:W-:-:S04]  /*3c40*/  CS2R R100, SRZ ;  /* 0x0000000000647805 */ /* 0x000fc8000001ff00 */
[----:B------:R3:W4:Y:S01]  /*3c50*/  MUFU.EX2 R34, R91 ;  /* 0x0000005b00227308 */ /* 0x0007220000000800 */
[----:B--2---:R-:W-:-:S07]  /*3c60*/  FADD.FTZ R5, R103, R40 ;  /* 0x0000002867057221 */ /* 0x004fce0000010000 */
[----:B------:R-:W2:Y:S01]  /*3c70*/  MUFU.EX2 R158, R65 ;  /* 0x00000041009e7308 */ /* 0x000ea20000000800 */
[----:B-1----:R-:W-:Y:S01]  /*3c80*/  FADD.FTZ R9, R41, R42 ;  /* 0x0000002a29097221 */ /* 0x002fe20000010000 */
[----:B---3--:R-:W-:-:S06]  /*3c90*/  CS2R R90, SRZ ;  /* 0x00000000005a7805 */ /* 0x008fcc000001ff00 */
[----:B------:R-:W1:Y:S01]  /*3ca0*/  MUFU.EX2 R105, R105 ;  /* 0x0000006900697308 */ /* 0x000e620000000800 */
[C---:B----4-:R-:W-:Y:S01]  /*3cb0*/  FADD.FTZ R40, R34.reuse, R5 ;  /* 0x0000000522287221 */ /* 0x050fe20000010000 */
[----:B------:R-:W-:Y:S02]  /*3cc0*/  F2FP.F16.F32.PACK_AB R153, R34, R103 ;  /* 0x000000672299723e */ /* 0x000fe400000000ff */
[----:B------:R-:W-:-:S04]  /*3cd0*/  CS2R R102, SRZ ;  /* 0x0000000000667805 */ /* 0x000fc8000001ff00 */
[----:B------:R-:W3:Y:S01]  /*3ce0*/  MUFU.EX2 R61, R61 ;  /* 0x0000003d003d7308 */ /* 0x000ee20000000800 */
[C---:B--2---:R-:W-:Y:S01]  /*3cf0*/  FADD.FTZ R42, R158.reuse, R9 ;  /* 0x000000099e2a7221 */ /* 0x044fe20000010000 */
[----:B------:R-:W-:-:S06]  /*3d00*/  F2FP.F16.F32.PACK_AB R158, R158, R41 ;  /* 0x000000299e9e723e */ /* 0x000fcc00000000ff */
[----:B0-----:R0:W2:Y:S01]  /*3d10*/  MUFU.EX2 R0, R93 ;  /* 0x0000005d00007308 */ /* 0x0010a20000000800 */
[----:B-1----:R-:W-:-:S07]  /*3d20*/  FADD.FTZ R5, R105, R40 ;  /* 0x0000002869057221 */ /* 0x002fce0000010000 */
[----:B------:R-:W1:Y:S01]  /*3d30*/  MUFU.EX2 R107, R107 ;  /* 0x0000006b006b7308 */ /* 0x000e620000000800 */
[----:B---3--:R-:W-:Y:S01]  /*3d40*/  FADD.FTZ R9, R61, R42 ;  /* 0x0000002a3d097221 */ /* 0x008fe20000010000 */
[----:B0-----:R-:W-:-:S03]  /*3d50*/  CS2R R92, SRZ ;  /* 0x00000000005c7805 */ /* 0x001fc6000001ff00 */
[C---:B------:R-:W-:Y:S01]  /*3d60*/  FADD.FTZ R44, R160.reuse, R9 ;  /* 0x00000009a02c7221 */ /* 0x040fe20000010000 */
[----:B------:R-:W-:Y:S02]  /*3d70*/  F2FP.F16.F32.PACK_AB R160, R160, R61 ;  /* 0x0000003da0a0723e */ /* 0x000fe400000000ff */
[----:B------:R-:W0:Y:S01]  /*3d80*/  MUFU.EX2 R53, R53 ;  /* 0x0000003500357308 */ /* 0x000e220000000800 */
[C---:B--2---:R-:W-:Y:S01]  /*3d90*/  FADD.FTZ R42, R0.reuse, R5 ;  /* 0x00000005002a7221 */ /* 0x044fe20000010000 */
[----:B------:R-:W-:Y:S01]  /*3da0*/  F2FP.F16.F32.PACK_AB R155, R0, R105 ;  /* 0x00000069009b723e */ /* 0x000fe200000000ff */
[----:B------:R-:W-:Y:S01]  /*3db0*/  IMAD.MOV.U32 R0, RZ, RZ, RZ ;  /* 0x000000ffff007224 */ /* 0x000fe200078e00ff */
[----:B------:R-:W-:-:S04]  /*3dc0*/  CS2R R104, SRZ ;  /* 0x0000000000687805 */ /* 0x000fc8000001ff00 */
[----:B------:R2:W3:Y:S01]  /*3dd0*/  MUFU.EX2 R36, R95 ;  /* 0x0000005f00247308 */ /* 0x0004e20000000800 */
[----:B-1----:R-:W-:-:S07]  /*3de0*/  FADD.FTZ R5, R107, R42 ;  /* 0x0000002a6b057221 */ /* 0x002fce0000010000 */
[----:B------:R-:W1:Y:S01]  /*3df0*/  MUFU.EX2 R162, R57 ;  /* 0x0000003900a27308 */ /* 0x000e620000000800 */
[----:B0-----:R-:W-:Y:S01]  /*3e00*/  FADD.FTZ R9, R53, R44 ;  /* 0x0000002c35097221 */ /* 0x001fe20000010000 */
[----:B--2---:R-:W-:-:S06]  /*3e10*/  CS2R R94, SRZ ;  /* 0x00000000005e7805 */ /* 0x004fcc000001ff00 */
[----:B------:R-:W0:Y:S01]  /*3e20*/  MUFU.EX2 R109, R109 ;  /* 0x0000006d006d7308 */ /* 0x000e220000000800 */
[C---:B---3--:R-:W-:Y:S01]  /*3e30*/  FADD.FTZ R42, R36.reuse, R5 ;  /* 0x00000005242a7221 */ /* 0x048fe20000010000 */
[----:B------:R-:W-:Y:S02]  /*3e40*/  F2FP.F16.F32.PACK_AB R157, R36, R107 ;  /* 0x0000006b249d723e */ /* 0x000fe400000000ff */
[----:B------:R-:W-:-:S04]  /*3e50*/  CS2R R106, SRZ ;  /* 0x00000000006a7805 */ /* 0x000fc8000001ff00 */
[----:B------:R-:W2:Y:S01]  /*3e60*/  MUFU.EX2 R49, R49 ;  /* 0x0000003100317308 */ /* 0x000ea20000000800 */
[C---:B-1----:R-:W-:Y:S01]  /*3e70*/  FADD.FTZ R44, R162.reuse, R9 ;  /* 0x00000009a22c7221 */ /* 0x042fe20000010000 */
[----:B------:R-:W-:-:S06]  /*3e80*/  F2FP.F16.F32.PACK_AB R162, R162, R53 ;  /* 0x00000035a2a2723e */ /* 0x000fcc00000000ff */
[----:B------:R1:W3:Y:S01]  /*3e90*/  MUFU.EX2 R38, R111 ;  /* 0x0000006f00267308 */ /* 0x0002e20000000800 */
[----:B0-----:R-:W-:-:S07]  /*3ea0*/  FADD.FTZ R5, R109, R42 ;  /* 0x0000002a6d057221 */ /* 0x001fce0000010000 */
[----:B------:R-:W0:Y:S01]  /*3eb0*/  MUFU.EX2 R164, R55 ;  /* 0x0000003700a47308 */ /* 0x000e220000000800 */
[----:B--2---:R-:W-:Y:S01]  /*3ec0*/  FADD.FTZ R9, R49, R44 ;  /* 0x0000002c31097221 */ /* 0x004fe20000010000 */
[----:B-1----:R-:W-:-:S06]  /*3ed0*/  CS2R R110, SRZ ;  /* 0x00000000006e7805 */ /* 0x002fcc000001ff00 */
[----:B------:R-:W1:Y:S01]  /*3ee0*/  MUFU.EX2 R113, R113 ;  /* 0x0000007100717308 */ /* 0x000e620000000800 */
[C---:B---3--:R-:W-:Y:S01]  /*3ef0*/  FADD.FTZ R44, R38.reuse, R5 ;  /* 0x00000005262c7221 */ /* 0x048fe20000010000 */
[----:B------:R-:W-:Y:S02]  /*3f00*/  F2FP.F16.F32.PACK_AB R159, R38, R109 ;  /* 0x0000006d269f723e */ /* 0x000fe400000000ff */
[----:B------:R-:W-:-:S04]  /*3f10*/  CS2R R108, SRZ ;  /* 0x00000000006c7805 */ /* 0x000fc8000001ff00 */
        /* <DEDUP_REMOVED lines=9> */
[----:B------:R-:W-:Y:S02]  /*3fb0*/  F2FP.F16.F32.PACK_AB R161, R4, R113 ;  /* 0x0000007104a1723e */ /* 0x000fe400000000ff */
[----:B------:R-:W-:-:S04]  /*3fc0*/  CS2R R112, SRZ ;  /* 0x0000000000707805 */ /* 0x000fc8000001ff00 */
[----:B------:R0:W3:Y:S01]  /*3fd0*/  MUFU.EX2 R40, R117 ;  /* 0x0000007500287308 */ /* 0x0000e20000000800 */
[C---:B-1----:R-:W-:Y:S01]  /*3fe0*/  FADD.FTZ R5, R14.reuse, R9 ;  /* 0x000000090e057221 */ /* 0x042fe20000010000 */
[----:B------:R-:W-:-:S06]  /*3ff0*/  F2FP.F16.F32.PACK_AB R166, R14, R51 ;  /* 0x000000330ea6723e */ /* 0x000fcc00000000ff */
[----:B------:R-:W1:Y:S01]  /*4000*/  MUFU.EX2 R119, R119 ;  /* 0x0000007700777308 */ /* 0x000e620000000800 */
[----:B--2---:R-:W-:Y:S01]  /*4010*/  FADD.FTZ R9, R115, R44 ;  /* 0x0000002c73097221 */ /* 0x004fe20000010000 */
[----:B0-----:R-:W-:-:S06]  /*4020*/  CS2R R116, SRZ ;  /* 0x0000000000747805 */ /* 0x001fcc000001ff00 */
[----:B------:R-:W0:Y:S01]  /*4030*/  MUFU.EX2 R42, R69 ;  /* 0x00000045002a7308 */ /* 0x000e220000000800 */
[C---:B---3--:R-:W-:Y:S01]  /*4040*/  FADD.FTZ R10, R40.reuse, R9 ;  /* 0x00000009280a7221 */ /* 0x048fe20000010000 */
[----:B------:R-:W-:Y:S02]  /*4050*/  F2FP.F16.F32.PACK_AB R163, R40, R115 ;  /* 0x0000007328a3723e */ /* 0x000fe400000000ff */
[----:B------:R-:W-:-:S04]  /*4060*/  CS2R R114, SRZ ;  /* 0x0000000000727805 */ /* 0x000fc8000001ff00 */
[----:B------:R-:W2:Y:S01]  /*4070*/  MUFU.EX2 R121, R121 ;  /* 0x0000007900797308 */ /* 0x000ea20000000800 */
[----:B-1----:R-:W-:-:S07]  /*4080*/  FADD.FTZ R9, R119, R10 ;  /* 0x0000000a77097221 */ /* 0x002fce0000010000 */
[----:B------:R1:W3:Y:S01]  /*4090*/  MUFU.EX2 R8, R123 ;  /* 0x0000007b00087308 */ /* 0x0002e20000000800 */
[C---:B0-----:R-:W-:Y:S01]  /*40a0*/  FADD.FTZ R10, R42.reuse, R9 ;  /* 0x000000092a0a7221 */ /* 0x041fe20000010000 */
[----:B------:R-:W-:Y:S02]  /*40b0*/  F2FP.F16.F32.PACK_AB R165, R42, R119 ;  /* 0x000000772aa5723e */ /* 0x000fe400000000ff */
[----:B------:R-:W-:Y:S01]  /*40c0*/  CS2R R118, SRZ ;  /* 0x0000000000767805 */ /* 0x000fe2000001ff00 */
[----:B--2---:R-:W-:Y:S01]  /*40d0*/  FADD.FTZ R9, R121, R10 ;  /* 0x0000000a79097221 */ /* 0x004fe20000010000 */
[----:B------:R-:W-:Y:S02]  /*40e0*/  SHF.R.S32.HI R10, RZ, 0x7, R39 ;  /* 0x00000007ff0a7819 */ /* 0x000fe40000011427 */
[----:B-1----:R-:W-:Y:S02]  /*40f0*/  CS2R R122, SRZ ;  /* 0x00000000007a7805 */ /* 0x002fe4000001ff00 */
[----:B------:R-:W-:-:S02]  /*4100*/  VIMNMX R10, R17, R10, !PT ;  /* 0x0000000a110a7248 */ /* 0x000fc40007fe0100 */
[C---:B---3--:R-:W-:Y:S01]  /*4110*/  F2FP.F16.F32.PACK_AB R167, R8.reuse, R121 ;  /* 0x0000007908a7723e */ /* 0x048fe200000000ff */
[----:B------:R-:W-:Y:S01]  /*4120*/  FADD.FTZ R4, R8, R9 ;  /* 0x0000000908047221 */ /* 0x000fe20000010000 */
[----:B------:R-:W-:Y:S02]  /*4130*/  ISETP.GE.AND P3, PT, R11, R10, PT ;  /* 0x0000000a0b00720c */ /* 0x000fe40003f66270 */
[----:B------:R-:W-:-:S11]  /*4140*/  CS2R R120, SRZ ;  /* 0x0000000000787805 */ /* 0x000fd6000001ff00 */
[----:B------:R-:W-:Y:S05]  /*4150*/  @!P3 BRA `(.L_x_2125) ;  /* 0x00000030004cb947 */ /* 0x000fea0003800000 */
[----:B------:R-:W-:Y:S01]  /*4160*/  IMAD.MOV.U32 R9, RZ, RZ, R13 ;  /* 0x000000ffff097224 */ /* 0x000fe200078e000d */
[----:B------:R-:W-:Y:S01]  /*4170*/  MOV R14, RZ ;  /* 0x000000ff000e7202 */ /* 0x000fe20000000f00 */
[----:B------:R-:W-:Y:S01]  /*4180*/  IMAD.MOV.U32 R8, RZ, RZ, R21 ;  /* 0x000000ffff087224 */ /* 0x000fe200078e0015 */
[----:B------:R-:W-:Y:S01]  /*4190*/  UMOV UR5, URZ ;  /* 0x0000003f00057c82 */ /* 0x000fe20008000000 */
[----:B------:R-:W-:Y:S01]  /*41a0*/  IMAD.MOV.U32 R151, RZ, RZ, RZ ;  /* 0x000000ffff977224 */ /* 0x000fe200078e00ff */
[----:B------:R-:W-:Y:S01]  /*41b0*/  ULDC UR39, c[0x0][0x288] ;  /* 0x0000a20000277ab9 */ /* 0x000fe20000000800 */
[----:B------:R-:W-:Y:S01]  /*41c0*/  ULDC UR40, c[0x0][0x2f0] ;  /* 0x0000bc0000287ab9 */ /* 0x000fe20000000800 */
[----:B------:R-:W-:-:S05]  /*41d0*/  ULDC UR38, c[0x0][0x9d8] ;  /* 0x0002760000267ab9 */ /* 0x000fca0000000800 */
.L_x_2134:
        /* <DEDUP_REMOVED lines=9> */
.L_x_2127:
[----:B------:R-:W-:Y:S01]  /*4270*/  ULEA UR7, UR4, UR36, 0x3 ;  /* 0x0000002404077291 */ /* 0x000fe2000f8e183f */
[----:B------:R-:W-:-:S08]  /*4280*/  SHF.L.U32 R12, R0, 0x1f, RZ ;  /* 0x0000001f000c7819 */ /* 0x000fd000000006ff */
[----:B------:R0:W1:Y:S01]  /*4290*/  SYNCS.PHASECHK.TRANS64.TRYWAIT P3, [UR7+0x28830], R12 ;  /* 0x0288300cff0075a7 */ /* 0x0000620008060147 */
[----:B------:R-:W-:Y:S05]  /*42a0*/  @!P0 BRA `(.L_x_2128) ;  /* 0x0000000000048947 */ /* 0x000fea0003800000 */
[----:B------:R-:W-:Y:S01]  /*42b0*/  BPT.TRAP 0x1 ;  /* 0x000000040000795c */ /* 0x000fe20000300000 */
.L_x_2128:
[----:B-1----:R-:W-:Y:S05]  /*42c0*/  @P3 BRA `(.L_x_2126) ;  /* 0x0000000000083947 */ /* 0x002fea0003800000 */
[----:B------:R-:W1:Y:S02]  /*42d0*/  SYNCS.PHASECHK.TRANS64.TRYWAIT P3, [UR7+0x28830], R12 ;  /* 0x0288300cff0075a7 */ /* 0x000e640008060147 */
[----:B-1----:R-:W-:Y:S05]  /*42e0*/  @!P3 BRA `(.L_x_2129) ;  /* 0x000000b40058b947 */ /* 0x002fea0003800000 */
.L_x_2126:
        /* <DEDUP_REMOVED lines=47> */
.L_x_2131:
[----:B------:R-:W-:Y:S01]  /*45e0*/  ULEA UR7, UR5, UR36, 0x3 ;  /* 0x0000002405077291 */ /* 0x000fe2000f8e183f */
[----:B------:R-:W-:-:S08]  /*45f0*/  SHF.L.U32 R12, R14, 0x1f, RZ ;  /* 0x0000001f0e0c7819 */ /* 0x000fd000000006ff */
[----:B------:R0:W1:Y:S01]  /*4600*/  SYNCS.PHASECHK.TRANS64.TRYWAIT P3, [UR7+0x28850], R12 ;  /* 0x0288500cff0075a7 */ /* 0x0000620008060147 */
[----:B------:R-:W-:Y:S05]  /*4610*/  @!P0 BRA `(.L_x_2132) ;  /* 0x0000000000048947 */ /* 0x000fea0003800000 */
[----:B------:R-:W-:Y:S01]  /*4620*/  BPT.TRAP 0x1 ;  /* 0x000000040000795c */ /* 0x000fe20000300000 */
.L_x_2132:
[----:B-1----:R-:W-:Y:S05]  /*4630*/  @P3 BRA `(.L_x_2130) ;  /* 0x0000000000083947 */ /* 0x002fea0003800000 */
[----:B------:R-:W1:Y:S02]  /*4640*/  SYNCS.PHASECHK.TRANS64.TRYWAIT P3, [UR7+0x28850], R12 ;  /* 0x0288500cff0075a7 */ /* 0x000e640008060147 */
[----:B-1----:R-:W-:Y:S05]  /*4650*/  @!P3 BRA `(.L_x_2133) ;  /* 0x000000b00094b947 */ /* 0x002fea0003800000 */
.L_x_2130:
[----:B------:R-:W-:Y:S01]  /*4660*/  UIADD3 UR7, UR36, 0x400, URZ ;  /* 0x0000040024077890 */ /* 0x000fe2000fffe03f */
[----:B------:R-:W-:Y:S01]  /*4670*/  WARPGROUP.ARRIVE ;  /* 0x00000000000079c5 */ /* 0x000fe20000000000 */
[----:B------:R-:W-:Y:S01]  /*4680*/  UMOV UR11, 0x40000040 ;  /* 0x40000040000b7882 */ /* 0x000fe20000000000 */
[----:B------:R-:W-:Y:S01]  /*4690*/  UMOV UR15, 0x40000040 ;  /* 0x40000040000f7882 */ /* 0x000fe20000000000 */
[----:B------:R-:W-:Y:S01]  /*46a0*/  USHF.R.U32.HI UR7, URZ, 0x4, UR7 ;  /* 0x000000043f077899 */ /* 0x000fe20008011607 */
[----:B-1----:R-:W1:Y:S01]  /*46b0*/  @P2 LDC R13, c[0x0][0x44c] ;  /* 0x00011300ff0d2b82 */ /* 0x002e620000000800 */
[----:B------:R-:W-:Y:S01]  /*46c0*/  FMUL.FTZ R43, R43, UR38 ;  /* 0x000000262b2b7c20 */ /* 0x000fe20008410000 */
[----:B------:R-:W-:Y:S01]  /*46d0*/  FMUL.FTZ R34, R34, UR38 ;  /* 0x0000002622227c20 */ /* 0x000fe20008410000 */
[----:B------:R-:W-:Y:S01]  /*46e0*/  ULOP3.LUT UR7, UR7, 0x3fff, URZ, 0xc0, !UPT ;  /* 0x00003fff07077892 */ /* 0x000fe2000f8ec03f */
[----:B------:R-:W-:Y:S01]  /*46f0*/  FMUL.FTZ R190, R26, UR38 ;  /* 0x000000261abe7c20 */ /* 0x000fe20008410000 */
[----:B------:R-:W-:Y:S01]  /*4700*/  FMUL.FTZ R188, R27, UR38 ;  /* 0x000000261bbc7c20 */ /* 0x000fe20008410000 */
[----:B------:R-:W-:Y:S01]  /*4710*/  FMUL.FTZ R30, R30, UR38 ;  /* 0x000000261e1e7c20 */ /* 0x000fe20008410000 */
[----:B------:R-:W-:Y:S01]  /*4720*/  ULOP3.LUT UR7, UR7, 0x4000000, URZ, 0xfc, !UPT ;  /* 0x0400000007077892 */ /* 0x000fe2000f8efc3f */
[----:B0-----:R-:W0:Y:S01]  /*4730*/  @P2 LDC R12, c[0x0][0x450] ;  /* 0x00011400ff0c2b82 */ /* 0x001e220000000800 */
[----:B------:R-:W-:Y:S01]  /*4740*/  FMUL.FTZ R184, R31, UR38 ;  /* 0x000000261fb87c20 */ /* 0x000fe20008410000 */
[----:B------:R-:W2:Y:S01]  /*4750*/  MUFU.TANH R190, R190 ;  /* 0x000000be00be7308 */ /* 0x000ea20000002400 */
[----:B------:R-:W-:Y:S01]  /*4760*/  ULEA UR10, UR5, UR7, 0xb ;  /* 0x00000007050a7291 */ /* 0x000fe2000f8e583f */
[----:B------:R-:W-:Y:S01]  /*4770*/  FMUL.FTZ R35, R35, UR38 ;  /* 0x0000002623237c20 */ /* 0x000fe20008410000 */
[----:B------:R-:W-:Y:S01]  /*4780*/  FMUL.FTZ R38, R38, UR38 ;  /* 0x0000002626267c20 */ /* 0x000fe20008410000 */
[----:B------:R-:W-:Y:S01]  /*4790*/  FMUL.FTZ R39, R39, UR38 ;  /* 0x0000002627277c20 */ /* 0x000fe20008410000 */
[----:B------:R-:W-:Y:S01]  /*47a0*/  UIADD3 UR14, UR10, 0x80, URZ ;  /* 0x000000800a0e7890 */ /* 0x000fe2000fffe03f */
[----:B------:R-:W-:Y:S01]  /*47b0*/  FMUL.FTZ R42, R42, UR38 ;  /* 0x000000262a2a7c20 */ /* 0x000fe20008410000 */
[----:B------:R-:W-:Y:S01]  /*47c0*/  FMUL.FTZ R46, R46, UR38 ;  /* 0x000000262e2e7c20 */ /* 0x000fe20008410000 */
[----:B------:R-:W3:Y:S01]  /*47d0*/  MUFU.TANH R188, R188 ;  /* 0x000000bc00bc7308 */ /* 0x000ee20000002400 */
[----:B------:R-:W-:Y:S01]  /*47e0*/  FMUL.FTZ R47, R47, UR38 ;  /* 0x000000262f2f7c20 */ /* 0x000fe20008410000 */
[----:B------:R-:W-:Y:S01]  /*47f0*/  HGMMA.64x128x16.F32 R88, R180, gdesc[UR8].tnspB, R88, gsb0 ;  /* 0x41e00008b4587df0 */ /* 0x000fe20008000858 */
[----:B------:R-:W-:Y:S01]  /*4800*/  FMUL.FTZ R50, R50, UR38 ;  /* 0x0000002632327c20 */ /* 0x000fe20008410000 */
[----:B------:R-:W-:Y:S01]  /*4810*/  FMUL.FTZ R51, R51, UR38 ;  /* 0x0000002633337c20 */ /* 0x000fe20008410000 */
[----:B------:R-:W-:Y:S01]  /*4820*/  FMUL.FTZ R54, R54, UR38 ;  /* 0x0000002636367c20 */ /* 0x000fe20008410000 */
[----:B-1----:R-:W-:-:S04]  /*4830*/  @P2 IMAD.HI.U32 R13, R6, R13, RZ ;  /* 0x0000000d060d2227 */ /* 0x002fc800078e00ff */
        /* <DEDUP_REMOVED lines=19> */
[----:B-1----:R-:W-:Y:S01]  /*4970*/  FMUL.FTZ R30, R44, UR38 ;  /* 0x000000262c1e7c20 */ /* 0x002fe20008410000 */
        /* <DEDUP_REMOVED lines=33> */
[----:B------:R1:W-:Y:S08]  /*4b90*/  MUFU.TANH R52, R67 ;  /* 0x0000004300347308 */ /* 0x0003f00000002400 */
[----:B------:R2:W-:Y:S01]  /*4ba0*/  MUFU.TANH R48, R71 ;  /* 0x0000004700307308 */ /* 0x0005e20000002400 */
[----:B-1----:R-:W-:Y:S01]  /*4bb0*/  FMUL.FTZ R67, R68, UR38 ;  /* 0x0000002644437c20 */ /* 0x002fe20008410000 */
[----:B------:R-:W-:-:S06]  /*4bc0*/  FMUL.FTZ R68, R76, UR38 ;  /* 0x000000264c447c20 */ /* 0x000fcc0008410000 */
[----:B------:R-:W-:Y:S01]  /*4bd0*/  MUFU.TANH R44, R75 ;  /* 0x0000004b002c7308 */ /* 0x000fe20000002400 */
[----:B--2---:R-:W-:Y:S01]  /*4be0*/  FMUL.FTZ R71, R65, UR38 ;  /* 0x0000002641477c20 */ /* 0x004fe20008410000 */
[----:B------:R-:W-:Y:S01]  /*4bf0*/  FMUL.FTZ R65, R73, UR38 ;  /* 0x0000002649417c20 */ /* 0x000fe20008410000 */
[----:B------:R-:W-:Y:S02]  /*4c00*/  WARPGROUP.DEPBAR.LE gsb0, 0x0 ;  /* 0x00008000000079c5 */ /* 0x000fe40000010000 */
[----:B------:R-:W-:-:S03]  /*4c10*/  WARPGROUP.ARRIVE ;  /* 0x00000000000079c5 */ /* 0x000fc60000000000 */
[----:B------:R-:W1:Y:S03]  /*4c20*/  MUFU.TANH R182, R34 ;  /* 0x0000002200b67308 */ /* 0x000e660000002400 */
[----:B------:R-:W-:Y:S01]  /*4c30*/  HGMMA.64x128x16.F32 R88, R176, gdesc[UR12].tnspB, R88, gsb0 ;  /* 0x41e0000cb0587df0 */ /* 0x000fe20008000858 */
[----:B------:R-:W-:Y:S01]  /*4c40*/  UIADD3 UR14, UR10, 0x100, URZ ;  /* 0x000001000a0e7890 */ /* 0x000fe2000fffe03f */
[----:B------:R-:W-:-:S03]  /*4c50*/  UMOV UR15, 0x40000040 ;  /* 0x40000040000f7882 */ /* 0x000fc60000000000 */
[----:B------:R2:W1:Y:S08]  /*4c60*/  MUFU.TANH R180, R35 ;  /* 0x0000002300b47308 */ /* 0x0004700000002400 */
[----:B------:R-:W-:Y:S01]  /*4c70*/  MUFU.TANH R40, R79 ;  /* 0x0000004f00287308 */ /* 0x000fe20000002400 */
[----:B--2---:R-:W-:-:S07]  /*4c80*/  FMUL.FTZ R35, R53, UR38 ;  /* 0x0000002635237c20 */ /* 0x004fce0008410000 */
        /* <DEDUP_REMOVED lines=18> */
[----:B------:R2:W1:Y:S01]  /*4db0*/  MUFU.TANH R176, R39 ;  /* 0x0000002700b07308 */ /* 0x0004620000002400 */
[----:B------:R-:W-:Y:S01]  /*4dc0*/  HGMMA.64x128x16.F32 R88, R172, gdesc[UR12].tnspB, R88, gsb0 ;  /* 0x41e0000cac587df0 */ /* 0x000fe20008000858 */
[----:B------:R-:W-:Y:S01]  /*4dd0*/  UIADD3 UR14, UR10, 0x180, URZ ;  /* 0x000001800a0e7890 */ /* 0x000fe2000fffe03f */
[----:B------:R-:W-:-:S05]  /*4de0*/  UMOV UR15, 0x40000040 ;  /* 0x40000040000f7882 */ /* 0x000fca0000000000 */
[----:B------:R-:W-:Y:S01]  /*4df0*/  MUFU.TANH R35, R35 ;  /* 0x0000002300237308 */ /* 0x000fe20000002400 */
[----:B--2---:R-:W-:-:S07]  /*4e00*/  FMUL.FTZ R39, R56, UR38 ;  /* 0x0000002638277c20 */ /* 0x004fce0008410000 */
[----:B------:R2:W-:Y:S08]  /*4e10*/  MUFU.TANH R56, R63 ;  /* 0x0000003f00387308 */ /* 0x0005f00000002400 */
[----:B------:R-:W-:Y:S01]  /*4e20*/  MUFU.TANH R39, R39 ;  /* 0x0000002700277308 */ /* 0x000fe20000002400 */
[----:B--2---:R-:W-:Y:S01]  /*4e30*/  FMUL.FTZ R63, R72, UR38 ;  /* 0x00000026483f7c20 */ /* 0x004fe20008410000 */
[----:B------:R-:W-:-:S06]  /*4e40*/  FMUL.FTZ R72, R80, UR38 ;  /* 0x0000002650487c20 */ /* 0x000fcc0008410000 */
        /* <DEDUP_REMOVED lines=18> */
[----:B------:R-:W-:Y:S01]  /*4f70*/  UMOV UR15, 0x40000040 ;  /* 0x40000040000f7882 */ /* 0x000fe20000000000 */
[----:B--2---:R-:W-:Y:S01]  /*4f80*/  IMAD.MOV.U32 R43, RZ, RZ, R6 ;  /* 0x000000ffff2b7224 */ /* 0x004fe200078e0006 */
[----:B0-----:R-:W-:Y:S01]  /*4f90*/  @P2 SHF.R.U32.HI R43, RZ, R12, R13 ;  /* 0x0000000cff2b2219 */ /* 0x001fe2000001160d */
[----:B------:R-:W-:-:S04]  /*4fa0*/  IMAD.MOV.U32 R12, RZ, RZ, -0x80 ;  /* 0xffffff80ff0c7424 */ /* 0x000fc800078e00ff */
[----:B------:R-:W0:Y:S01]  /*4fb0*/  SHFL.IDX PT, R34, R43, 0x1, 0x1c1f ;  /* 0x003c1f002b227f89 */ /* 0x000e2200000e0000 */
[----:B------:R-:W-:-:S03]  /*4fc0*/  IMAD R12, R11, R12, 0x1 ;  /* 0x000000010b0c7424 */ /* 0x000fc600078e020c */
[----:B------:R-:W2:Y:S01]  /*4fd0*/  SHFL.IDX PT, R76, R43, RZ, 0x1c1f ;  /* 0x001c1fff2b4c7589 */ /* 0x000ea200000e0000 */
[----:B------:R-:W-:-:S04]  /*4fe0*/  IMAD R23, R7, -0x2, R12 ;  /* 0xfffffffe07177824 */ /* 0x000fc800078e020c */
[----:B------:R-:W-:-:S05]  /*4ff0*/  IMAD R23, R16, UR40, R23 ;  /* 0x0000002810177c24 */ /* 0x000fca000f8e0217 */
[----:B0-----:R-:W-:Y:S02]  /*5000*/  IADD3 R12, R34, -UR39, R23 ;  /* 0x80000027220c7c10 */ /* 0x001fe4000fffe017 */
[----:B------:R-:W0:Y:S02]  /*5010*/  MUFU.TANH R34, R66 ;  /* 0x0000004200227308 */ /* 0x000e240000002400 */
[C---:B------:R-:W-:Y:S02]  /*5020*/  ISETP.GT.AND P3, PT, R12.reuse, RZ, PT ;  /* 0x000000ff0c00720c */ /* 0x040fe40003f64270 */
[----:B------:R-:W-:Y:S02]  /*5030*/  ISETP.GT.AND P4, PT, R12, 0x1, PT ;  /* 0x000000010c00780c */ /* 0x000fe40003f84270 */
[----:B------:R-:W-:Y:S02]  /*5040*/  FSEL R190, R190, -INF , P3 ;  /* 0xff800000bebe7808 */ /* 0x000fe40001800000 */
[----:B------:R-:W-:-:S02]  /*5050*/  ISETP.GT.AND P3, PT, R12, 0x8, PT ;  /* 0x000000080c00780c */ /* 0x000fc40003f64270 */
[----:B---3--:R-:W-:Y:S02]  /*5060*/  FSEL R188, R188, -INF , P4 ;  /* 0xff800000bcbc7808 */ /* 0x008fe40002000000 */
[----:B------:R-:W-:Y:S02]  /*5070*/  FMNMX.FTZ R13, R190, R9, !PT ;  /* 0x00000009be0d7209 */ /* 0x000fe40007810000 */
[----:B------:R-:W-:Y:S02]  /*5080*/  ISETP.GT.AND P4, PT, R12, 0x9, PT ;  /* 0x000000090c00780c */ /* 0x000fe40003f84270 */
[----:B----4-:R-:W-:Y:S02]  /*5090*/  FSEL R186, R186, -INF , P3 ;  /* 0xff800000baba7808 */ /* 0x010fe40001800000 */
[----:B------:R-:W-:Y:S02]  /*50a0*/  FMNMX.FTZ R13, R188, R13, !PT ;  /* 0x0000000dbc0d7209 */ /* 0x000fe40007810000 */
[----:B------:R-:W-:-:S02]  /*50b0*/  ISETP.GT.AND P3, PT, R12, 0x10, PT ;  /* 0x000000100c00780c */ /* 0x000fc40003f64270 */
[----:B-----5:R-:W-:Y:S02]  /*50c0*/  FSEL R184, R184, -INF , P4 ;  /* 0xff800000b8b87808 */ /* 0x020fe40002000000 */
[----:B------:R-:W-:Y:S02]  /*50d0*/  FMNMX.FTZ R13, R186, R13, !PT ;  /* 0x0000000dba0d7209 */ /* 0x000fe40007810000 */
[----:B------:R-:W-:Y:S02]  /*50e0*/  ISETP.GT.AND P4, PT, R12, 0x11, PT ;  /* 0x000000110c00780c */ /* 0x000fe40003f84270 */
[----:B-1----:R-:W-:Y:S02]  /*50f0*/  FSEL R182, R182, -INF , P3 ;  /* 0xff800000b6b67808 */ /* 0x002fe40001800000 */
[----:B------:R-:W-:Y:S02]  /*5100*/  FMNMX.FTZ R13, R184, R13, !PT ;  /* 0x0000000db80d7209 */ /* 0x000fe40007810000 */
[----:B------:R-:W-:-:S02]  /*5110*/  ISETP.GT.AND P3, PT, R12, 0x18, PT ;  /* 0x000000180c00780c */ /* 0x000fc40003f64270 */
[----:B------:R-:W-:Y:S02]  /*5120*/  FSEL R180, R180, -INF , P4 ;  /* 0xff800000b4b47808 */ /* 0x000fe40002000000 */
[----:B------:R-:W-:Y:S02]  /*5130*/  FMNMX.FTZ R13, R182, R13, !PT ;  /* 0x0000000db60d7209 */ /* 0x000fe40007810000 */
[----:B------:R-:W-:Y:S02]  /*5140*/  ISETP.GT.AND P4, PT, R12, 0x19, PT ;  /* 0x000000190c00780c */ /* 0x000fe40003f84270 */
[----:B------:R-:W-:Y:S02]  /*5150*/  FSEL R178, R38, -INF , P3 ;  /* 0xff80000026b27808 */ /* 0x000fe40001800000 */
[----:B------:R-:W-:Y:S01]  /*5160*/  FMNMX.FTZ R13, R180, R13, !PT ;  /* 0x0000000db40d7209 */ /* 0x000fe20007810000 */
[----:B------:R-:W-:Y:S01]  /*5170*/  MUFU.TANH R38, R86 ;  /* 0x0000005600267308 */ /* 0x000fe20000002400 */
[----:B------:R-:W-:-:S02]  /*5180*/  ISETP.GT.AND P3, PT, R12, 0x20, PT ;  /* 0x000000200c00780c */ /* 0x000fc40003f64270 */
[----:B------:R-:W-:Y:S02]  /*5190*/  FSEL R176, R176, -INF , P4 ;  /* 0xff800000b0b07808 */ /* 0x000fe40002000000 */
[----:B------:R-:W-:Y:S02]  /*51a0*/  FMNMX.FTZ R13, R178, R13, !PT ;  /* 0x0000000db20d7209 */ /* 0x000fe40007810000 */
[----:B------:R-:W-:Y:S02]  /*51b0*/  ISETP.GT.AND P4, PT, R12, 0x21, PT ;  /* 0x000000210c00780c */ /* 0x000fe40003f84270 */
[----:B------:R-:W-:Y:S02]  /*51c0*/  FSEL R174, R42, -INF , P3 ;  /* 0xff8000002aae7808 */ /* 0x000fe40001800000 */
[----:B------:R-:W-:Y:S01]  /*51d0*/  FMNMX.FTZ R13, R176, R13, !PT ;  /* 0x0000000db00d7209 */ /* 0x000fe20007810000 */
[----:B------:R1:W-:Y:S01]  /*51e0*/  MUFU.TANH R42, R78 ;  /* 0x0000004e002a7308 */ /* 0x0003e20000002400 */
[----:B------:R-:W-:-:S02]  /*51f0*/  ISETP.GT.AND P3, PT, R12, 0x28, PT ;  /* 0x000000280c00780c */ /* 0x000fc40003f64270 */
[----:B------:R-:W-:Y:S02]  /*5200*/  FSEL R172, R172, -INF , P4 ;  /* 0xff800000acac7808 */ /* 0x000fe40002000000 */
[----:B------:R-:W-:Y:S02]  /*5210*/  FMNMX.FTZ R13, R174, R13, !PT ;  /* 0x0000000dae0d7209 */ /* 0x000fe40007810000 */
[----:B------:R-:W-:Y:S02]  /*5220*/  ISETP.GT.AND P4, PT, R12, 0x29, PT ;  /* 0x000000290c00780c */ /* 0x000fe40003f84270 */
[----:B------:R-:W-:Y:S01]  /*5230*/  FMNMX.FTZ R13, R172, R13, !PT ;  /* 0x0000000dac0d7209 */ /* 0x000fe20007810000 */
[----:B-1----:R-:W-:Y:S01]  /*5240*/  FMUL.FTZ R78, R64, UR38 ;  /* 0x00000026404e7c20 */ /* 0x002fe20008410000 */
[----:B--2---:R-:W-:Y:S01]  /*5250*/  IADD3 R76, R76, -UR39, R23 ;  /* 0x800000274c4c7c10 */ /* 0x004fe2000fffe017 */
[----:B------:R-:W-:-:S03]  /*5260*/  FMUL.FTZ R64, R81, UR38 ;  /* 0x0000002651407c20 */ /* 0x000fc60008410000 */
[----:B------:R-:W-:Y:S01]  /*5270*/  ISETP.GT.AND P5, PT, R76, 0x1, PT ;  /* 0x000000014c00780c */ /* 0x000fe20003fa4270 */
[----:B------:R-:W-:Y:S03]  /*5280*/  MUFU.TANH R78, R78 ;  /* 0x0000004e004e7308 */ /* 0x000fe60000002400 */
[----:B------:R-:W-:Y:S02]  /*5290*/  FSEL R43, R20, -INF , P5 ;  /* 0xff800000142b7808 */ /* 0x000fe40002800000 */
[----:B------:R-:W-:-:S03]  /*52a0*/  ISETP.GT.AND P5, PT, R76, 0x9, PT ;  /* 0x000000094c00780c */ /* 0x000fc60003fa4270 */
[----:B------:R-:W-:Y:S01]  /*52b0*/  MUFU.TANH R64, R64 ;  /* 0x0000004000407308 */ /* 0x000fe20000002400 */
[----:B------:R-:W-:Y:S02]  /*52c0*/  FSEL R49, R22, -INF , P5 ;  /* 0xff80000016317808 */ /* 0x000fe40002800000 */
[----:B------:R-:W-:Y:S01]  /*52d0*/  ISETP.GT.AND P5, PT, R76, 0x11, PT ;  /* 0x000000114c00780c */ /* 0x000fe20003fa4270 */
[----:B------:R-:W-:Y:S02]  /*52e0*/  WARPGROUP.DEPBAR.LE gsb0, 0x0 ;  /* 0x00008000000079c5 */ /* 0x000fe40000010000 */
[----:B------:R-:W-:Y:S01]  /*52f0*/  WARPGROUP.ARRIVE ;  /* 0x00000000000079c5 */ /* 0x000fe20000000000 */
[----:B------:R-:W-:Y:S02]  /*5300*/  FSEL R170, R46, -INF , P3 ;  /* 0xff8000002eaa7808 */ /* 0x000fe40001800000 */
[----:B------:R-:W-:Y:S02]  /*5310*/  ISETP.GT.AND P3, PT, R12, 0x30, PT ;  /* 0x000000300c00780c */ /* 0x000fe40003f64270 */
[----:B------:R-:W-:Y:S01]  /*5320*/  FSEL R168, R47, -INF , P4 ;  /* 0xff8000002fa87808 */ /* 0x000fe20002000000 */
[----:B------:R-:W-:Y:S01]  /*5330*/  HGMMA.64x128x16.F32 R88, R152, gdesc[UR12].tnspB, R88, gsb0 ;  /* 0x41e0000c98587df0 */ /* 0x000fe20008000858 */
[----:B------:R-:W-:Y:S01]  /*5340*/  FMNMX.FTZ R15, R170, R13, !PT ;  /* 0x0000000daa0f7209 */ /* 0x000fe20007810000 */
[----:B------:R-:W-:Y:S01]  /*5350*/  FMUL.FTZ R13, R74, UR38 ;  /* 0x000000264a0d7c20 */ /* 0x000fe20008410000 */
[----:B------:R-:W-:Y:S01]  /*5360*/  ISETP.GT.AND P4, PT, R12, 0x31, PT ;  /* 0x000000310c00780c */ /* 0x000fe20003f84270 */
[----:B------:R-:W-:Y:S01]  /*5370*/  UIADD3 UR14, UR10, 0x280, URZ ;  /* 0x000002800a0e7890 */ /* 0x000fe2000fffe03f */
[----:B------:R-:W-:Y:S01]  /*5380*/  FMNMX.FTZ R15, R168, R15, !PT ;  /* 0x0000000fa80f7209 */ /* 0x000fe20007810000 */
[----:B------:R-:W-:-:S02]  /*5390*/  UMOV UR15, 0x40000040 ;  /* 0x40000040000f7882 */ /* 0x000fc40000000000 */
[----:B------:R-:W1:Y:S01]  /*53a0*/  MUFU.TANH R13, R13 ;  /* 0x0000000d000d7308 */ /* 0x000e620000002400 */
[----:B------:R-:W-:Y:S02]  /*53b0*/  WARPGROUP.DEPBAR.LE gsb0, 0x0 ;  /* 0x00008000000079c5 */ /* 0x000fe40000010000 */
[----:B------:R-:W-:Y:S01]  /*53c0*/  FSEL R154, R50, -INF , P3 ;  /* 0xff800000329a7808 */ /* 0x000fe20001800000 */
[----:B------:R-:W-:Y:S01]  /*53d0*/  WARPGROUP.ARRIVE ;  /* 0x00000000000079c5 */ /* 0x000fe20000000000 */
[----:B------:R-:W-:Y:S02]  /*53e0*/  ISETP.GT.AND P3, PT, R12, 0x38, PT ;  /* 0x000000380c00780c */ /* 0x000fe40003f64270 */
[----:B------:R-:W-:Y:S02]  /*53f0*/  FSEL R152, R51, -INF , P4 ;  /* 0xff80000033987808 */ /* 0x000fe40002000000 */
[----:B------:R-:W-:Y:S01]  /*5400*/  FMNMX.FTZ R15, R154, R15, !PT ;  /* 0x0000000f9a0f7209 */ /* 0x000fe20007810000 */
[----:B------:R-:W-:Y:S01]  /*5410*/  HGMMA.64x128x16.F32 R88, R156, gdesc[UR12].tnspB, R88, gsb0 ;  /* 0x41e0000c9c587df0 */ /* 0x000fe20008000858 */
[----:B------:R-:W-:Y:S01]  /*5420*/  ISETP.GT.AND P4, PT, R12, 0x39, PT ;  /* 0x000000390c00780c */ /* 0x000fe20003f84270 */
[----:B------:R-:W-:Y:S01]  /*5430*/  UIADD3 UR14, UR10, 0x300, URZ ;  /* 0x000003000a0e7890 */ /* 0x000fe2000fffe03f */
[----:B------:R-:W-:Y:S01]  /*5440*/  FSEL R74, R54, -INF , P3 ;  /* 0xff800000364a7808 */ /* 0x000fe20001800000 */
[----:B------:R-:W-:Y:S01]  /*5450*/  UMOV UR15, 0x40000040 ;  /* 0x40000040000f7882 */ /* 0x000fe20000000000 */
[----:B------:R-:W-:Y:S01]  /*5460*/  FMNMX.FTZ R15, R152, R15, !PT ;  /* 0x0000000f980f7209 */ /* 0x000fe20007810000 */
[----:B------:R-:W-:Y:S01]  /*5470*/  UIADD3 UR10, UR10, 0x380, URZ ;  /* 0x000003800a0a7890 */ /* 0x000fe2000fffe03f */
[----:B------:R-:W-:-:S02]  /*5480*/  ISETP.GT.AND P3, PT, R12, 0x40, PT ;  /* 0x000000400c00780c */ /* 0x000fc40003f64270 */
[----:B------:R-:W-:Y:S02]  /*5490*/  FSEL R70, R55, -INF , P4 ;  /* 0xff80000037467808 */ /* 0x000fe40002000000 */
[----:B------:R-:W-:Y:S02]  /*54a0*/  FMNMX.FTZ R15, R74, R15, !PT ;  /* 0x0000000f4a0f7209 */ /* 0x000fe40007810000 */
[----:B------:R-:W-:Y:S02]  /*54b0*/  ISETP.GT.AND P4, PT, R12, 0x41, PT ;  /* 0x000000410c00780c */ /* 0x000fe40003f84270 */
[----:B------:R-:W-:Y:S02]  /*54c0*/  FSEL R66, R58, -INF , P3 ;  /* 0xff8000003a427808 */ /* 0x000fe40001800000 */
[----:B------:R-:W-:Y:S02]  /*54d0*/  FMNMX.FTZ R15, R70, R15, !PT ;  /* 0x0000000f460f7209 */ /* 0x000fe40007810000 */
        /* <DEDUP_REMOVED lines=10> */
[----:B0-----:R-:W-:Y:S02]  /*5580*/  FSEL R54, R34, -INF , P3 ;  /* 0xff80000022367808 */ /* 0x001fe40001800000 */
[----:B------:R-:W-:Y:S01]  /*5590*/  FMNMX.FTZ R15, R56, R15, !PT ;  /* 0x0000000f380f7209 */ /* 0x000fe20007810000 */
[----:B------:R-:W0:Y:S01]  /*55a0*/  MUFU.TANH R34, R82 ;  /* 0x0000005200227308 */ /* 0x000e220000002400 */
[----:B------:R-:W-:-:S02]  /*55b0*/  ISETP.GT.AND P3, PT, R12, 0x58, PT ;  /* 0x000000580c00780c */ /* 0x000fc40003f64270 */
[----:B------:R-:W-:Y:S02]  /*55c0*/  FSEL R52, R52, -INF , P4 ;  /* 0xff80000034347808 */ /* 0x000fe40002000000 */
[----:B------:R-:W-:Y:S02]  /*55d0*/  FMNMX.FTZ R15, R54, R15, !PT ;  /* 0x0000000f360f7209 */ /* 0x000fe40007810000 */
[----:B------:R-:W-:Y:S02]  /*55e0*/  ISETP.GT.AND P4, PT, R12, 0x59, PT ;  /* 0x000000590c00780c */ /* 0x000fe40003f84270 */
[----:B------:R-:W-:Y:S02]  /*55f0*/  FSEL R50, R36, -INF , P3 ;  /* 0xff80000024327808 */ /* 0x000fe40001800000 */
[----:B------:R-:W-:Y:S01]  /*5600*/  FMNMX.FTZ R15, R52, R15, !PT ;  /* 0x0000000f340f7209 */ /* 0x000fe20007810000 */
[----:B------:R-:W2:Y:S01]  /*5610*/  MUFU.TANH R36, R83 ;  /* 0x0000005300247308 */ /* 0x000ea20000002400 */
[----:B------:R-:W-:-:S02]  /*5620*/  ISETP.GT.AND P3, PT, R12, 0x60, PT ;  /* 0x000000600c00780c */ /* 0x000fc40003f64270 */
[----:B------:R-:W-:Y:S02]  /*5630*/  FSEL R48, R48, -INF , P4 ;  /* 0xff80000030307808 */ /* 0x000fe40002000000 */
        /* <DEDUP_REMOVED lines=15> */
[----:B------:R-:W-:Y:S02]  /*5730*/  FMNMX.FTZ R15, R40, R15, !PT ;  /* 0x0000000f280f7209 */ /* 0x000fe40007810000 */
[----:B------:R-:W-:-:S02]  /*5740*/  ISETP.GT.AND P3, PT, R12, 0x78, PT ;  /* 0x000000780c00780c */ /* 0x000fc40003f64270 */
[----:B--2---:R-:W-:Y:S02]  /*5750*/  FSEL R36, R36, -INF , P4 ;  /* 0xff80000024247808 */ /* 0x004fe40002000000 */
[----:B------:R-:W-:Y:S02]  /*5760*/  FMNMX.FTZ R15, R34, R15, !PT ;  /* 0x0000000f220f7209 */ /* 0x000fe40007810000 */
[----:B------:R-:W-:Y:S02]  /*5770*/  ISETP.GT.AND P4, PT, R12, 0x79, PT ;  /* 0x000000790c00780c */ /* 0x000fe40003f84270 */
[----:B------:R-:W-:Y:S02]  /*5780*/  FSEL R38, R38, -INF , P3 ;  /* 0xff80000026267808 */ /* 0x000fe40001800000 */
[----:B------:R-:W-:Y:S02]  /*5790*/  FMNMX.FTZ R13, R36, R15, !PT ;  /* 0x0000000f240d7209 */ /* 0x000fe40007810000 */
[----:B------:R-:W-:-:S02]  /*57a0*/  FSEL R15, R87, -INF , P4 ;  /* 0xff800000570f7808 */ /* 0x000fc40002000000 */
[----:B------:R-:W-:Y:S02]  /*57b0*/  FMNMX.FTZ R12, R38, R13, !PT ;  /* 0x0000000d260c7209 */ /* 0x000fe40007810000 */
[----:B------:R-:W-:Y:S02]  /*57c0*/  ISETP.GT.AND P4, PT, R76, RZ, PT ;  /* 0x000000ff4c00720c */ /* 0x000fe40003f84270 */
[----:B------:R-:W-:Y:S02]  /*57d0*/  FMNMX.FTZ R12, R15, R12, !PT ;  /* 0x0000000c0f0c7209 */ /* 0x000fe40007810000 */
[----:B------:R-:W-:Y:S02]  /*57e0*/  FSEL R51, R24, -INF , P5 ;  /* 0xff80000018337808 */ /* 0x000fe40002800000 */
[----:B------:R-:W-:Y:S01]  /*57f0*/  ISETP.GT.AND P5, PT, R76, 0x19, PT ;  /* 0x000000194c00780c */ /* 0x000fe20003fa4270 */
[----:B------:R-:W0:Y:S03]  /*5800*/  SHFL.BFLY PT, R13, R12, 0x2, 0x1f ;  /* 0x0c401f000c0d7f89 */ /* 0x000e2600000e0000 */
[----:B------:R-:W-:-:S02]  /*5810*/  FSEL R53, R26, -INF , P5 ;  /* 0xff8000001a357808 */ /* 0x000fc40002800000 */
[----:B------:R-:W-:-:S04]  /*5820*/  ISETP.GT.AND P5, PT, R76, 0x21, PT ;  /* 0x000000214c00780c */ /* 0x000fc80003fa4270 */
[----:B------:R-:W-:Y:S02]  /*5830*/  FSEL R55, R28, -INF , P5 ;  /* 0xff8000001c377808 */ /* 0x000fe40002800000 */
[----:B------:R-:W-:-:S04]  /*5840*/  ISETP.GT.AND P5, PT, R76, 0x29, PT ;  /* 0x000000294c00780c */ /* 0x000fc80003fa4270 */
[----:B------:R-:W-:Y:S02]  /*5850*/  FSEL R31, R31, -INF , P5 ;  /* 0xff8000001f1f7808 */ /* 0x000fe40002800000 */
[----:B------:R-:W-:-:S04]  /*5860*/  ISETP.GT.AND P5, PT, R76, 0x31, PT ;  /* 0x000000314c00780c */ /* 0x000fc80003fa4270 */
[----:B------:R-:W-:Y:S02]  /*5870*/  FSEL R75, R32, -INF , P5 ;  /* 0xff800000204b7808 */ /* 0x000fe40002800000 */
[----:B------:R-:W-:Y:S02]  /*5880*/  ISETP.GT.AND P5, PT, R76, 0x39, PT ;  /* 0x000000394c00780c */ /* 0x000fe40003fa4270 */
[----:B0-----:R-:W-:Y:S02]  /*5890*/  FMNMX.FTZ R13, R12, R13, !PT ;  /* 0x0000000d0c0d7209 */ /* 0x001fe40007810000 */
[----:B------:R-:W0:Y:S01]  /*58a0*/  LDC R12, c[0x0][0x988] ;  /* 0x00026200ff0c7b82 */ /* 0x000e220000000800 */
[----:B------:R-:W-:Y:S02]  /*58b0*/  WARPGROUP.DEPBAR.LE gsb0, 0x0 ;  /* 0x00008000000079c5 */ /* 0x000fe40000010000 */
[----:B------:R-:W1:Y:S01]  /*58c0*/  SHFL.BFLY PT, R82, R13, 0x1, 0x1f ;  /* 0x0c201f000d527f89 */ /* 0x000e6200000e0000 */
[----:B------:R-:W-:Y:S01]  /*58d0*/  WARPGROUP.ARRIVE ;  /* 0x00000000000079c5 */ /* 0x000fe20000000000 */
[----:B------:R-:W-:-:S02]  /*58e0*/  FSEL R77, R35, -INF , P5 ;  /* 0xff800000234d7808 */ /* 0x000fc40002800000 */
[----:B------:R-:W-:-:S03]  /*58f0*/  ISETP.GT.AND P5, PT, R76, 0x41, PT ;  /* 0x000000414c00780c */ /* 0x000fc60003fa4270 */
[----:B------:R-:W-:Y:S01]  /*5900*/  HGMMA.64x128x16.F32 R88, R160, gdesc[UR12].tnspB, R88, gsb0 ;  /* 0x41e0000ca0587df0 */ /* 0x000fe20008000858 */
[----:B------:R-:W-:Y:S02]  /*5910*/  FSEL R41, R41, -INF , P5 ;  /* 0xff80000029297808 */ /* 0x000fe40002800000 */
[----:B------:R-:W-:Y:S02]  /*5920*/  ISETP.GT.AND P5, PT, R76, 0x49, PT ;  /* 0x000000494c00780c */ /* 0x000fe40003fa4270 */
[----:B-1----:R-:W-:-:S04]  /*5930*/  FMNMX.FTZ R13, R13, R82, !PT ;  /* 0x000000520d0d7209 */ /* 0x002fc80007810000 */
[C---:B------:R-:W-:Y:S01]  /*5940*/  FSETP.NEU.FTZ.AND P3, PT, R13.reuse, -INF , PT ;  /* 0xff8000000d00780b */ /* 0x040fe20003f7d000 */
[----:B0-----:R-:W-:-:S05]  /*5950*/  FMUL.FTZ R45, R13, R12 ;  /* 0x0000000c0d2d7220 */ /* 0x001fca0000410000 */
[----:B------:R-:W-:Y:S02]  /*5960*/  FSEL R23, R45, RZ, P3 ;  /* 0x000000ff2d177208 */ /* 0x000fe40001800000 */
[----:B------:R-:W-:Y:S02]  /*5970*/  FSEL R45, R14, -INF , P4 ;  /* 0xff8000000e2d7808 */ /* 0x000fe40002000000 */
[----:B------:R-:W-:Y:S01]  /*5980*/  ISETP.GT.AND P4, PT, R76, 0x8, PT ;  /* 0x000000084c00780c */ /* 0x000fe20003f84270 */
[--C-:B------:R-:W-:Y:S01]  /*5990*/  FFMA.FTZ R159, R50, R12, -R23.reuse ;  /* 0x0000000c329f7223 */ /* 0x100fe20000010817 */
[----:B------:R-:W-:Y:S01]  /*59a0*/  FMNMX.FTZ R20, R45, R8, !PT ;  /* 0x000000082d147209 */ /* 0x000fe20007810000 */
[-CC-:B------:R-:W-:Y:S01]  /*59b0*/  FFMA.FTZ R85, R40, R12.reuse, -R23.reuse ;  /* 0x0000000c28557223 */ /* 0x180fe20000010817 */
[----:B------:R-:W-:Y:S01]  /*59c0*/  FSEL R47, R21, -INF , P4 ;  /* 0xff800000152f7808 */ /* 0x000fe20002000000 */
[--C-:B------:R-:W-:Y:S01]  /*59d0*/  FFMA.FTZ R185, R36, R12, -R23.reuse ;  /* 0x0000000c24b97223 */ /* 0x100fe20000010817 */
[----:B------:R-:W-:Y:S01]  /*59e0*/  FMNMX.FTZ R20, R43, R20, !PT ;  /* 0x000000142b147209 */ /* 0x000fe20007810000 */
[-CC-:B------:R-:W-:Y:S01]  /*59f0*/  FFMA.FTZ R152, R152, R12.reuse, -R23.reuse ;  /* 0x0000000c98987223 */ /* 0x180fe20000010817 */
        /* <DEDUP_REMOVED lines=11> */
[----:B------:R-:W-:Y:S01]  /*5ab0*/  MUFU.EX2 R181, R181 ;  /* 0x000000b500b57308 */ /* 0x000fe20000000800 */
        /* <DEDUP_REMOVED lines=54> */
[----:B------:R-:W-:Y:S01]  /*5e20*/  FSEL R33, R60, -INF , P5 ;  /* 0xff8000003c217808 */ /* 0x000fe20002800000 */
[----:B------:R-:W-:Y:S01]  /*5e30*/  MUFU.EX2 R179, R179 ;  /* 0x000000b300b37308 */ /* 0x000fe20000000800 */
[----:B------:R-:W-:Y:S01]  /*5e40*/  FMNMX.FTZ R28, R57, R28, !PT ;  /* 0x0000001c391c7209 */ /* 0x000fe20007810000 */
[-CC-:B------:R-:W-:Y:S01]  /*5e50*/  FFMA.FTZ R34, R34, R12.reuse, -R23.reuse ;  /* 0x0000000c22227223 */ /* 0x180fe20000010817 */
[----:B------:R-:W-:Y:S01]  /*5e60*/  ISETP.GT.AND P5, PT, R76, 0x51, PT ;  /* 0x000000514c00780c */ /* 0x000fe20003fa4270 */
[----:B------:R-:W-:Y:S01]  /*5e70*/  FFMA.FTZ R15, R15, R12, -R23 ;  /* 0x0000000c0f0f7223 */ /* 0x000fe20000010817 */
[----:B------:R-:W-:-:S02]  /*5e80*/  FSEL R35, R78, -INF , P4 ;  /* 0xff8000004e237808 */ /* 0x000fc40002000000 */
[----:B------:R-:W-:Y:S01]  /*5e90*/  FMNMX.FTZ R28, R33, R28, !PT ;  /* 0x0000001c211c7209 */ /* 0x000fe20007810000 */
[----:B------:R-:W-:Y:S01]  /*5ea0*/  MUFU.EX2 R26, R172 ;  /* 0x000000ac001a7308 */ /* 0x000fe20000000800 */
[C---:B------:R-:W-:Y:S02]  /*5eb0*/  ISETP.GT.AND P4, PT, R76.reuse, 0x58, PT ;  /* 0x000000584c00780c */ /* 0x040fe40003f84270 */
[----:B------:R-:W-:Y:S02]  /*5ec0*/  FSEL R71, R71, -INF , P5 ;  /* 0xff80000047477808 */ /* 0x000fe40002800000 */
[----:B------:R-:W-:Y:S02]  /*5ed0*/  FMNMX.FTZ R30, R35, R28, !PT ;  /* 0x0000001c231e7209 */ /* 0x000fe40007810000 */
[----:B------:R-:W-:Y:S01]  /*5ee0*/  ISETP.GT.AND P5, PT, R76, 0x59, PT ;  /* 0x000000594c00780c */ /* 0x000fe20003fa4270 */
[----:B------:R-:W-:Y:S01]  /*5ef0*/  MUFU.EX2 R173, R173 ;  /* 0x000000ad00ad7308 */ /* 0x000fe20000000800 */
[----:B------:R-:W-:-:S02]  /*5f00*/  FSEL R67, R67, -INF , P4 ;  /* 0xff80000043437808 */ /* 0x000fc40002000000 */
[----:B------:R-:W-:Y:S02]  /*5f10*/  FMNMX.FTZ R30, R71, R30, !PT ;  /* 0x0000001e471e7209 */ /* 0x000fe40007810000 */
[C---:B------:R-:W-:Y:S02]  /*5f20*/  ISETP.GT.AND P4, PT, R76.reuse, 0x60, PT ;  /* 0x000000604c00780c */ /* 0x040fe40003f84270 */
[----:B------:R-:W-:Y:S01]  /*5f30*/  FSEL R61, R61, -INF , P5 ;  /* 0xff8000003d3d7808 */ /* 0x000fe20002800000 */
[----:B------:R-:W-:Y:S01]  /*5f40*/  MUFU.EX2 R175, R175 ;  /* 0x000000af00af7308 */ /* 0x000fe20000000800 */
[----:B------:R-:W-:Y:S02]  /*5f50*/  FMNMX.FTZ R30, R67, R30, !PT ;  /* 0x0000001e431e7209 */ /* 0x000fe40007810000 */
[----:B------:R-:W-:Y:S02]  /*5f60*/  ISETP.GT.AND P5, PT, R76, 0x61, PT ;  /* 0x000000614c00780c */ /* 0x000fe40003fa4270 */
[----:B------:R-:W-:-:S02]  /*5f70*/  FSEL R63, R63, -INF , P4 ;  /* 0xff8000003f3f7808 */ /* 0x000fc40002000000 */
[----:B------:R-:W-:Y:S01]  /*5f80*/  FMNMX.FTZ R30, R61, R30, !PT ;  /* 0x0000001e3d1e7209 */ /* 0x000fe20007810000 */
[----:B------:R-:W-:Y:S01]  /*5f90*/  MUFU.EX2 R28, R168 ;  /* 0x000000a8001c7308 */ /* 0x000fe20000000800 */
[C---:B------:R-:W-:Y:S02]  /*5fa0*/  ISETP.GT.AND P4, PT, R76.reuse, 0x68, PT ;  /* 0x000000684c00780c */ /* 0x040fe40003f84270 */
[----:B------:R-:W-:Y:S01]  /*5fb0*/  FSEL R65, R65, -INF , P5 ;  /* 0xff80000041417808 */ /* 0x000fe20002800000 */
[----:B------:R-:W-:Y:S02]  /*5fc0*/  WARPGROUP.DEPBAR.LE gsb0, 0x0 ;  /* 0x00008000000079c5 */ /* 0x000fe40000010000 */
[----:B------:R-:W-:Y:S01]  /*5fd0*/  FMNMX.FTZ R32, R63, R30, !PT ;  /* 0x0000001e3f207209 */ /* 0x000fe20007810000 */
[----:B------:R-:W-:Y:S01]  /*5fe0*/  WARPGROUP.ARRIVE ;  /* 0x00000000000079c5 */ /* 0x000fe20000000000 */
[----:B------:R-:W-:Y:S01]  /*5ff0*/  ISETP.GT.AND P5, PT, R76, 0x69, PT ;  /* 0x000000694c00780c */ /* 0x000fe20003fa4270 */
[----:B------:R0:W-:Y:S01]  /*6000*/  MUFU.EX2 R30, R152 ;  /* 0x00000098001e7308 */ /* 0x0001e20000000800 */
[----:B------:R-:W-:-:S02]  /*6010*/  FSEL R79, R68, -INF , P4 ;  /* 0xff800000444f7808 */ /* 0x000fc40002000000 */
[----:B------:R-:W-:Y:S01]  /*6020*/  FMNMX.FTZ R32, R65, R32, !PT ;  /* 0x0000002041207209 */ /* 0x000fe20007810000 */
[----:B------:R-:W-:Y:S01]  /*6030*/  HGMMA.64x128x16.F32 R88, R164, gdesc[UR8].tnspB, R88, gsb0 ;  /* 0x41e00008a4587df0 */ /* 0x000fe20008000858 */
        /* <DEDUP_REMOVED lines=8> */
[----:B------:R-:W-:Y:S02]  /*60c0*/  ISETP.GT.AND P4, PT, R76, 0x78, PT ;  /* 0x000000784c00780c */ /* 0x000fe40003f84270 */
[----:B------:R-:W-:Y:S02]  /*60d0*/  FSEL R87, R64, -INF , P5 ;  /* 0xff80000040577808 */ /* 0x000fe40002800000 */
[----:B------:R-:W-:Y:S02]  /*60e0*/  FMNMX.FTZ R60, R83, R32, !PT ;  /* 0x00000020533c7209 */ /* 0x000fe40007810000 */
[----:B------:R-:W-:Y:S01]  /*60f0*/  ISETP.GT.AND P5, PT, R76, 0x79, PT ;  /* 0x000000794c00780c */ /* 0x000fe20003fa4270 */
[----:B------:R-:W-:Y:S01]  /*6100*/  MUFU.EX2 R32, R70 ;  /* 0x0000004600207308 */ /* 0x000fe20000000800 */
[----:B------:R-:W-:-:S02]  /*6110*/  FSEL R187, R187, -INF , P4 ;  /* 0xff800000bbbb7808 */ /* 0x000fc40002000000 */
[----:B------:R-:W-:Y:S02]  /*6120*/  FMNMX.FTZ R60, R87, R60, !PT ;  /* 0x0000003c573c7209 */ /* 0x000fe40007810000 */
[----:B------:R-:W-:Y:S02]  /*6130*/  FSEL R189, R189, -INF , P5 ;  /* 0xff800000bdbd7808 */ /* 0x000fe40002800000 */
[----:B------:R-:W-:Y:S01]  /*6140*/  FMNMX.FTZ R60, R187, R60, !PT ;  /* 0x0000003cbb3c7209 */ /* 0x000fe20007810000 */
[----:B------:R-:W-:Y:S01]  /*6150*/  MUFU.EX2 R153, R153 ;  /* 0x0000009900997308 */ /* 0x000fe20000000800 */
[----:B------:R-:W-:Y:S02]  /*6160*/  FSEL R38, R13, RZ, P3 ;  /* 0x000000ff0d267208 */ /* 0x000fe40001800000 */
[----:B------:R-:W-:Y:S02]  /*6170*/  FMNMX.FTZ R60, R189, R60, !PT ;  /* 0x0000003cbd3c7209 */ /* 0x000fe40007810000 */
[C---:B------:R-:W-:Y:S01]  /*6180*/  ISETP.GT.AND P3, PT, R11.reuse, R10, PT ;  /* 0x0000000a0b00720c */ /* 0x040fe20003f64270 */
[----:B------:R-:W-:-:S02]  /*6190*/  VIADD R11, R11, 0xffffffff ;  /* 0xffffffff0b0b7836 */ /* 0x000fc40000000000 */
[----:B------:R-:W1:Y:S01]  /*61a0*/  SHFL.BFLY PT, R21, R60, 0x2, 0x1f ;  /* 0x0c401f003c157f89 */ /* 0x000e6200000e0000 */
[----:B------:R-:W-:Y:S08]  /*61b0*/  MUFU.EX2 R58, R58 ;  /* 0x0000003a003a7308 */ /* 0x000ff00000000800 */
[----:B------:R-:W-:Y:S08]  /*61c0*/  MUFU.EX2 R155, R155 ;  /* 0x0000009b009b7308 */ /* 0x000ff00000000800 */
[----:B------:R-:W-:Y:S01]  /*61d0*/  MUFU.EX2 R56, R56 ;  /* 0x0000003800387308 */ /* 0x000fe20000000800 */
[----:B-1----:R-:W-:-:S07]  /*61e0*/  FMNMX.FTZ R50, R60, R21, !PT ;  /* 0x000000153c327209 */ /* 0x002fce0007810000 */
[----:B------:R-:W-:Y:S01]  /*61f0*/  MUFU.EX2 R157, R157 ;  /* 0x0000009d009d7308 */ /* 0x000fe20000000800 */
[----:B------:R-:W1:Y:S07]  /*6200*/  SHFL.BFLY PT, R21, R50, 0x1, 0x1f ;  /* 0x0c201f0032157f89 */ /* 0x000e6e00000e0000 */
[----:B------:R-:W-:Y:S08]  /*6210*/  MUFU.EX2 R52, R52 ;  /* 0x0000003400347308 */ /* 0x000ff00000000800 */
[----:B------:R-:W-:Y:S08]  /*6220*/  MUFU.EX2 R159, R159 ;  /* 0x0000009f009f7308 */ /* 0x000ff00000000800 */
[----:B------:R-:W-:Y:S01]  /*6230*/  MUFU.EX2 R48, R48 ;  /* 0x0000003000307308 */ /* 0x000fe20000000800 */
[----:B-1----:R-:W-:Y:S01]  /*6240*/  FMNMX.FTZ R21, R50, R21, !PT ;  /* 0x0000001532157209 */ /* 0x002fe20007810000 */
[----:B------:R-:W-:Y:S01]  /*6250*/  IMAD.U32 R50, RZ, RZ, UR5 ;  /* 0x00000005ff327e24 */ /* 0x000fe2000f8e00ff */
[----:B------:R-:W-:-:S02]  /*6260*/  UMOV UR5, UR4 ;  /* 0x0000000400057c82 */ /* 0x000fc40008000000 */
[C---:B------:R-:W-:Y:S01]  /*6270*/  FSETP.NEU.FTZ.AND P4, PT, R21.reuse, -INF , PT ;  /* 0xff8000001500780b */ /* 0x040fe20003f9d000 */
[----:B------:R-:W-:Y:S02]  /*6280*/  FMUL.FTZ R40, R21, R12 ;  /* 0x0000000c15287220 */ /* 0x000fe40000410000 */
[----:B------:R-:W-:Y:S01]  /*6290*/  MUFU.EX2 R46, R46 ;  /* 0x0000002e002e7308 */ /* 0x000fe20000000800 */
[----:B------:R-:W-:Y:S02]  /*62a0*/  @!P1 LEA R50, R50, UR36, 0x3 ;  /* 0x0000002432329c11 */ /* 0x000fe4000f8e18ff */
[----:B------:R-:W-:-:S05]  /*62b0*/  FSEL R40, R40, RZ, P4 ;  /* 0x000000ff28287208 */ /* 0x000fca0002000000 */
[----:B------:R-:W-:Y:S01]  /*62c0*/  MUFU.EX2 R81, R81 ;  /* 0x0000005100517308 */ /* 0x000fe20000000800 */
[-CC-:B0-----:R-:W-:Y:S01]  /*62d0*/  FFMA.FTZ R152, R39, R12.reuse, -R40.reuse ;  /* 0x0000000c27987223 */ /* 0x181fe20000010828 */
[----:B------:R-:W-:Y:S01]  /*62e0*/  FADD.FTZ R39, -R38, R9 ;  /* 0x0000000926277221 */ /* 0x000fe20000010100 */
[----:B------:R-:W-:Y:S01]  /*62f0*/  FSEL R9, R21, RZ, P4 ;  /* 0x000000ff15097208 */ /* 0x000fe20002000000 */
[-CC-:B------:R-:W-:Y:S01]  /*6300*/  FFMA.FTZ R180, R45, R12.reuse, -R40.reuse ;  /* 0x0000000c2db47223 */ /* 0x180fe20000010828 */
[-CC-:B------:R-:W-:Y:S01]  /*6310*/  FFMA.FTZ R43, R43, R12.reuse, -R40.reuse ;  /* 0x0000000c2b2b7223 */ /* 0x180fe20000010828 */
[-C--:B------:R-:W-:Y:S01]  /*6320*/  FMUL.FTZ R44, R39, R12.reuse ;  /* 0x0000000c272c7220 */ /* 0x080fe20000410000 */
[-C--:B------:R-:W-:Y:S01]  /*6330*/  FFMA.FTZ R182, R47, R12.reuse, -R40 ;  /* 0x0000000c2fb67223 */ /* 0x080fe20000010828 */
[----:B------:R-:W-:Y:S01]  /*6340*/  FADD.FTZ R9, -R9, R8 ;  /* 0x0000000809097221 */ /* 0x000fe20000010100 */
[----:B------:R-:W-:Y:S01]  /*6350*/  IMAD.U32 R39, RZ, RZ, UR4 ;  /* 0x00000004ff277e24 */ /* 0x000fe2000f8e00ff */
[----:B------:R-:W-:Y:S01]  /*6360*/  MUFU.EX2 R180, R180 ;  /* 0x000000b400b47308 */ /* 0x000fe20000000800 */
[-CC-:B------:R-:W-:Y:S01]  /*6370*/  FFMA.FTZ R45, R49, R12.reuse, -R40.reuse ;  /* 0x0000000c312d7223 */ /* 0x180fe20000010828 */
[-C--:B------:R-:W-:Y:S01]  /*6380*/  FMUL.FTZ R9, R9, R12.reuse ;  /* 0x0000000c09097220 */ /* 0x080fe20000410000 */
[-CC-:B------:R-:W-:Y:S01]  /*6390*/  FFMA.FTZ R176, R25, R12.reuse, -R40.reuse ;  /* 0x0000000c19b07223 */ /* 0x180fe20000010828 */
[----:B------:R-:W-:Y:S01]  /*63a0*/  @!P1 LEA R39, R39, UR36, 0x3 ;  /* 0x0000002427279c11 */ /* 0x000fe2000f8e18ff */
[-CC-:B------:R-:W-:Y:S01]  /*63b0*/  FFMA.FTZ R25, R51, R12.reuse, -R40.reuse ;  /* 0x0000000c33197223 */ /* 0x180fe20000010828 */
[----:B------:R-:W-:Y:S01]  /*63c0*/  IADD3 R38, -R19, 0xb, RZ ;  /* 0x0000000b13267810 */ /* 0x000fe20007ffe1ff */
[-CC-:B------:R-:W-:Y:S01]  /*63d0*/  FFMA.FTZ R49, R41, R12.reuse, -R40.reuse ;  /* 0x0000000c29317223 */ /* 0x180fe20000010828 */
[----:B------:R-:W0:Y:S01]  /*63e0*/  MUFU.EX2 R9, R9 ;  /* 0x0000000900097308 */ /* 0x000e220000000800 */
[----:B------:R-:W-:Y:S01]  /*63f0*/  @!P1 IADD3 R39, R39, 0x28840, RZ ;  /* 0x0002884027279810 */ /* 0x000fe20007ffe0ff */
[-CC-:B------:R-:W-:Y:S01]  /*6400*/  FFMA.FTZ R178, R27, R12.reuse, -R40.reuse ;  /* 0x0000000c1bb27223 */ /* 0x180fe20000010828 */
[-CC-:B------:R-:W-:Y:S01]  /*6410*/  FFMA.FTZ R27, R53, R12.reuse, -R40.reuse ;  /* 0x0000000c351b7223 */ /* 0x180fe20000010828 */
[-CC-:B------:R-:W-:Y:S01]  /*6420*/  FFMA.FTZ R172, R29, R12.reuse, -R40.reuse ;  /* 0x0000000c1dac7223 */ /* 0x180fe20000010828 */
[----:B------:R-:W-:Y:S01]  /*6430*/  @!P1 PRMT R41, RZ, 0x654, R39 ;  /* 0x00000654ff299816 */ /* 0x000fe20000000027 */
[-CC-:B------:R-:W-:Y:S01]  /*6440*/  FFMA.FTZ R29, R55, R12.reuse, -R40.reuse ;  /* 0x0000000c371d7223 */ /* 0x180fe20000010828 */
[-CC-:B------:R-:W-:Y:S01]  /*6450*/  FFMA.FTZ R174, R59, R12.reuse, -R40.reuse ;  /* 0x0000000c3bae7223 */ /* 0x180fe20000010828 */
[----:B------:R0:W1:Y:S01]  /*6460*/  MUFU.EX2 R8, R44 ;  /* 0x0000002c00087308 */ /* 0x0000620000000800 */
[-CC-:B------:R-:W-:Y:S01]  /*6470*/  FFMA.FTZ R31, R31, R12.reuse, -R40.reuse ;  /* 0x0000000c1f1f7223 */ /* 0x180fe20000010828 */
[-CC-:B------:R-:W-:Y:S01]  /*6480*/  FFMA.FTZ R168, R73, R12.reuse, -R40.reuse ;  /* 0x0000000c49a87223 */ /* 0x180fe20000010828 */
[-CC-:B------:R-:W-:Y:S01]  /*6490*/  FFMA.FTZ R47, R75, R12.reuse, -R40.reuse ;  /* 0x0000000c4b2f7223 */ /* 0x180fe20000010828 */
[-CC-:B------:R-:W-:Y:S01]  /*64a0*/  FFMA.FTZ R170, R37, R12.reuse, -R40.reuse ;  /* 0x0000000c25aa7223 */ /* 0x180fe20000010828 */
[-CC-:B------:R-:W-:Y:S01]  /*64b0*/  FFMA.FTZ R37, R77, R12.reuse, -R40.reuse ;  /* 0x0000000c4d257223 */ /* 0x180fe20000010828 */
[-CC-:B------:R-:W-:Y:S01]  /*64c0*/  FFMA.FTZ R154, R57, R12.reuse, -R40.reuse ;  /* 0x0000000c399a7223 */ /* 0x180fe20000010828 */
[-C--:B------:R-:W-:Y:S01]  /*64d0*/  FFMA.FTZ R35, R35, R12.reuse, -R40 ;  /* 0x0000000c23237223 */ /* 0x080fe20000010828 */
[----:B------:R-:W2:Y:S01]  /*64e0*/  MUFU.EX2 R43, R43 ;  /* 0x0000002b002b7308 */ /* 0x000ea20000000800 */
[----:B0-----:R-:W-:Y:S01]  /*64f0*/  FFMA.FTZ R44, R9, R5, R180 ;  /* 0x00000005092c7223 */ /* 0x001fe200000100b4 */
[-CC-:B------:R-:W-:Y:S01]  /*6500*/  FFMA.FTZ R5, R33, R12.reuse, -R40.reuse ;  /* 0x0000000c21057223 */ /* 0x180fe20000010828 */
[-CC-:B------:R-:W-:Y:S01]  /*6510*/  FFMA.FTZ R71, R71, R12.reuse, -R40.reuse ;  /* 0x0000000c47477223 */ /* 0x180fe20000010828 */
[----:B------:R-:W-:Y:S01]  /*6520*/  FFMA.FTZ R67, R67, R12, -R40 ;  /* 0x0000000c43437223 */ /* 0x000fe20000010828 */
[----:B------:R-:W-:-:S02]  /*6530*/  WARPGROUP.DEPBAR.LE gsb0, 0x0 ;  /* 0x00008000000079c5 */ /* 0x000fc40000010000 */
[----:B------:R0:W-:Y:S06]  /*6540*/  BAR.ARV R38, 0x100 ;  /* 0x000400260000751d */ /* 0x0001ec0000002000 */
[----:B------:R-:W0:Y:S01]  /*6550*/  MUFU.EX2 R182, R182 ;  /* 0x000000b600b67308 */ /* 0x000e220000000800 */
[----:B-1----:R-:W-:Y:S01]  /*6560*/  FFMA.FTZ R33, R8, R4, R181 ;  /* 0x0000000408217223 */ /* 0x002fe200000100b5 */
[----:B------:R2:W-:Y:S01]  /*6570*/  @!P1 SYNCS.ARRIVE.TRANS64.RED.A1T0 RZ, [R41+URZ], RZ ;  /* 0x000000ff29ff99a7 */ /* 0x0005e2000810043f */
[C---:B------:R-:W-:Y:S01]  /*6580*/  F2FP.F16.F32.PACK_AB R181, R14.reuse, R181 ;  /* 0x000000b50eb5723e */ /* 0x040fe200000000ff */
[-CC-:B------:R-:W-:Y:S01]  /*6590*/  FFMA.FTZ R61, R61, R12.reuse, -R40.reuse ;  /* 0x0000000c3d3d7223 */ /* 0x180fe20000010828 */
[----:B------:R-:W-:Y:S01]  /*65a0*/  FADD.FTZ R4, R14, R33 ;  /* 0x000000210e047221 */ /* 0x000fe20000010000 */
[-CC-:B------:R-:W-:Y:S01]  /*65b0*/  FFMA.FTZ R63, R63, R12.reuse, -R40.reuse ;  /* 0x0000000c3f3f7223 */ /* 0x180fe20000010828 */
[-C--:B------:R-:W-:Y:S01]  /*65c0*/  FFMA.FTZ R65, R65, R12.reuse, -R40 ;  /* 0x0000000c41417223 */ /* 0x080fe20000010828 */
[----:B------:R-:W1:Y:S01]  /*65d0*/  MUFU.EX2 R45, R45 ;  /* 0x0000002d002d7308 */ /* 0x000e620000000800 */
[----:B------:R-:W-:Y:S01]  /*65e0*/  FADD.FTZ R33, R183, R4 ;  /* 0x00000004b7217221 */ /* 0x000fe20000010000 */
[----:B--2---:R-:W-:Y:S01]  /*65f0*/  FADD.FTZ R41, R43, R44 ;  /* 0x0000002c2b297221 */ /* 0x004fe20000010000 */
[-CC-:B------:R-:W-:Y:S01]  /*6600*/  FFMA.FTZ R79, R79, R12.reuse, -R40.reuse ;  /* 0x0000000c4f4f7223 */ /* 0x180fe20000010828 */
[-CC-:B------:R-:W-:Y:S01]  /*6610*/  FFMA.FTZ R69, R69, R12.reuse, -R40.reuse ;  /* 0x0000000c45457223 */ /* 0x180fe20000010828 */
[----:B------:R-:W-:Y:S01]  /*6620*/  FADD.FTZ R4, R20, R33 ;  /* 0x0000002114047221 */ /* 0x000fe20000010000 */
[-CC-:B------:R-:W-:Y:S01]  /*6630*/  FFMA.FTZ R83, R83, R12.reuse, -R40.reuse ;  /* 0x0000000c53537223 */ /* 0x180fe20000010828 */
[-C--:B------:R-:W-:Y:S01]  /*6640*/  FFMA.FTZ R87, R87, R12.reuse, -R40 ;  /* 0x0000000c57577223 */ /* 0x080fe20000010828 */
[----:B------:R-:W2:Y:S01]  /*6650*/  MUFU.EX2 R176, R176 ;  /* 0x000000b000b07308 */ /* 0x000ea20000000800 */
[----:B0-----:R-:W-:Y:S01]  /*6660*/  FADD.FTZ R38, R182, R41 ;  /* 0x00000029b6267221 */ /* 0x001fe20000010000 */
[----:B------:R-:W-:Y:S01]  /*6670*/  FADD.FTZ R33, R177, R4 ;  /* 0x00000004b1217221 */ /* 0x000fe20000010000 */
[-CC-:B------:R-:W-:Y:S01]  /*6680*/  FFMA.FTZ R187, R187, R12.reuse, -R40.reuse ;  /* 0x0000000cbbbb7223 */ /* 0x180fe20000010828 */
[----:B------:R-:W-:Y:S01]  /*6690*/  FFMA.FTZ R40, R189, R12, -R40 ;  /* 0x0000000cbd287223 */ /* 0x000fe20000010828 */
[----:B------:R-:W-:-:S02]  /*66a0*/  @!P1 VIADD R44, R50, 0x28860 ;  /* 0x00028860322c9836 */ /* 0x000fc40000000000 */
[----:B------:R-:W-:Y:S01]  /*66b0*/  FADD.FTZ R4, R22, R33 ;  /* 0x0000002116047221 */ /* 0x000fe20000010000 */
[-C--:B------:R-:W-:Y:S01]  /*66c0*/  FMUL.FTZ R88, R88, R9.reuse ;  /* 0x0000000958587220 */ /* 0x080fe20000410000 */
[----:B------:R-:W0:Y:S01]  /*66d0*/  MUFU.EX2 R25, R25 ;  /* 0x0000001900197308 */ /* 0x000e220000000800 */
[----:B-1----:R-:W-:Y:S01]  /*66e0*/  FADD.FTZ R41, R45, R38 ;  /* 0x000000262d297221 */ /* 0x002fe20000010000 */
[----:B------:R-:W-:Y:S01]  /*66f0*/  @!P1 PRMT R44, RZ, 0x654, R44 ;  /* 0x00000654ff2c9816 */ /* 0x000fe2000000002c */
[-C--:B------:R-:W-:Y:S01]  /*6700*/  FMUL.FTZ R89, R89, R9.reuse ;  /* 0x0000000959597220 */ /* 0x080fe20000410000 */
[-C--:B------:R-:W-:Y:S01]  /*6710*/  FMUL.FTZ R92, R92, R9.reuse ;  /* 0x000000095c5c7220 */ /* 0x080fe20000410000 */
[-C--:B------:R-:W-:Y:S01]  /*6720*/  FMUL.FTZ R93, R93, R9.reuse ;  /* 0x000000095d5d7220 */ /* 0x080fe20000410000 */
[----:B------:R1:W-:Y:S01]  /*6730*/  @!P1 SYNCS.ARRIVE.TRANS64.RED.A1T0 RZ, [R44+URZ], RZ ;  /* 0x000000ff2cff99a7 */ /* 0x0003e2000810043f */
[-C--:B------:R-:W-:Y:S01]  /*6740*/  FMUL.FTZ R96, R96, R9.reuse ;  /* 0x0000000960607220 */ /* 0x080fe20000410000 */
[----:B------:R-:W3:Y:S01]  /*6750*/  MUFU.EX2 R178, R178 ;  /* 0x000000b200b27308 */ /* 0x000ee20000000800 */
        /* <DEDUP_REMOVED lines=8> */
[C---:B0-----:R-:W-:Y:S01]  /*67e0*/  FADD.FTZ R23, R25.reuse, R38 ;  /* 0x0000002619177221 */ /* 0x041fe20000010000 */
[----:B------:R-:W-:Y:S01]  /*67f0*/  F2FP.F16.F32.PACK_AB R176, R25, R176 ;  /* 0x000000b019b0723e */ /* 0x000fe200000000ff */
[-C--:B------:R-:W-:Y:S01]  /*6800*/  FMUL.FTZ R109, R109, R9.reuse ;  /* 0x000000096d6d7220 */ /* 0x080fe20000410000 */
[-C--:B------:R-:W-:Y:S01]  /*6810*/  FMUL.FTZ R112, R112, R9.reuse ;  /* 0x0000000970707220 */ /* 0x080fe20000410000 */
[-C--:B------:R-:W-:Y:S01]  /*6820*/  FMUL.FTZ R113, R113, R9.reuse ;  /* 0x0000000971717220 */ /* 0x080fe20000410000 */
[-C--:B------:R-:W-:Y:S01]  /*6830*/  FMUL.FTZ R116, R116, R9.reuse ;  /* 0x0000000974747220 */ /* 0x080fe20000410000 */
[-C--:B------:R-:W-:Y:S01]  /*6840*/  FMUL.FTZ R117, R117, R9.reuse ;  /* 0x0000000975757220 */ /* 0x080fe20000410000 */
[----:B------:R-:W0:Y:S01]  /*6850*/  MUFU.EX2 R172, R172 ;  /* 0x000000ac00ac7308 */ /* 0x000e220000000800 */
[----:B---3--:R-:W-:Y:S01]  /*6860*/  FADD.FTZ R38, R178, R23 ;  /* 0x00000017b2267221 */ /* 0x008fe20000010000 */
[----:B------:R-:W-:Y:S01]  /*6870*/  FADD.FTZ R23, R179, R4 ;  /* 0x00000004b3177221 */ /* 0x000fe20000010000 */
[-C--:B------:R-:W-:Y:S01]  /*6880*/  FMUL.FTZ R120, R120, R9.reuse ;  /* 0x0000000978787220 */ /* 0x080fe20000410000 */
[-C--:B------:R-:W-:Y:S01]  /*6890*/  FMUL.FTZ R121, R121, R9.reuse ;  /* 0x0000000979797220 */ /* 0x080fe20000410000 */
[-C--:B------:R-:W-:Y:S01]  /*68a0*/  FMUL.FTZ R124, R124, R9.reuse ;  /* 0x000000097c7c7220 */ /* 0x080fe20000410000 */
[----:B------:R-:W-:Y:S01]  /*68b0*/  FADD.FTZ R4, R24, R23 ;  /* 0x0000001718047221 */ /* 0x000fe20000010000 */
[-C--:B------:R-:W-:Y:S01]  /*68c0*/  FMUL.FTZ R125, R125, R9.reuse ;  /* 0x000000097d7d7220 */ /* 0x080fe20000410000 */
[----:B------:R-:W3:Y:S01]  /*68d0*/  MUFU.EX2 R29, R29 ;  /* 0x0000001d001d7308 */ /* 0x000ee20000000800 */
[----:B--2---:R-:W-:Y:S01]  /*68e0*/  FADD.FTZ R33, R27, R38 ;  /* 0x000000261b217221 */ /* 0x004fe20000010000 */
[----:B------:R-:W-:Y:S01]  /*68f0*/  FADD.FTZ R23, R173, R4 ;  /* 0x00000004ad177221 */ /* 0x000fe20000010000 */
[-C--:B------:R-:W-:Y:S01]  /*6900*/  FMUL.FTZ R128, R128, R9.reuse ;  /* 0x0000000980807220 */ /* 0x080fe20000410000 */
[-C--:B------:R-:W-:Y:S01]  /*6910*/  FMUL.FTZ R129, R129, R9.reuse ;  /* 0x0000000981817220 */ /* 0x080fe20000410000 */
[-C--:B------:R-:W-:Y:S01]  /*6920*/  FMUL.FTZ R132, R132, R9.reuse ;  /* 0x0000000984847220 */ /* 0x080fe20000410000 */
[----:B------:R-:W-:Y:S01]  /*6930*/  FADD.FTZ R4, R26, R23 ;  /* 0x000000171a047221 */ /* 0x000fe20000010000 */
[-C--:B------:R-:W-:Y:S01]  /*6940*/  FMUL.FTZ R133, R133, R9.reuse ;  /* 0x0000000985857220 */ /* 0x080fe20000410000 */
[----:B------:R-:W2:Y:S01]  /*6950*/  MUFU.EX2 R174, R174 ;  /* 0x000000ae00ae7308 */ /* 0x000ea20000000800 */
[----:B0-----:R-:W-:Y:S01]  /*6960*/  FADD.FTZ R38, R172, R33 ;  /* 0x00000021ac267221 */ /* 0x001fe20000010000 */
[----:B------:R-:W-:Y:S01]  /*6970*/  FADD.FTZ R23, R175, R4 ;  /* 0x00000004af177221 */ /* 0x000fe20000010000 */
[-C--:B------:R-:W-:Y:S01]  /*6980*/  FMUL.FTZ R136, R136, R9.reuse ;  /* 0x0000000988887220 */ /* 0x080fe20000410000 */
[-C--:B------:R-:W-:Y:S01]  /*6990*/  FMUL.FTZ R137, R137, R9.reuse ;  /* 0x0000000989897220 */ /* 0x080fe20000410000 */
[-C--:B------:R-:W-:Y:S01]  /*69a0*/  FMUL.FTZ R140, R140, R9.reuse ;  /* 0x000000098c8c7220 */ /* 0x080fe20000410000 */
[----:B------:R-:W-:Y:S01]  /*69b0*/  FADD.FTZ R4, R28, R23 ;  /* 0x000000171c047221 */ /* 0x000fe20000010000 */
        /* <DEDUP_REMOVED lines=8> */
[----:B------:R-:W-:Y:S01]  /*6a40*/  FMUL.FTZ R149, R149, R9 ;  /* 0x0000000995957220 */ /* 0x000fe20000410000 */
        /* <DEDUP_REMOVED lines=46> */
[-C--:B------:R-:W-:Y:S01]  /*6d30*/  FMUL.FTZ R135, R135, R8.reuse ;  /* 0x0000000887877220 */ /* 0x080fe20000410000 */
        /* <DEDUP_REMOVED lines=11> */
[----:B------:R-:W-:Y:S01]  /*6df0*/  FMUL.FTZ R151, R151, R8 ;  /* 0x0000000897977220 */ /* 0x000fe20000410000 */
[----:B------:R-:W-:Y:S01]  /*6e00*/  F2FP.F16.F32.PACK_AB R183, R20, R183 ;  /* 0x000000b714b7723e */ /* 0x000fe200000000ff */
[----:B------:R-:W-:Y:S01]  /*6e10*/  IMAD.MOV.U32 R9, RZ, RZ, R13 ;  /* 0x000000ffff097224 */ /* 0x000fe200078e000d */
[----:B------:R-:W-:-:S02]  /*6e20*/  F2FP.F16.F32.PACK_AB R177, R22, R177 ;  /* 0x000000b116b1723e */ /* 0x000fc400000000ff */
[----:B------:R-:W-:Y:S01]  /*6e30*/  F2FP.F16.F32.PACK_AB R180, R43, R180 ;  /* 0x000000b42bb4723e */ /* 0x000fe200000000ff */
[----:B------:R-:W0:Y:S01]  /*6e40*/  MUFU.EX2 R35, R35 ;  /* 0x0000002300237308 */ /* 0x000e220000000800 */
[----:B---3--:R-:W-:Y:S01]  /*6e50*/  FADD.FTZ R14, R154, R25 ;  /* 0x000000199a0e7221 */ /* 0x008fe20000010000 */
[----:B------:R-:W-:Y:S02]  /*6e60*/  F2FP.F16.F32.PACK_AB R182, R45, R182 ;  /* 0x000000b62db6723e */ /* 0x000fe400000000ff */
[----:B------:R-:W-:Y:S02]  /*6e70*/  F2FP.F16.F32.PACK_AB R178, R27, R178 ;  /* 0x000000b21bb2723e */ /* 0x000fe400000000ff */
[----:B------:R-:W-:Y:S02]  /*6e80*/  F2FP.F16.F32.PACK_AB R179, R24, R179 ;  /* 0x000000b318b3723e */ /* 0x000fe400000000ff */
[----:B------:R-:W3:Y:S01]  /*6e90*/  MUFU.EX2 R71, R71 ;  /* 0x0000004700477308 */ /* 0x000ee20000000800 */
[C---:B--2---:R-:W-:Y:S01]  /*6ea0*/  FADD.FTZ R14, R5.reuse, R14 ;  /* 0x0000000e050e7221 */ /* 0x044fe20000010000 */
[----:B------:R-:W-:Y:S01]  /*6eb0*/  F2FP.F16.F32.PACK_AB R154, R5, R154 ;  /* 0x0000009a059a723e */ /* 0x000fe200000000ff */
[----:B------:R-:W-:Y:S01]  /*6ec0*/  FADD.FTZ R5, R81, R4 ;  /* 0x0000000451057221 */ /* 0x000fe20000010000 */
[----:B------:R-:W-:-:S02]  /*6ed0*/  F2FP.F16.F32.PACK_AB R172, R29, R172 ;  /* 0x000000ac1dac723e */ /* 0x000fc400000000ff */
[----:B------:R-:W-:Y:S02]  /*6ee0*/  F2FP.F16.F32.PACK_AB R173, R26, R173 ;  /* 0x000000ad1aad723e */ /* 0x000fe400000000ff */
[----:B------:R-:W2:Y:S01]  /*6ef0*/  MUFU.EX2 R67, R67 ;  /* 0x0000004300437308 */ /* 0x000ea20000000800 */
[----:B0-----:R-:W-:Y:S01]  /*6f00*/  FADD.FTZ R14, R35, R14 ;  /* 0x0000000e230e7221 */ /* 0x001fe20000010000 */
[----:B------:R-:W-:Y:S02]  /*6f10*/  F2FP.F16.F32.PACK_AB R174, R31, R174 ;  /* 0x000000ae1fae723e */ /* 0x000fe400000000ff */
[----:B------:R-:W-:Y:S02]  /*6f20*/  F2FP.F16.F32.PACK_AB R175, R28, R175 ;  /* 0x000000af1caf723e */ /* 0x000fe400000000ff */
[----:B------:R-:W-:Y:S02]  /*6f30*/  F2FP.F16.F32.PACK_AB R168, R47, R168 ;  /* 0x000000a82fa8723e */ /* 0x000fe400000000ff */
[----:B------:R-:W0:Y:S01]  /*6f40*/  MUFU.EX2 R61, R61 ;  /* 0x0000003d003d7308 */ /* 0x000e220000000800 */
[----:B---3--:R-:W-:Y:S01]  /*6f50*/  FADD.FTZ R14, R71, R14 ;  /* 0x0000000e470e7221 */ /* 0x008fe20000010000 */
[----:B------:R-:W-:-:S02]  /*6f60*/  F2FP.F16.F32.PACK_AB R169, R30, R169 ;  /* 0x000000a91ea9723e */ /* 0x000fc400000000ff */
[----:B------:R-:W-:Y:S02]  /*6f70*/  F2FP.F16.F32.PACK_AB R170, R37, R170 ;  /* 0x000000aa25aa723e */ /* 0x000fe400000000ff */
[----:B------:R-:W-:Y:S02]  /*6f80*/  F2FP.F16.F32.PACK_AB R171, R32, R171 ;  /* 0x000000ab20ab723e */ /* 0x000fe400000000ff */
[----:B------:R-:W3:Y:S01]  /*6f90*/  MUFU.EX2 R63, R63 ;  /* 0x0000003f003f7308 */ /* 0x000ee20000000800 */
[----:B--2---:R-:W-:Y:S01]  /*6fa0*/  FADD.FTZ R14, R67, R14 ;  /* 0x0000000e430e7221 */ /* 0x004fe20000010000 */
[----:B------:R-:W-:Y:S02]  /*6fb0*/  F2FP.F16.F32.PACK_AB R152, R39, R152 ;  /* 0x000000982798723e */ /* 0x000fe400000000ff */
[----:B------:R-:W-:Y:S02]  /*6fc0*/  F2FP.F16.F32.PACK_AB R153, R58, R153 ;  /* 0x000000993a99723e */ /* 0x000fe400000000ff */
[----:B------:R-:W-:-:S02]  /*6fd0*/  F2FP.F16.F32.PACK_AB R155, R56, R155 ;  /* 0x0000009b389b723e */ /* 0x000fc400000000ff */
        /* <DEDUP_REMOVED lines=9> */
[----:B------:R-:W-:Y:S02]  /*7070*/  MOV R8, R21 ;  /* 0x0000001500087202 */ /* 0x000fe40000000f00 */
[----:B------:R-:W3:Y:S01]  /*7080*/  MUFU.EX2 R42, R42 ;  /* 0x0000002a002a7308 */ /* 0x000ee20000000800 */
[C---:B--2---:R-:W-:Y:S01]  /*7090*/  FADD.FTZ R14, R65.reuse, R14 ;  /* 0x0000000e410e7221 */ /* 0x044fe20000010000 */
[----:B------:R-:W-:-:S06]  /*70a0*/  F2FP.F16.F32.PACK_AB R160, R65, R63 ;  /* 0x0000003f41a0723e */ /* 0x000fcc00000000ff */
[----:B------:R-:W2:Y:S01]  /*70b0*/  MUFU.EX2 R69, R69 ;  /* 0x0000004500457308 */ /* 0x000ea20000000800 */
[----:B0-----:R-:W-:-:S07]  /*70c0*/  FADD.FTZ R14, R79, R14 ;  /* 0x0000000e4f0e7221 */ /* 0x001fce0000010000 */
[----:B------:R-:W0:Y:S01]  /*70d0*/  MUFU.EX2 R85, R85 ;  /* 0x0000005500557308 */ /* 0x000e220000000800 */
[----:B---3--:R-:W-:-:S07]  /*70e0*/  FADD.FTZ R4, R42, R5 ;  /* 0x000000052a047221 */ /* 0x008fce0000010000 */
[----:B------:R-:W3:Y:S01]  /*70f0*/  MUFU.EX2 R83, R83 ;  /* 0x0000005300537308 */ /* 0x000ee20000000800 */
[C---:B--2---:R-:W-:Y:S01]  /*7100*/  FADD.FTZ R14, R69.reuse, R14 ;  /* 0x0000000e450e7221 */ /* 0x044fe20000010000 */
[----:B------:R-:W-:-:S06]  /*7110*/  F2FP.F16.F32.PACK_AB R162, R69, R79 ;  /* 0x0000004f45a2723e */ /* 0x000fcc00000000ff */
[----:B------:R-:W2:Y:S01]  /*7120*/  MUFU.EX2 R34, R34 ;  /* 0x0000002200227308 */ /* 0x000ea20000000800 */
[C---:B0-----:R-:W-:Y:S01]  /*7130*/  FADD.FTZ R5, R85.reuse, R4 ;  /* 0x0000000455057221 */ /* 0x041fe20000010000 */
[----:B------:R-:W-:-:S06]  /*7140*/  F2FP.F16.F32.PACK_AB R163, R85, R42 ;  /* 0x0000002a55a3723e */ /* 0x000fcc00000000ff */
[----:B------:R-:W0:Y:S01]  /*7150*/  MUFU.EX2 R87, R87 ;  /* 0x0000005700577308 */ /* 0x000e220000000800 */
[----:B---3--:R-:W-:-:S07]  /*7160*/  FADD.FTZ R14, R83, R14 ;  /* 0x0000000e530e7221 */ /* 0x008fce0000010000 */
[----:B------:R-:W3:Y:S01]  /*7170*/  MUFU.EX2 R185, R185 ;  /* 0x000000b900b97308 */ /* 0x000ee20000000800 */
[----:B--2---:R-:W-:-:S07]  /*7180*/  FADD.FTZ R4, R34, R5 ;  /* 0x0000000522047221 */ /* 0x004fce0000010000 */
[----:B------:R-:W2:Y:S01]  /*7190*/  MUFU.EX2 R187, R187 ;  /* 0x000000bb00bb7308 */ /* 0x000ea20000000800 */
[C---:B0-----:R-:W-:Y:S01]  /*71a0*/  FADD.FTZ R14, R87.reuse, R14 ;  /* 0x0000000e570e7221 */ /* 0x041fe20000010000 */
[----:B------:R-:W-:-:S06]  /*71b0*/  F2FP.F16.F32.PACK_AB R164, R87, R83 ;  /* 0x0000005357a4723e */ /* 0x000fcc00000000ff */
[----:B------:R-:W0:Y:S01]  /*71c0*/  MUFU.EX2 R36, R36 ;  /* 0x0000002400247308 */ /* 0x000e220000000800 */
[C---:B---3--:R-:W-:Y:S01]  /*71d0*/  FADD.FTZ R5, R185.reuse, R4 ;  /* 0x00000004b9057221 */ /* 0x048fe20000010000 */
[----:B------:R-:W-:-:S06]  /*71e0*/  F2FP.F16.F32.PACK_AB R165, R185, R34 ;  /* 0x00000022b9a5723e */ /* 0x000fcc00000000ff */
[----:B------:R-:W3:Y:S01]  /*71f0*/  MUFU.EX2 R40, R40 ;  /* 0x0000002800287308 */ /* 0x000ee20000000800 */
[----:B--2---:R-:W-:-:S07]  /*7200*/  FADD.FTZ R14, R187, R14 ;  /* 0x0000000ebb0e7221 */ /* 0x004fce0000010000 */
[----:B------:R-:W2:Y:S01]  /*7210*/  MUFU.EX2 R15, R15 ;  /* 0x0000000f000f7308 */ /* 0x000ea20000000800 */
[----:B0-----:R-:W-:Y:S01]  /*7220*/  FADD.FTZ R4, R36, R5 ;  /* 0x0000000524047221 */ /* 0x001fe20000010000 */
[C---:B---3--:R-:W-:Y:S01]  /*7230*/  FADD.FTZ R5, R40.reuse, R14 ;  /* 0x0000000e28057221 */ /* 0x048fe20000010000 */
[----:B------:R-:W-:Y:S01]  /*7240*/  F2FP.F16.F32.PACK_AB R166, R40, R187 ;  /* 0x000000bb28a6723e */ /* 0x000fe200000000ff */
[----:B------:R-:W-:Y:S02]  /*7250*/  IMAD.MOV.U32 R14, RZ, RZ, R0 ;  /* 0x000000ffff0e7224 */ /* 0x000fe400078e0000 */
[C---:B--2---:R-:W-:Y:S01]  /*7260*/  FADD.FTZ R4, R15.reuse, R4 ;  /* 0x000000040f047221 */ /* 0x044fe20000010000 */
[----:B------:R-:W-:Y:S01]  /*7270*/  F2FP.F16.F32.PACK_AB R167, R15, R36 ;  /* 0x000000240fa7723e */ /* 0x000fe200000000ff */
[----:B-1----:R-:W-:Y:S06]  /*7280*/  @P3 BRA `(.L_x_2134) ;  /* 0xffffffcc00d43947 */ /* 0x002fec000383ffff */
.L_x_2125:
        /* <DEDUP_REMOVED lines=8> */
[----:B------:R-:W-:-:S07]  /*7310*/  IMAD.MOV.U32 R9, RZ, RZ, R0 ;  /* 0x000000ffff097224 */ /* 0x000fce00078e0000 */
.L_x_2144:
        /* <DEDUP_REMOVED lines=9> */
.L_x_2137:
[----:B------:R-:W-:Y:S01]  /*73b0*/  ULEA UR10, UR4, UR36, 0x3 ;  /* 0x00000024040a7291 */ /* 0x000fe2000f8e183f */
[----:B------:R-:W-:-:S08]  /*73c0*/  SHF.L.U32 R10, R0, 0x1f, RZ ;  /* 0x0000001f000a7819 */ /* 0x000fd000000006ff */
[----:B------:R0:W1:Y:S01]  /*73d0*/  SYNCS.PHASECHK.TRANS64.TRYWAIT P2, [UR10+0x28830], R10 ;  /* 0x0288300aff0075a7 */ /* 0x000062000804014a */
[----:B------:R-:W-:Y:S05]  /*73e0*/  @!P0 BRA `(.L_x_2138) ;  /* 0x0000000000048947 */ /* 0x000fea0003800000 */
[----:B------:R-:W-:Y:S01]  /*73f0*/  BPT.TRAP 0x1 ;  /* 0x000000040000795c */ /* 0x000fe20000300000 */
.L_x_2138:
[----:B-1----:R-:W-:Y:S05]  /*7400*/  @P2 BRA `(.L_x_2136) ;  /* 0x0000000000082947 */ /* 0x002fea0003800000 */
[----:B------:R-:W1:Y:S02]  /*7410*/  SYNCS.PHASECHK.TRANS64.TRYWAIT P2, [UR10+0x28830], R10 ;  /* 0x0288300aff0075a7 */ /* 0x000e64000804014a */
[----:B-1----:R-:W-:Y:S05]  /*7420*/  @!P2 BRA `(.L_x_2139) ;  /* 0x000000840038a947 */ /* 0x002fea0003800000 */
.L_x_2136:
        /* <DEDUP_REMOVED lines=46> */
.L_x_2141:
[----:B------:R-:W-:Y:S01]  /*7710*/  ULEA UR10, UR5, UR36, 0x3 ;  /* 0x00000024050a7291 */ /* 0x000fe2000f8e183f */
[----:B------:R-:W-:-:S08]  /*7720*/  SHF.L.U32 R9, R9, 0x1f, RZ ;  /* 0x0000001f09097819 */ /* 0x000fd000000006ff */
[----:B------:R2:W3:Y:S01]  /*7730*/  SYNCS.PHASECHK.TRANS64.TRYWAIT P2, [UR10+0x28850], R9 ;  /* 0x02885009ff0075a7 */ /* 0x0004e2000804014a */
[----:B------:R-:W-:Y:S05]  /*7740*/  @!P0 BRA `(.L_x_2142) ;  /* 0x0000000000048947 */ /* 0x000fea0003800000 */
[----:B------:R-:W-:Y:S01]  /*7750*/  BPT.TRAP 0x1 ;  /* 0x000000040000795c */ /* 0x000fe20000300000 */
.L_x_2142:
[----:B---3--:R-:W-:Y:S05]  /*7760*/  @P2 BRA `(.L_x_2140) ;  /* 0x0000000000082947 */ /* 0x008fea0003800000 */
[----:B------:R-:W3:Y:S02]  /*7770*/  SYNCS.PHASECHK.TRANS64.TRYWAIT P2, [UR10+0x28850], R9 ;  /* 0x02885009ff0075a7 */ /* 0x000ee4000804014a */
[----:B---3--:R-:W-:Y:S05]  /*7780*/  @!P2 BRA `(.L_x_2143) ;  /* 0x000000800078a947 */ /* 0x008fea0003800000 */
.L_x_2140:
[----:B------:R-:W-:Y:S01]  /*7790*/  UIADD3 UR10, UR36, 0x400, URZ ;  /* 0x00000400240a7890 */ /* 0x000fe2000fffe03f */
[----:B------:R-:W-:Y:S01]  /*77a0*/  WARPGROUP.ARRIVE ;  /* 0x00000000000079c5 */ /* 0x000fe20000000000 */
[----:B------:R-:W-:Y:S01]  /*77b0*/  UMOV UR11, 0x40000040 ;  /* 0x40000040000b7882 */ /* 0x000fe20000000000 */
[----:B------:R-:W-:Y:S01]  /*77c0*/  UMOV UR15, 0x40000040 ;  /* 0x40000040000f7882 */ /* 0x000fe20000000000 */
[----:B------:R-:W-:Y:S01]  /*77d0*/  USHF.R.U32.HI UR10, URZ, 0x4, UR10 ;  /* 0x000000043f0a7899 */ /* 0x000fe2000801160a */
[----:B0-2---:R-:W-:Y:S01]  /*77e0*/  FMUL.FTZ R9, R24, UR7 ;  /* 0x0000000718097c20 */ /* 0x005fe20008410000 */
[----:B-1----:R-:W-:Y:S01]  /*77f0*/  FMUL.FTZ R13, R25, UR7 ;  /* 0x00000007190d7c20 */ /* 0x002fe20008410000 */
[----:B------:R-:W-:Y:S01]  /*7800*/  FMUL.FTZ R185, R32, UR7 ;  /* 0x0000000720b97c20 */ /* 0x000fe20008410000 */
[----:B------:R-:W-:Y:S01]  /*7810*/  ULOP3.LUT UR10, UR10, 0x3fff, URZ, 0xc0, !UPT ;  /* 0x00003fff0a0a7892 */ /* 0x000fe2000f8ec03f */
[----:B------:R-:W-:Y:S01]  /*7820*/  FMUL.FTZ R187, R33, UR7 ;  /* 0x0000000721bb7c20 */ /* 0x000fe20008410000 */
[----:B------:R-:W-:Y:S01]  /*7830*/  FMUL.FTZ R189, R36, UR7 ;  /* 0x0000000724bd7c20 */ /* 0x000fe20008410000 */
[----:B------:R-:W0:Y:S01]  /*7840*/  MUFU.TANH R9, R9 ;  /* 0x0000000900097308 */ /* 0x000e220000002400 */
[----:B------:R-:W-:Y:S01]  /*7850*/  ULOP3.LUT UR10, UR10, 0x4000000, URZ, 0xfc, !UPT ;  /* 0x040000000a0a7892 */ /* 0x000fe2000f8efc3f */
[----:B------:R-:W-:Y:S01]  /*7860*/  FMUL.FTZ R191, R37, UR7 ;  /* 0x0000000725bf7c20 */ /* 0x000fe20008410000 */
[----:B------:R-:W-:Y:S01]  /*7870*/  FMUL.FTZ R193, R40, UR7 ;  /* 0x0000000728c17c20 */ /* 0x000fe20008410000 */
[----:B------:R-:W-:Y:S01]  /*7880*/  FMUL.FTZ R195, R41, UR7 ;  /* 0x0000000729c37c20 */ /* 0x000fe20008410000 */
[----:B------:R-:W-:Y:S01]  /*7890*/  ULEA UR10, UR5, UR10, 0xb ;  /* 0x0000000a050a7291 */ /* 0x000fe2000f8e583f */
[----:B------:R-:W-:Y:S01]  /*78a0*/  FMUL.FTZ R197, R48, UR7 ;  /* 0x0000000730c57c20 */ /* 0x000fe20008410000 */
[----:B------:R-:W-:Y:S01]  /*78b0*/  FMUL.FTZ R199, R49, UR7 ;  /* 0x0000000731c77c20 */ /* 0x000fe20008410000 */
[----:B------:R-:W1:Y:S01]  /*78c0*/  MUFU.TANH R13, R13 ;  /* 0x0000000d000d7308 */ /* 0x000e620000002400 */
        /* <DEDUP_REMOVED lines=51> */
[----:B------:R-:W0:Y:S01]  /*7c00*/  LDC R12, c[0x0][0x988] ;  /* 0x00026200ff0c7b82 */ /* 0x000e220000000800 */
[----:B------:R-:W-:Y:S01]  /*7c10*/  FMUL.FTZ R223, R86, UR7 ;  /* 0x0000000756df7c20 */ /* 0x000fe20008410000 */
[----:B------:R-:W-:Y:S01]  /*7c20*/  FMUL.FTZ R87, R87, UR7 ;  /* 0x0000000757577c20 */ /* 0x000fe20008410000 */
[----:B------:R-:W-:Y:S01]  /*7c30*/  UMOV UR11, 0x40000040 ;  /* 0x40000040000b7882 */ /* 0x000fe20000000000 */
[----:B------:R-:W-:Y:S01]  /*7c40*/  MUFU.TANH R197, R197 ;  /* 0x000000c500c57308 */ /* 0x000fe20000002400 */
[C---:B------:R-:W-:Y:S01]  /*7c50*/  ISETP.GT.AND P2, PT, R11.reuse, R17, PT ;  /* 0x000000110b00720c */ /* 0x040fe20003f44270 */
[----:B------:R-:W-:-:S06]  /*7c60*/  VIADD R11, R11, 0xffffffff ;  /* 0xffffffff0b0b7836 */ /* 0x000fcc0000000000 */
[----:B------:R-:W-:Y:S08]  /*7c70*/  MUFU.TANH R199, R199 ;  /* 0x000000c700c77308 */ /* 0x000ff00000002400 */
[----:B------:R-:W-:Y:S08]  /*7c80*/  MUFU.TANH R201, R201 ;  /* 0x000000c900c97308 */ /* 0x000ff00000002400 */
[----:B------:R-:W-:Y:S08]  /*7c90*/  MUFU.TANH R203, R203 ;  /* 0x000000cb00cb7308 */ /* 0x000ff00000002400 */
[----:B------:R-:W-:Y:S08]  /*7ca0*/  MUFU.TANH R205, R205 ;  /* 0x000000cd00cd7308 */ /* 0x000ff00000002400 */
[----:B------:R-:W1:Y:S08]  /*7cb0*/  MUFU.TANH R15, R15 ;  /* 0x0000000f000f7308 */ /* 0x000e700000002400 */
[----:B------:R-:W-:Y:S08]  /*7cc0*/  MUFU.TANH R207, R207 ;  /* 0x000000cf00cf7308 */ /* 0x000ff00000002400 */
[----:B------:R-:W2:Y:S01]  /*7cd0*/  MUFU.TANH R23, R23 ;  /* 0x0000001700177308 */ /* 0x000ea20000002400 */
[----:B-1----:R-:W-:-:S07]  /*7ce0*/  FMNMX.FTZ R14, R15, R6, !PT ;  /* 0x000000060f0e7209 */ /* 0x002fce0007810000 */
[----:B------:R-:W-:Y:S08]  /*7cf0*/  MUFU.TANH R59, R59 ;  /* 0x0000003b003b7308 */ /* 0x000ff00000002400 */
[----:B------:R-:W1:Y:S01]  /*7d00*/  MUFU.TANH R25, R25 ;  /* 0x0000001900197308 */ /* 0x000e620000002400 */
[----:B--2---:R-:W-:-:S07]  /*7d10*/  FMNMX.FTZ R14, R23, R14, !PT ;  /* 0x0000000e170e7209 */ /* 0x004fce0007810000 */
[----:B------:R-:W-:Y:S08]  /*7d20*/  MUFU.TANH R61, R61 ;  /* 0x0000003d003d7308 */ /* 0x000ff00000002400 */
[----:B------:R-:W2:Y:S01]  /*7d30*/  MUFU.TANH R27, R27 ;  /* 0x0000001b001b7308 */ /* 0x000ea20000002400 */
[----:B-1----:R-:W-:Y:S01]  /*7d40*/  FMNMX.FTZ R14, R25, R14, !PT ;  /* 0x0000000e190e7209 */ /* 0x002fe20007810000 */
[----:B------:R-:W-:-:S02]  /*7d50*/  WARPGROUP.DEPBAR.LE gsb0, 0x0 ;  /* 0x00008000000079c5 */ /* 0x000fc40000010000 */
[----:B------:R-:W-:Y:S01]  /*7d60*/  WARPGROUP.ARRIVE ;  /* 0x00000000000079c5 */ /* 0x000fe20000000000 */
[----:B------:R-:W-:Y:S01]  /*7d70*/  FMUL.FTZ R181, R28, UR7 ;  /* 0x000000071cb57c20 */ /* 0x000fe20008410000 */
[----:B------:R-:W-:Y:S01]  /*7d80*/  FMUL.FTZ R183, R29, UR7 ;  /* 0x000000071db77c20 */ /* 0x000fe20008410000 */
[----:B------:R-:W-:Y:S01]  /*7d90*/  FMUL.FTZ R29, R34, UR7 ;  /* 0x00000007221d7c20 */ /* 0x000fe20008410000 */
[----:B------:R-:W-:Y:S02]  /*7da0*/  MUFU.TANH R31, R31 ;  /* 0x0000001f001f7308 */ /* 0x000fe40000002400 */
[----:B------:R-:W-:Y:S01]  /*7db0*/  HGMMA.64x128x16.F32 R88, R176, gdesc[UR12].tnspB, R88, gsb0 ;  /* 0x41e0000cb0587df0 */ /* 0x000fe20008000858 */
[----:B------:R-:W-:Y:S01]  /*7dc0*/  UIADD3 UR14, UR10, 0x100, URZ ;  /* 0x000001000a0e7890 */ /* 0x000fe2000fffe03f */
[----:B------:R-:W-:Y:S01]  /*7dd0*/  UMOV UR15, 0x40000040 ;  /* 0x40000040000f7882 */ /* 0x000fe20000000000 */
[----:B--2---:R-:W-:-:S03]  /*7de0*/  FMNMX.FTZ R14, R27, R14, !PT ;  /* 0x0000000e1b0e7209 */ /* 0x004fc60007810000 */
[----:B------:R-:W1:Y:S08]  /*7df0*/  MUFU.TANH R181, R181 ;  /* 0x000000b500b57308 */ /* 0x000e700000002400 */
[----:B------:R-:W2:Y:S08]  /*7e00*/  MUFU.TANH R183, R183 ;  /* 0x000000b700b77308 */ /* 0x000eb00000002400 */
[----:B------:R-:W3:Y:S01]  /*7e10*/  MUFU.TANH R29, R29 ;  /* 0x0000001d001d7308 */ /* 0x000ee20000002400 */
[----:B-1----:R-:W-:-:S07]  /*7e20*/  FMNMX.FTZ R10, R181, R10, !PT ;  /* 0x0000000ab50a7209 */ /* 0x002fce0007810000 */
[----:B------:R-:W-:Y:S01]  /*7e30*/  MUFU.TANH R209, R209 ;  /* 0x000000d100d17308 */ /* 0x000fe20000002400 */
[----:B--2---:R-:W-:-:S04]  /*7e40*/  FMNMX.FTZ R10, R183, R10, !PT ;  /* 0x0000000ab70a7209 */ /* 0x004fc80007810000 */
[----:B------:R-:W-:-:S03]  /*7e50*/  FMNMX.FTZ R10, R185, R10, !PT ;  /* 0x0000000ab90a7209 */ /* 0x000fc60007810000 */
[----:B------:R-:W1:Y:S01]  /*7e60*/  MUFU.TANH R33, R33 ;  /* 0x0000002100217308 */ /* 0x000e620000002400 */
[----:B------:R-:W-:Y:S02]  /*7e70*/  FMNMX.FTZ R10, R187, R10, !PT ;  /* 0x0000000abb0a7209 */ /* 0x000fe40007810000 */
[----:B---3--:R-:W-:Y:S02]  /*7e80*/  FMNMX.FTZ R14, R29, R14, !PT ;  /* 0x0000000e1d0e7209 */ /* 0x008fe40007810000 */
[----:B------:R-:W-:Y:S02]  /*7e90*/  FMNMX.FTZ R10, R189, R10, !PT ;  /* 0x0000000abd0a7209 */ /* 0x000fe40007810000 */
[----:B------:R-:W-:Y:S01]  /*7ea0*/  FMNMX.FTZ R14, R31, R14, !PT ;  /* 0x0000000e1f0e7209 */ /* 0x000fe20007810000 */
[----:B------:R-:W-:Y:S01]  /*7eb0*/  MUFU.TANH R211, R211 ;  /* 0x000000d300d37308 */ /* 0x000fe20000002400 */
[----:B------:R-:W-:-:S04]  /*7ec0*/  FMNMX.FTZ R10, R191, R10, !PT ;  /* 0x0000000abf0a7209 */ /* 0x000fc80007810000 */
[----:B------:R-:W-:-:S03]  /*7ed0*/  FMNMX.FTZ R10, R193, R10, !PT ;  /* 0x0000000ac10a7209 */ /* 0x000fc60007810000 */
[----:B------:R-:W2:Y:S01]  /*7ee0*/  MUFU.TANH R35, R35 ;  /* 0x0000002300237308 */ /* 0x000ea20000002400 */
[----:B------:R-:W-:Y:S02]  /*7ef0*/  FMNMX.FTZ R10, R195, R10, !PT ;  /* 0x0000000ac30a7209 */ /* 0x000fe40007810000 */
[----:B-1----:R-:W-:-:S05]  /*7f00*/  FMNMX.FTZ R14, R33, R14, !PT ;  /* 0x0000000e210e7209 */ /* 0x002fca0007810000 */
[----:B------:R-:W-:Y:S08]  /*7f10*/  MUFU.TANH R213, R213 ;  /* 0x000000d500d57308 */ /* 0x000ff00000002400 */
[----:B------:R-:W1:Y:S01]  /*7f20*/  MUFU.TANH R37, R37 ;  /* 0x0000002500257308 */ /* 0x000e620000002400 */
[----:B--2---:R-:W-:-:S07]  /*7f30*/  FMNMX.FTZ R14, R35, R14, !PT ;  /* 0x0000000e230e7209 */ /* 0x004fce0007810000 */
        /* <DEDUP_REMOVED lines=8> */
[----:B-1----:R-:W-:-:S07]  /*7fc0*/  FMNMX.FTZ R14, R41, R14, !PT ;  /* 0x0000000e290e7209 */ /* 0x002fce0007810000 */
[----:B------:R-:W-:Y:S08]  /*7fd0*/  MUFU.TANH R219, R219 ;  /* 0x000000db00db7308 */ /* 0x000ff00000002400 */
[----:B------:R-:W-:Y:S01]  /*7fe0*/  MUFU.TANH R81, R81 ;  /* 0x0000005100517308 */ /* 0x000fe20000002400 */
[----:B--2---:R-:W-:Y:S01]  /*7ff0*/  FMNMX.FTZ R14, R43, R14, !PT ;  /* 0x0000000e2b0e7209 */ /* 0x004fe20007810000 */
        /* <DEDUP_REMOVED lines=8> */
[----:B------:R-:W-:-:S04]  /*8080*/  UMOV UR15, 0x40000040 ;  /* 0x40000040000f7882 */ /* 0x000fc80000000000 */
        /* <DEDUP_REMOVED lines=17> */
[----:B-1----:R-:W-:Y:S02]  /*81a0*/  FMNMX.FTZ R14, R51, R14, !PT ;  /* 0x0000000e330e7209 */ /* 0x002fe40007810000 */
[----:B------:R-:W-:-:S03]  /*81b0*/  FMNMX.FTZ R10, R59, R10, !PT ;  /* 0x0000000a3b0a7209 */ /* 0x000fc60007810000 */
[----:B------:R-:W1:Y:S01]  /*81c0*/  MUFU.TANH R53, R53 ;  /* 0x0000003500357308 */ /* 0x000e620000002400 */
[----:B------:R-:W-:-:S07]  /*81d0*/  FMNMX.FTZ R10, R61, R10, !PT ;  /* 0x0000000a3d0a7209 */ /* 0x000fce0007810000 */
[----:B------:R-:W3:Y:S01]  /*81e0*/  MUFU.TANH R55, R55 ;  /* 0x0000003700377308 */ /* 0x000ee20000002400 */
[----:B--2---:R-:W-:-:S07]  /*81f0*/  FMNMX.FTZ R14, R49, R14, !PT ;  /* 0x0000000e310e7209 */ /* 0x004fce0007810000 */
[----:B------:R-:W2:Y:S01]  /*8200*/  MUFU.TANH R57, R57 ;  /* 0x0000003900397308 */ /* 0x000ea20000002400 */
[----:B-1----:R-:W-:-:S07]  /*8210*/  FMNMX.FTZ R14, R53, R14, !PT ;  /* 0x0000000e350e7209 */ /* 0x002fce0007810000 */
[----:B------:R-:W1:Y:S01]  /*8220*/  MUFU.TANH R63, R63 ;  /* 0x0000003f003f7308 */ /* 0x000e620000002400 */
[----:B---3--:R-:W-:-:S07]  /*8230*/  FMNMX.FTZ R14, R55, R14, !PT ;  /* 0x0000000e370e7209 */ /* 0x008fce0007810000 */
[----:B------:R-:W-:Y:S01]  /*8240*/  MUFU.TANH R67, R67 ;  /* 0x0000004300437308 */ /* 0x000fe20000002400 */
[----:B--2---:R-:W-:-:S07]  /*8250*/  FMNMX.FTZ R14, R57, R14, !PT ;  /* 0x0000000e390e7209 */ /* 0x004fce0007810000 */
[----:B------:R-:W-:Y:S01]  /*8260*/  MUFU.TANH R69, R69 ;  /* 0x0000004500457308 */ /* 0x000fe20000002400 */
[----:B-1----:R-:W-:-:S07]  /*8270*/  FMNMX.FTZ R14, R63, R14, !PT ;  /* 0x0000000e3f0e7209 */ /* 0x002fce0007810000 */
        /* <DEDUP_REMOVED lines=13> */
[----:B------:R-:W1:Y:S08]  /*8350*/  MUFU.TANH R173, R173 ;  /* 0x000000ad00ad7308 */ /* 0x000e700000002400 */
[----:B------:R-:W2:Y:S08]  /*8360*/  MUFU.TANH R175, R175 ;  /* 0x000000af00af7308 */ /* 0x000eb00000002400 */
[----:B------:R-:W3:Y:S01]  /*8370*/  MUFU.TANH R65, R65 ;  /* 0x0000004100417308 */ /* 0x000ee20000002400 */
[----:B-1----:R-:W-:-:S07]  /*8380*/  FMNMX.FTZ R10, R173, R10, !PT ;  /* 0x0000000aad0a7209 */ /* 0x002fce0007810000 */
[----:B------:R-:W-:Y:S01]  /*8390*/  MUFU.TANH R223, R223 ;  /* 0x000000df00df7308 */ /* 0x000fe20000002400 */
[----:B--2---:R-:W-:-:S04]  /*83a0*/  FMNMX.FTZ R10, R175, R10, !PT ;  /* 0x0000000aaf0a7209 */ /* 0x004fc80007810000 */
[----:B------:R-:W-:-:S03]  /*83b0*/  FMNMX.FTZ R10, R209, R10, !PT ;  /* 0x0000000ad10a7209 */ /* 0x000fc60007810000 */
[----:B------:R-:W-:Y:S01]  /*83c0*/  MUFU.TANH R87, R87 ;  /* 0x0000005700577308 */ /* 0x000fe20000002400 */
[----:B------:R-:W-:Y:S02]  /*83d0*/  FMNMX.FTZ R10, R211, R10, !PT ;  /* 0x0000000ad30a7209 */ /* 0x000fe40007810000 */
[----:B---3--:R-:W-:Y:S02]  /*83e0*/  FMNMX.FTZ R14, R65, R14, !PT ;  /* 0x0000000e410e7209 */ /* 0x008fe40007810000 */
[----:B------:R-:W-:Y:S02]  /*83f0*/  FMNMX.FTZ R10, R213, R10, !PT ;  /* 0x0000000ad50a7209 */ /* 0x000fe40007810000 */
[----:B------:R-:W-:Y:S02]  /*8400*/  FMNMX.FTZ R14, R67, R14, !PT ;  /* 0x0000000e430e7209 */ /* 0x000fe40007810000 */
[----:B------:R-:W-:Y:S02]  /*8410*/  FMNMX.FTZ R10, R73, R10, !PT ;  /* 0x0000000a490a7209 */ /* 0x000fe40007810000 */
[----:B------:R-:W-:-:S02]  /*8420*/  FMNMX.FTZ R14, R69, R14, !PT ;  /* 0x0000000e450e7209 */ /* 0x000fc40007810000 */
[----:B------:R-:W-:Y:S02]  /*8430*/  FMNMX.FTZ R10, R215, R10, !PT ;  /* 0x0000000ad70a7209 */ /* 0x000fe40007810000 */
[----:B------:R-:W-:Y:S02]  /*8440*/  FMNMX.FTZ R14, R71, R14, !PT ;  /* 0x0000000e470e7209 */ /* 0x000fe40007810000 */
[----:B------:R-:W-:Y:S02]  /*8450*/  FMNMX.FTZ R10, R217, R10, !PT ;  /* 0x0000000ad90a7209 */ /* 0x000fe40007810000 */
[----:B------:R-:W-:Y:S02]  /*8460*/  FMNMX.FTZ R14, R77, R14, !PT ;  /* 0x0000000e4d0e7209 */ /* 0x000fe40007810000 */
[----:B------:R-:W-:Y:S02]  /*8470*/  FMNMX.FTZ R10, R219, R10, !PT ;  /* 0x0000000adb0a7209 */ /* 0x000fe40007810000 */
[----:B------:R-:W-:-:S02]  /*8480*/  FMNMX.FTZ R14, R75, R14, !PT ;  /* 0x0000000e4b0e7209 */ /* 0x000fc40007810000 */
[----:B------:R-:W-:-:S04]  /*8490*/  FMNMX.FTZ R10, R81, R10, !PT ;  /* 0x0000000a510a7209 */ /* 0x000fc80007810000 */
[----:B------:R-:W-:-:S04]  /*84a0*/  FMNMX.FTZ R10, R221, R10, !PT ;  /* 0x0000000add0a7209 */ /* 0x000fc80007810000 */
[----:B------:R-:W-:-:S05]  /*84b0*/  FMNMX.FTZ R10, R85, R10, !PT ;  /* 0x0000000a550a7209 */ /* 0x000fca0007810000 */
[----:B------:R-:W1:Y:S02]  /*84c0*/  SHFL.BFLY PT, R21, R10, 0x2, 0x1f ;  /* 0x0c401f000a157f89 */ /* 0x000e6400000e0000 */
[----:B-1----:R-:W-:-:S05]  /*84d0*/  FMNMX.FTZ R21, R10, R21, !PT ;  /* 0x000000150a157209 */ /* 0x002fca0007810000 */
[----:B------:R-:W1:Y:S02]  /*84e0*/  SHFL.BFLY PT, R10, R21, 0x1, 0x1f ;  /* 0x0c201f00150a7f89 */ /* 0x000e6400000e0000 */
[----:B-1----:R-:W-:-:S05]  /*84f0*/  FMNMX.FTZ R21, R21, R10, !PT ;  /* 0x0000000a15157209 */ /* 0x002fca0007810000 */
[C---:B0-----:R-:W-:Y:S01]  /*8500*/  FMUL.FTZ R10, R21.reuse, R12 ;  /* 0x0000000c150a7220 */ /* 0x041fe20000410000 */
[----:B------:R-:W-:-:S03]  /*8510*/  FADD.FTZ R225, -R21, R8 ;  /* 0x0000000815e17221 */ /* 0x000fc60000010100 */
[-CC-:B------:R-:W-:Y:S01]  /*8520*/  FFMA.FTZ R180, R13, R12.reuse, -R10.reuse ;  /* 0x0000000c0db47223 */ /* 0x180fe2000001080a */
[-CC-:B------:R-:W-:Y:S01]  /*8530*/  FFMA.FTZ R182, R181, R12.reuse, -R10.reuse ;  /* 0x0000000cb5b67223 */ /* 0x180fe2000001080a */
[-C--:B------:R-:W-:Y:S01]  /*8540*/  FMUL.FTZ R8, R225, R12.reuse ;  /* 0x0000000ce1087220 */ /* 0x080fe20000410000 */
[-CC-:B------:R-:W-:Y:S01]  /*8550*/  FFMA.FTZ R9, R9, R12.reuse, -R10.reuse ;  /* 0x0000000c09097223 */ /* 0x180fe2000001080a */
[----:B------:R-:W-:Y:S02]  /*8560*/  WARPGROUP.DEPBAR.LE gsb0, 0x0 ;  /* 0x00008000000079c5 */ /* 0x000fe40000010000 */
[----:B------:R-:W-:Y:S01]  /*8570*/  WARPGROUP.ARRIVE ;  /* 0x00000000000079c5 */ /* 0x000fe20000000000 */
[----:B------:R-:W-:Y:S01]  /*8580*/  FMUL.FTZ R169, R78, UR7 ;  /* 0x000000074ea97c20 */ /* 0x000fe20008410000 */
[----:B------:R-:W-:Y:S01]  /*8590*/  FMUL.FTZ R171, R82, UR7 ;  /* 0x0000000752ab7c20 */ /* 0x000fe20008410000 */
[----:B------:R-:W-:Y:S01]  /*85a0*/  MUFU.EX2 R8, R8 ;  /* 0x0000000800087308 */ /* 0x000fe20000000800 */
[-CC-:B------:R-:W-:Y:S01]  /*85b0*/  FFMA.FTZ R168, R197, R12.reuse, -R10.reuse ;  /* 0x0000000cc5a87223 */ /* 0x180fe2000001080a */
[-CC-:B------:R-:W-:Y:S01]  /*85c0*/  FFMA.FTZ R176, R185, R12.reuse, -R10.reuse ;  /* 0x0000000cb9b07223 */ /* 0x180fe2000001080a */
[----:B------:R-:W-:Y:S01]  /*85d0*/  HGMMA.64x128x16.F32 R88, R152, gdesc[UR12].tnspB, R88, gsb0 ;  /* 0x41e0000c98587df0 */ /* 0x000fe20008000858 */
[----:B------:R-:W-:Y:S01]  /*85e0*/  UIADD3 UR14, UR10, 0x280, URZ ;  /* 0x000002800a0e7890 */ /* 0x000fe2000fffe03f */
[-CC-:B------:R-:W-:Y:S01]  /*85f0*/  FFMA.FTZ R174, R177, R12.reuse, -R10.reuse ;  /* 0x0000000cb1ae7223 */ /* 0x180fe2000001080a */
[----:B------:R-:W-:Y:S01]  /*8600*/  UMOV UR15, 0x40000040 ;  /* 0x40000040000f7882 */ /* 0x000fe20000000000 */
[-CC-:B------:R-:W-:Y:S01]  /*8610*/  FFMA.FTZ R178, R189, R12.reuse, -R10.reuse ;  /* 0x0000000cbdb27223 */ /* 0x180fe2000001080a */
[----:B------:R-:W0:Y:S01]  /*8620*/  MUFU.TANH R169, R169 ;  /* 0x000000a900a97308 */ /* 0x000e220000002400 */
[-CC-:B------:R-:W-:Y:S01]  /*8630*/  FFMA.FTZ R189, R179, R12.reuse, -R10.reuse ;  /* 0x0000000cb3bd7223 */ /* 0x180fe2000001080a */
[-CC-:B------:R-:W-:Y:S01]  /*8640*/  FFMA.FTZ R185, R191, R12.reuse, -R10.reuse ;  /* 0x0000000cbfb97223 */ /* 0x180fe2000001080a */
[-CC-:B------:R-:W-:Y:S01]  /*8650*/  FFMA.FTZ R172, R193, R12.reuse, -R10.reuse ;  /* 0x0000000cc1ac7223 */ /* 0x180fe2000001080a */
[-CC-:B------:R-:W-:Y:S01]  /*8660*/  FFMA.FTZ R191, R199, R12.reuse, -R10.reuse ;  /* 0x0000000cc7bf7223 */ /* 0x180fe2000001080a */
[-CC-:B------:R-:W-:Y:S01]  /*8670*/  FFMA.FTZ R170, R201, R12.reuse, -R10.reuse ;  /* 0x0000000cc9aa7223 */ /* 0x180fe2000001080a */
[-CC-:B------:R-:W-:Y:S01]  /*8680*/  FFMA.FTZ R193, R211, R12.reuse, -R10.reuse ;  /* 0x0000000cd3c17223 */ /* 0x180fe2000001080a */
[-CC-:B------:R-:W-:Y:S01]  /*8690*/  FFMA.FTZ R73, R73, R12.reuse, -R10.reuse ;  /* 0x0000000c49497223 */ /* 0x180fe2000001080a */
[----:B------:R-:W1:Y:S01]  /*86a0*/  MUFU.TANH R171, R171 ;  /* 0x000000ab00ab7308 */ /* 0x000e620000002400 */
[-CC-:B------:R-:W-:Y:S01]  /*86b0*/  FFMA.FTZ R20, R219, R12.reuse, -R10.reuse ;  /* 0x0000000cdb147223 */ /* 0x180fe2000001080a */
[-CC-:B------:R-:W-:Y:S01]  /*86c0*/  FFMA.FTZ R81, R81, R12.reuse, -R10.reuse ;  /* 0x0000000c51517223 */ /* 0x180fe2000001080a */
[-CC-:B------:R-:W-:Y:S01]  /*86d0*/  FFMA.FTZ R221, R221, R12.reuse, -R10.reuse ;  /* 0x0000000cdddd7223 */ /* 0x180fe2000001080a */
[----:B------:R-:W-:-:S04]  /*86e0*/  FFMA.FTZ R85, R85, R12, -R10 ;  /* 0x0000000c55557223 */ /* 0x000fc8000001080a */
[----:B------:R-:W2:Y:S01]  /*86f0*/  MUFU.EX2 R9, R9 ;  /* 0x0000000900097308 */ /* 0x000ea20000000800 */
[----:B0-----:R-:W-:-:S04]  /*8700*/  FMNMX.FTZ R14, R169, R14, !PT ;  /* 0x0000000ea90e7209 */ /* 0x001fc80007810000 */
[----:B------:R-:W-:-:S03]  /*8710*/  FMNMX.FTZ R14, R79, R14, !PT ;  /* 0x0000000e4f0e7209 */ /* 0x000fc60007810000 */
[----:B------:R-:W0:Y:S01]  /*8720*/  MUFU.EX2 R180, R180 ;  /* 0x000000b400b47308 */ /* 0x000e220000000800 */
[----:B-1----:R-:W-:-:S04]  /*8730*/  FMNMX.FTZ R14, R171, R14, !PT ;  /* 0x0000000eab0e7209 */ /* 0x002fc80007810000 */
[----:B------:R-:W-:-:S03]  /*8740*/  FMNMX.FTZ R14, R83, R14, !PT ;  /* 0x0000000e530e7209 */ /* 0x000fc60007810000 */
[----:B------:R-:W1:Y:S01]  /*8750*/  MUFU.EX2 R182, R182 ;  /* 0x000000b600b67308 */ /* 0x000e620000000800 */
[----:B------:R-:W-:Y:S01]  /*8760*/  FMNMX.FTZ R14, R223, R14, !PT ;  /* 0x0000000edf0e7209 */ /* 0x000fe20007810000 */
[----:B--2---:R-:W-:-:S03]  /*8770*/  FFMA.FTZ R5, R8, R5, R9 ;  /* 0x0000000508057223 */ /* 0x004fc60000010009 */
[----:B------:R-:W-:Y:S01]  /*8780*/  FMNMX.FTZ R13, R87, R14, !PT ;  /* 0x0000000e570d7209 */ /* 0x000fe20007810000 */
[----:B------:R-:W-:Y:S02]  /*8790*/  FFMA.FTZ R14, R213, R12, -R10 ;  /* 0x0000000cd50e7223 */ /* 0x000fe4000001080a */
[----:B------:R-:W-:Y:S01]  /*87a0*/  MUFU.EX2 R176, R176 ;  /* 0x000000b000b07308 */ /* 0x000fe20000000800 */
[C---:B0-----:R-:W-:Y:S01]  /*87b0*/  FADD.FTZ R5, R180.reuse, R5 ;  /* 0x00000005b4057221 */ /* 0x041fe20000010000 */
[----:B------:R-:W0:Y:S01]  /*87c0*/  SHFL.BFLY PT, R16, R13, 0x2, 0x1f ;  /* 0x0c401f000d107f89 */ /* 0x000e2200000e0000 */
[----:B------:R-:W-:-:S05]  /*87d0*/  F2FP.F16.F32.PACK_AB R180, R180, R9 ;  /* 0x00000009b4b4723e */ /* 0x000fca00000000ff */
[----:B------:R-:W-:Y:S01]  /*87e0*/  MUFU.EX2 R178, R178 ;  /* 0x000000b200b27308 */ /* 0x000fe20000000800 */
[----:B-1----:R-:W-:-:S07]  /*87f0*/  FADD.FTZ R40, R182, R5 ;  /* 0x00000005b6287221 */ /* 0x002fce0000010000 */
        /* <DEDUP_REMOVED lines=9> */
[----:B------:R-:W-:Y:S01]  /*8890*/  MUFU.EX2 R191, R191 ;  /* 0x000000bf00bf7308 */ /* 0x000fe20000000800 */
[----:B------:R-:W-:-:S04]  /*88a0*/  FMUL.FTZ R38, R13, R12 ;  /* 0x0000000c0d267220 */ /* 0x000fc80000410000 */
[-CC-:B------:R-:W-:Y:S01]  /*88b0*/  FFMA.FTZ R181, R23, R12.reuse, -R38.reuse ;  /* 0x0000000c17b57223 */ /* 0x180fe20000010826 */
[-CC-:B------:R-:W-:Y:S01]  /*88c0*/  FFMA.FTZ R26, R15, R12.reuse, -R38.reuse ;  /* 0x0000000c0f1a7223 */ /* 0x180fe20000010826 */
[----:B------:R-:W-:Y:S02]  /*88d0*/  IMAD.U32 R23, RZ, RZ, UR4 ;  /* 0x00000004ff177e24 */ /* 0x000fe4000f8e00ff */
[-CC-:B------:R-:W-:Y:S01]  /*88e0*/  FFMA.FTZ R34, R27, R12.reuse, -R38.reuse ;  /* 0x0000000c1b227223 */ /* 0x180fe20000010826 */
[-CC-:B------:R-:W-:Y:S01]  /*88f0*/  FFMA.FTZ R177, R29, R12.reuse, -R38.reuse ;  /* 0x0000000c1db17223 */ /* 0x180fe20000010826 */
[-CC-:B------:R-:W-:Y:S01]  /*8900*/  FFMA.FTZ R32, R31, R12.reuse, -R38.reuse ;  /* 0x0000000c1f207223 */ /* 0x180fe20000010826 */
[----:B------:R-:W-:Y:S01]  /*8910*/  MUFU.EX2 R181, R181 ;  /* 0x000000b500b57308 */ /* 0x000fe20000000800 */
[----:B------:R-:W-:Y:S01]  /*8920*/  @!P1 LEA R23, R23, UR36, 0x3 ;  /* 0x0000002417179c11 */ /* 0x000fe2000f8e18ff */
[-CC-:B------:R-:W-:Y:S01]  /*8930*/  FFMA.FTZ R179, R33, R12.reuse, -R38.reuse ;  /* 0x0000000c21b37223 */ /* 0x180fe20000010826 */
[-CC-:B------:R-:W-:Y:S01]  /*8940*/  FFMA.FTZ R36, R35, R12.reuse, -R38.reuse ;  /* 0x0000000c23247223 */ /* 0x180fe20000010826 */
[-CC-:B------:R-:W-:Y:S01]  /*8950*/  FFMA.FTZ R28, R39, R12.reuse, -R38.reuse ;  /* 0x0000000c271c7223 */ /* 0x180fe20000010826 */
[----:B------:R-:W-:Y:S01]  /*8960*/  @!P1 IADD3 R27, R23, 0x28840, RZ ;  /* 0x00028840171b9810 */ /* 0x000fe20007ffe0ff */
[-CC-:B------:R-:W-:Y:S01]  /*8970*/  FFMA.FTZ R24, R43, R12.reuse, -R38.reuse ;  /* 0x0000000c2b187223 */ /* 0x180fe20000010826 */
[-CC-:B------:R-:W-:Y:S01]  /*8980*/  FFMA.FTZ R15, R49, R12.reuse, -R38.reuse ;  /* 0x0000000c310f7223 */ /* 0x180fe20000010826 */
[----:B------:R-:W-:Y:S01]  /*8990*/  MUFU.EX2 R26, R26 ;  /* 0x0000001a001a7308 */ /* 0x000fe20000000800 */
[----:B------:R-:W-:Y:S01]  /*89a0*/  @!P1 PRMT R27, RZ, 0x654, R27 ;  /* 0x00000654ff1b9816 */ /* 0x000fe2000000001b */
        /* <DEDUP_REMOVED lines=15> */
[----:B------:R-:W-:Y:S01]  /*8aa0*/  FFMA.FTZ R223, R223, R12, -R38 ;  /* 0x0000000cdfdf7223 */ /* 0x000fe20000010826 */
[----:B------:R-:W-:-:S02]  /*8ab0*/  WARPGROUP.DEPBAR.LE gsb0, 0x0 ;  /* 0x00008000000079c5 */ /* 0x000fc40000010000 */
[----:B------:R-:W-:Y:S01]  /*8ac0*/  WARPGROUP.ARRIVE ;  /* 0x00000000000079c5 */ /* 0x000fe20000000000 */
[-C--:B------:R-:W-:Y:S01]  /*8ad0*/  FFMA.FTZ R153, R183, R12.reuse, -R10 ;  /* 0x0000000cb7997223 */ /* 0x080fe2000001080a */
[-C--:B------:R-:W-:Y:S01]  /*8ae0*/  FFMA.FTZ R183, R25, R12.reuse, -R38 ;  /* 0x0000000c19b77223 */ /* 0x080fe20000010826 */
[-CC-:B------:R-:W-:Y:S01]  /*8af0*/  FFMA.FTZ R155, R187, R12.reuse, -R10.reuse ;  /* 0x0000000cbb9b7223 */ /* 0x180fe2000001080a */
[----:B------:R-:W-:Y:S01]  /*8b00*/  MUFU.EX2 R32, R32 ;  /* 0x0000002000207308 */ /* 0x000fe20000000800 */
[-CC-:B------:R-:W-:Y:S01]  /*8b10*/  FFMA.FTZ R187, R195, R12.reuse, -R10.reuse ;  /* 0x0000000cc3bb7223 */ /* 0x180fe2000001080a */
[----:B------:R-:W-:Y:S01]  /*8b20*/  HGMMA.64x128x16.F32 R88, R156, gdesc[UR12].tnspB, R88, gsb0 ;  /* 0x41e0000c9c587df0 */ /* 0x000fe20008000858 */
[----:B------:R-:W-:Y:S01]  /*8b30*/  UIADD3 UR14, UR10, 0x300, URZ ;  /* 0x000003000a0e7890 */ /* 0x000fe2000fffe03f */
[-CC-:B------:R-:W-:Y:S01]  /*8b40*/  FFMA.FTZ R154, R59, R12.reuse, -R10.reuse ;  /* 0x0000000c3b9a7223 */ /* 0x180fe2000001080a */
[----:B------:R-:W-:Y:S01]  /*8b50*/  UMOV UR15, 0x40000040 ;  /* 0x40000040000f7882 */ /* 0x000fe20000000000 */
[----:B------:R-:W-:Y:S01]  /*8b60*/  UIADD3 UR10, UR10, 0x380, URZ ;  /* 0x000003800a0a7890 */ /* 0x000fe2000fffe03f */
[-CC-:B------:R-:W-:Y:S01]  /*8b70*/  FFMA.FTZ R59, R61, R12.reuse, -R10.reuse ;  /* 0x0000000c3d3b7223 */ /* 0x180fe2000001080a */
[----:B------:R-:W-:Y:S01]  /*8b80*/  MUFU.EX2 R183, R183 ;  /* 0x000000b700b77308 */ /* 0x000fe20000000800 */
[-C--:B------:R-:W-:Y:S01]  /*8b90*/  FFMA.FTZ R61, R175, R12.reuse, -R10 ;  /* 0x0000000caf3d7223 */ /* 0x080fe2000001080a */
[-C--:B------:R-:W-:Y:S01]  /*8ba0*/  FFMA.FTZ R175, R41, R12.reuse, -R38 ;  /* 0x0000000c29af7223 */ /* 0x080fe20000010826 */
[-CC-:B------:R-:W-:Y:S01]  /*8bb0*/  FFMA.FTZ R152, R205, R12.reuse, -R10.reuse ;  /* 0x0000000ccd987223 */ /* 0x180fe2000001080a */
[-C--:B------:R-:W-:Y:S01]  /*8bc0*/  FFMA.FTZ R195, R217, R12.reuse, -R10 ;  /* 0x0000000cd9c37223 */ /* 0x080fe2000001080a */
[----:B------:R-:W-:-:S03]  /*8bd0*/  FFMA.FTZ R25, R47, R12, -R38 ;  /* 0x0000000c2f197223 */ /* 0x000fc60000010826 */
        /* <DEDUP_REMOVED lines=19> */
[-C--:B------:R-:W-:Y:S01]  /*8d10*/  FFMA.FTZ R156, R173, R12.reuse, -R10 ;  /* 0x0000000cad9c7223 */ /* 0x080fe2000001080a */
[-C--:B------:R-:W-:Y:S01]  /*8d20*/  FFMA.FTZ R173, R37, R12.reuse, -R38 ;  /* 0x0000000c25ad7223 */ /* 0x080fe20000010826 */
[-CC-:B------:R-:W-:Y:S01]  /*8d30*/  FFMA.FTZ R157, R203, R12.reuse, -R10.reuse ;  /* 0x0000000ccb9d7223 */ /* 0x180fe2000001080a */
[-CC-:B------:R-:W-:Y:S01]  /*8d40*/  FFMA.FTZ R159, R207, R12.reuse, -R10.reuse ;  /* 0x0000000ccf9f7223 */ /* 0x180fe2000001080a */
[-C--:B------:R-:W-:Y:S01]  /*8d50*/  FFMA.FTZ R158, R209, R12.reuse, -R10 ;  /* 0x0000000cd19e7223 */ /* 0x080fe2000001080a */
[----:B------:R-:W-:Y:S01]  /*8d60*/  HGMMA.64x128x16.F32 R88, R160, gdesc[UR12].tnspB, R88, gsb0 ;  /* 0x41e0000ca0587df0 */ /* 0x000fe20008000858 */
[----:B------:R-:W-:Y:S01]  /*8d70*/  FFMA.FTZ R10, R45, R12, -R38 ;  /* 0x0000000c2d0a7223 */ /* 0x000fe20000010826 */
        /* <DEDUP_REMOVED lines=17> */
[----:B------:R-:W1:Y:S01]  /*8e90*/  MUFU.EX2 R75, R75 ;  /* 0x0000004b004b7308 */ /* 0x000e620000000800 */
[----:B------:R-:W-:-:S02]  /*8ea0*/  WARPGROUP.DEPBAR.LE gsb0, 0x0 ;  /* 0x00008000000079c5 */ /* 0x000fc40000010000 */
[----:B------:R-:W-:Y:S01]  /*8eb0*/  WARPGROUP.ARRIVE ;  /* 0x00000000000079c5 */ /* 0x000fe20000000000 */
[----:B------:R-:W-:Y:S01]  /*8ec0*/  FADD.FTZ R161, -R13, R6 ;  /* 0x000000060da17221 */ /* 0x000fe20000010100 */
[----:B------:R-:W-:-:S03]  /*8ed0*/  FFMA.FTZ R6, R51, R12, -R38 ;  /* 0x0000000c33067223 */ /* 0x000fc60000010826 */
[----:B------:R-:W-:Y:S01]  /*8ee0*/  MUFU.EX2 R16, R16 ;  /* 0x0000001000107308 */ /* 0x000fe20000000800 */
[----:B0-----:R-:W-:Y:S01]  /*8ef0*/  F2FP.F16.F32.PACK_AB R160, R73, R14 ;  /* 0x0000000e49a0723e */ /* 0x001fe200000000ff */
[----:B------:R-:W-:Y:S01]  /*8f00*/  FMUL.FTZ R161, R161, R12 ;  /* 0x0000000ca1a17220 */ /* 0x000fe20000410000 */
[----:B------:R-:W-:Y:S05]  /*8f10*/  HGMMA.64x128x16.F32 R88, R164, gdesc[UR8].tnspB, R88, gsb0 ;  /* 0x41e00008a4587df0 */ /* 0x000fea0008000858 */
[----:B------:R1:W0:Y:S08]  /*8f20*/  MUFU.EX2 R197, R161 ;  /* 0x000000a100c57308 */ /* 0x0002300000000800 */
[----:B------:R-:W-:Y:S01]  /*8f30*/  MUFU.EX2 R6, R6 ;  /* 0x0000000600067308 */ /* 0x000fe20000000800 */
[----:B-1----:R-:W-:-:S07]  /*8f40*/  F2FP.F16.F32.PACK_AB R161, R75, R50 ;  /* 0x000000324ba1723e */ /* 0x002fce00000000ff */
[----:B------:R-:W1:Y:S01]  /*8f50*/  MUFU.EX2 R195, R195 ;  /* 0x000000c300c37308 */ /* 0x000e620000000800 */
[----:B0-----:R-:W-:-:S04]  /*8f60*/  FFMA.FTZ R4, R197, R4, R26 ;  /* 0x00000004c5047223 */ /* 0x001fc8000001001a */
[C---:B------:R-:W-:Y:S01]  /*8f70*/  FADD.FTZ R4, R181.reuse, R4 ;  /* 0x00000004b5047221 */ /* 0x040fe20000010000 */
[----:B------:R-:W-:Y:S02]  /*8f80*/  F2FP.F16.F32.PACK_AB R181, R181, R26 ;  /* 0x0000001ab5b5723e */ /* 0x000fe400000000ff */
[----:B------:R-:W-:Y:S01]  /*8f90*/  MUFU.EX2 R79, R79 ;  /* 0x0000004f004f7308 */ /* 0x000fe20000000800 */
[----:B------:R-:W-:Y:S01]  /*8fa0*/  FADD.FTZ R5, R183, R4 ;  /* 0x00000004b7057221 */ /* 0x000fe20000010000 */
[----:B------:R-:W-:-:S03]  /*8fb0*/  F2FP.F16.F32.PACK_AB R183, R34, R183 ;  /* 0x000000b722b7723e */ /* 0x000fc600000000ff */
[----:B------:R-:W-:-:S03]  /*8fc0*/  FADD.FTZ R4, R34, R5 ;  /* 0x0000000522047221 */ /* 0x000fc60000010000 */
[----:B------:R-:W-:Y:S01]  /*8fd0*/  MUFU.EX2 R20, R20 ;  /* 0x0000001400147308 */ /* 0x000fe20000000800 */
[----:B------:R-:W-:Y:S01]  /*8fe0*/  FADD.FTZ R5, R177, R4 ;  /* 0x00000004b1057221 */ /* 0x000fe20000010000 */
[C---:B------:R-:W-:Y:S02]  /*8ff0*/  F2FP.F16.F32.PACK_AB R177, R32.reuse, R177 ;  /* 0x000000b120b1723e */ /* 0x040fe400000000ff */
[----:B-1----:R-:W-:Y:S01]  /*9000*/  F2FP.F16.F32.PACK_AB R162, R195, R16 ;  /* 0x00000010c3a2723e */ /* 0x002fe200000000ff */
[----:B------:R-:W-:-:S03]  /*9010*/  FADD.FTZ R4, R32, R5 ;  /* 0x0000000520047221 */ /* 0x000fc60000010000 */
[----:B------:R-:W-:Y:S01]  /*9020*/  MUFU.EX2 R81, R81 ;  /* 0x0000005100517308 */ /* 0x000fe20000000800 */
[----:B------:R-:W-:Y:S01]  /*9030*/  FADD.FTZ R5, R179, R4 ;  /* 0x00000004b3057221 */ /* 0x000fe20000010000 */
[----:B------:R-:W-:-:S03]  /*9040*/  F2FP.F16.F32.PACK_AB R179, R36, R179 ;  /* 0x000000b324b3723e */ /* 0x000fc600000000ff */
[----:B------:R-:W-:-:S03]  /*9050*/  FADD.FTZ R4, R36, R5 ;  /* 0x0000000524047221 */ /* 0x000fc60000010000 */
[----:B------:R-:W-:Y:S01]  /*9060*/  MUFU.EX2 R83, R83 ;  /* 0x0000005300537308 */ /* 0x000fe20000000800 */
[----:B------:R-:W-:Y:S01]  /*9070*/  FADD.FTZ R5, R173, R4 ;  /* 0x00000004ad057221 */ /* 0x000fe20000010000 */
[-CC-:B------:R-:W-:Y:S01]  /*9080*/  FFMA.FTZ R4, R171, R12.reuse, -R38.reuse ;  /* 0x0000000cab047223 */ /* 0x180fe20000010826 */
[----:B------:R-:W-:Y:S01]  /*9090*/  FFMA.FTZ R38, R87, R12, -R38 ;  /* 0x0000000c57267223 */ /* 0x000fe20000010826 */
[----:B------:R-:W-:Y:S02]  /*90a0*/  F2FP.F16.F32.PACK_AB R171, R15, R6 ;  /* 0x000000060fab723e */ /* 0x000fe400000000ff */
[----:B------:R-:W-:Y:S02]  /*90b0*/  F2FP.F16.F32.PACK_AB R173, R28, R173 ;  /* 0x000000ad1cad723e */ /* 0x000fe400000000ff */
[----:B------:R-:W-:Y:S08]  /*90c0*/  MUFU.EX2 R22, R221 ;  /* 0x000000dd00167308 */ /* 0x000ff00000000800 */
[----:B------:R-:W-:Y:S01]  /*90d0*/  MUFU.EX2 R85, R85 ;  /* 0x0000005500557308 */ /* 0x000fe20000000800 */
[----:B------:R-:W-:-:S02]  /*90e0*/  WARPGROUP.DEPBAR.LE gsb0, 0x0 ;  /* 0x00008000000079c5 */ /* 0x000fc40000010000 */
[----:B------:R0:W-:Y:S06]  /*90f0*/  BAR.ARV R19, 0x100 ;  /* 0x000400130000751d */ /* 0x0001ec0000002000 */
        /* <DEDUP_REMOVED lines=8> */
[----:B-1----:R-:W-:Y:S01]  /*9180*/  IMAD.U32 R27, RZ, RZ, UR5 ;  /* 0x00000005ff1b7e24 */ /* 0x002fe2000f8e00ff */
[----:B------:R-:W-:Y:S01]  /*9190*/  UMOV UR5, UR4 ;  /* 0x0000000400057c82 */ /* 0x000fe20008000000 */
[-C--:B------:R-:W-:Y:S01]  /*91a0*/  FMUL.FTZ R100, R100, R8.reuse ;  /* 0x0000000864647220 */ /* 0x080fe20000410000 */
[-C--:B------:R-:W-:Y:S01]  /*91b0*/  FMUL.FTZ R101, R101, R8.reuse ;  /* 0x0000000865657220 */ /* 0x080fe20000410000 */
[-C--:B------:R-:W-:Y:S01]  /*91c0*/  FMUL.FTZ R104, R104, R8.reuse ;  /* 0x0000000868687220 */ /* 0x080fe20000410000 */
[----:B------:R-:W-:Y:S01]  /*91d0*/  @!P1 LEA R27, R27, UR36, 0x3 ;  /* 0x000000241b1b9c11 */ /* 0x000fe2000f8e18ff */
[-C--:B------:R-:W-:Y:S01]  /*91e0*/  FMUL.FTZ R105, R105, R8.reuse ;  /* 0x0000000869697220 */ /* 0x080fe20000410000 */
[-C--:B------:R-:W-:Y:S01]  /*91f0*/  FMUL.FTZ R108, R108, R8.reuse ;  /* 0x000000086c6c7220 */ /* 0x080fe20000410000 */
[-C--:B------:R-:W-:Y:S01]  /*9200*/  FMUL.FTZ R109, R109, R8.reuse ;  /* 0x000000086d6d7220 */ /* 0x080fe20000410000 */
[----:B------:R-:W-:Y:S01]  /*9210*/  FMUL.FTZ R112, R112, R8 ;  /* 0x0000000870707220 */ /* 0x000fe20000410000 */
[----:B------:R-:W-:-:S02]  /*9220*/  @!P1 VIADD R27, R27, 0x28860 ;  /* 0x000288601b1b9836 */ /* 0x000fc40000000000 */
[-C--:B------:R-:W-:Y:S01]  /*9230*/  FMUL.FTZ R113, R113, R8.reuse ;  /* 0x0000000871717220 */ /* 0x080fe20000410000 */
[-C--:B------:R-:W-:Y:S01]  /*9240*/  FMUL.FTZ R116, R116, R8.reuse ;  /* 0x0000000874747220 */ /* 0x080fe20000410000 */
[-C--:B------:R-:W-:Y:S01]  /*9250*/  FMUL.FTZ R117, R117, R8.reuse ;  /* 0x0000000875757220 */ /* 0x080fe20000410000 */
[-C--:B------:R-:W-:Y:S01]  /*9260*/  FMUL.FTZ R120, R120, R8.reuse ;  /* 0x0000000878787220 */ /* 0x080fe20000410000 */
[----:B------:R-:W-:Y:S01]  /*9270*/  @!P1 PRMT R29, RZ, 0x654, R27 ;  /* 0x00000654ff1d9816 */ /* 0x000fe2000000001b */
[----:B------:R-:W-:Y:S01]  /*9280*/  FADD.FTZ R27, R153, R40 ;  /* 0x00000028991b7221 */ /* 0x000fe20000010000 */
[-C--:B------:R-:W-:Y:S01]  /*9290*/  FMUL.FTZ R121, R121, R8.reuse ;  /* 0x0000000879797220 */ /* 0x080fe20000410000 */
[----:B------:R-:W-:Y:S01]  /*92a0*/  FMUL.FTZ R124, R124, R8 ;  /* 0x000000087c7c7220 */ /* 0x000fe20000410000 */
[----:B------:R0:W-:Y:S01]  /*92b0*/  @!P1 SYNCS.ARRIVE.TRANS64.RED.A1T0 RZ, [R29+URZ], RZ ;  /* 0x000000ff1dff99a7 */ /* 0x0001e2000810043f */
[----:B------:R-:W-:Y:S01]  /*92c0*/  FADD.FTZ R40, R176, R27 ;  /* 0x0000001bb0287221 */ /* 0x000fe20000010000 */
[----:B------:R-:W-:Y:S01]  /*92d0*/  F2FP.F16.F32.PACK_AB R176, R155, R176 ;  /* 0x000000b09bb0723e */ /* 0x000fe200000000ff */
        /* <DEDUP_REMOVED lines=16> */
[----:B------:R-:W-:Y:S01]  /*93e0*/  FMUL.FTZ R149, R149, R8 ;  /* 0x0000000895957220 */ /* 0x000fe20000410000 */
[----:B------:R-:W-:Y:S01]  /*93f0*/  F2FP.F16.F32.PACK_AB R178, R185, R178 ;  /* 0x000000b2b9b2723e */ /* 0x000fe200000000ff */
[C---:B------:R-:W-:Y:S01]  /*9400*/  FADD.FTZ R27, R187.reuse, R40 ;  /* 0x00000028bb1b7221 */ /* 0x040fe20000010000 */
[----:B------:R-:W-:Y:S01]  /*9410*/  FADD.FTZ R40, R28, R5 ;  /* 0x000000051c287221 */ /* 0x000fe20000010000 */
[----:B------:R-:W-:Y:S01]  /*9420*/  F2FP.F16.F32.PACK_AB R172, R187, R172 ;  /* 0x000000acbbac723e */ /* 0x000fe200000000ff */
[----:B------:R-:W-:Y:S01]  /*9430*/  FMUL.FTZ R90, R90, R197 ;  /* 0x000000c55a5a7220 */ /* 0x000fe20000410000 */
[----:B------:R-:W-:Y:S01]  /*9440*/  FADD.FTZ R42, R174, R27 ;  /* 0x0000001bae2a7221 */ /* 0x000fe20000010000 */
[----:B------:R-:W-:Y:S01]  /*9450*/  FADD.FTZ R5, R175, R40 ;  /* 0x00000028af057221 */ /* 0x000fe20000010000 */
[C---:B------:R-:W-:Y:S01]  /*9460*/  F2FP.F16.F32.PACK_AB R175, R24.reuse, R175 ;  /* 0x000000af18af723e */ /* 0x040fe200000000ff */
[-C--:B------:R-:W-:Y:S01]  /*9470*/  FMUL.FTZ R91, R91, R197.reuse ;  /* 0x000000c55b5b7220 */ /* 0x080fe20000410000 */
[C---:B------:R-:W-:Y:S01]  /*9480*/  FADD.FTZ R27, R189.reuse, R42 ;  /* 0x0000002abd1b7221 */ /* 0x040fe20000010000 */
        /* <DEDUP_REMOVED lines=25> */
[----:B------:R1:W2:Y:S01]  /*9620*/  MUFU.EX2 R32, R169 ;  /* 0x000000a900207308 */ /* 0x0002a20000000800 */
[----:B------:R-:W-:Y:S01]  /*9630*/  F2FP.F16.F32.PACK_AB R157, R67, R46 ;  /* 0x0000002e439d723e */ /* 0x000fe200000000ff */
[----:B------:R-:W-:Y:S01]  /*9640*/  FADD.FTZ R26, R154, R9 ;  /* 0x000000099a1a7221 */ /* 0x000fe20000010000 */
[----:B------:R-:W-:Y:S01]  /*9650*/  FADD.FTZ R5, R44, R5 ;  /* 0x000000052c057221 */ /* 0x000fe20000010000 */
[C---:B------:R-:W-:Y:S01]  /*9660*/  F2FP.F16.F32.PACK_AB R154, R59.reuse, R154 ;  /* 0x0000009a3b9a723e */ /* 0x040fe200000000ff */
[-C--:B------:R-:W-:Y:S01]  /*9670*/  FMUL.FTZ R106, R106, R197.reuse ;  /* 0x000000c56a6a7220 */ /* 0x080fe20000410000 */
[----:B------:R-:W-:Y:S01]  /*9680*/  FADD.FTZ R9, R59, R26 ;  /* 0x0000001a3b097221 */ /* 0x000fe20000010000 */
[----:B------:R-:W-:Y:S01]  /*9690*/  FADD.FTZ R5, R63, R5 ;  /* 0x000000053f057221 */ /* 0x000fe20000010000 */
[----:B------:R-:W-:Y:S01]  /*96a0*/  F2FP.F16.F32.PACK_AB R159, R71, R48 ;  /* 0x00000030479f723e */ /* 0x000fe200000000ff */
[-C--:B------:R-:W-:Y:S01]  /*96b0*/  FMUL.FTZ R107, R107, R197.reuse ;  /* 0x000000c56b6b7220 */ /* 0x080fe20000410000 */
[----:B------:R-:W-:Y:S01]  /*96c0*/  FADD.FTZ R24, R156, R9 ;  /* 0x000000099c187221 */ /* 0x000fe20000010000 */
[----:B------:R-:W-:Y:S01]  /*96d0*/  FADD.FTZ R5, R46, R5 ;  /* 0x000000052e057221 */ /* 0x000fe20000010000 */
[----:B-1----:R-:W-:Y:S01]  /*96e0*/  F2FP.F16.F32.PACK_AB R169, R25, R10 ;  /* 0x0000000a19a9723e */ /* 0x002fe200000000ff */
[-C--:B------:R-:W-:Y:S01]  /*96f0*/  FMUL.FTZ R110, R110, R197.reuse ;  /* 0x000000c56e6e7220 */ /* 0x080fe20000410000 */
[----:B------:R-:W-:Y:S01]  /*9700*/  FADD.FTZ R9, R61, R24 ;  /* 0x000000183d097221 */ /* 0x000fe20000010000 */
[----:B------:R-:W-:Y:S01]  /*9710*/  FADD.FTZ R5, R67, R5 ;  /* 0x0000000543057221 */ /* 0x000fe20000010000 */
[----:B------:R1:W3:Y:S01]  /*9720*/  MUFU.EX2 R24, R4 ;  /* 0x0000000400187308 */ /* 0x0002e20000000800 */
[----:B------:R-:W-:Y:S01]  /*9730*/  F2FP.F16.F32.PACK_AB R156, R61, R156 ;  /* 0x0000009c3d9c723e */ /* 0x000fe200000000ff */
[----:B------:R-:W-:Y:S01]  /*9740*/  FADD.FTZ R10, R158, R9 ;  /* 0x000000099e0a7221 */ /* 0x000fe20000010000 */
[----:B------:R-:W-:Y:S01]  /*9750*/  FADD.FTZ R5, R48, R5 ;  /* 0x0000000530057221 */ /* 0x000fe20000010000 */
[----:B------:R-:W-:Y:S01]  /*9760*/  F2FP.F16.F32.PACK_AB R158, R193, R158 ;  /* 0x0000009ec19e723e */ /* 0x000fe200000000ff */
[-C--:B------:R-:W-:Y:S01]  /*9770*/  FMUL.FTZ R111, R111, R197.reuse ;  /* 0x000000c56f6f7220 */ /* 0x080fe20000410000 */
[----:B------:R-:W-:Y:S01]  /*9780*/  FADD.FTZ R9, R193, R10 ;  /* 0x0000000ac1097221 */ /* 0x000fe20000010000 */
[----:B------:R-:W-:Y:S01]  /*9790*/  FADD.FTZ R5, R71, R5 ;  /* 0x0000000547057221 */ /* 0x000fe20000010000 */
[----:B------:R-:W4:Y:S01]  /*97a0*/  MUFU.EX2 R10, R223 ;  /* 0x000000df000a7308 */ /* 0x000f220000000800 */
[----:B--2---:R-:W-:Y:S01]  /*97b0*/  F2FP.F16.F32.PACK_AB R163, R79, R32 ;  /* 0x000000204fa3723e */ /* 0x004fe200000000ff */
[----:B-1----:R-:W-:Y:S01]  /*97c0*/  FADD.FTZ R4, R14, R9 ;  /* 0x000000090e047221 */ /* 0x002fe20000010000 */
        /* <DEDUP_REMOVED lines=9> */
[----:B---3--:R-:W-:Y:S01]  /*9860*/  F2FP.F16.F32.PACK_AB R165, R83, R24 ;  /* 0x0000001853a5723e */ /* 0x008fe200000000ff */
        /* <DEDUP_REMOVED lines=14> */
[----:B----4-:R-:W-:Y:S01]  /*9950*/  FADD.FTZ R6, R10, R5 ;  /* 0x000000050a067221 */ /* 0x010fe20000010000 */
[-C--:B------:R-:W-:Y:S01]  /*9960*/  FMUL.FTZ R131, R131, R197.reuse ;  /* 0x000000c583837220 */ /* 0x080fe20000410000 */
[-C--:B------:R-:W-:Y:S01]  /*9970*/  FMUL.FTZ R134, R134, R197.reuse ;  /* 0x000000c586867220 */ /* 0x080fe20000410000 */
[----:B------:R-:W-:Y:S01]  /*9980*/  FADD.FTZ R5, R85, R4 ;  /* 0x0000000455057221 */ /* 0x000fe20000010000 */
[C---:B------:R-:W-:Y:S01]  /*9990*/  FADD.FTZ R4, R167.reuse, R6 ;  /* 0x00000006a7047221 */ /* 0x040fe20000010000 */
        /* <DEDUP_REMOVED lines=14> */
.L_x_2135:
[----:B------:R-:W-:Y:S06]  /*9a80*/  BAR.ARV 0x8, 0x180 ;  /* 0x0206000000007b1d */ /* 0x000fec0000002000 */
[----:B------:R-:W-:Y:S05]  /*9a90*/  @!P0 BRA `(.L_x_2145) ;  /* 0x0000000000048947 */ /* 0x000fea0003800000 */
[----:B------:R-:W-:Y:S01]  /*9aa0*/  BPT.TRAP 0x1 ;  /* 0x000000040000795c */ /* 0x000fe20000300000 */
.L_x_2145:
[----:B------:R-:W-:Y:S01]  /*9ab0*/  ULEA UR5, UR4, UR36, 0x3 ;  /* 0x0000002404057291 */ /* 0x000fe2000f8e183f */
[----:B------:R-:W-:-:S08]  /*9ac0*/  SHF.L.U32 R0, R0, 0x1f, RZ ;  /* 0x0000001f00007819 */ /* 0x000fd000000006ff */
[----:B------:R0:W1:Y:S01]  /*9ad0*/  SYNCS.PHASECHK.TRANS64.TRYWAIT P2, [UR5+0x28850], R0 ;  /* 0x02885000ff0075a7 */ /* 0x0000620008040145 */
[----:B------:R-:W-:Y:S05]  /*9ae0*/  @!P0 BRA `(.L_x_2146) ;  /* 0x0000000000048947 */ /* 0x000fea0003800000 */
[----:B------:R-:W-:Y:S01]  /*9af0*/  BPT.TRAP 0x1 ;  /* 0x000000040000795c */ /* 0x000fe20000300000 */
.L_x_2146:
[----:B-1----:R-:W-:Y:S05]  /*9b00*/  @P2 BRA `(.L_x_2147) ;  /* 0x0000000000082947 */ /* 0x002fea0003800000 */
[----:B------:R-:W1:Y:S02]  /*9b10*/  SYNCS.PHASECHK.TRANS64.TRYWAIT P0, [UR5+0x28850], R0 ;  /* 0x02885000ff0075a7 */ /* 0x000e640008000145 */
[----:B-1----:R-:W-:Y:S05]  /*9b20*/  @!P0 BRA `(.L_x_2148) ;  /* 0x0000005c00a88947 */ /* 0x002fea0003800000 */
.L_x_2147:
[----:B------:R-:W-:Y:S01]  /*9b30*/  UIADD3 UR36, UR36, 0x400, URZ ;  /* 0x0000040024247890 */ /* 0x000fe2000fffe03f */
[----:B------:R-:W-:Y:S01]  /*9b40*/  WARPGROUP.ARRIVE ;  /* 0x00000000000079c5 */ /* 0x000fe20000000000 */
[----:B------:R-:W-:Y:S01]  /*9b50*/  UMOV UR7, 0x40000040 ;  /* 0x4000004000077882 */ /* 0x000fe20000000000 */
[----:B01----:R-:W0:Y:S01]  /*9b60*/  SHFL.BFLY PT, R0, R5, 0x2, 0x1f ;  /* 0x0c401f0005007f89 */ /* 0x003e2200000e0000 */
[----:B------:R-:W-:Y:S01]  /*9b70*/  USHF.R.U32.HI UR36, URZ, 0x4, UR36 ;  /* 0x000000043f247899 */ /* 0x000fe20008011624 */
[----:B------:R-:W-:Y:S02]  /*9b80*/  IMAD.MOV.U32 R2, RZ, RZ, -0x800000 ;  /* 0xff800000ff027424 */ /* 0x000fe400078e00ff */
[----:B------:R-:W1:Y:S01]  /*9b90*/  SHFL.BFLY PT, R3, R4, 0x2, 0x1f ;  /* 0x0c401f0004037f89 */ /* 0x000e6200000e0000 */
[----:B------:R-:W-:-:S04]  /*9ba0*/  ULOP3.LUT UR36, UR36, 0x3fff, URZ, 0xc0, !UPT ;  /* 0x00003fff24247892 */ /* 0x000fc8000f8ec03f */
[----:B------:R-:W-:-:S04]  /*9bb0*/  ULOP3.LUT UR36, UR36, 0x4000000, URZ, 0xfc, !UPT ;  /* 0x0400000024247892 */ /* 0x000fc8000f8efc3f */
[----:B------:R-:W-:-:S07]  /*9bc0*/  ULEA UR4, UR4, UR36, 0xb ;  /* 0x0000002404047291 */ /* 0x000fce000f8e583f */
[----:B------:R-:W-:Y:S02]  /*9bd0*/  UMOV UR6, UR4 ;  /* 0x0000000400067c82 */ /* 0x000fe40008000000 */
[----:B------:R-:W-:Y:S01]  /*9be0*/  HGMMA.64x128x16.F32 R88, R180, gdesc[UR4].tnspB, R88, gsb0 ;  /* 0x41e00004b4587df0 */ /* 0x000fe20008000858 */
[----:B------:R-:W-:Y:S01]  /*9bf0*/  UIADD3 UR6, UR4, 0x80, URZ ;  /* 0x0000008004067890 */ /* 0x000fe2000fffe03f */
[----:B0-----:R-:W-:Y:S01]  /*9c00*/  FADD.FTZ R0, R0, R5 ;  /* 0x0000000500007221 */ /* 0x001fe20000010000 */
[----:B------:R-:W-:Y:S01]  /*9c10*/  UMOV UR7, 0x40000040 ;  /* 0x4000004000077882 */ /* 0x000fe20000000000 */
[----:B------:R-:W-:Y:S02]  /*9c20*/  IMAD.MOV.U32 R5, RZ, RZ, RZ ;  /* 0x000000ffff057224 */ /* 0x000fe400078e00ff */
[----:B-1----:R-:W-:Y:S01]  /*9c30*/  FADD.FTZ R6, R3, R4 ;  /* 0x0000000403067221 */ /* 0x002fe20000010000 */
[----:B------:R-:W-:Y:S01]  /*9c40*/  IMAD.U32 R4, RZ, RZ, UR5 ;  /* 0x00000005ff047e24 */ /* 0x000fe2000f8e00ff */
[----:B------:R-:W0:Y:S04]  /*9c50*/  SHFL.BFLY PT, R3, R0, 0x1, 0x1f ;  /* 0x0c201f0000037f89 */ /* 0x000e2800000e0000 */
[----:B------:R-:W1:Y:S01]  /*9c60*/  SHFL.BFLY PT, R7, R6, 0x1, 0x1f ;  /* 0x0c201f0006077f89 */ /* 0x000e6200000e0000 */
[----:B0-----:R-:W-:Y:S01]  /*9c70*/  FADD.FTZ R9, R0, R3 ;  /* 0x0000000300097221 */ /* 0x001fe20000010000 */
[----:B------:R-:W-:-:S02]  /*9c80*/  IMAD.MOV.U32 R3, RZ, RZ, RZ ;  /* 0x000000ffff037224 */ /* 0x000fc400078e00ff */
[----:B------:R-:W-:Y:S02]  /*9c90*/  IMAD.MOV.U32 R0, RZ, RZ, -0x800000 ;  /* 0xff800000ff007424 */ /* 0x000fe400078e00ff */
[----:B-1----:R-:W-:Y:S01]  /*9ca0*/  FADD.FTZ R10, R6, R7 ;  /* 0x00000007060a7221 */ /* 0x002fe20000010000 */
[----:B------:R-:W-:Y:S02]  /*9cb0*/  FSETP.NE.FTZ.AND P0, PT, R9, RZ, PT ;  /* 0x000000ff0900720b */ /* 0x000fe40003f15000 */
[----:B------:R-:W-:Y:S02]  /*9cc0*/  @!P1 IADD3 R6, R4, 0x28860, RZ ;  /* 0x0002886004069810 */ /* 0x000fe40007ffe0ff */
        /* <DEDUP_REMOVED lines=113> */
.L_x_2118:
[----:B------:R-:W-:Y:S05]  /*a3e0*/  @P0 BRA `(.L_x_2149) ;  /* 0x0000001400340947 */ /* 0x000fea0003800000 */
[----:B------:R-:W1:Y:S01]  /*a3f0*/  S2R R3, SR_TID.X ;  /* 0x0000000000037919 */ /* 0x000e620000002100 */
[----:B------:R-:W2:Y:S01]  /*a400*/  LDC R17, c[0x0][0xbe8] ;  /* 0x0002fa00ff117b82 */ /* 0x000ea20000000800 */
[----:B------:R-:W-:Y:S01]  /*a410*/  SHF.R.S32.HI R11, RZ, 0x1f, R18 ;  /* 0x0000001fff0b7819 */ /* 0x000fe20000011412 */
[----:B------:R-:W-:Y:S01]  /*a420*/  ULDC.64 UR4, c[0x0][0xbd0] ;  /* 0x0002f40000047ab9 */ /* 0x000fe20000000a00 */
[----:B------:R-:W3:Y:S01]  /*a430*/  S2R R16, SR_CTAID.X ;  /* 0x0000000000107919 */ /* 0x000ee20000002500 */
[----:B------:R-:W-:Y:S01]  /*a440*/  ULDC.64 UR6, c[0x0][0xb38] ;  /* 0x0002ce0000067ab9 */ /* 0x000fe20000000a00 */
[----:B------:R-:W-:Y:S03]  /*a450*/  BSSY B0, `(.L_x_2150) ;  /* 0x00000e2000007945 */ /* 0x000fe60003800000 */
[----:B------:R-:W4:Y:S08]  /*a460*/  S2UR UR9, SR_CTAID.Z ;  /* 0x00000000000979c3 */ /* 0x000f300000002700 */
[----:B------:R-:W5:Y:S08]  /*a470*/  LDC.64 R20, c[0x0][0xbd8] ;  /* 0x0002f600ff147b82 */ /* 0x000f700000000a00 */
[----:B------:R-:W-:Y:S01]  /*a480*/  BAR.SYNC.DEFER_BLOCKING 0x1, 0x100 ;  /* 0x0044000000007b1d */ /* 0x000fe20000010000 */
[----:B--2---:R-:W-:-:S07]  /*a490*/  ISETP.NE.AND P0, PT, R17, 0x1, PT ;  /* 0x000000011100780c */ /* 0x004fce0003f05270 */
[----:B------:R-:W2:Y:S01]  /*a4a0*/  S2UR UR8, SR_CTAID.Y ;  /* 0x00000000000879c3 */ /* 0x000ea20000002600 */
[----:B-1----:R-:W-:-:S07]  /*a4b0*/  VIADD R3, R3, 0xffffff80 ;  /* 0xffffff8003037836 */ /* 0x002fce0000000000 */
[----:B------:R-:W2:Y:S01]  /*a4c0*/  LDC R19, c[0x0][0xc50] ;  /* 0x00031400ff137b82 */ /* 0x000ea20000000800 */
[----:B0-----:R-:W-:-:S04]  /*a4d0*/  SHF.R.S32.HI R4, RZ, 0x1f, R3 ;  /* 0x0000001fff047819 */ /* 0x001fc80000011403 */
        /* <DEDUP_REMOVED lines=8> */
[----:B------:R-:W1:Y:S02]  /*a560*/  @P0 LDC R13, c[0x0][0xbec] ;  /* 0x0002fb00ff0d0b82 */ /* 0x000e640000000800 */
[----:B------:R-:W-:Y:S02]  /*a570*/  SHF.R.S32.HI R7, RZ, 0x1f, R24 ;  /* 0x0000001fff077819 */ /* 0x000fe40000011418 */
[----:B------:R-:W-:Y:S02]  /*a580*/  LEA.HI R3, R5, R6, RZ, 0x1 ;  /* 0x0000000605037211 */ /* 0x000fe400078f08ff */
[CC--:B------:R-:W-:Y:S02]  /*a590*/  LEA.HI R25, R7.reuse, R24.reuse, RZ, 0x2 ;  /* 0x0000001807197211 */ /* 0x0c0fe400078f10ff */
[----:B------:R-:W-:Y:S01]  /*a5a0*/  LEA.HI R7, R7, R24, RZ, 0x5 ;  /* 0x0000001807077211 */ /* 0x000fe200078f28ff */
[----:B------:R-:W1:Y:S01]  /*a5b0*/  @P0 LDC R27, c[0x0][0xbec] ;  /* 0x0002fb00ff1b0b82 */ /* 0x000e620000000800 */
[----:B------:R-:W-:-:S02]  /*a5c0*/  SHF.R.S32.HI R8, RZ, 0x2, R25 ;  /* 0x00000002ff087819 */ /* 0x000fc40000011419 */
[----:B------:R-:W-:Y:S02]  /*a5d0*/  SHF.R.S32.HI R9, RZ, 0x1f, R25 ;  /* 0x0000001fff097819 */ /* 0x000fe40000011419 */
[----:B------:R-:W-:Y:S02]  /*a5e0*/  LOP3.LUT R3, R3, 0x3fffffe, RZ, 0xc0, !PT ;  /* 0x03fffffe03037812 */ /* 0x000fe400078ec0ff */
[----:B------:R-:W-:Y:S01]  /*a5f0*/  LEA.HI R9, R9, R8, RZ, 0x3 ;  /* 0x0000000809097211 */ /* 0x000fe200078f18ff */
[----:B------:R-:W1:Y:S01]  /*a600*/  @P0 LDC R15, c[0x0][0xbf0] ;  /* 0x0002fc00ff0f0b82 */ /* 0x000e620000000800 */
[----:B------:R-:W-:Y:S01]  /*a610*/  LEA.HI R5, R10, R10, RZ, 0x1 ;  /* 0x0000000a0a057211 */ /* 0x000fe200078f08ff */
[----:B------:R-:W-:Y:S01]  /*a620*/  IMAD.IADD R3, R6, 0x1, -R3 ;  /* 0x0000000106037824 */ /* 0x000fe200078e0a03 */
[----:B------:R-:W-:Y:S02]  /*a630*/  LOP3.LUT R9, R9, 0xfffffff8, RZ, 0xc0, !PT ;  /* 0xfffffff809097812 */ /* 0x000fe400078ec0ff */
[----:B------:R-:W-:-:S02]  /*a640*/  SHF.R.S32.HI R7, RZ, 0x5, R7 ;  /* 0x00000005ff077819 */ /* 0x000fc40000011407 */
[----:B------:R-:W-:Y:S01]  /*a650*/  LOP3.LUT R5, R5, 0x1ffffffe, RZ, 0xc0, !PT ;  /* 0x1ffffffe05057812 */ /* 0x000fe200078ec0ff */
[----:B------:R-:W-:Y:S01]  /*a660*/  IMAD.IADD R4, R8, 0x1, -R9 ;  /* 0x0000000108047824 */ /* 0x000fe200078e0a09 */
[----:B------:R-:W1:Y:S01]  /*a670*/  @P0 LDC R14, c[0x0][0xbf0] ;  /* 0x0002fc00ff0e0b82 */ /* 0x000e620000000800 */
[----:B------:R-:W-:Y:S02]  /*a680*/  LOP3.LUT R25, R25, 0x7ffffffc, RZ, 0xc0, !PT ;  /* 0x7ffffffc19197812 */ /* 0x000fe400078ec0ff */
[----:B------:R-:W-:Y:S01]  /*a690*/  IMAD.IADD R8, R10, 0x1, -R5 ;  /* 0x000000010a087824 */ /* 0x000fe200078e0a05 */
[----:B------:R-:W-:Y:S01]  /*a6a0*/  LEA R4, R7, R4, 0x4 ;  /* 0x0000000407047211 */ /* 0x000fe200078e20ff */
[C---:B------:R-:W-:Y:S02]  /*a6b0*/  IMAD R7, R11.reuse, UR4, RZ ;  /* 0x000000040b077c24 */ /* 0x040fe4000f8e02ff */
[----:B------:R-:W-:Y:S02]  /*a6c0*/  IMAD R11, R11, UR6, RZ ;  /* 0x000000060b0b7c24 */ /* 0x000fe4000f8e02ff */
[----:B------:R-:W-:-:S02]  /*a6d0*/  IMAD R3, R3, 0x40, R4 ;  /* 0x0000004003037824 */ /* 0x000fc400078e0204 */
[----:B------:R-:W-:Y:S01]  /*a6e0*/  IMAD.WIDE.U32 R4, R18, UR4, RZ ;  /* 0x0000000412047c25 */ /* 0x000fe2000f8e00ff */
[----:B----4-:R-:W-:-:S03]  /*a6f0*/  USHF.R.S32.HI UR4, URZ, 0x1f, UR9 ;  /* 0x0000001f3f047899 */ /* 0x010fc60008011409 */
[C---:B------:R-:W-:Y:S02]  /*a700*/  IMAD R9, R18.reuse, UR5, R7 ;  /* 0x0000000512097c24 */ /* 0x040fe4000f8e0207 */
[----:B------:R-:W-:-:S04]  /*a710*/  IMAD.WIDE.U32 R6, R18, UR6, RZ ;  /* 0x0000000612067c25 */ /* 0x000fc8000f8e00ff */
[----:B------:R-:W-:Y:S02]  /*a720*/  IMAD.IADD R5, R5, 0x1, R9 ;  /* 0x0000000105057824 */ /* 0x000fe400078e0209 */
[----:B------:R-:W-:Y:S01]  /*a730*/  IMAD R9, R18, UR7, R11 ;  /* 0x0000000712097c24 */ /* 0x000fe2000f8e020b */
[----:B------:R-:W-:Y:S01]  /*a740*/  ULDC.64 UR6, c[0x0][0xb48] ;  /* 0x0002d20000067ab9 */ /* 0x000fe20000000a00 */
[----:B------:R-:W-:Y:S01]  /*a750*/  IMAD R8, R8, 0x8, R3 ;  /* 0x0000000808087824 */ /* 0x000fe200078e0203 */
[----:B---3--:R-:W-:Y:S01]  /*a760*/  LEA R3, R16, R3, 0x7 ;  /* 0x0000000310037211 */ /* 0x008fe200078e38ff */
[----:B------:R-:W-:Y:S01]  /*a770*/  IMAD.MOV R18, RZ, RZ, -R18 ;  /* 0x000000ffff127224 */ /* 0x000fe200078e0a12 */
[----:B------:R-:W-:Y:S01]  /*a780*/  IADD3 R7, R7, R9, RZ ;  /* 0x0000000907077210 */ /* 0x000fe20007ffe0ff */
[----:B-----5:R-:W-:Y:S02]  /*a790*/  IMAD R10, R20, UR4, RZ ;  /* 0x00000004140a7c24 */ /* 0x020fe4000f8e02ff */
[----:B------:R-:W-:-:S02]  /*a7a0*/  IMAD R8, R16, 0x80, R8 ;  /* 0x0000008010087824 */ /* 0x000fc400078e0208 */
[----:B0-----:R-:W-:Y:S01]  /*a7b0*/  IMAD R12, R22, UR4, RZ ;  /* 0x00000004160c7c24 */ /* 0x001fe2000f8e02ff */
[----:B------:R-:W-:Y:S01]  /*a7c0*/  ULDC.64 UR4, c[0x0][0xbe0] ;  /* 0x0002f80000047ab9 */ /* 0x000fe20000000a00 */
[----:B--2---:R-:W-:Y:S02]  /*a7d0*/  IMAD R19, R19, R18, UR8 ;  /* 0x0000000813137e24 */ /* 0x004fe4000f8e0212 */
[----:B------:R-:W-:Y:S02]  /*a7e0*/  IMAD R11, R21, UR9, R10 ;  /* 0x00000009150b7c24 */ /* 0x000fe4000f8e020a */
[----:B------:R-:W-:-:S04]  /*a7f0*/  IMAD.WIDE.U32 R4, R20, UR9, R4 ;  /* 0x0000000914047c25 */ /* 0x000fc8000f8e0004 */
[----:B-1----:R-:W-:-:S04]  /*a800*/  @P0 IMAD.HI.U32 R10, R8, R13, RZ ;  /* 0x0000000d080a0227 */ /* 0x002fc800078e00ff */
        /* <DEDUP_REMOVED lines=13> */
[----:B------:R-:W-:Y:S01]  /*a8e0*/  IMAD R15, R19, UR7, R13 ;  /* 0x00000007130f7c24 */ /* 0x000fe2000f8e020d */
[----:B------:R-:W-:Y:S01]  /*a8f0*/  SHF.R.S32.HI R13, RZ, 0x1f, R9 ;  /* 0x0000001fff0d7819 */ /* 0x000fe20000011409 */
[----:B------:R-:W-:Y:S01]  /*a900*/  IMAD R10, R12, UR4, RZ ;  /* 0x000000040c0a7c24 */ /* 0x000fe2000f8e02ff */
[C---:B------:R-:W-:Y:S01]  /*a910*/  IADD3 R4, P0, R9.reuse, R4, RZ ;  /* 0x0000000409047210 */ /* 0x040fe20007f1e0ff */
[--C-:B------:R-:W-:Y:S01]  /*a920*/  IMAD.MOV R14, RZ, RZ, -R11.reuse ;  /* 0x000000ffff0e7224 */ /* 0x100fe200078e0a0b */
[----:B------:R-:W-:Y:S01]  /*a930*/  IADD3 R9, -R9, RZ, RZ ;  /* 0x000000ff09097210 */ /* 0x000fe20007ffe1ff */
[C---:B------:R-:W-:Y:S01]  /*a940*/  IMAD R12, R19.reuse, UR5, R10 ;  /* 0x00000005130c7c24 */ /* 0x040fe2000f8e020a */
[----:B------:R-:W-:Y:S01]  /*a950*/  SHF.R.S32.HI R10, RZ, 0x1f, R11 ;  /* 0x0000001fff0a7819 */ /* 0x000fe2000001140b */
[----:B------:R-:W-:Y:S01]  /*a960*/  IMAD.WIDE.U32 R6, R19, UR6, R6 ;  /* 0x0000000613067c25 */ /* 0x000fe2000f8e0006 */
[----:B------:R-:W-:Y:S01]  /*a970*/  ULDC.64 UR4, c[0x0][0xb30] ;  /* 0x0002cc0000047ab9 */ /* 0x000fe20000000a00 */
[----:B------:R-:W-:Y:S01]  /*a980*/  ULDC.64 UR6, c[0x0][0xbc8] ;  /* 0x0002f20000067ab9 */ /* 0x000fe20000000a00 */
[----:B------:R-:W-:Y:S01]  /*a990*/  IADD3.X R5, R13, R5, R12, P0, !PT ;  /* 0x000000050d057210 */ /* 0x000fe200007fe40c */
[----:B------:R-:W-:-:S02]  /*a9a0*/  IMAD R9, R17, R9, R8 ;  /* 0x0000000911097224 */ /* 0x000fc400078e0208 */
        /* <DEDUP_REMOVED lines=24> */
[----:B------:R-:W-:Y:S01]  /*ab30*/  IMAD R16, R17, UR6, RZ ;  /* 0x0000000611107c24 */ /* 0x000fe2000f8e02ff */
[----:B------:R-:W-:Y:S01]  /*ab40*/  LEA.HI.X R9, R4, UR7, R9, 0x2, P0 ;  /* 0x0000000704097c11 */ /* 0x000fe200080f1409 */
[C---:B------:R-:W-:Y:S01]  /*ab50*/  VIADD R17, R3.reuse, 0x8 ;  /* 0x0000000803117836 */ /* 0x040fe20000000000 */
[----:B------:R-:W-:Y:S01]  /*ab60*/  LEA.HI.X R22, R6, UR9, R5, 0x2, P1 ;  /* 0x0000000906167c11 */ /* 0x000fe200088f1405 */
[----:B------:R-:W-:Y:S01]  /*ab70*/  SHFL.IDX PT, R4, R8, RZ, 0x1c1f ;  /* 0x001c1fff08047589 */ /* 0x000fe200000e0000 */
[C---:B------:R-:W-:Y:S01]  /*ab80*/  LOP3.LUT P0, RZ, R24.reuse, 0x3, RZ, 0xc0, !PT ;  /* 0x0000000318ff7812 */ /* 0x040fe2000780c0ff */
[----:B------:R-:W-:Y:S01]  /*ab90*/  UIADD3 UR4, UR4, 0x28820, URZ ;  /* 0x0002882004047890 */ /* 0x000fe2000fffe03f */
[CC--:B------:R-:W-:Y:S01]  /*aba0*/  ISETP.GE.AND P2, PT, R3.reuse, R16.reuse, PT ;  /* 0x000000100300720c */ /* 0x0c0fe20003f46270 */
[----:B------:R-:W0:Y:S01]  /*abb0*/  SHFL.IDX PT, R5, R9, RZ, 0x1c1f ;  /* 0x001c1fff09057589 */ /* 0x000e2200000e0000 */
[-C--:B------:R-:W-:Y:S01]  /*abc0*/  ISETP.GE.OR P1, PT, R3, R16.reuse, P0 ;  /* 0x000000100300720c */ /* 0x080fe20000726670 */
[----:B------:R-:W-:Y:S01]  /*abd0*/  UPRMT UR4, URZ, 0x654, UR4 ;  /* 0x000006543f047896 */ /* 0x000fe20008000004 */
[----:B------:R-:W-:Y:S01]  /*abe0*/  ISETP.GE.OR P0, PT, R17, R16, P0 ;  /* 0x000000101100720c */ /* 0x000fe20000706670 */
[----:B------:R-:W-:Y:S01]  /*abf0*/  SHFL.IDX PT, R6, R8, 0x1, 0x1c1f ;  /* 0x003c1f0008067f89 */ /* 0x000fe200000e0000 */
[----:B------:R-:W-:-:S03]  /*ac00*/  IMAD.IADD R19, R24, 0x1, -R25 ;  /* 0x0000000118137824 */ /* 0x000fc600078e0a19 */
[----:B------:R-:W1:Y:S01]  /*ac10*/  SHFL.IDX PT, R7, R9, 0x1, 0x1c1f ;  /* 0x003c1f0009077f89 */ /* 0x000e6200000e0000 */
[----:B------:R-:W-:Y:S02]  /*ac20*/  IMAD.SHL.U32 R19, R19, 0x2, RZ ;  /* 0x0000000213137824 */ /* 0x000fe400078e00ff */
        /* <DEDUP_REMOVED lines=13> */
[C---:B------:R-:W-:Y:S01]  /*ad00*/  IADD3 R7, R19.reuse, 0x18, RZ ;  /* 0x0000001813077810 */ /* 0x040fe20007ffe0ff */
[C---:B------:R-:W-:Y:S01]  /*ad10*/  VIADD R10, R19.reuse, 0x38 ;  /* 0x00000038130a7836 */ /* 0x040fe20000000000 */
[----:B------:R-:W-:Y:S01]  /*ad20*/  ISETP.GE.AND P0, PT, R6, UR4, PT ;  /* 0x0000000406007c0c */ /* 0x000fe2000bf06270 */
[----:B------:R-:W-:Y:S01]  /*ad30*/  VIADD R11, R19, 0x40 ;  /* 0x00000040130b7836 */ /* 0x000fe20000000000 */
[----:B------:R-:W-:Y:S01]  /*ad40*/  ISETP.GE.AND P1, PT, R7, UR4, PT ;  /* 0x0000000407007c0c */ /* 0x000fe2000bf26270 */
[----:B------:R-:W-:Y:S01]  /*ad50*/  VIADD R12, R19, 0x50 ;  /* 0x00000050130c7836 */ /* 0x000fe20000000000 */
[----:B------:R-:W-:Y:S01]  /*ad60*/  ISETP.GE.AND P4, PT, R9, UR4, PT ;  /* 0x0000000409007c0c */ /* 0x000fe2000bf86270 */
[C---:B------:R-:W-:Y:S01]  /*ad70*/  VIADD R18, R19.reuse, 0x60 ;  /* 0x0000006013127836 */ /* 0x040fe20000000000 */
[----:B------:R-:W-:Y:S01]  /*ad80*/  ISETP.GE.AND P5, PT, R10, UR4, PT ;  /* 0x000000040a007c0c */ /* 0x000fe2000bfa6270 */
[----:B---34-:R-:W-:Y:S01]  /*ad90*/  @!P2 IMAD.WIDE R2, R19, 0x4, R14 ;  /* 0x000000041302a825 */ /* 0x018fe200078e020e */
[----:B------:R-:W-:-:S02]  /*ada0*/  ISETP.GE.AND P6, PT, R11, UR4, PT ;  /* 0x000000040b007c0c */ /* 0x000fc4000bfc6270 */
[----:B------:R-:W-:Y:S02]  /*adb0*/  @!P3 LEA.HI R0, R0, R0, RZ, 0x1 ;  /* 0x000000000000b211 */ /* 0x000fe400078f08ff */
[----:B------:R0:W-:Y:S01]  /*adc0*/  @!P2 ST.E.64 desc[UR42][R2.64], R88 ;  /* 0x000000580200a985 */ /* 0x0001e2000c101b2a */
[----:B------:R-:W-:Y:S02]  /*add0*/  @!P0 LEA.HI R6, R6, R6, RZ, 0x1 ;  /* 0x0000000606068211 */ /* 0x000fe400078f08ff */
[----:B------:R-:W-:Y:S01]  /*ade0*/  @!P3 LOP3.LUT R5, R0, 0xfffffffe, RZ, 0xc0, !PT ;  /* 0xfffffffe0005b812 */ /* 0x000fe200078ec0ff */
[----:B------:R-:W-:Y:S01]  /*adf0*/  VIADD R0, R19, 0x20 ;  /* 0x0000002013007836 */ /* 0x000fe20000000000 */
[----:B------:R-:W-:Y:S02]  /*ae00*/  @!P1 LEA.HI R7, R7, R7, RZ, 0x1 ;  /* 0x0000000707079211 */ /* 0x000fe400078f08ff */
[----:B------:R-:W-:Y:S01]  /*ae10*/  @!P5 LEA.HI R10, R10, R10, RZ, 0x1 ;  /* 0x0000000a0a0ad211 */ /* 0x000fe200078f08ff */
[----:B------:R-:W-:Y:S01]  /*ae20*/  @!P3 IMAD.WIDE R4, R5, 0x4, R14 ;  /* 0x000000040504b825 */ /* 0x000fe200078e020e */
[----:B------:R-:W-:-:S02]  /*ae30*/  ISETP.GE.AND P2, PT, R0, UR4, PT ;  /* 0x0000000400007c0c */ /* 0x000fc4000bf46270 */
[----:B------:R-:W-:Y:S02]  /*ae40*/  @!P5 LOP3.LUT R13, R10, 0xfffffffe, RZ, 0xc0, !PT ;  /* 0xfffffffe0a0dd812 */ /* 0x000fe400078ec0ff */
[----:B------:R1:W-:Y:S01]  /*ae50*/  @!P3 ST.E.64 desc[UR42][R4.64], R92 ;  /* 0x0000005c0400b985 */ /* 0x0003e2000c101b2a */
[----:B------:R-:W-:Y:S02]  /*ae60*/  ISETP.GE.AND P3, PT, R8, UR4, PT ;  /* 0x0000000408007c0c */ /* 0x000fe4000bf66270 */
[----:B0-----:R-:W-:Y:S02]  /*ae70*/  @!P0 LOP3.LUT R3, R6, 0xfffffffe, RZ, 0xc0, !PT ;  /* 0xfffffffe06038812 */ /* 0x001fe400078ec0ff */
[----:B------:R-:W-:-:S03]  /*ae80*/  @!P4 LEA.HI R6, R9, R9, RZ, 0x1 ;  /* 0x000000090906c211 */ /* 0x000fc600078f08ff */
[----:B------:R-:W-:Y:S01]  /*ae90*/  @!P0 IMAD.WIDE R2, R3, 0x4, R14 ;  /* 0x0000000403028825 */ /* 0x000fe200078e020e */
[----:B------:R-:W-:-:S04]  /*aea0*/  @!P2 LEA.HI R0, R0, R0, RZ, 0x1 ;  /* 0x000000000000a211 */ /* 0x000fc800078f08ff */
[----:B------:R0:W-:Y:S01]  /*aeb0*/  @!P0 ST.E.64 desc[UR42][R2.64], R96 ;  /* 0x0000006002008985 */ /* 0x0001e2000c101b2a */
[----:B-1----:R-:W-:Y:S02]  /*aec0*/  @!P1 LOP3.LUT R5, R7, 0xfffffffe, RZ, 0xc0, !PT ;  /* 0xfffffffe07059812 */ /* 0x002fe400078ec0ff */
[----:B------:R-:W-:Y:S02]  /*aed0*/  @!P3 LEA.HI R8, R8, R8, RZ, 0x1 ;  /* 0x000000080808b211 */ /* 0x000fe400078f08ff */
[----:B------:R-:W-:Y:S01]  /*aee0*/  @!P2 LOP3.LUT R7, R0, 0xfffffffe, RZ, 0xc0, !PT ;  /* 0xfffffffe0007a812 */ /* 0x000fe200078ec0ff */
[--C-:B------:R-:W-:Y:S01]  /*aef0*/  @!P1 IMAD.WIDE R4, R5, 0x4, R14.reuse ;  /* 0x0000000405049825 */ /* 0x100fe200078e020e */
[----:B------:R-:W-:Y:S02]  /*af00*/  @!P3 LOP3.LUT R9, R8, 0xfffffffe, RZ, 0xc0, !PT ;  /* 0xfffffffe0809b812 */ /* 0x000fe400078ec0ff */
[----:B------:R-:W-:Y:S02]  /*af10*/  @!P6 LEA.HI R0, R11, R11, RZ, 0x1 ;  /* 0x0000000b0b00e211 */ /* 0x000fe400078f08ff */
[----:B------:R-:W-:Y:S01]  /*af20*/  @!P4 LOP3.LUT R11, R6, 0xfffffffe, RZ, 0xc0, !PT ;  /* 0xfffffffe060bc812 */ /* 0x000fe200078ec0ff */
[--C-:B------:R-:W-:Y:S01]  /*af30*/  @!P2 IMAD.WIDE R6, R7, 0x4, R14.reuse ;  /* 0x000000040706a825 */ /* 0x100fe200078e020e */
[----:B------:R-:W-:Y:S01]  /*af40*/  @!P6 LOP3.LUT R21, R0, 0xfffffffe, RZ, 0xc0, !PT ;  /* 0xfffffffe0015e812 */ /* 0x000fe200078ec0ff */
[----:B------:R1:W-:Y:S01]  /*af50*/  @!P1 ST.E.64 desc[UR42][R4.64], R100 ;  /* 0x0000006404009985 */ /* 0x0003e2000c101b2a */
[----:B------:R-:W-:Y:S01]  /*af60*/  IADD3 R0, R19, 0x48, RZ ;  /* 0x0000004813007810 */ /* 0x000fe20007ffe0ff */
[--C-:B0-----:R-:W-:Y:S01]  /*af70*/  @!P3 IMAD.WIDE R2, R9, 0x4, R14.reuse ;  /* 0x000000040902b825 */ /* 0x101fe200078e020e */
[----:B------:R-:W-:Y:S01]  /*af80*/  ISETP.GE.AND P1, PT, R12, UR4, PT ;  /* 0x000000040c007c0c */ /* 0x000fe2000bf26270 */
[----:B------:R0:W-:Y:S01]  /*af90*/  @!P2 ST.E.64 desc[UR42][R6.64], R104 ;  /* 0x000000680600a985 */ /* 0x0001e2000c101b2a */
[----:B------:R-:W-:Y:S01]  /*afa0*/  ISETP.GE.AND P0, PT, R0, UR4, PT ;  /* 0x0000000400007c0c */ /* 0x000fe2000bf06270 */
[----:B------:R-:W-:-:S02]  /*afb0*/  @!P5 IMAD.WIDE R8, R13, 0x4, R14 ;  /* 0x000000040d08d825 */ /* 0x000fc400078e020e */
[----:B------:R2:W-:Y:S01]  /*afc0*/  @!P3 ST.E.64 desc[UR42][R2.64], R108 ;  /* 0x0000006c0200b985 */ /* 0x0005e2000c101b2a */
[----:B------:R-:W-:Y:S01]  /*afd0*/  ISETP.GE.AND P3, PT, R18, UR4, PT ;  /* 0x0000000412007c0c */ /* 0x000fe2000bf66270 */
[----:B------:R-:W-:Y:S02]  /*afe0*/  VIADD R13, R19, 0x58 ;  /* 0x00000058130d7836 */ /* 0x000fe40000000000 */
[----:B-1----:R-:W-:-:S03]  /*aff0*/  @!P4 IMAD.WIDE R4, R11, 0x4, R14 ;  /* 0x000000040b04c825 */ /* 0x002fc600078e020e */
[----:B------:R-:W-:Y:S02]  /*b000*/  ISETP.GE.AND P2, PT, R13, UR4, PT ;  /* 0x000000040d007c0c */ /* 0x000fe4000bf46270 */
[----:B------:R-:W-:Y:S01]  /*b010*/  @!P1 LEA.HI R12, R12, R12, RZ, 0x1 ;  /* 0x0000000c0c0c9211 */ /* 0x000fe200078f08ff */
[----:B------:R-:W-:Y:S01]  /*b020*/  @!P6 IMAD.WIDE R10, R21, 0x4, R14 ;  /* 0x00000004150ae825 */ /* 0x000fe200078e020e */
[----:B------:R1:W-:Y:S01]  /*b030*/  @!P4 ST.E.64 desc[UR42][R4.64], R112 ;  /* 0x000000700400c985 */ /* 0x0003e2000c101b2a */
[----:B------:R-:W-:Y:S02]  /*b040*/  @!P0 LEA.HI R0, R0, R0, RZ, 0x1 ;  /* 0x0000000000008211 */ /* 0x000fe400078f08ff */
[C---:B0-----:R-:W-:Y:S01]  /*b050*/  VIADD R6, R19.reuse, 0x68 ;  /* 0x0000006813067836 */ /* 0x041fe20000000000 */
[C---:B--2---:R-:W-:Y:S01]  /*b060*/  IADD3 R3, R19.reuse, 0x78, RZ ;  /* 0x0000007813037810 */ /* 0x044fe20007ffe0ff */
[----:B------:R-:W-:Y:S01]  /*b070*/  VIADD R7, R19, 0x70 ;  /* 0x0000007013077836 */ /* 0x000fe20000000000 */
[----:B------:R0:W-:Y:S01]  /*b080*/  @!P5 ST.E.64 desc[UR42][R8.64], R116 ;  /* 0x000000740800d985 */ /* 0x0001e2000c101b2a */
[----:B------:R-:W-:-:S02]  /*b090*/  @!P3 LEA.HI R18, R18, R18, RZ, 0x1 ;  /* 0x000000121212b211 */ /* 0x000fc400078f08ff */
[----:B------:R-:W-:Y:S01]  /*b0a0*/  ISETP.GE.AND P4, PT, R6, UR4, PT ;  /* 0x0000000406007c0c */ /* 0x000fe2000bf86270 */
[----:B------:R2:W-:Y:S01]  /*b0b0*/  @!P6 ST.E.64 desc[UR42][R10.64], R120 ;  /* 0x000000780a00e985 */ /* 0x0005e2000c101b2a */
[----:B------:R-:W-:Y:S02]  /*b0c0*/  ISETP.GE.AND P6, PT, R3, UR4, PT ;  /* 0x0000000403007c0c */ /* 0x000fe4000bfc6270 */
[----:B------:R-:W-:Y:S02]  /*b0d0*/  ISETP.GE.AND P5, PT, R7, UR4, PT ;  /* 0x0000000407007c0c */ /* 0x000fe4000bfa6270 */
[----:B------:R-:W-:Y:S02]  /*b0e0*/  @!P2 LEA.HI R13, R13, R13, RZ, 0x1 ;  /* 0x0000000d0d0da211 */ /* 0x000fe400078f08ff */
[----:B-1----:R-:W-:Y:S02]  /*b0f0*/  @!P1 LOP3.LUT R5, R12, 0xfffffffe, RZ, 0xc0, !PT ;  /* 0xfffffffe0c059812 */ /* 0x002fe400078ec0ff */
[----:B0-----:R-:W-:-:S03]  /*b100*/  @!P3 LOP3.LUT R9, R18, 0xfffffffe, RZ, 0xc0, !PT ;  /* 0xfffffffe1209b812 */ /* 0x001fc600078ec0ff */
[----:B------:R-:W-:Y:S02]  /*b110*/  @!P4 LEA.HI R6, R6, R6, RZ, 0x1 ;  /* 0x000000060606c211 */ /* 0x000fe400078f08ff */
[----:B------:R-:W-:Y:S01]  /*b120*/  @!P6 LEA.HI R4, R3, R3, RZ, 0x1 ;  /* 0x000000030304e211 */ /* 0x000fe200078f08ff */
[----:B------:R-:W-:Y:S01]  /*b130*/  @!P3 IMAD.WIDE R8, R9, 0x4, R14 ;  /* 0x000000040908b825 */ /* 0x000fe200078e020e */
[----:B------:R-:W-:Y:S02]  /*b140*/  @!P5 LEA.HI R2, R7, R7, RZ, 0x1 ;  /* 0x000000070702d211 */ /* 0x000fe400078f08ff */
[----:B------:R-:W-:Y:S02]  /*b150*/  @!P0 LOP3.LUT R3, R0, 0xfffffffe, RZ, 0xc0, !PT ;  /* 0xfffffffe00038812 */ /* 0x000fe400078ec0ff */
[----:B------:R-:W-:Y:S02]  /*b160*/  @!P2 LOP3.LUT R7, R13, 0xfffffffe, RZ, 0xc0, !PT ;  /* 0xfffffffe0d07a812 */ /* 0x000fe400078ec0ff */
[----:B--2---:R-:W-:-:S02]  /*b170*/  @!P4 LOP3.LUT R11, R6, 0xfffffffe, RZ, 0xc0, !PT ;  /* 0xfffffffe060bc812 */ /* 0x004fc400078ec0ff */
        /* <DEDUP_REMOVED lines=15> */
.L_x_2151:
[----:B------:R-:W-:Y:S05]  /*b270*/  BSYNC B0 ;  /* 0x0000000000007941 */ /* 0x000fea0003800000 */
.L_x_2150:
[----:B------:R-:W-:Y:S01]  /*b280*/  ISETP.GE.AND P0, PT, R17, R16, PT ;  /* 0x000000101100720c */ /* 0x000fe20003f06270 */
[----:B0-----:R0:W1:Y:S04]  /*b290*/  SHFL.IDX PT, R13, R22, 0x1, 0x1c1f ;  /* 0x003c1f00160d7f89 */ /* 0x00106800000e0000 */
[----:B------:R0:W0:Y:S08]  /*b2a0*/  SHFL.IDX PT, R12, R20, 0x1, 0x1c1f ;  /* 0x003c1f00140c7f89 */ /* 0x00003000000e0000 */
[----:B------:R-:W-:Y:S05]  /*b2b0*/  @P0 BRA `(.L_x_2116) ;  /* 0x00000044002c0947 */ /* 0x000fea0003800000 */
[----:B------:R-:W-:Y:S01]  /*b2c0*/  ULDC UR4, c[0x0][0xac8] ;  /* 0x0002b20000047ab9 */ /* 0x000fe20000000800 */
[C---:B--2---:R-:W-:Y:S01]  /*b2d0*/  VIADD R0, R19.reuse, 0x8 ;  /* 0x0000000813007836 */ /* 0x044fe20000000000 */
[C---:B------:R-:W-:Y:S01]  /*b2e0*/  ISETP.GE.AND P0, PT, R19.reuse, UR4, PT ;  /* 0x0000000413007c0c */ /* 0x040fe2000bf06270 */
[C---:B------:R-:W-:Y:S01]  /*b2f0*/  VIADD R4, R19.reuse, 0x10 ;  /* 0x0000001013047836 */ /* 0x040fe20000000000 */
[C---:B------:R-:W-:Y:S01]  /*b300*/  IADD3 R9, R19.reuse, 0x28, RZ ;  /* 0x0000002813097810 */ /* 0x040fe20007ffe0ff */
[C---:B------:R-:W-:Y:S01]  /*b310*/  VIADD R6, R19.reuse, 0x18 ;  /* 0x0000001813067836 */ /* 0x040fe20000000000 */
[----:B------:R-:W-:Y:S01]  /*b320*/  ISETP.GE.AND P5, PT, R0, UR4, PT ;  /* 0x0000000400007c0c */ /* 0x000fe2000bfa6270 */
[C---:B------:R-:W-:Y:S01]  /*b330*/  VIADD R8, R19.reuse, 0x20 ;  /* 0x0000002013087836 */ /* 0x040fe20000000000 */
[----:B------:R-:W-:Y:S01]  /*b340*/  ISETP.GE.AND P6, PT, R4, UR4, PT ;  /* 0x0000000404007c0c */ /* 0x000fe2000bfc6270 */
[----:B------:R-:W-:Y:S01]  /*b350*/  VIADD R10, R19, 0x30 ;  /* 0x00000030130a7836 */ /* 0x000fe20000000000 */
[----:B------:R-:W-:Y:S01]  /*b360*/  ISETP.GE.AND P3, PT, R9, UR4, PT ;  /* 0x0000000409007c0c */ /* 0x000fe2000bf66270 */
[C---:B------:R-:W-:Y:S01]  /*b370*/  VIADD R11, R19.reuse, 0x38 ;  /* 0x00000038130b7836 */ /* 0x040fe20000000000 */
[----:B------:R-:W-:Y:S01]  /*b380*/  ISETP.GE.AND P4, PT, R8, UR4, PT ;  /* 0x0000000408007c0c */ /* 0x000fe2000bf86270 */
[C---:B------:R-:W-:Y:S01]  /*b390*/  VIADD R16, R19.reuse, 0x40 ;  /* 0x0000004013107836 */ /* 0x040fe20000000000 */
[----:B------:R-:W-:Y:S01]  /*b3a0*/  ISETP.GE.AND P2, PT, R10, UR4, PT ;  /* 0x000000040a007c0c */ /* 0x000fe2000bf46270 */
[----:B01----:R-:W-:Y:S01]  /*b3b0*/  @!P0 IMAD.WIDE R2, R19, 0x4, R12 ;  /* 0x0000000413028825 */ /* 0x003fe200078e020c */
[----:B------:R-:W-:-:S03]  /*b3c0*/  ISETP.GE.AND P1, PT, R11, UR4, PT ;  /* 0x000000040b007c0c */ /* 0x000fc6000bf26270 */
[----:B------:R-:W-:Y:S01]  /*b3d0*/  @!P5 LEA.HI R0, R0, R0, RZ, 0x1 ;  /* 0x000000000000d211 */ /* 0x000fe200078f08ff */
[----:B------:R0:W-:Y:S01]  /*b3e0*/  @!P0 ST.E.64 desc[UR42][R2.64], R90 ;  /* 0x0000005a02008985 */ /* 0x0001e2000c101b2a */
[----:B------:R-:W-:Y:S01]  /*b3f0*/  ISETP.GE.AND P0, PT, R6, UR4, PT ;  /* 0x0000000406007c0c */ /* 0x000fe2000bf06270 */
[C---:B------:R-:W-:Y:S01]  /*b400*/  VIADD R18, R19.reuse, 0x48 ;  /* 0x0000004813127836 */ /* 0x040fe20000000000 */
[----:B------:R-:W-:Y:S01]  /*b410*/  @!P6 LEA.HI R4, R4, R4, RZ, 0x1 ;  /* 0x000000040404e211 */ /* 0x000fe200078f08ff */
[----:B------:R-:W-:Y:S01]  /*b420*/  VIADD R20, R19, 0x70 ;  /* 0x0000007013147836 */ /* 0x000fe20000000000 */
[----:B------:R-:W-:Y:S02]  /*b430*/  @!P5 LOP3.LUT R5, R0, 0xfffffffe, RZ, 0xc0, !PT ;  /* 0xfffffffe0005d812 */ /* 0x000fe400078ec0ff */
[----:B------:R-:W-:Y:S02]  /*b440*/  @!P6 LOP3.LUT R7, R4, 0xfffffffe, RZ, 0xc0, !PT ;  /* 0xfffffffe0407e812 */ /* 0x000fe400078ec0ff */
[----:B------:R-:W-:-:S02]  /*b450*/  @!P4 LEA.HI R8, R8, R8, RZ, 0x1 ;  /* 0x000000080808c211 */ /* 0x000fc400078f08ff */
[----:B------:R-:W-:Y:S02]  /*b460*/  @!P3 LEA.HI R0, R9, R9, RZ, 0x1 ;  /* 0x000000090900b211 */ /* 0x000fe400078f08ff */
[----:B------:R-:W-:Y:S01]  /*b470*/  @!P2 LEA.HI R10, R10, R10, RZ, 0x1 ;  /* 0x0000000a0a0aa211 */ /* 0x000fe200078f08ff */
[--C-:B0-----:R-:W-:Y:S01]  /*b480*/  @!P5 IMAD.WIDE R2, R5, 0x4, R12.reuse ;  /* 0x000000040502d825 */ /* 0x101fe200078e020c */
[----:B------:R-:W-:Y:S02]  /*b490*/  @!P0 LEA.HI R6, R6, R6, RZ, 0x1 ;  /* 0x0000000606068211 */ /* 0x000fe400078f08ff */
[----:B---3--:R-:W-:Y:S01]  /*b4a0*/  @!P1 LEA.HI R14, R11, R11, RZ, 0x1 ;  /* 0x0000000b0b0e9211 */ /* 0x008fe200078f08ff */
[----:B------:R-:W-:Y:S01]  /*b4b0*/  @!P6 IMAD.WIDE R4, R7, 0x4, R12 ;  /* 0x000000040704e825 */ /* 0x000fe200078e020c */
[----:B------:R-:W-:Y:S01]  /*b4c0*/  @!P0 LOP3.LUT R7, R6, 0xfffffffe, RZ, 0xc0, !PT ;  /* 0xfffffffe06078812 */ /* 0x000fe200078ec0ff */
[----:B------:R0:W-:Y:S01]  /*b4d0*/  @!P5 ST.E.64 desc[UR42][R2.64], R94 ;  /* 0x0000005e0200d985 */ /* 0x0001e2000c101b2a */
[----:B------:R-:W-:-:S02]  /*b4e0*/  @!P4 LOP3.LUT R9, R8, 0xfffffffe, RZ, 0xc0, !PT ;  /* 0xfffffffe0809c812 */ /* 0x000fc400078ec0ff */
[----:B------:R-:W-:Y:S01]  /*b4f0*/  @!P3 LOP3.LUT R11, R0, 0xfffffffe, RZ, 0xc0, !PT ;  /* 0xfffffffe000bb812 */ /* 0x000fe200078ec0ff */
[----:B------:R1:W-:Y:S01]  /*b500*/  @!P6 ST.E.64 desc[UR42][R4.64], R98 ;  /* 0x000000620400e985 */ /* 0x0003e2000c101b2a */
[----:B----4-:R-:W-:Y:S02]  /*b510*/  @!P2 LOP3.LUT R15, R10, 0xfffffffe, RZ, 0xc0, !PT ;  /* 0xfffffffe0a0fa812 */ /* 0x010fe400078ec0ff */
[----:B------:R-:W-:Y:S01]  /*b520*/  @!P1 LOP3.LUT R17, R14, 0xfffffffe, RZ, 0xc0, !PT ;  /* 0xfffffffe0e119812 */ /* 0x000fe200078ec0ff */
[C---:B------:R-:W-:Y:S01]  /*b530*/  VIADD R14, R19.reuse, 0x58 ;  /* 0x00000058130e7836 */ /* 0x040fe20000000000 */
[----:B------:R-:W-:Y:S02]  /*b540*/  ISETP.GE.AND P5, PT, R16, UR4, PT ;  /* 0x0000000410007c0c */ /* 0x000fe4000bfa6270 */
[----:B------:R-:W-:Y:S02]  /*b550*/  ISETP.GE.AND P6, PT, R18, UR4, PT ;  /* 0x0000000412007c0c */ /* 0x000fe4000bfc6270 */
[----:B------:R-:W-:Y:S01]  /*b560*/  IADD3 R0, R19, 0x50, RZ ;  /* 0x0000005013007810 */ /* 0x000fe20007ffe0ff */
        /* <DEDUP_REMOVED lines=15> */
[----:B------:R-:W-:Y:S01]  /*b660*/  VIADD R17, R19, 0x68 ;  /* 0x0000006813117836 */ /* 0x000fe20000000000 */
[----:B------:R-:W-:Y:S02]  /*b670*/  ISETP.GE.AND P1, PT, R14, UR4, PT ;  /* 0x000000040e007c0c */ /* 0x000fe4000bf26270 */
        /* <DEDUP_REMOVED lines=17> */
[----:B----4-:R-:W-:Y:S02]  /*b790*/  @!P4 LOP3.LUT R11, R20, 0xfffffffe, RZ, 0xc0, !PT ;  /* 0xfffffffe140bc812 */ /* 0x010fe400078ec0ff */
[----:B------:R-:W-:Y:S01]  /*b7a0*/  IADD3 R19, R19, 0x78, RZ ;  /* 0x0000007813137810 */ /* 0x000fe20007ffe0ff */
        /* <DEDUP_REMOVED lines=17> */
.L_x_2149:
[----:B------:R-:W1:Y:S02]  /*b8c0*/  S2R R0, SR_TID.X ;  /* 0x0000000000007919 */ /* 0x000e640000002100 */
[----:B-1----:R-:W-:-:S05]  /*b8d0*/  VIADD R2, R0, 0xffffff80 ;  /* 0xffffff8000027836 */ /* 0x002fca0000000000 */
[----:B------:R-:W-:-:S13]  /*b8e0*/  ISETP.GT.AND P0, PT, R2, 0x7f, PT ;  /* 0x0000007f0200780c */ /* 0x000fda0003f04270 */
[----:B------:R-:W-:Y:S05]  /*b8f0*/  @P0 BRA `(.L_x_2116) ;  /* 0x0000003c009c0947 */ /* 0x000fea0003800000 */
[----:B------:R-:W1:Y:S01]  /*b900*/  S2R R3, SR_CTAID.X ;  /* 0x0000000000037919 */ /* 0x000e620000002500 */
[----:B------:R-:W2:Y:S01]  /*b910*/  LDC R6, c[0x0][0xbe8] ;  /* 0x0002fa00ff067b82 */ /* 0x000ea20000000800 */
[----:B------:R-:W-:Y:S01]  /*b920*/  ULDC UR4, c[0x0][0xa88] ;  /* 0x0002a20000047ab9 */ /* 0x000fe20000000800 */
[----:B-1----:R-:W-:Y:S02]  /*b930*/  IMAD R0, R3, 0x80, R0 ;  /* 0x0000008003007824 */ /* 0x002fe400078e0200 */
[----:B--2---:R-:W-:Y:S02]  /*b940*/  IMAD R3, R6, UR4, RZ ;  /* 0x0000000406037c24 */ /* 0x004fe4000f8e02ff */
[----:B------:R-:W-:-:S05]  /*b950*/  VIADD R0, R0, 0xffffff80 ;  /* 0xffffff8000007836 */ /* 0x000fca0000000000 */
[----:B------:R-:W-:-:S13]  /*b960*/  ISETP.GE.AND P0, PT, R0, R3, PT ;  /* 0x000000030000720c */ /* 0x000fda0003f06270 */
[----:B------:R-:W-:Y:S05]  /*b970*/  @P0 BRA `(.L_x_2116) ;  /* 0x0000003c007c0947 */ /* 0x000fea0003800000 */
[----:B------:R-:W-:Y:S01]  /*b980*/  ISETP.NE.AND P0, PT, R6, 0x1, PT ;  /* 0x000000010600780c */ /* 0x000fe20003f05270 */
[----:B------:R-:W1:Y:S01]  /*b990*/  S2UR UR4, SR_CTAID.Z ;  /* 0x00000000000479c3 */ /* 0x000e620000002700 */
[----:B------:R-:W-:Y:S01]  /*b9a0*/  SHF.R.S32.HI R5, RZ, 0x1f, R18 ;  /* 0x0000001fff057819 */ /* 0x000fe20000011412 */
[----:B------:R-:W-:Y:S02]  /*b9b0*/  ULDC.64 UR6, c[0x0][0xbd0] ;  /* 0x0002f40000067ab9 */ /* 0x000fe40000000a00 */
[----:B------:R-:W-:-:S04]  /*b9c0*/  IMAD.WIDE.U32 R2, R18, UR6, RZ ;  /* 0x0000000612027c25 */ /* 0x000fc8000f8e00ff */
[----:B------:R-:W2:Y:S01]  /*b9d0*/  LDC.64 R12, c[0x0][0xbd8] ;  /* 0x0002f600ff0c7b82 */ /* 0x000ea20000000a00 */
[----:B------:R-:W-:-:S04]  /*b9e0*/  IMAD R5, R5, UR6, RZ ;  /* 0x0000000605057c24 */ /* 0x000fc8000f8e02ff */
[----:B------:R-:W-:Y:S02]  /*b9f0*/  IMAD R5, R18, UR7, R5 ;  /* 0x0000000712057c24 */ /* 0x000fe4000f8e0205 */
[----:B------:R-:W-:Y:S01]  /*ba00*/  IMAD.MOV R18, RZ, RZ, -R18 ;  /* 0x000000ffff127224 */ /* 0x000fe200078e0a12 */
[----:B------:R-:W0:Y:S02]  /*ba10*/  @P0 LDC R9, c[0x0][0xbec] ;  /* 0x0002fb00ff090b82 */ /* 0x000e240000000800 */
[----:B------:R-:W-:Y:S01]  /*ba20*/  IADD3 R3, R3, R5, RZ ;  /* 0x0000000503037210 */ /* 0x000fe20007ffe0ff */
[----:B------:R-:W-:-:S05]  /*ba30*/  IMAD.MOV.U32 R5, RZ, RZ, R0 ;  /* 0x000000ffff057224 */ /* 0x000fca00078e0000 */
[----:B------:R-:W3:Y:S01]  /*ba40*/  S2UR UR8, SR_CTAID.Y ;  /* 0x00000000000879c3 */ /* 0x000ee20000002600 */
[----:B-1----:R-:W-:-:S07]  /*ba50*/  USHF.R.S32.HI UR5, URZ, 0x1f, UR4 ;  /* 0x0000001f3f057899 */ /* 0x002fce0008011404 */
[----:B------:R-:W3:Y:S01]  /*ba60*/  LDC R7, c[0x0][0xc50] ;  /* 0x00031400ff077b82 */ /* 0x000ee20000000800 */
[C---:B--2---:R-:W-:Y:S02]  /*ba70*/  IMAD R8, R12.reuse, UR5, RZ ;  /* 0x000000050c087c24 */ /* 0x044fe4000f8e02ff */
[----:B------:R-:W-:-:S04]  /*ba80*/  IMAD.WIDE.U32 R2, R12, UR4, R2 ;  /* 0x000000040c027c25 */ /* 0x000fc8000f8e0002 */
[----:B------:R-:W-:Y:S01]  /*ba90*/  IMAD R13, R13, UR4, R8 ;  /* 0x000000040d0d7c24 */ /* 0x000fe2000f8e0208 */
[----:B------:R-:W1:Y:S01]  /*baa0*/  @P0 LDC R11, c[0x0][0xbf0] ;  /* 0x0002fc00ff0b0b82 */ /* 0x000e620000000800 */
[----:B0-----:R-:W-:Y:S01]  /*bab0*/  @P0 IMAD.HI.U32 R4, R0, R9, RZ ;  /* 0x0000000900040227 */ /* 0x001fe200078e00ff */
[----:B------:R-:W-:-:S03]  /*bac0*/  ULDC.64 UR4, c[0x0][0xbe0] ;  /* 0x0002f80000047ab9 */ /* 0x000fc60000000a00 */
[----:B------:R-:W-:Y:S02]  /*bad0*/  IMAD.IADD R3, R13, 0x1, R3 ;  /* 0x000000010d037824 */ /* 0x000fe400078e0203 */
[----:B---3--:R-:W-:-:S04]  /*bae0*/  IMAD R9, R7, R18, UR8 ;  /* 0x0000000807097e24 */ /* 0x008fc8000f8e0212 */
[----:B------:R-:W-:Y:S01]  /*baf0*/  IMAD.WIDE.U32 R2, R9, UR4, R2 ;  /* 0x0000000409027c25 */ /* 0x000fe2000f8e0002 */
[----:B-1----:R-:W-:Y:S02]  /*bb00*/  @P0 SHF.R.U32.HI R5, RZ, R11, R4 ;  /* 0x0000000bff050219 */ /* 0x002fe40000011604 */
        /* <DEDUP_REMOVED lines=16> */
[----:B------:R-:W-:Y:S02]  /*bc10*/  LEA.HI.X R5, R2, UR5, R3, 0x2, P0 ;  /* 0x0000000502057c11 */ /* 0x000fe400080f1403 */
[----:B------:R-:W-:-:S05]  /*bc20*/  MOV R3, 0xff800000 ;  /* 0xff80000000037802 */ /* 0x000fca0000000f00 */
[----:B------:R0:W-:Y:S01]  /*bc30*/  STG.E desc[UR42][R4.64], R3 ;  /* 0x0000000304007986 */ /* 0x0001e2000c10192a */
[----:B------:R-:W-:Y:S05]  /*bc40*/  BRA `(.L_x_2116) ;  /* 0x0000003800c87947 */ /* 0x000fea0003800000 */
.L_x_2114:
        /* <DEDUP_REMOVED lines=18> */
.L_x_2152:
[----:B------:R-:W-:Y:S01]  /*bd70*/  ULDC UR39, c[0x0][0xc50] ;  /* 0x0003140000277ab9 */ /* 0x000fe20000000800 */
[----:B------:R-:W-:Y:S01]  /*bd80*/  UMOV UR36, UR6 ;  /* 0x0000000600247c82 */ /* 0x000fe20008000000 */
[----:B------:R-:W-:-:S11]  /*bd90*/  UISETP.NE.AND UP0, UPT, UR39, 0x1, UPT ;  /* 0x000000012700788c */ /* 0x000fd6000bf05270 */
[----:B------:R-:W-:Y:S01]  /*bda0*/  @UP0 ULDC UR4, c[0x0][0xc54] ;  /* 0x0003150000040ab9 */ /* 0x000fe20000000800 */
[----:B------:R-:W-:Y:S01]  /*bdb0*/  @UP0 ULDC UR7, c[0x0][0xc58] ;  /* 0x0003160000070ab9 */ /* 0x000fe20000000800 */
[----:B------:R-:W-:-:S04]  /*bdc0*/  UIMAD.WIDE.U32 UR4, UR6, UR4, URZ ;  /* 0x00000004060472a5 */ /* 0x000fc8000f8e003f */
[----:B------:R-:W-:-:S12]  /*bdd0*/  @UP0 USHF.R.U32.HI UR36, URZ, UR7, UR5 ;  /* 0x000000073f240299 */ /* 0x000fd80008011605 */
.L_x_2153:
        /* <DEDUP_REMOVED lines=8> */
[----:B------:R-:W-:Y:S01]  /*be60*/  ULDC UR5, c[0x0][0x448] ;  /* 0x0001120000057ab9 */ /* 0x000fe20000000800 */
[----:B------:R-:W-:Y:S01]  /*be70*/  ULDC.64 UR6, c[0x0][0x418] ;  /* 0x0001060000067ab9 */ /* 0x000fe20000000a00 */
[----:B------:R-:W-:Y:S01]  /*be80*/  UISETP.NE.AND UP1, UPT, UR5, 0x1, UPT ;  /* 0x000000010500788c */ /* 0x000fe2000bf25270 */
[----:B------:R1:W-:Y:S01]  /*be90*/  STL [R1+0xc], RZ ;  /* 0x00000cff01007387 */ /* 0x0003e20000100800 */
[----:B------:R-:W-:Y:S01]  /*bea0*/  UISETP.NE.U32.AND UP0, UPT, UR6, URZ, UPT ;  /* 0x0000003f0600728c */ /* 0x000fe2000bf05070 */
[----:B------:R-:W-:Y:S02]  /*beb0*/  ULDC UR5, c[0x0][0x288] ;  /* 0x0000a20000057ab9 */ /* 0x000fe40000000800 */
[----:B------:R-:W-:Y:S01]  /*bec0*/  ULDC UR6, c[0x0][0x424] ;  /* 0x0001090000067ab9 */ /* 0x000fe20000000800 */
[----:B------:R-:W-:Y:S02]  /*bed0*/  UISETP.NE.AND.EX UP0, UPT, UR7, URZ, UPT, UP0 ;  /* 0x0000003f0700728c */ /* 0x000fe4000bf05300 */
[----:B------:R-:W-:-:S02]  /*bee0*/  UIADD3 UR10, -UR5, 0x80, URZ ;  /* 0x00000080050a7890 */ /* 0x000fc4000fffe13f */
[----:B------:R-:W-:Y:S01]  /*bef0*/  USEL UR7, UR6, 0x1, UP0 ;  /* 0x0000000106077887 */ /* 0x000fe20008000000 */
[----:B------:R-:W-:-:S03]  /*bf00*/  ULDC UR9, c[0x0][0x2f0] ;  /* 0x0000bc0000097ab9 */ /* 0x000fc60000000800 */
[----:B------:R-:W-:Y:S02]  /*bf10*/  UIMAD UR10, UR7, UR9, UR10 ;  /* 0x00000009070a72a4 */ /* 0x000fe4000f8e020a */
[----:B------:R-:W-:Y:S02]  /*bf20*/  UIMAD UR7, UR7, UR9, 0x7f ;  /* 0x0000007f070774a4 */ /* 0x000fe4000f8e0209 */
[----:B0-----:R-:W-:-:S03]  /*bf30*/  ULEA UR8, UR4, 0x7f, 0x7 ;  /* 0x0000007f04087891 */ /* 0x001fc6000f8e383f */
[----:B------:R-:W-:Y:S02]  /*bf40*/  @UP1 ULDC UR4, c[0x0][0x44c] ;  /* 0x0001130000041ab9 */ /* 0x000fe40000000800 */
[----:B------:R-:W-:Y:S02]  /*bf50*/  UIMAD.WIDE.U32 UR4, UR8, UR4, URZ ;  /* 0x00000004080472a5 */ /* 0x000fe4000f8e003f */
[----:B------:R-:W-:Y:S01]  /*bf60*/  UMOV UR6, UR8 ;  /* 0x0000000800067c82 */ /* 0x000fe20008000000 */
[----:B------:R-:W-:Y:S02]  /*bf70*/  @UP1 ULDC UR8, c[0x0][0x450] ;  /* 0x0001140000081ab9 */ /* 0x000fe40000000800 */
[----:B------:R-:W-:Y:S02]  /*bf80*/  @UP1 USHF.R.U32.HI UR6, URZ, UR8, UR5 ;  /* 0x000000083f061299 */ /* 0x000fe40008011605 */
[----:B------:R-:W-:Y:S02]  /*bf90*/  USHF.R.S32.HI UR5, URZ, 0x1f, UR7 ;  /* 0x0000001f3f057899 */ /* 0x000fe40008011407 */
[----:B------:R-:W-:-:S02]  /*bfa0*/  UIADD3 UR6, UR10, UR6, URZ ;  /* 0x000000060a067290 */ /* 0x000fc4000fffe03f */
[----:B------:R-:W-:Y:S02]  /*bfb0*/  ULEA.HI UR5, UR5, UR7, URZ, 0x7 ;  /* 0x0000000705057291 */ /* 0x000fe4000f8f383f */
[----:B------:R-:W-:Y:S02]  /*bfc0*/  USHF.R.S32.HI UR4, URZ, 0x1f, UR6 ;  /* 0x0000001f3f047899 */ /* 0x000fe40008011406 */
[----:B------:R-:W-:Y:S02]  /*bfd0*/  USHF.R.S32.HI UR5, URZ, 0x7, UR5 ;  /* 0x000000073f057899 */ /* 0x000fe40008011405 */
[----:B------:R-:W-:-:S04]  /*bfe0*/  ULEA.HI UR4, UR4, UR6, URZ, 0x7 ;  /* 0x0000000604047291 */ /* 0x000fc8000f8f383f */
[----:B------:R-:W-:-:S04]  /*bff0*/  USHF.R.S32.HI UR4, URZ, 0x7, UR4 ;  /* 0x000000073f047899 */ /* 0x000fc80008011404 */
[----:B------:R-:W-:-:S04]  /*c000*/  UISETP.LT.AND UP0, UPT, UR5, UR4, UPT ;  /* 0x000000040500728c */ /* 0x000fc8000bf01270 */
[----:B------:R-:W-:Y:S02]  /*c010*/  USEL UR40, UR5, UR4, UP0 ;  /* 0x0000000405287287 */ /* 0x000fe40008000000 */
[----:B------:R-:W-:Y:S02]  /*c020*/  USHF.R.U32.HI UR5, URZ, 0x10, UR39 ;  /* 0x000000103f057899 */ /* 0x000fe40008011627 */
[----:B------:R-:W-:Y:S02]  /*c030*/  UISETP.GE.AND UP1, UPT, UR40, 0x1, UPT ;  /* 0x000000012800788c */ /* 0x000fe4000bf26270 */
[----:B------:R-:W-:Y:S02]  /*c040*/  UISETP.NE.AND UP0, UPT, UR5, URZ, UPT ;  /* 0x0000003f0500728c */ /* 0x000fe4000bf05270 */
[----:B------:R-:W-:Y:S02]  /*c050*/  ULOP3.LUT UR39, UR39, 0xffff, URZ, 0xc0, !UPT ;  /* 0x0000ffff27277892 */ /* 0x000fe4000f8ec03f */
[----:B------:R-:W-:-:S07]  /*c060*/  PLOP3.LUT P0, PT, PT, PT, UP1, 0x80, 0x0 ;  /* 0x000000000000781c */ /* 0x000fce0003f0f018 */
[----:B------:R-:W-:-:S06]  /*c070*/  @!UP0 ULDC UR5, c[0x0][0x9f0] ;  /* 0x00027c0000058ab9 */ /* 0x000fcc0000000800 */
[----:B-1----:R-:W-:Y:S05]  /*c080*/  @!P0 BRA `(.L_x_2155) ;  /* 0x0000000000708947 */ /* 0x002fea0003800000 */
[----:B------:R-:W-:Y:S01]  /*c090*/  IMAD.U32 R6, RZ, RZ, UR5 ;  /* 0x00000005ff067e24 */ /* 0x000fe2000f8e00ff */
[----:B------:R-:W-:-:S04]  /*c0a0*/  UIADD3 UR4, UR5, -0x1, UR40 ;  /* 0xffffffff05047890 */ /* 0x000fc8000fffe028 */
[-C--:B------:R-:W-:Y:S02]  /*c0b0*/  IABS R0, R6.reuse ;  /* 0x0000000600007213 */ /* 0x080fe40000000000 */
[----:B------:R-:W-:Y:S02]  /*c0c0*/  IABS R6, R6 ;  /* 0x0000000600067213 */ /* 0x000fe40000000000 */
[----:B------:R-:W0:Y:S08]  /*c0d0*/  I2F.RP R4, R0 ;  /* 0x0000000000047306 */ /* 0x000e300000209400 */
[----:B0-----:R-:W0:Y:S02]  /*c0e0*/  MUFU.RCP R4, R4 ;  /* 0x0000000400047308 */ /* 0x001e240000001000 */
[----:B0-----:R-:W-:-:S06]  /*c0f0*/  IADD3 R2, R4, 0xffffffe, RZ ;  /* 0x0ffffffe04027810 */ /* 0x001fcc0007ffe0ff */
[----:B------:R0:W1:Y:S02]  /*c100*/  F2I.FTZ.U32.TRUNC.NTZ R3, R2 ;  /* 0x0000000200037305 */ /* 0x000064000021f000 */
[----:B0-----:R-:W-:Y:S02]  /*c110*/  IMAD.MOV.U32 R2, RZ, RZ, RZ ;  /* 0x000000ffff027224 */ /* 0x001fe400078e00ff */
[----:B-1----:R-:W-:-:S04]  /*c120*/  IMAD.MOV R5, RZ, RZ, -R3 ;  /* 0x000000ffff057224 */ /* 0x002fc800078e0a03 */
[----:B------:R-:W-:-:S04]  /*c130*/  IMAD R5, R5, R0, RZ ;  /* 0x0000000005057224 */ /* 0x000fc800078e02ff */
[----:B------:R-:W-:-:S04]  /*c140*/  IMAD.HI.U32 R3, R3, R5, R2 ;  /* 0x0000000503037227 */ /* 0x000fc800078e0002 */
[----:B------:R-:W-:Y:S01]  /*c150*/  IMAD.U32 R5, RZ, RZ, UR4 ;  /* 0x00000004ff057e24 */ /* 0x000fe2000f8e00ff */
[----:B------:R-:W-:-:S04]  /*c160*/  ULOP3.LUT UR4, UR4, UR5, URZ, 0x3c, !UPT ;  /* 0x0000000504047292 */ /* 0x000fc8000f8e3c3f */
[----:B------:R-:W-:Y:S01]  /*c170*/  IABS R2, R5 ;  /* 0x0000000500027213 */ /* 0x000fe20000000000 */
[----:B------:R-:W-:Y:S01]  /*c180*/  IMAD.MOV R5, RZ, RZ, -R6 ;  /* 0x000000ffff057224 */ /* 0x000fe200078e0a06 */
[----:B------:R-:W-:-:S03]  /*c190*/  ISETP.LE.AND P2, PT, RZ, UR4, PT ;  /* 0x00000004ff007c0c */ /* 0x000fc6000bf43270 */
[----:B------:R-:W-:-:S04]  /*c1a0*/  IMAD.HI.U32 R3, R3, R2, RZ ;  /* 0x0000000203037227 */ /* 0x000fc800078e00ff */
[----:B------:R-:W-:-:S05]  /*c1b0*/  IMAD R5, R3, R5, R2 ;  /* 0x0000000503057224 */ /* 0x000fca00078e0202 */
[----:B------:R-:W-:-:S13]  /*c1c0*/  ISETP.GT.U32.AND P1, PT, R0, R5, PT ;  /* 0x000000050000720c */ /* 0x000fda0003f24070 */
[-C--:B------:R-:W-:Y:S01]  /*c1d0*/  @!P1 IADD3 R5, R5, -R0.reuse, RZ ;  /* 0x8000000005059210 */ /* 0x080fe20007ffe0ff */
[----:B------:R-:W-:Y:S01]  /*c1e0*/  @!P1 VIADD R3, R3, 0x1 ;  /* 0x0000000103039836 */ /* 0x000fe20000000000 */
[----:B------:R-:W-:Y:S02]  /*c1f0*/  ISETP.NE.AND P1, PT, RZ, UR5, PT ;  /* 0x00000005ff007c0c */ /* 0x000fe4000bf25270 */
[----:B------:R-:W-:-:S13]  /*c200*/  ISETP.GE.U32.AND P0, PT, R5, R0, PT ;  /* 0x000000000500720c */ /* 0x000fda0003f06070 */
[----:B------:R-:W-:-:S04]  /*c210*/  @P0 VIADD R3, R3, 0x1 ;  /* 0x0000000103030836 */ /* 0x000fc80000000000 */
[----:B------:R-:W-:Y:S01]  /*c220*/  @!P2 IMAD.MOV R3, RZ, RZ, -R3 ;  /* 0x000000ffff03a224 */ /* 0x000fe200078e0a03 */
[----:B------:R-:W-:-:S05]  /*c230*/  @!P1 LOP3.LUT R3, RZ, UR5, RZ, 0x33, !PT ;  /* 0x00000005ff039c12 */ /* 0x000fca000f8e33ff */
[----:B------:R0:W-:Y:S02]  /*c240*/  STL [R1+0xc], R3 ;  /* 0x00000c0301007387 */ /* 0x0001e40000100800 */
.L_x_2155:
[----:B------:R-:W2:Y:S01]  /*c250*/  LDL R2, [R1+0xc] ;  /* 0x00000c0001027983 */ /* 0x000ea20000100800 */
[----:B0-----:R-:W-:Y:S01]  /*c260*/  MOV R3, 0x1 ;  /* 0x0000000100037802 */ /* 0x001fe20000000f00 */
[----:B--2---:R-:W-:-:S05]  /*c270*/  IMAD R0, R2, UR39, RZ ;  /* 0x0000002702007c24 */ /* 0x004fca000f8e02ff */
[----:B------:R-:W-:Y:S01]  /*c280*/  VIADDMNMX R17, R0, R2, UR40, PT ;  /* 0x0000002800117e46 */ /* 0x000fe2000b800102 */
[----:B------:R0:W-:Y:S03]  /*c290*/  STL [R1+0x8], R0 ;  /* 0x0000080001007387 */ /* 0x0001e60000100800 */
[----:B------:R-:W-:Y:S01]  /*c2a0*/  ISETP.GT.AND P0, PT, R17, R0, PT ;  /* 0x000000001100720c */ /* 0x000fe20003f04270 */
[----:B------:R1:W-:Y:S01]  /*c2b0*/  STL [R1+0x10], R17 ;  /* 0x0000101101007387 */ /* 0x0003e20000100800 */
[----:B0-----:R-:W-:-:S11]  /*c2c0*/  IMAD.MOV.U32 R0, RZ, RZ, RZ ;  /* 0x000000ffff007224 */ /* 0x001fd600078e00ff */
[----:B-1----:R-:W-:Y:S05]  /*c2d0*/  @!P0 BRA `(.L_x_2154) ;  /* 0x0000003000648947 */ /* 0x002fea0003800000 */
        /* <DEDUP_REMOVED lines=22> */
[----:B0-----:R-:W-:Y:S05]  /*c440*/  CALL.ABS.NOINC R2 ;  /* 0x0000000002007343 */ /* 0x001fea0003c00000 */
.L_x_2156:
        /* <DEDUP_REMOVED lines=9> */
[----:B------:R-:W-:Y:S01]  /*c4e0*/  MOV R4, UR6 ;  /* 0x0000000600047c02 */ /* 0x000fe20008000f00 */
[----:B------:R-:W-:Y:S01]  /*c4f0*/  IMAD.U32 R5, RZ, RZ, UR7 ;  /* 0x00000007ff057e24 */ /* 0x000fe2000f8e00ff */
[----:B------:R-:W-:Y:S01]  /*c500*/  MOV R11, UR5 ;  /* 0x00000005000b7c02 */ /* 0x000fe20008000f00 */
        /* <DEDUP_REMOVED lines=8> */
.L_x_2158:
[----:B------:R0:W1:Y:S01]  /*c590*/  LDC.64 R2, c[0x4][R16] ;  /* 0x0100000010027b82 */ /* 0x0000620000000a00 */
[----:B------:R-:W-:Y:S01]  /*c5a0*/  ULDC.64 UR6, c[0x4][0xa0] ;  /* 0x0100280000067ab9 */ /* 0x000fe20000000a00 */
[----:B------:R-:W-:Y:S01]  /*c5b0*/  ULDC.64 UR8, c[0x4][0xa8] ;  /* 0x01002a0000087ab9 */ /* 0x000fe20000000a00 */
[----:B------:R-:W-:Y:S01]  /*c5c0*/  ULDC.64 UR4, c[0x4][0x18] ;  /* 0x0100060000047ab9 */ /* 0x000fe20000000a00 */
[----:B------:R-:W-:Y:S01]  /*c5d0*/  IMAD.U32 R4, RZ, RZ, UR6 ;  /* 0x00000006ff047e24 */ /* 0x000fe2000f8e00ff */
[----:B------:R-:W-:Y:S01]  /*c5e0*/  MOV R5, UR7 ;  /* 0x0000000700057c02 */ /* 0x000fe20008000f00 */
        /* <DEDUP_REMOVED lines=9> */
.L_x_2157:
[----:B------:R-:W0:Y:S02]  /*c680*/  LDC.64 R2, c[0x0][0x9f8] ;  /* 0x00027e00ff027b82 */ /* 0x000e240000000a00 */
        /* <DEDUP_REMOVED lines=19> */
.L_x_2236:
        /* <DEDUP_REMOVED lines=8> */
.L_x_2239:
[----:B------:R-:W-:Y:S05]  /*c840*/  @!P6 BRA `(.L_x_2160) ;  /* 0x0000000000e4e947 */ /* 0x000fea0003800000 */
[----:B------:R-:W-:Y:S01]  /*c850*/  IMAD.MOV.U32 R16, RZ, RZ, R18 ;  /* 0x000000ffff107224 */ /* 0x000fe200078e0012 */
[----:B------:R-:W-:Y:S06]  /*c860*/  @!P1 BRA `(.L_x_2162) ;  /* 0x0000000000489947 */ /* 0x000fec0003800000 */
[----:B------:R-:W1:Y:S01]  /*c870*/  LDC R6, c[0x0][0x43c] ;  /* 0x00010f00ff067b82 */ /* 0x000e620000000800 */
[----:B0-----:R-:W-:Y:S01]  /*c880*/  MOV R0, R17 ;  /* 0x0000001100007202 */ /* 0x001fe20000000f00 */
[----:B------:R-:W-:Y:S02]  /*c890*/  ULDC.64 UR4, c[0x0][0x428] ;  /* 0x00010a0000047ab9 */ /* 0x000fe40000000a00 */
        /* <DEDUP_REMOVED lines=15> */
.L_x_2162:
[----:B0-----:R-:W-:Y:S01]  /*c990*/  IMAD.MOV.U32 R0, RZ, RZ, 0x1 ;  /* 0x00000001ff007424 */ /* 0x001fe200078e00ff */
[----:B------:R-:W1:Y:S04]  /*c9a0*/  S2R R8, SR_TID.X ;  /* 0x0000000000087919 */ /* 0x000e680000002100 */
[----:B------:R-:W-:-:S04]  /*c9b0*/  SHF.L.U32 R0, R0, 0x1f, RZ ;  /* 0x0000001f00007819 */ /* 0x000fc800000006ff */
[----:B------:R-:W0:Y:S01]  /*c9c0*/  SYNCS.PHASECHK.TRANS64.TRYWAIT P0, [UR38+0x28840], R0 ;  /* 0x02884000ff0075a7 */ /* 0x000e220008000166 */
[----:B-1----:R-:W-:-:S04]  /*c9d0*/  LOP3.LUT R2, R8, 0x7f, RZ, 0xc0, !PT ;  /* 0x0000007f08027812 */ /* 0x002fc800078ec0ff */
[----:B------:R-:W-:Y:S01]  /*c9e0*/  ISETP.NE.AND P1, PT, R2, RZ, PT ;  /* 0x000000ff0200720c */ /* 0x000fe20003f25270 */
[----:B0-----:R-:W-:-:S12]  /*c9f0*/  @!P0 BRA `(.L_x_2163) ;  /* 0x00000030004c8947 */ /* 0x001fd80003800000 */
.L_x_2240:
[----:B------:R-:W-:Y:S05]  /*ca00*/  @P1 BRA `(.L_x_2164) ;  /* 0x0000000000181947 */ /* 0x000fea0003800000 */
[----:B------:R-:W1:Y:S01]  /*ca10*/  S2R R2, SR_TID.X ;  /* 0x0000000000027919 */ /* 0x000e620000002100 */
[----:B0-----:R-:W-:-:S04]  /*ca20*/  MOV R0, 0x8000 ;  /* 0x0000800000007802 */ /* 0x001fc80000000f00 */
[----:B------:R2:W-:Y:S01]  /*ca30*/  SYNCS.ARRIVE.TRANS64 RZ, [UR38+0x28830], R0 ;  /* 0x02883000ffff79a7 */ /* 0x0005e20008000026 */
[----:B-1----:R-:W-:-:S13]  /*ca40*/  LOP3.LUT P0, RZ, R2, 0x1f, RZ, 0xc0, !PT ;  /* 0x0000001f02ff7812 */ /* 0x002fda000780c0ff */
[----:B--2---:R-:W-:Y:S05]  /*ca50*/  @!P0 BRA `(.L_x_2164) ;  /* 0x0000000000048947 */ /* 0x004fea0003800000 */
[----:B------:R-:W-:Y:S01]  /*ca60*/  BPT.TRAP 0x1 ;  /* 0x000000040000795c */ /* 0x000fe20000300000 */
.L_x_2164:
        /* <DEDUP_REMOVED lines=10> */
[----:B------:R-:W-:Y:S01]  /*cb10*/  USHF.L.U32 UR11, UR11, 0x7, URZ ;  /* 0x000000070b0b7899 */ /* 0x000fe2000800063f */
        /* <DEDUP_REMOVED lines=10> */
[----:B------:R1:W-:Y:S02]  /*cbc0*/  UTMALDG.4D [UR32], [UR4], desc[UR6] ;  /* 0x00000620040075b4 */ /* 0x0003e40008019000 */
[----:B-1----:R-:W-:Y:S01]  /*cbd0*/  NOP ;  /* 0x0000000000007918 */ /* 0x002fe20000000000 */
.L_x_2160:
        /* <DEDUP_REMOVED lines=22> */
.L_x_2165:
[----:B------:R-:W1:Y:S01]  /*cd40*/  S2R R4, SR_CTAID.Z ;  /* 0x0000000000047919 */ /* 0x000e620000002700 */
[----:B------:R-:W2:Y:S01]  /*cd50*/  LDC R8, c[0x0][0x448] ;  /* 0x00011200ff087b82 */ /* 0x000ea20000000800 */
[----:B------:R-:W-:Y:S01]  /*cd60*/  USHF.R.S32.HI UR4, URZ, 0x1f, UR36 ;  /* 0x0000001f3f047899 */ /* 0x000fe20008011424 */
[----:B------:R-:W3:Y:S01]  /*cd70*/  S2R R12, SR_TID.X ;  /* 0x00000000000c7919 */ /* 0x000ee20000002100 */
[----:B------:R-:W-:Y:S02]  /*cd80*/  ULDC.64 UR8, c[0x0][0x2d8] ;  /* 0x0000b60000087ab9 */ /* 0x000fe40000000a00 */
[----:B------:R-:W-:Y:S01]  /*cd90*/  UIMAD UR6, UR4, UR8, URZ ;  /* 0x00000008040672a4 */ /* 0x000fe2000f8e023f */
[----:B------:R-:W4:Y:S02]  /*cda0*/  S2R R9, SR_CTAID.X ;  /* 0x0000000000097919 */ /* 0x000f240000002500 */
[----:B------:R-:W0:Y:S01]  /*cdb0*/  LDC.64 R2, c[0x0][0x2e0] ;  /* 0x0000b800ff027b82 */ /* 0x000e220000000a00 */
[----:B------:R-:W-:-:S02]  /*cdc0*/  UIMAD.WIDE.U32 UR4, UR36, UR8, URZ ;  /* 0x00000008240472a5 */ /* 0x000fc4000f8e003f */
[----:B------:R-:W-:-:S04]  /*cdd0*/  UIMAD UR6, UR36, UR9, UR6 ;  /* 0x00000009240672a4 */ /* 0x000fc8000f8e0206 */
[----:B------:R-:W-:Y:S01]  /*cde0*/  UIADD3 UR5, UR5, UR6, URZ ;  /* 0x0000000605057290 */ /* 0x000fe2000fffe03f */
[----:B--2---:R-:W-:Y:S02]  /*cdf0*/  ISETP.NE.AND P0, PT, R8, 0x1, PT ;  /* 0x000000010800780c */ /* 0x004fe40003f05270 */
[----:B-1----:R-:W-:Y:S02]  /*ce00*/  SHF.R.S32.HI R5, RZ, 0x1f, R4 ;  /* 0x0000001fff057819 */ /* 0x002fe40000011404 */
[----:B---3--:R-:W-:-:S03]  /*ce10*/  LOP3.LUT R11, R12, 0x7f, RZ, 0xc0, !PT ;  /* 0x0000007f0c0b7812 */ /* 0x008fc600078ec0ff */
[----:B0-----:R-:W-:Y:S01]  /*ce20*/  IMAD R0, R5, R2, RZ ;  /* 0x0000000205007224 */ /* 0x001fe200078e02ff */
[----:B------:R-:W-:-:S03]  /*ce30*/  SHF.R.U32.HI R6, RZ, 0x3, R11 ;  /* 0x00000003ff067819 */ /* 0x000fc6000001160b */
[C---:B------:R-:W-:Y:S02]  /*ce40*/  IMAD R5, R4.reuse, R3, R0 ;  /* 0x0000000304057224 */ /* 0x040fe400078e0200 */
[----:B------:R-:W-:Y:S01]  /*ce50*/  IMAD.WIDE.U32 R2, R4, R2, UR4 ;  /* 0x0000000404027e25 */ /* 0x000fe2000f8e0002 */
[----:B------:R-:W0:Y:S01]  /*ce60*/  @P0 LDC R0, c[0x0][0x450] ;  /* 0x00011400ff000b82 */ /* 0x000e220000000800 */
[----:B------:R-:W-:-:S03]  /*ce70*/  ULDC.64 UR4, c[0x0][0x2d0] ;  /* 0x0000b40000047ab9 */ /* 0x000fc60000000a00 */
[----:B------:R-:W-:Y:S01]  /*ce80*/  IADD3 R3, R3, R5, RZ ;  /* 0x0000000503037210 */ /* 0x000fe20007ffe0ff */
[----:B------:R-:W-:-:S03]  /*ce90*/  IMAD.SHL.U32 R5, R12, 0x10, RZ ;  /* 0x000000100c057824 */ /* 0x000fc600078e00ff */
[----:B------:R-:W1:Y:S02]  /*cea0*/  @P0 LDC R4, c[0x0][0x44c] ;  /* 0x00011300ff040b82 */ /* 0x000e640000000800 */
[----:B------:R-:W-:-:S05]  /*ceb0*/  LOP3.LUT R10, R6, 0x70, R5, 0xf8, !PT ;  /* 0x00000070060a7812 */ /* 0x000fca00078ef805 */
[----:B----4-:R-:W-:-:S04]  /*cec0*/  IMAD R5, R9, 0x80, R10 ;  /* 0x0000008009057824 */ /* 0x010fc800078e020a */
        /* <DEDUP_REMOVED lines=9> */
[----:B------:R-:W-:Y:S01]  /*cf60*/  SHF.R.S32.HI R4, RZ, 0x1f, R0 ;  /* 0x0000001fff047819 */ /* 0x000fe20000011400 */
[----:B------:R-:W-:-:S03]  /*cf70*/  ULDC.64 UR4, c[0x0][0x2c8] ;  /* 0x0000b20000047ab9 */ /* 0x000fc60000000a00 */
[----:B------:R-:W-:Y:S01]  /*cf80*/  IADD3 R3, R3, R5, RZ ;  /* 0x0000000503037210 */ /* 0x000fe20007ffe0ff */
[----:B------:R-:W-:-:S04]  /*cf90*/  IMAD R5, R4, UR4, RZ ;  /* 0x0000000404057c24 */ /* 0x000fc8000f8e02ff */
[C---:B------:R-:W-:Y:S02]  /*cfa0*/  IMAD R4, R0.reuse, UR5, R5 ;  /* 0x0000000500047c24 */ /* 0x040fe4000f8e0205 */
[----:B------:R-:W-:Y:S01]  /*cfb0*/  IMAD.WIDE.U32 R2, R0, UR4, R2 ;  /* 0x0000000400027c25 */ /* 0x000fe2000f8e0002 */
[----:B------:R-:W-:-:S03]  /*cfc0*/  ULDC.64 UR4, c[0x0][0x280] ;  /* 0x0000a00000047ab9 */ /* 0x000fc60000000a00 */
[----:B------:R-:W-:Y:S01]  /*cfd0*/  IMAD.IADD R5, R3, 0x1, R4 ;  /* 0x0000000103057824 */ /* 0x000fe200078e0204 */
[----:B------:R-:W-:Y:S01]  /*cfe0*/  LEA R0, P0, R2, UR4, 0x1 ;  /* 0x0000000402007c11 */ /* 0x000fe2000f8008ff */
[----:B------:R-:W-:-:S03]  /*cff0*/  ULDC UR4, c[0x0][0x2b8] ;  /* 0x0000ae0000047ab9 */ /* 0x000fc60000000800 */
        /* <DEDUP_REMOVED lines=15> */
[----:B------:R-:W-:Y:S02]  /*d0f0*/  IMAD R6, R9, 0x80, R6 ;  /* 0x0000008009067824 */ /* 0x000fe400078e0206 */
[----:B------:R-:W0:Y:S01]  /*d100*/  SHFL.IDX PT, R3, R0, RZ, 0x181f ;  /* 0x00181fff00037589 */ /* 0x000e2200000e0000 */
[----:B------:R-:W-:Y:S02]  /*d110*/  IMAD R4, R8, UR4, RZ ;  /* 0x0000000408047c24 */ /* 0x000fe4000f8e02ff */
[C---:B------:R-:W-:Y:S01]  /*d120*/  IADD3 R9, R6.reuse, 0x10, RZ ;  /* 0x0000001006097810 */ /* 0x040fe20007ffe0ff */
[----:B------:R-:W-:Y:S01]  /*d130*/  SHFL.IDX PT, R14, R0, 0x1, 0x181f ;  /* 0x00381f00000e7f89 */ /* 0x000fe200000e0000 */
[C---:B------:R-:W-:Y:S01]  /*d140*/  VIADD R11, R6.reuse, 0x20 ;  /* 0x00000020060b7836 */ /* 0x040fe20000000000 */
        /* <DEDUP_REMOVED lines=8> */
[----:B------:R-:W-:-:S03]  /*d1d0*/  ISETP.GE.AND P2, PT, R9, R4, PT ;  /* 0x000000040900720c */ /* 0x000fc60003f46270 */
        /* <DEDUP_REMOVED lines=10> */
[----:B------:R-:W-:Y:S01]  /*d280*/  ISETP.GE.AND P2, PT, R11, R4, PT ;  /* 0x000000040b00720c */ /* 0x000fe20003f46270 */
[----:B------:R-:W-:Y:S01]  /*d290*/  VIADD R11, R6, 0x30 ;  /* 0x00000030060b7836 */ /* 0x000fe20000000000 */
[----:B0-----:R-:W-:Y:S01]  /*d2a0*/  MOV R2, R14 ;  /* 0x0000000e00027202 */ /* 0x001fe20000000f00 */
[----:B-1----:R-:W0:Y:S10]  /*d2b0*/  SHFL.IDX PT, R8, R5, 0x3, 0x181f ;  /* 0x00781f0005087f89 */ /* 0x002e3400000e0000 */
        /* <DEDUP_REMOVED lines=16> */
[----:B------:R-:W-:Y:S01]  /*d3c0*/  VIADD R11, R6, 0x50 ;  /* 0x00000050060b7836 */ /* 0x000fe20000000000 */
[----:B0-----:R-:W-:Y:S01]  /*d3d0*/  MOV R3, R2 ;  /* 0x0000000200037202 */ /* 0x001fe20000000f00 */
[----:B--2---:R-:W0:Y:S01]  /*d3e0*/  SHFL.IDX PT, R8, R5, 0x5, 0x181f ;  /* 0x00b81f0005087f89 */ /* 0x004e2200000e0000 */
[----:B-1----:R-:W-:-:S09]  /*d3f0*/  IMAD.MOV.U32 R2, RZ, RZ, R14 ;  /* 0x000000ffff027224 */ /* 0x002fd200078e000e */
[----:B------:R-:W-:Y:S01]  /*d400*/  @!P2 LEA R20, R7, UR38, 0x1 ;  /* 0x000000260714ac11 */ /* 0x000fe2000f8e08ff */
[----:B------:R-:W1:Y:S01]  /*d410*/  SHFL.IDX PT, R14, R0, 0x5, 0x181f ;  /* 0x00b81f00000e7f89 */ /* 0x000e6200000e0000 */
[----:B------:R-:W-:-:S05]  /*d420*/  @!P2 IMAD.WIDE.U32 R2, R10, 0x2, R2 ;  /* 0x000000020a02a825 */ /* 0x000fca00078e0002 */
[----:B------:R-:W-:Y:S04]  /*d430*/  @!P2 LDGSTS.E.BYPASS.LTC128B.128 [R20+0x12400], desc[UR42][R2.64], !P1 ;  /* 0x124000000214afae */ /* 0x000fe8000c901d6a */
[----:B------:R2:W-:Y:S01]  /*d440*/  @!P2 LDGSTS.E.BYPASS.LTC128B.128 [R20+0x16400], desc[UR42][R2.64+0x80], !P0 ;  /* 0x164000800214afae */ /* 0x0005e2000c101d6a */
[----:B------:R-:W-:Y:S02]  /*d450*/  ISETP.GE.AND P2, PT, R11, R4, PT ;  /* 0x000000040b00720c */ /* 0x000fe40003f46270 */
[----:B------:R-:W-:Y:S01]  /*d460*/  IADD3 R11, R6, 0x60, RZ ;  /* 0x00000060060b7810 */ /* 0x000fe20007ffe0ff */
        /* <DEDUP_REMOVED lines=17> */
.L_x_2257:
[----:B------:R-:W-:Y:S01]  /*d580*/  VIADD R3, R6, 0x70 ;  /* 0x0000007006037836 */ /* 0x000fe20000000000 */
[----:B------:R-:W-:Y:S04]  /*d590*/  BSSY B0, `(.L_x_2167) ;  /* 0x000000c000007945 */ /* 0x000fe80003800000 */
[----:B------:R-:W-:Y:S01]  /*d5a0*/  ISETP.GE.AND P2, PT, R3, R4, PT ;  /* 0x000000040300720c */ /* 0x000fe20003f46270 */
[----:B--2---:R-:W-:Y:S01]  /*d5b0*/  IMAD.MOV.U32 R3, RZ, RZ, R2 ;  /* 0x000000ffff037224 */ /* 0x004fe200078e0002 */
[----:B-1----:R-:W-:-:S11]  /*d5c0*/  MOV R2, R14 ;  /* 0x0000000e00027202 */ /* 0x002fd60000000f00 */
        /* <DEDUP_REMOVED lines=8> */
.L_x_2168:
[----:B------:R-:W-:Y:S05]  /*d650*/  BSYNC B0 ;  /* 0x0000000000007941 */ /* 0x000fea0003800000 */
.L_x_2167:
[----:B------:R-:W-:Y:S01]  /*d660*/  NOP ;  /* 0x0000000000007918 */ /* 0x000fe20000000000 */
[----:B------:R-:W-:Y:S01]  /*d670*/  SYNCS.ARRIVE.TRANS64.RED.A0T1 RZ, [UR38+0x28800], RZ ;  /* 0x028800ffffff79a7 */ /* 0x000fe20008200426 */
[----:B-1----:R-:W-:Y:S01]  /*d680*/  IMAD.MOV.U32 R2, RZ, RZ, 0x1 ;  /* 0x00000001ff027424 */ /* 0x002fe200078e00ff */
[----:B------:R-:W-:Y:S04]  /*d690*/  ARRIVES.LDGSTSBAR.64.TRANSCNT [UR38+0x28800] ;  /* 0x02880000ff0079b0 */ /* 0x000fe80008000aa6 */
[----:B------:R-:W-:Y:S01]  /*d6a0*/  SHF.L.U32 R2, R2, 0x1f, RZ ;  /* 0x0000001f02027819 */ /* 0x000fe200000006ff */
[----:B------:R-:W-:Y:S01]  /*d6b0*/  NOP ;  /* 0x0000000000007918 */ /* 0x000fe20000000000 */
[----:B------:R-:W0:Y:S01]  /*d6c0*/  LDL.LU R4, [R1+0x10] ;  /* 0x0000100001047983 */ /* 0x000e220000300800 */
[----:B------:R-:W-:Y:S03]  /*d6d0*/  SYNCS.ARRIVE.TRANS64.A1T0 RZ, [UR38+0x28800], RZ ;  /* 0x028800ffffff79a7 */ /* 0x000fe60008100026 */
[----:B------:R-:W2:Y:S01]  /*d6e0*/  LDL R3, [R1+0x8] ;  /* 0x0000080001037983 */ /* 0x000ea20000100800 */
[----:B------:R-:W1:Y:S01]  /*d6f0*/  SYNCS.PHASECHK.TRANS64.TRYWAIT P0, [UR38+0x28820], R2 ;  /* 0x02882002ff0075a7 */ /* 0x000e620008000166 */
[----:B0-----:R-:W-:-:S05]  /*d700*/  VIADD R0, R4, 0xfffffffe ;  /* 0xfffffffe04007836 */ /* 0x001fca0000000000 */
[----:B--2---:R-:W-:Y:S01]  /*d710*/  ISETP.GE.AND P1, PT, R0, R3, PT ;  /* 0x000000030000720c */ /* 0x004fe20003f26270 */
[----:B-1----:R-:W-:-:S12]  /*d720*/  @!P0 BRA `(.L_x_2169) ;  /* 0x0000002c00a88947 */ /* 0x002fd80003800000 */
.L_x_2258:
[----:B------:R-:W-:Y:S02]  /*d730*/  IMAD.MOV.U32 R9, RZ, RZ, 0x1 ;  /* 0x00000001ff097424 */ /* 0x000fe400078e00ff */
[----:B------:R-:W-:Y:S01]  /*d740*/  IMAD.MOV.U32 R8, RZ, RZ, RZ ;  /* 0x000000ffff087224 */ /* 0x000fe200078e00ff */
[----:B------:R-:W-:Y:S06]  /*d750*/  @!P1 BRA `(.L_x_2170) ;  /* 0x0000001800489947 */ /* 0x000fec0003800000 */
[----:B------:R-:W2:Y:S04]  /*d760*/  LDL.LU R4, [R1+0xc] ;  /* 0x00000c0001047983 */ /* 0x000ea80000300800 */
[----:B0-----:R-:W3:Y:S01]  /*d770*/  LDL.LU R3, [R1+0x8] ;  /* 0x0000080001037983 */ /* 0x001ee20000300800 */
[----:B------:R-:W-:Y:S01]  /*d780*/  UIADD3 UR4, UR39, 0x1, URZ ;  /* 0x0000000127047890 */ /* 0x000fe2000fffe03f */
[----:B------:R-:W-:Y:S01]  /*d790*/  IMAD.MOV.U32 R9, RZ, RZ, 0x1 ;  /* 0x00000001ff097424 */ /* 0x000fe200078e00ff */
[----:B------:R-:W0:Y:S02]  /*d7a0*/  S2R R6, SR_TID.X ;  /* 0x0000000000067919 */ /* 0x000e240000002100 */
[----:B0-----:R-:W-:Y:S02]  /*d7b0*/  LOP3.LUT R10, R6, 0x1f, RZ, 0xc0, !PT ;  /* 0x0000001f060a7812 */ /* 0x001fe400078ec0ff */
[----:B--2---:R-:W-:Y:S01]  /*d7c0*/  IMAD R2, R4, UR4, RZ ;  /* 0x0000000404027c24 */ /* 0x004fe2000f8e02ff */
[----:B---3--:R-:W-:-:S04]  /*d7d0*/  LOP3.LUT R3, RZ, R3, RZ, 0x33, !PT ;  /* 0x00000003ff037212 */ /* 0x008fc800078e33ff */
[----:B------:R-:W-:-:S04]  /*d7e0*/  VIMNMX R2, R2, UR40, PT ;  /* 0x0000002802027c48 */ /* 0x000fc8000bfe0100 */
[----:B------:R-:W-:-:S04]  /*d7f0*/  IADD3 R4, -R2, RZ, RZ ;  /* 0x000000ff02047210 */ /* 0x000fc80007ffe1ff */
[----:B------:R-:W-:Y:S02]  /*d800*/  VIADDMNMX R5, R4, 0x1, R3, !PT ;  /* 0x0000000104057846 */ /* 0x000fe40007800103 */
[----:B------:R-:W-:-:S03]  /*d810*/  LOP3.LUT R3, RZ, R2, RZ, 0x33, !PT ;  /* 0x00000002ff037212 */ /* 0x000fc600078e33ff */
[----:B------:R-:W-:Y:S02]  /*d820*/  VIADD R4, R5, 0xfffffffe ;  /* 0xfffffffe05047836 */ /* 0x000fe40000000000 */
[----:B------:R-:W-:-:S03]  /*d830*/  IMAD.IADD R5, R2, 0x1, R5 ;  /* 0x0000000102057824 */ /* 0x000fc600078e0205 */
[----:B------:R-:W-:Y:S01]  /*d840*/  ISETP.NE.AND P0, PT, R4, R3, PT ;  /* 0x000000030400720c */ /* 0x000fe20003f05270 */
[----:B------:R-:W-:Y:S01]  /*d850*/  IMAD.MOV.U32 R4, RZ, RZ, R16 ;  /* 0x000000ffff047224 */ /* 0x000fe200078e0010 */
[----:B------:R-:W-:-:S11]  /*d860*/  LOP3.LUT R12, R5, 0x1, RZ, 0xc0, !PT ;  /* 0x00000001050c7812 */ /* 0x000fd600078ec0ff */
[----:B------:R-:W-:Y:S05]  /*d870*/  @!P0 BRA `(.L_x_2171) ;  /* 0x0000001000088947 */ /* 0x000fea0003800000 */
[----:B------:R-:W-:Y:S01]  /*d880*/  BSSY B0, `(.L_x_2171) ;  /* 0x0000101000007945 */ /* 0x000fe20003800000 */
[----:B------:R-:W-:Y:S01]  /*d890*/  IADD3 R6, R5, -R12, RZ ;  /* 0x8000000c05067210 */ /* 0x000fe20007ffe0ff */
[----:B------:R-:W-:Y:S02]  /*d8a0*/  IMAD.MOV.U32 R7, RZ, RZ, 0x1 ;  /* 0x00000001ff077424 */ /* 0x000fe400078e00ff */
[----:B------:R-:W-:-:S07]  /*d8b0*/  IMAD.MOV.U32 R4, RZ, RZ, R16 ;  /* 0x000000ffff047224 */ /* 0x000fce00078e0010 */
.L_x_2202:
[----:B------:R-:W2:Y:S01]  /*d8c0*/  LDL R2, [R1] ;  /* 0x0000000001027983 */ /* 0x000ea20000100800 */
[----:B------:R-:W-:Y:S01]  /*d8d0*/  VIADD R6, R6, 0xfffffffe ;  /* 0xfffffffe06067836 */ /* 0x000fe20000000000 */
[----:B------:R-:W-:Y:S04]  /*d8e0*/  BSSY B1, `(.L_x_2172) ;  /* 0x000007a000017945 */ /* 0x000fe80003800000 */
        /* <DEDUP_REMOVED lines=8> */
[----:B------:R-:W-:Y:S02]  /*d970*/  ULDC.64 UR4, c[0x0][0x428] ;  /* 0x00010a0000047ab9 */ /* 0x000fe40000000a00 */
[----:B------:R-:W-:Y:S01]  /*d980*/  IMAD R5, R19, UR4, RZ ;  /* 0x0000000413057c24 */ /* 0x000fe2000f8e02ff */
[----:B0-----:R-:W-:-:S13]  /*d990*/  ISETP.NE.AND P0, PT, R9, 0x1, PT ;  /* 0x000000010900780c */ /* 0x001fda0003f05270 */
[----:B------:R-:W0:Y:S02]  /*d9a0*/  @P0 LDC.64 R2, c[0x0][0x440] ;  /* 0x00011000ff020b82 */ /* 0x000e240000000a00 */
[----:B0-----:R-:W-:Y:S01]  /*d9b0*/  @P0 IMAD.HI.U32 R4, R0, R2, RZ ;  /* 0x0000000200040227 */ /* 0x001fe200078e00ff */
[----:B------:R-:W-:-:S04]  /*d9c0*/  MOV R2, R0 ;  /* 0x0000000000027202 */ /* 0x000fc80000000f00 */
[----:B------:R-:W-:Y:S01]  /*d9d0*/  @P0 SHF.R.U32.HI R2, RZ, R3, R4 ;  /* 0x00000003ff020219 */ /* 0x000fe20000011604 */
[----:B------:R-:W-:-:S04]  /*d9e0*/  IMAD R4, R18, UR5, R5 ;  /* 0x0000000512047c24 */ /* 0x000fc8000f8e0205 */
[----:B------:R-:W-:-:S04]  /*d9f0*/  IMAD.MOV R3, RZ, RZ, -R2 ;  /* 0x000000ffff037224 */ /* 0x000fc800078e0a02 */
[----:B------:R-:W-:Y:S01]  /*da00*/  IMAD R9, R9, R3, R0 ;  /* 0x0000000309097224 */ /* 0x000fe200078e0200 */
[----:B------:R-:W-:-:S03]  /*da10*/  SHF.R.S32.HI R3, RZ, 0x1f, R2 ;  /* 0x0000001fff037819 */ /* 0x000fc60000011402 */
[----:B------:R-:W-:Y:S01]  /*da20*/  IMAD.WIDE.U32 R2, R18, UR4, R2 ;  /* 0x0000000412027c25 */ /* 0x000fe2000f8e0002 */
[----:B------:R-:W-:-:S03]  /*da30*/  ULDC.64 UR4, c[0x0][0x418] ;  /* 0x0001060000047ab9 */ /* 0x000fc60000000a00 */
[----:B------:R-:W-:Y:S01]  /*da40*/  IMAD.IADD R3, R4, 0x1, R3 ;  /* 0x0000000104037824 */ /* 0x000fe200078e0203 */
[----:B------:R-:W-:-:S04]  /*da50*/  LEA R4, P0, R2, UR4, 0x2 ;  /* 0x0000000402047c11 */ /* 0x000fc8000f8010ff */
[----:B------:R-:W-:-:S05]  /*da60*/  LEA.HI.X R5, R2, UR5, R3, 0x2, P0 ;  /* 0x0000000502057c11 */ /* 0x000fca00080f1403 */
[----:B------:R0:W5:Y:S04]  /*da70*/  LDG.E R4, desc[UR42][R4.64] ;  /* 0x0000002a04047981 */ /* 0x000168000c1e1900 */
.L_x_2174:
[----:B------:R-:W1:Y:S01]  /*da80*/  S2R R2, SR_TID.X ;  /* 0x0000000000027919 */ /* 0x000e620000002100 */
[----:B------:R-:W-:Y:S01]  /*da90*/  BSSY B2, `(.L_x_2175) ;  /* 0x0000006000027945 */ /* 0x000fe20003800000 */
[----:B-1----:R-:W-:Y:S02]  /*daa0*/  LOP3.LUT R3, R2, 0x7f, RZ, 0xc0, !PT ;  /* 0x0000007f02037812 */ /* 0x002fe400078ec0ff */
[----:B------:R-:W-:Y:S02]  /*dab0*/  SHF.L.U32 R2, R7, 0x1f, RZ ;  /* 0x0000001f07027819 */ /* 0x000fe400000006ff */
[----:B------:R-:W-:Y:S02]  /*dac0*/  ISETP.NE.AND P2, PT, R3, RZ, PT ;  /* 0x000000ff0300720c */ /* 0x000fe40003f45270 */
[----:B------:R-:W1:Y:S02]  /*dad0*/  SYNCS.PHASECHK.TRANS64.TRYWAIT P0, [UR38+0x28848], R2 ;  /* 0x02884802ff0075a7 */ /* 0x000e640008000166 */
[----:B-1----:R-:W-:Y:S09]  /*dae0*/  @!P0 BRA `(.L_x_2176) ;  /* 0x0000002800d08947 */ /* 0x002ff20003800000 */
.L_x_2259:
[----:B------:R-:W-:Y:S05]  /*daf0*/  BSYNC B2 ;  /* 0x0000000000027941 */ /* 0x000fea0003800000 */
.L_x_2175:
[----:B------:R-:W-:Y:S04]  /*db00*/  BSSY B2, `(.L_x_2177) ;  /* 0x0000007000027945 */ /* 0x000fe80003800000 */
[----:B------:R-:W-:Y:S05]  /*db10*/  @P2 BRA `(.L_x_2178) ;  /* 0x0000000000142947 */ /* 0x000fea0003800000 */
[----:B------:R-:W-:Y:S01]  /*db20*/  ISETP.NE.AND P0, PT, R10, RZ, PT ;  /* 0x000000ff0a00720c */ /* 0x000fe20003f05270 */
[----:B-1----:R-:W-:-:S04]  /*db30*/  IMAD.MOV.U32 R3, RZ, RZ, 0x8000 ;  /* 0x00008000ff037424 */ /* 0x002fc800078e00ff */
[----:B------:R2:W-:Y:S08]  /*db40*/  SYNCS.ARRIVE.TRANS64 RZ, [UR38+0x28838], R3 ;  /* 0x02883803ffff79a7 */ /* 0x0005f00008000026 */
[----:B--2---:R-:W-:Y:S05]  /*db50*/  @!P0 BRA `(.L_x_2178) ;  /* 0x0000000000048947 */ /* 0x004fea0003800000 */
[----:B------:R-:W-:Y:S01]  /*db60*/  BPT.TRAP 0x1 ;  /* 0x000000040000795c */ /* 0x000fe20000300000 */
.L_x_2178:
[----:B------:R-:W-:Y:S05]  /*db70*/  BSYNC B2 ;  /* 0x0000000000027941 */ /* 0x000fea0003800000 */
.L_x_2177:
[----:B0-----:R-:W-:Y:S01]  /*db80*/  IMAD.MOV.U32 R5, RZ, RZ, RZ ;  /* 0x000000ffff057224 */ /* 0x001fe200078e00ff */
[----:B------:R-:W-:Y:S01]  /*db90*/  ULDC.64 UR4, c[0x0][0x198] ;  /* 0x0000660000047ab9 */ /* 0x000fe20000000a00 */
[----:B------:R-:W-:Y:S01]  /*dba0*/  PLOP3.LUT P0, PT, PT, PT, PT, 0x80, 0x0 ;  /* 0x000000000000781c */ /* 0x000fe20003f0f070 */
[----:B------:R-:W-:Y:S01]  /*dbb0*/  UIADD3 UR4, UP0, UR4, 0x370, URZ ;  /* 0x0000037004047890 */ /* 0x000fe2000ff1e03f */
[----:B-1----:R-:W-:Y:S01]  /*dbc0*/  SHF.L.U32 R3, R9, 0x7, RZ ;  /* 0x0000000709037819 */ /* 0x002fe200000006ff */
[----:B------:R-:W-:Y:S01]  /*dbd0*/  UIADD3 UR32, UR38, 0x20400, URZ ;  /* 0x0002040026207890 */ /* 0x000fe2000fffe03f */
[----:B------:R-:W-:Y:S01]  /*dbe0*/  R2UR UR34, R5 ;  /* 0x00000000052272ca */ /* 0x000fe200000e0000 */
[----:B------:R-:W-:Y:S02]  /*dbf0*/  UIADD3 UR33, UR38, 0x28838, URZ ;  /* 0x0002883826217890 */ /* 0x000fe4000fffe03f */
[----:B------:R-:W-:Y:S01]  /*dc00*/  UIADD3.X UR5, URZ, UR5, URZ, UP0, !UPT ;  /* 0x000000053f057290 */ /* 0x000fe200087fe43f */
[----:B------:R-:W-:Y:S01]  /*dc10*/  UMOV UR6, 0x0 ;  /* 0x0000000000067882 */ /* 0x000fe20000000000 */
[----:B------:R-:W-:-:S10]  /*dc20*/  UMOV UR7, 0x14f00000 ;  /* 0x14f0000000077882 */ /* 0x000fd40000000000 */
.L_x_2179:
        /* <DEDUP_REMOVED lines=13> */
.L_x_2180:
        /* <DEDUP_REMOVED lines=12> */
.L_x_2260:
[----:B------:R-:W-:Y:S05]  /*ddc0*/  BSYNC B2 ;  /* 0x0000000000027941 */ /* 0x000fea0003800000 */
.L_x_2181:
        /* <DEDUP_REMOVED lines=9> */
.L_x_2184:
[----:B------:R-:W-:Y:S05]  /*de60*/  BSYNC B2 ;  /* 0x0000000000027941 */ /* 0x000fea0003800000 */
.L_x_2183:
[----:B------:R-:W-:Y:S01]  /*de70*/  R2UR UR6, R2 ;  /* 0x00000000020672ca */ /* 0x000fe200000e0000 */
[----:B------:R-:W-:Y:S01]  /*de80*/  ULDC.64 UR4, c[0x0][0x198] ;  /* 0x0000660000047ab9 */ /* 0x000fe20000000a00 */
[----:B------:R-:W-:Y:S01]  /*de90*/  R2UR UR7, R3 ;  /* 0x00000000030772ca */ /* 0x000fe200000e0000 */
[----:B------:R-:W-:Y:S01]  /*dea0*/  UIADD3 UR4, UP0, UR4, 0x470, URZ ;  /* 0x0000047004047890 */ /* 0x000fe2000ff1e03f */
[----:B------:R-:W-:Y:S01]  /*deb0*/  R2UR UR10, R5 ;  /* 0x00000000050a72ca */ /* 0x000fe200000e0000 */
[----:B------:R-:W-:Y:S01]  /*dec0*/  UIADD3 UR8, UR38, 0x400, URZ ;  /* 0x0000040026087890 */ /* 0x000fe2000fffe03f */
[----:B------:R-:W-:Y:S01]  /*ded0*/  PLOP3.LUT P0, PT, PT, PT, PT, 0x80, 0x0 ;  /* 0x000000000000781c */ /* 0x000fe20003f0f070 */
[----:B------:R-:W-:Y:S01]  /*dee0*/  UIADD3 UR9, UR38, 0x28850, URZ ;  /* 0x0002885026097890 */ /* 0x000fe2000fffe03f */
[----:B------:R-:W-:Y:S01]  /*def0*/  SHF.L.U32 R5, R17, 0x7, RZ ;  /* 0x0000000711057819 */ /* 0x000fe200000006ff */
[----:B------:R-:W-:-:S12]  /*df00*/  UIADD3.X UR5, URZ, UR5, URZ, UP0, !UPT ;  /* 0x000000053f057290 */ /* 0x000fd800087fe43f */
.L_x_2185:
        /* <DEDUP_REMOVED lines=13> */
.L_x_2186:
        /* <DEDUP_REMOVED lines=10> */
.L_x_2173:
[----:B------:R-:W-:Y:S05]  /*e080*/  BSYNC B1 ;  /* 0x0000000000017941 */ /* 0x000fea0003800000 */
.L_x_2172:
        /* <DEDUP_REMOVED lines=11> */
[----:B0-----:R-:W-:-:S13]  /*e140*/  ISETP.NE.AND P0, PT, R4, 0x1, PT ;  /* 0x000000010400780c */ /* 0x001fda0003f05270 */
[----:B------:R-:W0:Y:S02]  /*e150*/  @P0 LDC.64 R2, c[0x0][0x440] ;  /* 0x00011000ff020b82 */ /* 0x000e240000000a00 */
[----:B0-----:R-:W-:-:S04]  /*e160*/  @P0 IMAD.HI.U32 R5, R11, R2, RZ ;  /* 0x000000020b050227 */ /* 0x001fc800078e00ff */
[----:B------:R-:W-:Y:S01]  /*e170*/  IMAD.MOV.U32 R2, RZ, RZ, R11 ;  /* 0x000000ffff027224 */ /* 0x000fe200078e000b */
[----:B------:R-:W-:-:S04]  /*e180*/  @P0 SHF.R.U32.HI R2, RZ, R3, R5 ;  /* 0x00000003ff020219 */ /* 0x000fc80000011605 */
[----:B------:R-:W-:-:S05]  /*e190*/  IADD3 R3, -R2, RZ, RZ ;  /* 0x000000ff02037210 */ /* 0x000fca0007ffe1ff */
[----:B------:R-:W-:Y:S01]  /*e1a0*/  IMAD R11, R4, R3, R11 ;  /* 0x00000003040b7224 */ /* 0x000fe200078e020b */
[----:B------:R-:W-:Y:S01]  /*e1b0*/  SHF.R.S32.HI R3, RZ, 0x1f, R2 ;  /* 0x0000001fff037819 */ /* 0x000fe20000011402 */
[----:B------:R-:W-:-:S04]  /*e1c0*/  IMAD R4, R19, UR4, RZ ;  /* 0x0000000413047c24 */ /* 0x000fc8000f8e02ff */
[C---:B------:R-:W-:Y:S02]  /*e1d0*/  IMAD R4, R18.reuse, UR5, R4 ;  /* 0x0000000512047c24 */ /* 0x040fe4000f8e0204 */
[----:B------:R-:W-:Y:S01]  /*e1e0*/  IMAD.WIDE.U32 R2, R18, UR4, R2 ;  /* 0x0000000412027c25 */ /* 0x000fe2000f8e0002 */
[----:B------:R-:W-:-:S03]  /*e1f0*/  ULDC.64 UR4, c[0x0][0x418] ;  /* 0x0001060000047ab9 */ /* 0x000fc60000000a00 */
[----:B------:R-:W-:Y:S01]  /*e200*/  IMAD.IADD R3, R4, 0x1, R3 ;  /* 0x0000000104037824 */ /* 0x000fe200078e0203 */
[----:B------:R-:W-:-:S04]  /*e210*/  LEA R4, P0, R2, UR4, 0x2 ;  /* 0x0000000402047c11 */ /* 0x000fc8000f8010ff */
[----:B------:R-:W-:-:S05]  /*e220*/  LEA.HI.X R5, R2, UR5, R3, 0x2, P0 ;  /* 0x0000000502057c11 */ /* 0x000fca00080f1403 */
[----:B------:R0:W5:Y:S04]  /*e230*/  LDG.E R4, desc[UR42][R4.64] ;  /* 0x0000002a04047981 */ /* 0x000168000c1e1900 */
.L_x_2189:
[----:B------:R-:W1:Y:S01]  /*e240*/  S2R R2, SR_TID.X ;  /* 0x0000000000027919 */ /* 0x000e620000002100 */
[----:B------:R-:W-:Y:S01]  /*e250*/  BSSY B2, `(.L_x_2190) ;  /* 0x0000006000027945 */ /* 0x000fe20003800000 */
[----:B-1----:R-:W-:Y:S02]  /*e260*/  LOP3.LUT R3, R2, 0x7f, RZ, 0xc0, !PT ;  /* 0x0000007f02037812 */ /* 0x002fe400078ec0ff */
[----:B------:R-:W-:Y:S02]  /*e270*/  SHF.L.U32 R2, R9, 0x1f, RZ ;  /* 0x0000001f09027819 */ /* 0x000fe400000006ff */
[----:B------:R-:W-:Y:S02]  /*e280*/  ISETP.NE.AND P2, PT, R3, RZ, PT ;  /* 0x000000ff0300720c */ /* 0x000fe40003f45270 */
[----:B------:R-:W1:Y:S02]  /*e290*/  SYNCS.PHASECHK.TRANS64.TRYWAIT P0, [UR38+0x28840], R2 ;  /* 0x02884002ff0075a7 */ /* 0x000e640008000166 */
[----:B-1----:R-:W-:Y:S09]  /*e2a0*/  @!P0 BRA `(.L_x_2191) ;  /* 0x0000002400108947 */ /* 0x002ff20003800000 */
.L_x_2261:
[----:B------:R-:W-:Y:S05]  /*e2b0*/  BSYNC B2 ;  /* 0x0000000000027941 */ /* 0x000fea0003800000 */
.L_x_2190:
[----:B------:R-:W-:Y:S04]  /*e2c0*/  BSSY B2, `(.L_x_2192) ;  /* 0x0000007000027945 */ /* 0x000fe80003800000 */
[----:B------:R-:W-:Y:S05]  /*e2d0*/  @P2 BRA `(.L_x_2193) ;  /* 0x0000000000142947 */ /* 0x000fea0003800000 */
[----:B------:R-:W-:Y:S01]  /*e2e0*/  ISETP.NE.AND P0, PT, R10, RZ, PT ;  /* 0x000000ff0a00720c */ /* 0x000fe20003f05270 */
[----:B-1----:R-:W-:-:S04]  /*e2f0*/  IMAD.MOV.U32 R2, RZ, RZ, 0x8000 ;  /* 0x00008000ff027424 */ /* 0x002fc800078e00ff */
[----:B------:R2:W-:Y:S08]  /*e300*/  SYNCS.ARRIVE.TRANS64 RZ, [UR38+0x28830], R2 ;  /* 0x02883002ffff79a7 */ /* 0x0005f00008000026 */
[----:B--2---:R-:W-:Y:S05]  /*e310*/  @!P0 BRA `(.L_x_2193) ;  /* 0x0000000000048947 */ /* 0x004fea0003800000 */
[----:B------:R-:W-:Y:S01]  /*e320*/  BPT.TRAP 0x1 ;  /* 0x000000040000795c */ /* 0x000fe20000300000 */
.L_x_2193:
[----:B------:R-:W-:Y:S05]  /*e330*/  BSYNC B2 ;  /* 0x0000000000027941 */ /* 0x000fea0003800000 */
.L_x_2192:
        /* <DEDUP_REMOVED lines=11> */
.L_x_2194:
        /* <DEDUP_REMOVED lines=8> */
[----:B------:R-:W-:Y:S01]  /*e470*/  MOV R13, 0x40 ;  /* 0x00000040000d7802 */ /* 0x000fe20000000f00 */
[----:B------:R-:W-:Y:S01]  /*e480*/  UIADD3 UR8, UR38, 0x1c400, URZ ;  /* 0x0001c40026087890 */ /* 0x000fe2000fffe03f */
[----:B------:R-:W-:Y:S01]  /*e490*/  PLOP3.LUT P0, PT, PT, PT, PT, 0x80, 0x0 ;  /* 0x000000000000781c */ /* 0x000fe20003f0f070 */
[----:B------:R-:W-:Y:S01]  /*e4a0*/  UMOV UR6, 0x0 ;  /* 0x0000000000067882 */ /* 0x000fe20000000000 */
[----:B------:R-:W-:Y:S01]  /*e4b0*/  R2UR UR10, R13 ;  /* 0x000000000d0a72ca */ /* 0x000fe200000e0000 */
[----:B------:R-:W-:-:S14]  /*e4c0*/  UMOV UR7, 0x14f00000 ;  /* 0x14f0000000077882 */ /* 0x000fdc0000000000 */
.L_x_2195:
        /* <DEDUP_REMOVED lines=12> */
.L_x_2262:
[----:B------:R-:W-:Y:S05]  /*e590*/  BSYNC B2 ;  /* 0x0000000000027941 */ /* 0x000fea0003800000 */
.L_x_2196:
        /* <DEDUP_REMOVED lines=9> */
.L_x_2199:
[----:B------:R-:W-:Y:S05]  /*e630*/  BSYNC B2 ;  /* 0x0000000000027941 */ /* 0x000fea0003800000 */
.L_x_2198:
        /* <DEDUP_REMOVED lines=10> */
.L_x_2200:
        /* <DEDUP_REMOVED lines=13> */
.L_x_2201:
        /* <DEDUP_REMOVED lines=8> */
[----:B------:R-:W-:Y:S01]  /*e830*/  MOV R17, R11 ;  /* 0x0000000b00117202 */ /* 0x000fe20000000f00 */
[----:B------:R-:W-:-:S07]  /*e840*/  IMAD.MOV.U32 R16, RZ, RZ, R4 ;  /* 0x000000ffff107224 */ /* 0x000fce00078e0004 */
.L_x_2188:
[----:B------:R-:W-:Y:S05]  /*e850*/  BSYNC B1 ;  /* 0x0000000000017941 */ /* 0x000fea0003800000 */
.L_x_2187:
[----:B------:R-:W-:Y:S02]  /*e860*/  VIADD R0, R0, 0xfffffffe ;  /* 0xfffffffe00007836 */ /* 0x000fe40000000000 */
[----:B------:R-:W-:Y:S01]  /*e870*/  IMAD.MOV.U32 R7, RZ, RZ, R9 ;  /* 0x000000ffff077224 */ /* 0x000fe200078e0009 */
[----:B------:R-:W-:Y:S06]  /*e880*/  @P1 BRA `(.L_x_2202) ;  /* 0xfffffff0000c1947 */ /* 0x000fec000383ffff */
[----:B------:R-:W-:Y:S05]  /*e890*/  BSYNC B0 ;  /* 0x0000000000007941 */ /* 0x000fea0003800000 */
.L_x_2171:
        /* <DEDUP_REMOVED lines=12> */
[----:B------:R-:W-:Y:S02]  /*e960*/  ULDC.64 UR4, c[0x0][0x428] ;  /* 0x00010a0000047ab9 */ /* 0x000fe40000000a00 */
        /* <DEDUP_REMOVED lines=16> */
.L_x_2204:
[----:B------:R-:W1:Y:S01]  /*ea70*/  S2R R2, SR_TID.X ;  /* 0x0000000000027919 */ /* 0x000e620000002100 */
[----:B------:R-:W-:Y:S01]  /*ea80*/  BSSY B1, `(.L_x_2205) ;  /* 0x0000006000017945 */ /* 0x000fe20003800000 */
[----:B-1----:R-:W-:Y:S02]  /*ea90*/  LOP3.LUT R3, R2, 0x7f, RZ, 0xc0, !PT ;  /* 0x0000007f02037812 */ /* 0x002fe400078ec0ff */
[----:B------:R-:W-:Y:S02]  /*eaa0*/  SHF.L.U32 R2, R9, 0x1f, RZ ;  /* 0x0000001f09027819 */ /* 0x000fe400000006ff */
[----:B------:R-:W-:Y:S02]  /*eab0*/  ISETP.NE.AND P1, PT, R3, RZ, PT ;  /* 0x000000ff0300720c */ /* 0x000fe40003f25270 */
[----:B------:R-:W1:Y:S02]  /*eac0*/  SYNCS.PHASECHK.TRANS64.TRYWAIT P0, [UR38+0x28848], R2 ;  /* 0x02884802ff0075a7 */ /* 0x000e640008000166 */
[----:B-1----:R-:W-:Y:S09]  /*ead0*/  @!P0 BRA `(.L_x_2206) ;  /* 0x0000001c00348947 */ /* 0x002ff20003800000 */
.L_x_2263:
[----:B------:R-:W-:Y:S05]  /*eae0*/  BSYNC B1 ;  /* 0x0000000000017941 */ /* 0x000fea0003800000 */
.L_x_2205:
[----:B------:R-:W-:Y:S04]  /*eaf0*/  BSSY B1, `(.L_x_2207) ;  /* 0x0000007000017945 */ /* 0x000fe80003800000 */
[----:B------:R-:W-:Y:S05]  /*eb00*/  @P1 BRA `(.L_x_2208) ;  /* 0x0000000000141947 */ /* 0x000fea0003800000 */
[----:B------:R-:W-:Y:S01]  /*eb10*/  ISETP.NE.AND P0, PT, R10, RZ, PT ;  /* 0x000000ff0a00720c */ /* 0x000fe20003f05270 */
[----:B-1----:R-:W-:-:S04]  /*eb20*/  IMAD.MOV.U32 R3, RZ, RZ, 0x8000 ;  /* 0x00008000ff037424 */ /* 0x002fc800078e00ff */
[----:B------:R2:W-:Y:S08]  /*eb30*/  SYNCS.ARRIVE.TRANS64 RZ, [UR38+0x28838], R3 ;  /* 0x02883803ffff79a7 */ /* 0x0005f00008000026 */
[----:B--2---:R-:W-:Y:S05]  /*eb40*/  @!P0 BRA `(.L_x_2208) ;  /* 0x0000000000048947 */ /* 0x004fea0003800000 */
[----:B------:R-:W-:Y:S01]  /*eb50*/  BPT.TRAP 0x1 ;  /* 0x000000040000795c */ /* 0x000fe20000300000 */
.L_x_2208:
[----:B------:R-:W-:Y:S05]  /*eb60*/  BSYNC B1 ;  /* 0x0000000000017941 */ /* 0x000fea0003800000 */
.L_x_2207:
[----:B0-----:R-:W-:Y:S01]  /*eb70*/  MOV R5, RZ ;  /* 0x000000ff00057202 */ /* 0x001fe20000000f00 */
[----:B------:R-:W-:Y:S01]  /*eb80*/  ULDC.64 UR4, c[0x0][0x198] ;  /* 0x0000660000047ab9 */ /* 0x000fe20000000a00 */
[----:B------:R-:W-:Y:S01]  /*eb90*/  PLOP3.LUT P0, PT, PT, PT, PT, 0x80, 0x0 ;  /* 0x000000000000781c */ /* 0x000fe20003f0f070 */
[----:B------:R-:W-:Y:S01]  /*eba0*/  UIADD3 UR4, UP0, UR4, 0x370, URZ ;  /* 0x0000037004047890 */ /* 0x000fe2000ff1e03f */
[----:B------:R-:W-:Y:S01]  /*ebb0*/  R2UR UR10, R5 ;  /* 0x00000000050a72ca */ /* 0x000fe200000e0000 */
[----:B-1----:R-:W-:Y:S01]  /*ebc0*/  IMAD.SHL.U32 R3, R0, 0x80, RZ ;  /* 0x0000008000037824 */ /* 0x002fe200078e00ff */
[----:B------:R-:W-:Y:S02]  /*ebd0*/  UIADD3 UR8, UR38, 0x20400, URZ ;  /* 0x0002040026087890 */ /* 0x000fe4000fffe03f */
[----:B------:R-:W-:Y:S02]  /*ebe0*/  UIADD3 UR9, UR38, 0x28838, URZ ;  /* 0x0002883826097890 */ /* 0x000fe4000fffe03f */
[----:B------:R-:W-:Y:S01]  /*ebf0*/  UIADD3.X UR5, URZ, UR5, URZ, UP0, !UPT ;  /* 0x000000053f057290 */ /* 0x000fe200087fe43f */
[----:B------:R-:W-:Y:S01]  /*ec00*/  UMOV UR6, 0x0 ;  /* 0x0000000000067882 */ /* 0x000fe20000000000 */
[----:B------:R-:W-:-:S10]  /*ec10*/  UMOV UR7, 0x14f00000 ;  /* 0x14f0000000077882 */ /* 0x000fd40000000000 */
.L_x_2209:
        /* <DEDUP_REMOVED lines=14> */
.L_x_2210:
        /* <DEDUP_REMOVED lines=11> */
.L_x_2264:
[----:B------:R-:W-:Y:S05]  /*edb0*/  BSYNC B1 ;  /* 0x0000000000017941 */ /* 0x000fea0003800000 */
.L_x_2211:
[----:B------:R-:W-:Y:S01]  /*edc0*/  BSSY B1, `(.L_x_2213) ;  /* 0x0000009000017945 */ /* 0x000fe20003800000 */
[----:B0-----:R-:W-:Y:S02]  /*edd0*/  IMAD.MOV.U32 R2, RZ, RZ, 0x0 ;  /* 0x00000000ff027424 */ /* 0x001fe400078e00ff */
[----:B------:R-:W-:Y:S01]  /*ede0*/  IMAD.MOV.U32 R3, RZ, RZ, 0x14f00000 ;  /* 0x14f00000ff037424 */ /* 0x000fe200078e00ff */
[----:B------:R-:W-:Y:S06]  /*edf0*/  @P1 BRA `(.L_x_2214) ;  /* 0x0000000000141947 */ /* 0x000fec0003800000 */
[----:B------:R-:W-:Y:S02]  /*ee00*/  ISETP.NE.AND P0, PT, R10, RZ, PT ;  /* 0x000000ff0a00720c */ /* 0x000fe40003f05270 */
[----:B------:R-:W-:-:S04]  /*ee10*/  MOV R7, 0x8000 ;  /* 0x0000800000077802 */ /* 0x000fc80000000f00 */
[----:B------:R0:W-:Y:S07]  /*ee20*/  SYNCS.ARRIVE.TRANS64 RZ, [UR38+0x28850], R7 ;  /* 0x02885007ffff79a7 */ /* 0x0001ee0008000026 */
[----:B------:R-:W-:Y:S05]  /*ee30*/  @!P0 BRA `(.L_x_2214) ;  /* 0x0000000000048947 */ /* 0x000fea0003800000 */
[----:B------:R-:W-:Y:S01]  /*ee40*/  BPT.TRAP 0x1 ;  /* 0x000000040000795c */ /* 0x000fe20000300000 */
.L_x_2214:
[----:B------:R-:W-:Y:S05]  /*ee50*/  BSYNC B1 ;  /* 0x0000000000017941 */ /* 0x000fea0003800000 */
.L_x_2213:
        /* <DEDUP_REMOVED lines=10> */
.L_x_2215:
        /* <DEDUP_REMOVED lines=8> */
[----:B------:R-:W-:Y:S01]  /*ef80*/  R2UR UR6, R2 ;  /* 0x00000000020672ca */ /* 0x000fe200000e0000 */
[----:B------:R-:W-:Y:S01]  /*ef90*/  UIADD3 UR8, UR38, 0x4400, URZ ;  /* 0x0000440026087890 */ /* 0x000fe2000fffe03f */
[----:B------:R-:W-:Y:S02]  /*efa0*/  R2UR UR7, R3 ;  /* 0x00000000030772ca */ /* 0x000fe400000e0000 */
[----:B------:R-:W-:Y:S02]  /*efb0*/  R2UR UR10, R6 ;  /* 0x00000000060a72ca */ /* 0x000fe400000e0000 */
[----:B------:R-:W-:-:S13]  /*efc0*/  PLOP3.LUT P0, PT, PT, PT, PT, 0x80, 0x0 ;  /* 0x000000000000781c */ /* 0x000fda0003f0f070 */
.L_x_2216:
        /* <DEDUP_REMOVED lines=8> */
[----:B------:R-:W-:Y:S02]  /*f050*/  IMAD.MOV.U32 R17, RZ, RZ, R0 ;  /* 0x000000ffff117224 */ /* 0x000fe400078e0000 */
[----:B------:R-:W-:-:S07]  /*f060*/  IMAD.MOV.U32 R16, RZ, RZ, R4 ;  /* 0x000000ffff107224 */ /* 0x000fce00078e0004 */
.L_x_2203:
[----:B------:R-:W-:Y:S05]  /*f070*/  BSYNC B0 ;  /* 0x0000000000007941 */ /* 0x000fea0003800000 */
.L_x_2170:
        /* <DEDUP_REMOVED lines=12> */
.L_x_2265:
[----:B------:R-:W-:Y:S05]  /*f140*/  BSYNC B1 ;  /* 0x0000000000017941 */ /* 0x000fea0003800000 */
.L_x_2219:
        /* <DEDUP_REMOVED lines=8> */
.L_x_2222:
[----:B------:R-:W-:Y:S05]  /*f1d0*/  BSYNC B1 ;  /* 0x0000000000017941 */ /* 0x000fea0003800000 */
.L_x_2221:
[----:B------:R-:W-:Y:S01]  /*f1e0*/  R2UR UR4, R8 ;  /* 0x00000000080472ca */ /* 0x000fe200000e0000 */
[----:B------:R-:W-:Y:S01]  /*f1f0*/  ULDC.64 UR6, c[0x0][0x198] ;  /* 0x0000660000067ab9 */ /* 0x000fe20000000a00 */
[----:B------:R-:W-:Y:S01]  /*f200*/  R2UR UR9, R3 ;  /* 0x00000000030972ca */ /* 0x000fe200000e0000 */
[----:B------:R-:W-:Y:S01]  /*f210*/  UIADD3 UR6, UP0, UR6, 0x470, URZ ;  /* 0x0000047006067890 */ /* 0x000fe2000ff1e03f */
[----:B------:R-:W-:Y:S01]  /*f220*/  PLOP3.LUT P0, PT, PT, PT, PT, 0x80, 0x0 ;  /* 0x000000000000781c */ /* 0x000fe20003f0f070 */
[----:B------:R-:W-:Y:S01]  /*f230*/  UMOV UR14, 0x0 ;  /* 0x00000000000e7882 */ /* 0x000fe20000000000 */
[----:B------:R-:W-:Y:S01]  /*f240*/  SHF.L.U32 R17, R17, 0x7, RZ ;  /* 0x0000000711117819 */ /* 0x000fe200000006ff */
[----:B------:R-:W-:Y:S01]  /*f250*/  UIADD3.X UR7, URZ, UR7, URZ, UP0, !UPT ;  /* 0x000000073f077290 */ /* 0x000fe200087fe43f */
[----:B------:R-:W-:Y:S01]  /*f260*/  UMOV UR15, 0x14f00000 ;  /* 0x14f00000000f7882 */ /* 0x000fe20000000000 */
[----:B------:R-:W-:-:S04]  /*f270*/  UMOV UR10, URZ ;  /* 0x0000003f000a7c82 */ /* 0x000fc80008000000 */
[----:B------:R-:W-:Y:S02]  /*f280*/  ULEA UR4, UR4, UR38, 0xf ;  /* 0x0000002604047291 */ /* 0x000fe4000f8e783f */
[----:B------:R-:W-:Y:S02]  /*f290*/  UIADD3 UR9, UR9, 0x28850, URZ ;  /* 0x0002885009097890 */ /* 0x000fe4000fffe03f */
[----:B------:R-:W-:-:S12]  /*f2a0*/  UIADD3 UR8, UR4, 0x400, URZ ;  /* 0x0000040004087890 */ /* 0x000fd8000fffe03f */
.L_x_2223:
        /* <DEDUP_REMOVED lines=13> */
.L_x_2224:
        /* <DEDUP_REMOVED lines=8> */
.L_x_2218:
[----:B------:R-:W-:Y:S05]  /*f400*/  BSYNC B0 ;  /* 0x0000000000007941 */ /* 0x000fea0003800000 */
.L_x_2217:
[----:B0-----:R-:W-:Y:S02]  /*f410*/  VIADD R0, R8, 0x1 ;  /* 0x0000000108007836 */ /* 0x001fe40000000000 */
[----:B------:R-:W-:-:S03]  /*f420*/  IMAD.MOV.U32 R3, RZ, RZ, RZ ;  /* 0x000000ffff037224 */ /* 0x000fc600078e00ff */
[----:B------:R-:W-:-:S04]  /*f430*/  ISETP.NE.AND P0, PT, R0, 0x2, PT ;  /* 0x000000020000780c */ /* 0x000fc80003f05270 */
[----:B------:R-:W-:Y:S02]  /*f440*/  SEL R2, RZ, 0x1, P0 ;  /* 0x00000001ff027807 */ /* 0x000fe40000000000 */
[----:B------:R-:W-:Y:S02]  /*f450*/  SEL R0, R0, RZ, P0 ;  /* 0x000000ff00007207 */ /* 0x000fe40000000000 */
[----:B------:R-:W-:-:S07]  /*f460*/  LOP3.LUT R9, R9, R2, RZ, 0x3c, !PT ;  /* 0x0000000209097212 */ /* 0x000fce00078e3cff */
.L_x_2154:
[----:B------:R-:W0:Y:S01]  /*f470*/  S2R R5, SR_CgaCtaId ;  /* 0x0000000000057919 */ /* 0x000e220000008800 */
[----:B------:R-:W-:Y:S02]  /*f480*/  MOV R2, 0x400 ;  /* 0x0000040000027802 */ /* 0x000fe40000000f00 */
[----:B------:R-:W-:Y:S02]  /*f490*/  SHF.L.U32 R3, R3, 0x1f, RZ ;  /* 0x0000001f03037819 */ /* 0x000fe400000006ff */
[----:B0-----:R-:W-:-:S04]  /*f4a0*/  LEA R2, R5, R2, 0x18 ;  /* 0x0000000205027211 */ /* 0x001fc800078ec0ff */
[----:B------:R-:W0:Y:S02]  /*f4b0*/  SYNCS.PHASECHK.TRANS64.TRYWAIT P0, [R2+URZ+0x28820], R3 ;  /* 0x02882003020075a7 */ /* 0x000e24000800017f */
[----:B0-----:R-:W-:Y:S05]  /*f4c0*/  @!P0 BRA `(.L_x_2225) ;  /* 0x0000001000fc8947 */ /* 0x001fea0003800000 */
.L_x_2266:
[----:B------:R-:W-:-:S03]  /*f4d0*/  UMOV UR4, 0xffffffff ;  /* 0xffffffff00047882 */ /* 0x000fc60000000000 */
[----:B------:R-:W-:Y:S05]  /*f4e0*/  BRA.DIV UR4, `(.L_x_2226) ;  /* 0x0000001604087947 */ /* 0x000fea000b800000 */
[----:B0-----:R-:W0:Y:S02]  /*f4f0*/  S2R R3, SR_TID.X ;  /* 0x0000000000037919 */ /* 0x001e240000002100 */
[----:B0-----:R-:W-:-:S04]  /*f500*/  SHF.R.U32.HI R3, RZ, 0x5, R3 ;  /* 0x00000005ff037819 */ /* 0x001fc80000011603 */
[----:B------:R-:W-:-:S05]  /*f510*/  LOP3.LUT R3, R3, 0x3, RZ, 0xc0, !PT ;  /* 0x0000000303037812 */ /* 0x000fca00078ec0ff */
[----:B------:R0:W1:Y:S02]  /*f520*/  SHFL.IDX PT, R14, R3, RZ, 0x1f ;  /* 0x00001fff030e7589 */ /* 0x00006400000e0000 */
.L_x_2269:
[----:B-1----:R-:W-:-:S13]  /*f530*/  ISETP.NE.AND P0, PT, R14, RZ, PT ;  /* 0x000000ff0e00720c */ /* 0x002fda0003f05270 */
[----:B------:R-:W-:Y:S05]  /*f540*/  @P0 BRA `(.L_x_2116) ;  /* 0x0000000000880947 */ /* 0x000fea0003800000 */
[----:B------:R-:W-:-:S03]  /*f550*/  UMOV UR4, 0xffffffff ;  /* 0xffffffff00047882 */ /* 0x000fc60000000000 */
[----:B------:R-:W-:Y:S05]  /*f560*/  BRA.DIV UR4, `(.L_x_2227) ;  /* 0x00000016041c7947 */ /* 0x000fea000b800000 */
[----:B------:R-:W-:-:S13]  /*f570*/  ELECT P6, URZ, PT ;  /* 0x00000000003f782f */ /* 0x000fda00038c0000 */
.L_x_2272:
[----:B------:R-:W-:Y:S05]  /*f580*/  @!P6 BRA `(.L_x_2116) ;  /* 0x000000000078e947 */ /* 0x000fea0003800000 */
[----:B0-----:R-:W2:Y:S02]  /*f590*/  LDL.LU R3, [R1+0x14] ;  /* 0x0000140001037983 */ /* 0x001ea40000300800 */
[----:B--2---:R-:W-:-:S04]  /*f5a0*/  LOP3.LUT R3, R3, 0x2, RZ, 0xfc, !PT ;  /* 0x0000000203037812 */ /* 0x004fc800078efcff */
[----:B------:R-:W-:-:S13]  /*f5b0*/  ISETP.NE.AND P2, PT, R3, 0x3, PT ;  /* 0x000000030300780c */ /* 0x000fda0003f45270 */
[----:B------:R-:W-:Y:S05]  /*f5c0*/  @!P2 BRA `(.L_x_2228) ;  /* 0x000000000004a947 */ /* 0x000fea0003800000 */
[----:B------:R-:W-:Y:S01]  /*f5d0*/  BPT.TRAP 0x1 ;  /* 0x000000040000795c */ /* 0x000fe20000300000 */
.L_x_2228:
[----:B------:R-:W-:Y:S01]  /*f5e0*/  VIADD R7, R2, 0x28840 ;  /* 0x0002884002077836 */ /* 0x000fe20000000000 */
[----:B------:R-:W-:Y:S02]  /*f5f0*/  SHF.L.U32 R5, R9, 0x1f, RZ ;  /* 0x0000001f09057819 */ /* 0x000fe400000006ff */
[C---:B------:R-:W-:Y:S01]  /*f600*/  IADD3 R3, R0.reuse, 0x1, RZ ;  /* 0x0000000100037810 */ /* 0x040fe20007ffe0ff */
        /* <DEDUP_REMOVED lines=9> */
.L_x_2273:
[----:B------:R-:W1:Y:S02]  /*f6a0*/  SYNCS.PHASECHK.TRANS64.TRYWAIT P0, [R3+URZ], R4 ;  /* 0x00000004030075a7 */ /* 0x000e64000800017f */
[----:B-1----:R-:W-:Y:S05]  /*f6b0*/  @!P0 BRA `(.L_x_2230) ;  /* 0x0000001000fc8947 */ /* 0x002fea0003800000 */
.L_x_2274:
[----:B------:R-:W-:Y:S05]  /*f6c0*/  @!P2 BRA `(.L_x_2231) ;  /* 0x000000000004a947 */ /* 0x000fea0003800000 */
[----:B------:R-:W-:Y:S01]  /*f6d0*/  BPT.TRAP 0x1 ;  /* 0x000000040000795c */ /* 0x000fe20000300000 */
.L_x_2231:
[----:B-1----:R-:W-:-:S04]  /*f6e0*/  VIADD R3, R2, 0x28860 ;  /* 0x0002886002037836 */ /* 0x002fc80000000000 */
[----:B------:R-:W-:-:S04]  /*f6f0*/  IMAD R0, R0, 0x8, R3 ;  /* 0x0000000800007824 */ /* 0x000fc800078e0203 */
[----:B------:R-:W1:Y:S02]  /*f700*/  SYNCS.PHASECHK.TRANS64.TRYWAIT P0, [R0+URZ], R5 ;  /* 0x00000005000075a7 */ /* 0x000e64000800017f */
[----:B-1----:R-:W-:Y:S05]  /*f710*/  @!P0 BRA `(.L_x_2232) ;  /* 0x0000001000f88947 */ /* 0x002fea0003800000 */
.L_x_2275:
[----:B------:R-:W-:-:S07]  /*f720*/  IMAD R3, R8, 0x8, R3 ;  /* 0x0000000808037824 */ /* 0x000fce00078e0203 */
.L_x_2233:
[----:B--2---:R2:W3:Y:S02]  /*f730*/  SYNCS.PHASECHK.TRANS64.TRYWAIT P0, [R3+URZ], R4 ;  /* 0x00000004030075a7 */ /* 0x0044e4000800017f */
[----:B---3--:R-:W-:Y:S05]  /*f740*/  @!P0 NANOSLEEP.SYNCS 0x989680 ;  /* 0x009896800000895d */ /* 0x008fea0003900000 */
[----:B------:R-:W3:Y:S02]  /*f750*/  @!P0 SYNCS.PHASECHK.TRANS64 P0, [R3+URZ], R4 ;  /* 0x00000004030085a7 */ /* 0x000ee4000800007f */
[----:B---3--:R-:W-:Y:S05]  /*f760*/  @!P0 BRA `(.L_x_2233) ;  /* 0xfffffffc00f08947 */ /* 0x008fea000383ffff */
.L_x_2116:
[----:B------:R-:W-:Y:S05]  /*f770*/  BSYNC B6 ;  /* 0x0000000000067941 */ /* 0x000fea0003800000 */
.L_x_2113:
[----:B------:R-:W-:Y:S05]  /*f780*/  EXIT ;  /* 0x000000000000794d */ /* 0x000fea0003800000 */
.L_x_2120:
[----:B-1----:R-:W-:-:S04]  /*f790*/  MOV R0, UR36 ;  /* 0x0000002400007c02 */ /* 0x002fc80008000f00 */
[----:B------:R1:W2:Y:S03]  /*f7a0*/  SYNCS.PHASECHK.TRANS64.TRYWAIT P1, [R0+URZ+0x28800], R3 ;  /* 0x02880003000075a7 */ /* 0x0002a6000802017f */
[----:B--2---:R-:W-:Y:S05]  /*f7b0*/  @!P1 NANOSLEEP.SYNCS 0x989680 ;  /* 0x009896800000995d */ /* 0x004fea0003900000 */
[----:B------:R-:W2:Y:S02]  /*f7c0*/  @!P1 SYNCS.PHASECHK.TRANS64 P1, [R0+URZ+0x28800], R3 ;  /* 0x02880003000095a7 */ /* 0x000ea4000802007f */
[----:B--2---:R-:W-:Y:S05]  /*f7d0*/  @!P1 BRA `(.L_x_2120) ;  /* 0xfffffffc00ec9947 */ /* 0x004fea000383ffff */
[----:B------:R-:W-:Y:S05]  /*f7e0*/  BRA `(.L_x_2234) ;  /* 0xffffff1800f07947 */ /* 0x000fea000383ffff */
.L_x_2124:
[----:B-1----:R-:W-:-:S04]  /*f7f0*/  IMAD.U32 R0, RZ, RZ, UR36 ;  /* 0x00000024ff007e24 */ /* 0x002fc8000f8e00ff */
[----:B------:R1:W3:Y:S03]  /*f800*/  SYNCS.PHASECHK.TRANS64.TRYWAIT P2, [R0+URZ+0x28830], R3 ;  /* 0x02883003000075a7 */ /* 0x0002e6000804017f */
[----:B---3--:R-:W-:Y:S05]  /*f810*/  @!P2 NANOSLEEP.SYNCS 0x989680 ;  /* 0x009896800000a95d */ /* 0x008fea0003900000 */
[----:B------:R-:W3:Y:S02]  /*f820*/  @!P2 SYNCS.PHASECHK.TRANS64 P2, [R0+URZ+0x28830], R3 ;  /* 0x028830030000a5a7 */ /* 0x000ee4000804007f */
[----:B---3--:R-:W-:Y:S05]  /*f830*/  @!P2 BRA `(.L_x_2124) ;  /* 0xfffffffc00eca947 */ /* 0x008fea000383ffff */
[----:B------:R-:W-:Y:S05]  /*f840*/  BRA `(.L_x_2123) ;  /* 0xffffff1c000c7947 */ /* 0x000fea000383ffff */
.L_x_2129:
[----:B-1----:R-:W-:-:S04]  /*f850*/  IMAD.U32 R13, RZ, RZ, UR7 ;  /* 0x00000007ff0d7e24 */ /* 0x002fc8000f8e00ff */
[----:B------:R1:W2:Y:S03]  /*f860*/  SYNCS.PHASECHK.TRANS64.TRYWAIT P3, [R13+URZ+0x28830], R12 ;  /* 0x0288300c0d0075a7 */ /* 0x0002a6000806017f */
[----:B--2---:R-:W-:Y:S05]  /*f870*/  @!P3 NANOSLEEP.SYNCS 0x989680 ;  /* 0x009896800000b95d */ /* 0x004fea0003900000 */
[----:B------:R-:W2:Y:S02]  /*f880*/  @!P3 SYNCS.PHASECHK.TRANS64 P3, [R13+URZ+0x28830], R12 ;  /* 0x0288300c0d00b5a7 */ /* 0x000ea4000806007f */
[----:B--2---:R-:W-:Y:S05]  /*f890*/  @!P3 BRA `(.L_x_2129) ;  /* 0xfffffffc00ecb947 */ /* 0x004fea000383ffff */
[----:B------:R-:W-:Y:S05]  /*f8a0*/  BRA `(.L_x_2126) ;  /* 0xffffff4800907947 */ /* 0x000fea000383ffff */
.L_x_2133:
[----:B-1----:R-:W-:-:S04]  /*f8b0*/  IMAD.U32 R13, RZ, RZ, UR7 ;  /* 0x00000007ff0d7e24 */ /* 0x002fc8000f8e00ff */
[----:B------:R1:W2:Y:S03]  /*f8c0*/  SYNCS.PHASECHK.TRANS64.TRYWAIT P3, [R13+URZ+0x28850], R12 ;  /* 0x0288500c0d0075a7 */ /* 0x0002a6000806017f */
[----:B--2---:R-:W-:Y:S05]  /*f8d0*/  @!P3 NANOSLEEP.SYNCS 0x989680 ;  /* 0x009896800000b95d */ /* 0x004fea0003900000 */
[----:B------:R-:W2:Y:S02]  /*f8e0*/  @!P3 SYNCS.PHASECHK.TRANS64 P3, [R13+URZ+0x28850], R12 ;  /* 0x0288500c0d00b5a7 */ /* 0x000ea4000806007f */
[----:B--2---:R-:W-:Y:S05]  /*f8f0*/  @!P3 BRA `(.L_x_2133) ;  /* 0xfffffffc00ecb947 */ /* 0x004fea000383ffff */
[----:B------:R-:W-:Y:S05]  /*f900*/  BRA `(.L_x_2130) ;  /* 0xffffff4c00547947 */ /* 0x000fea000383ffff */
.L_x_2139:
[----:B-1----:R-:W-:-:S04]  /*f910*/  IMAD.U32 R13, RZ, RZ, UR10 ;  /* 0x0000000aff0d7e24 */ /* 0x002fc8000f8e00ff */
[----:B------:R1:W2:Y:S03]  /*f920*/  SYNCS.PHASECHK.TRANS64.TRYWAIT P2, [R13+URZ+0x28830], R10 ;  /* 0x0288300a0d0075a7 */ /* 0x0002a6000804017f */
[----:B--2---:R-:W-:Y:S05]  /*f930*/  @!P2 NANOSLEEP.SYNCS 0x989680 ;  /* 0x009896800000a95d */ /* 0x004fea0003900000 */
[----:B------:R-:W2:Y:S02]  /*f940*/  @!P2 SYNCS.PHASECHK.TRANS64 P2, [R13+URZ+0x28830], R10 ;  /* 0x0288300a0d00a5a7 */ /* 0x000ea4000804007f */
[----:B--2---:R-:W-:Y:S05]  /*f950*/  @!P2 BRA `(.L_x_2139) ;  /* 0xfffffffc00eca947 */ /* 0x004fea000383ffff */
[----:B------:R-:W-:Y:S05]  /*f960*/  BRA `(.L_x_2136) ;  /* 0xffffff7800b07947 */ /* 0x000fea000383ffff */
.L_x_2143:
[----:B01----:R-:W-:-:S04]  /*f970*/  MOV R10, UR10 ;  /* 0x0000000a000a7c02 */ /* 0x003fc80008000f00 */
[----:B------:R0:W1:Y:S03]  /*f980*/  SYNCS.PHASECHK.TRANS64.TRYWAIT P2, [R10+URZ+0x28850], R9 ;  /* 0x028850090a0075a7 */ /* 0x000066000804017f */
[----:B-1----:R-:W-:Y:S05]  /*f990*/  @!P2 NANOSLEEP.SYNCS 0x989680 ;  /* 0x009896800000a95d */ /* 0x002fea0003900000 */
[----:B------:R-:W1:Y:S02]  /*f9a0*/  @!P2 SYNCS.PHASECHK.TRANS64 P2, [R10+URZ+0x28850], R9 ;  /* 0x028850090a00a5a7 */ /* 0x000e64000804007f */
[----:B-1----:R-:W-:Y:S05]  /*f9b0*/  @!P2 BRA `(.L_x_2143) ;  /* 0xfffffffc00eca947 */ /* 0x002fea000383ffff */
[----:B------:R-:W-:Y:S05]  /*f9c0*/  BRA `(.L_x_2140) ;  /* 0xffffff7c00707947 */ /* 0x000fea000383ffff */
.L_x_2148:
[----:B-1----:R-:W-:-:S04]  /*f9d0*/  IMAD.U32 R3, RZ, RZ, UR5 ;  /* 0x00000005ff037e24 */ /* 0x002fc8000f8e00ff */
[----:B------:R1:W2:Y:S03]  /*f9e0*/  SYNCS.PHASECHK.TRANS64.TRYWAIT P0, [R3+URZ+0x28850], R0 ;  /* 0x02885000030075a7 */ /* 0x0002a6000800017f */
[----:B--2---:R-:W-:Y:S05]  /*f9f0*/  @!P0 NANOSLEEP.SYNCS 0x989680 ;  /* 0x009896800000895d */ /* 0x004fea0003900000 */
[----:B------:R-:W2:Y:S02]  /*fa00*/  @!P0 SYNCS.PHASECHK.TRANS64 P0, [R3+URZ+0x28850], R0 ;  /* 0x02885000030085a7 */ /* 0x000ea4000800007f */
[----:B--2---:R-:W-:Y:S05]  /*fa10*/  @!P0 BRA `(.L_x_2148) ;  /* 0xfffffffc00ec8947 */ /* 0x004fea000383ffff */
[----:B------:R-:W-:Y:S05]  /*fa20*/  BRA `(.L_x_2147) ;  /* 0xffffffa000407947 */ /* 0x000fea000383ffff */
.L_x_2159:
[----:B------:R-:W-:Y:S01]  /*fa30*/  IMAD.MOV.U32 R13, RZ, RZ, R0 ;  /* 0x000000ffff0d7224 */ /* 0x000fe200078e0000 */
[----:B------:R-:W-:Y:S01]  /*fa40*/  MOV R15, 0xffffffff ;  /* 0xffffffff000f7802 */ /* 0x000fe20000000f00 */
[----:B------:R-:W-:Y:S02]  /*fa50*/  IMAD.MOV.U32 R12, RZ, RZ, RZ ;  /* 0x000000ffff0c7224 */ /* 0x000fe400078e00ff */
[----:B------:R-:W-:-:S07]  /*fa60*/  IMAD.MOV.U32 R11, RZ, RZ, 0x1f ;  /* 0x0000001fff0b7424 */ /* 0x000fce00078e00ff */
[----:B------:R-:W-:Y:S05]  /*fa70*/  WARPSYNC.COLLECTIVE R15, `(.L_x_2235) ;  /* 0x000000000f087348 */ /* 0x000fea0003c00000 */
[----:B------:R0:W1:Y:S02]  /*fa80*/  SHFL.IDX P6, R14, R13, R12, R11 ;  /* 0x0000000c0d0e7389 */ /* 0x00006400000c000b */
[----:B01----:R-:W-:Y:S01]  /*fa90*/  ENDCOLLECTIVE ;  /* 0x000000000000791b */ /* 0x003fe20003800000 */
.L_x_2235:
[----:B------:R-:W-:Y:S05]  /*faa0*/  BRA `(.L_x_2236) ;  /* 0xffffffcc00447947 */ /* 0x000fea000383ffff */
.L_x_2161:
[----:B------:R-:W-:Y:S01]  /*fab0*/  BSSY B0, `(.L_x_2237) ;  /* 0x0000006000007945 */ /* 0x000fe20003800000 */
[----:B------:R-:W-:-:S07]  /*fac0*/  IMAD.MOV.U32 R15, RZ, RZ, -0x1 ;  /* 0xffffffffff0f7424 */ /* 0x000fce00078e00ff */
[----:B0-----:R-:W-:Y:S05]  /*fad0*/  WARPSYNC.COLLECTIVE R15, `(.L_x_2238) ;  /* 0x000000000f0c7348 */ /* 0x001fea0003c00000 */
[----:B------:R-:W-:Y:S02]  /*fae0*/  ELECT P6, UR62, PT ;  /* 0x00000000003e782f */ /* 0x000fe400038c0000 */
[----:B------:R-:W-:Y:S01]  /*faf0*/  MOV R14, UR62 ;  /* 0x0000003e000e7c02 */ /* 0x000fe20008000f00 */
[----:B0-----:R-:W-:Y:S10]  /*fb00*/  ENDCOLLECTIVE ;  /* 0x000000000000791b */ /* 0x001ff40003800000 */
.L_x_2238:
[----:B------:R-:W-:Y:S05]  /*fb10*/  BSYNC B0 ;  /* 0x0000000000007941 */ /* 0x000fea0003800000 */
.L_x_2237:
[----:B------:R-:W-:Y:S05]  /*fb20*/  BRA `(.L_x_2239) ;  /* 0xffffffcc00447947 */ /* 0x000fea000383ffff */
.L_x_2163:
[----:B0-----:R-:W-:-:S04]  /*fb30*/  IMAD.U32 R3, RZ, RZ, UR38 ;  /* 0x00000026ff037e24 */ /* 0x001fc8000f8e00ff */
[----:B------:R0:W1:Y:S03]  /*fb40*/  SYNCS.PHASECHK.TRANS64.TRYWAIT P0, [R3+URZ+0x28840], R0 ;  /* 0x02884000030075a7 */ /* 0x000066000800017f */
[----:B-1----:R-:W-:Y:S05]  /*fb50*/  @!P0 NANOSLEEP.SYNCS 0x989680 ;  /* 0x009896800000895d */ /* 0x002fea0003900000 */
[----:B------:R-:W1:Y:S02]  /*fb60*/  @!P0 SYNCS.PHASECHK.TRANS64 P0, [R3+URZ+0x28840], R0 ;  /* 0x02884000030085a7 */ /* 0x000e64000800007f */
[----:B-1----:R-:W-:Y:S05]  /*fb70*/  @!P0 BRA `(.L_x_2163) ;  /* 0xfffffffc00ec8947 */ /* 0x002fea000383ffff */
[----:B------:R-:W-:Y:S05]  /*fb80*/  BRA `(.L_x_2240) ;  /* 0xffffffcc009c7947 */ /* 0x000fea000383ffff */
.L_x_2166:
[----:B------:R-:W-:Y:S01]  /*fb90*/  IMAD.MOV.U32 R13, RZ, RZ, R5 ;  /* 0x000000ffff0d7224 */ /* 0x000fe200078e0005 */
[----:B------:R-:W-:Y:S01]  /*fba0*/  MOV R12, RZ ;  /* 0x000000ff000c7202 */ /* 0x000fe20000000f00 */
[----:B------:R-:W-:Y:S02]  /*fbb0*/  IMAD.MOV.U32 R11, RZ, RZ, 0x181f ;  /* 0x0000181fff0b7424 */ /* 0x000fe400078e00ff */
[----:B------:R-:W-:Y:S02]  /*fbc0*/  IMAD.MOV.U32 R15, RZ, RZ, -0x1 ;  /* 0xffffffffff0f7424 */ /* 0x000fe400078e00ff */
[----:B------:R-:W-:-:S07]  /*fbd0*/  IMAD R6, R9, 0x80, R6 ;  /* 0x0000008009067824 */ /* 0x000fce00078e0206 */
[----:B------:R-:W-:Y:S05]  /*fbe0*/  WARPSYNC.COLLECTIVE R15, `(.L_x_2241) ;  /* 0x000000000f087348 */ /* 0x000fea0003c00000 */
[----:B------:R0:W1:Y:S02]  /*fbf0*/  SHFL.IDX P6, R14, R13, R12, R11 ;  /* 0x0000000c0d0e7389 */ /* 0x00006400000c000b */
[----:B01----:R-:W-:Y:S01]  /*fc00*/  ENDCOLLECTIVE ;  /* 0x000000000000791b */ /* 0x003fe20003800000 */
.L_x_2241:
[----:B------:R-:W-:Y:S02]  /*fc10*/  VIADD R9, R6, 0x10 ;  /* 0x0000001006097836 */ /* 0x000fe40000000000 */
[----:B------:R-:W-:Y:S02]  /*fc20*/  IMAD.MOV.U32 R13, RZ, RZ, R0 ;  /* 0x000000ffff0d7224 */ /* 0x000fe400078e0000 */
[----:B------:R-:W-:-:S07]  /*fc30*/  IMAD.MOV.U32 R2, RZ, RZ, R14 ;  /* 0x000000ffff027224 */ /* 0x000fce00078e000e */
[----:B------:R-:W-:Y:S05]  /*fc40*/  WARPSYNC.COLLECTIVE R15, `(.L_x_2242) ;  /* 0x000000000f087348 */ /* 0x000fea0003c00000 */
[----:B------:R0:W1:Y:S02]  /*fc50*/  SHFL.IDX P6, R14, R13, R12, R11 ;  /* 0x0000000c0d0e7389 */ /* 0x00006400000c000b */
[----:B01----:R-:W-:Y:S01]  /*fc60*/  ENDCOLLECTIVE ;  /* 0x000000000000791b */ /* 0x003fe20003800000 */
.L_x_2242:
[----:B------:R-:W-:Y:S02]  /*fc70*/  ULDC UR4, c[0x0][0x288] ;  /* 0x0000a20000047ab9 */ /* 0x000fe40000000800 */
[----:B------:R-:W-:-:S05]  /*fc80*/  IMAD R4, R8, UR4, RZ ;  /* 0x0000000408047c24 */ /* 0x000fca000f8e02ff */
[----:B------:R-:W-:Y:S01]  /*fc90*/  ISETP.GE.AND P2, PT, R6, R4, PT ;  /* 0x000000040600720c */ /* 0x000fe20003f46270 */
[----:B------:R-:W-:Y:S02]  /*fca0*/  IMAD.MOV.U32 R13, RZ, RZ, R5 ;  /* 0x000000ffff0d7224 */ /* 0x000fe400078e0005 */
[----:B------:R-:W-:-:S10]  /*fcb0*/  IMAD.MOV.U32 R12, RZ, RZ, 0x1 ;  /* 0x00000001ff0c7424 */ /* 0x000fd400078e00ff */
[----:B------:R-:W-:Y:S02]  /*fcc0*/  @!P2 LEA R8, R7, UR38, 0x1 ;  /* 0x000000260708ac11 */ /* 0x000fe4000f8e08ff */
[----:B------:R-:W-:-:S07]  /*fcd0*/  MOV R3, R14 ;  /* 0x0000000e00037202 */ /* 0x000fce0000000f00 */
[----:B------:R-:W-:Y:S05]  /*fce0*/  WARPSYNC.COLLECTIVE R15, `(.L_x_2243) ;  /* 0x000000000f087348 */ /* 0x000fea0003c00000 */
[----:B------:R0:W1:Y:S02]  /*fcf0*/  SHFL.IDX P6, R14, R13, R12, R11 ;  /* 0x0000000c0d0e7389 */ /* 0x00006400000c000b */
[----:B01----:R-:W-:Y:S01]  /*fd00*/  ENDCOLLECTIVE ;  /* 0x000000000000791b */ /* 0x003fe20003800000 */
.L_x_2243:
[----:B------:R-:W-:-:S04]  /*fd10*/  LOP3.LUT R3, R3, R2, RZ, 0x3c, !PT ;  /* 0x0000000203037212 */ /* 0x000fc800078e3cff */
[----:B------:R-:W-:-:S04]  /*fd20*/  LOP3.LUT R2, R3, R2, RZ, 0x3c, !PT ;  /* 0x0000000203027212 */ /* 0x000fc800078e3cff */
[----:B------:R-:W-:Y:S02]  /*fd30*/  LOP3.LUT R3, R3, R2, RZ, 0x3c, !PT ;  /* 0x0000000203037212 */ /* 0x000fe400078e3cff */
[----:B------:R-:W-:Y:S01]  /*fd40*/  MOV R13, R0 ;  /* 0x00000000000d7202 */ /* 0x000fe20000000f00 */
[----:B------:R-:W-:-:S05]  /*fd50*/  @!P2 IMAD.WIDE.U32 R2, R10, 0x2, R2 ;  /* 0x000000020a02a825 */ /* 0x000fca00078e0002 */
        /* <DEDUP_REMOVED lines=10> */
.L_x_2244:
[----:B------:R-:W-:Y:S01]  /*fe00*/  @!P2 LEA R21, R7, UR38, 0x1 ;  /* 0x000000260715ac11 */ /* 0x000fe2000f8e08ff */
[----:B------:R-:W-:Y:S02]  /*fe10*/  IMAD.MOV.U32 R9, RZ, RZ, R8 ;  /* 0x000000ffff097224 */ /* 0x000fe400078e0008 */
[----:B------:R-:W-:Y:S02]  /*fe20*/  VIADD R3, R6, 0x20 ;  /* 0x0000002006037836 */ /* 0x000fe40000000000 */
[----:B------:R-:W-:Y:S01]  /*fe30*/  IMAD.MOV.U32 R13, RZ, RZ, R5 ;  /* 0x000000ffff0d7224 */ /* 0x000fe200078e0005 */
[----:B------:R-:W-:Y:S01]  /*fe40*/  MOV R12, 0x2 ;  /* 0x00000002000c7802 */ /* 0x000fe20000000f00 */
[----:B------:R-:W-:-:S07]  /*fe50*/  IMAD.MOV.U32 R8, RZ, RZ, R14 ;  /* 0x000000ffff087224 */ /* 0x000fce00078e000e */
[----:B------:R-:W-:Y:S05]  /*fe60*/  WARPSYNC.COLLECTIVE R15, `(.L_x_2245) ;  /* 0x000000000f087348 */ /* 0x000fea0003c00000 */
[----:B------:R0:W1:Y:S02]  /*fe70*/  SHFL.IDX P6, R14, R13, R12, R11 ;  /* 0x0000000c0d0e7389 */ /* 0x00006400000c000b */
[----:B01----:R-:W-:Y:S01]  /*fe80*/  ENDCOLLECTIVE ;  /* 0x000000000000791b */ /* 0x003fe20003800000 */
.L_x_2245:
[----:B------:R-:W-:-:S05]  /*fe90*/  @!P2 IMAD.WIDE.U32 R8, R10, 0x2, R8 ;  /* 0x000000020a08a825 */ /* 0x000fca00078e0008 */
[----:B------:R-:W-:Y:S01]  /*fea0*/  @!PT LDS RZ, [RZ] ;  /* 0x00000000fffff984 */ /* 0x000fe20000000800 */
[----:B------:R-:W-:Y:S01]  /*feb0*/  @!PT LDS RZ, [RZ] ;  /* 0x00000000fffff984 */ /* 0x000fe20000000800 */
[----:B------:R-:W-:Y:S01]  /*fec0*/  @!PT LDS RZ, [RZ] ;  /* 0x00000000fffff984 */ /* 0x000fe20000000800 */
[----:B------:R-:W-:Y:S04]  /*fed0*/  @!P2 LDGSTS.E.BYPASS.LTC128B.128 [R21+0x10c00], desc[UR42][R8.64], !P1 ;  /* 0x10c000000815afae */ /* 0x000fe8000c901d6a */
[----:B------:R0:W-:Y:S01]  /*fee0*/  @!P2 LDGSTS.E.BYPASS.LTC128B.128 [R21+0x14c00], desc[UR42][R8.64+0x80], !P0 ;  /* 0x14c000800815afae */ /* 0x0001e2000c101d6a */
[----:B------:R-:W-:Y:S01]  /*fef0*/  ISETP.GE.AND P2, PT, R3, R4, PT ;  /* 0x000000040300720c */ /* 0x000fe20003f46270 */
[----:B------:R-:W-:Y:S01]  /*ff00*/  IMAD.MOV.U32 R13, RZ, RZ, R0 ;  /* 0x000000ffff0d7224 */ /* 0x000fe200078e0000 */
[----:B0-----:R-:W-:Y:S01]  /*ff10*/  IADD3 R9, R6, 0x30, RZ ;  /* 0x0000003006097810 */ /* 0x001fe20007ffe0ff */
[----:B------:R-:W-:-:S10]  /*ff20*/  IMAD.MOV.U32 R2, RZ, RZ, R14 ;  /* 0x000000ffff027224 */ /* 0x000fd400078e000e */
[----:B------:R-:W-:-:S07]  /*ff30*/  @!P2 LEA R20, R7, UR38, 0x1 ;  /* 0x000000260714ac11 */ /* 0x000fce000f8e08ff */
[----:B------:R-:W-:Y:S05]  /*ff40*/  WARPSYNC.COLLECTIVE R15, `(.L_x_2246) ;  /* 0x000000000f087348 */ /* 0x000fea0003c00000 */
[----:B------:R0:W1:Y:S02]  /*ff50*/  SHFL.IDX P6, R14, R13, R12, R11 ;  /* 0x0000000c0d0e7389 */ /* 0x00006400000c000b */
[----:B01----:R-:W-:Y:S01]  /*ff60*/  ENDCOLLECTIVE ;  /* 0x000000000000791b */ /* 0x003fe20003800000 */
.L_x_2246:
[----:B------:R-:W-:Y:S02]  /*ff70*/  IMAD.MOV.U32 R3, RZ, RZ, R2 ;  /* 0x000000ffff037224 */ /* 0x000fe400078e0002 */
[----:B------:R-:W-:Y:S02]  /*ff80*/  IMAD.MOV.U32 R13, RZ, RZ, R5 ;  /* 0x000000ffff0d7224 */ /* 0x000fe400078e0005 */
[----:B------:R-:W-:Y:S02]  /*ff90*/  IMAD.MOV.U32 R12, RZ, RZ, 0x3 ;  /* 0x00000003ff0c7424 */ /* 0x000fe400078e00ff */
[----:B------:R-:W-:-:S07]  /*ffa0*/  IMAD.MOV.U32 R2, RZ, RZ, R14 ;  /* 0x000000ffff027224 */ /* 0x000fce00078e000e */
[----:B------:R-:W-:Y:S05]  /*ffb0*/  WARPSYNC.COLLECTIVE R15, `(.L_x_2247) ;  /* 0x000000000f087348 */ /* 0x000fea0003c00000 */
[----:B------:R0:W1:Y:S02]  /*ffc0*/  SHFL.IDX P6, R14, R13, R12, R11 ;  /* 0x0000000c0d0e7389 */ /* 0x00006400000c000b */
[----:B01----:R-:W-:Y:S01]  /*ffd0*/  ENDCOLLECTIVE ;  /* 0x000000000000791b */ /* 0x003fe20003800000 */
.L_x_2247:
        /* <DEDUP_REMOVED lines=14> */
.L_x_2248:
[----:B------:R-:W-:Y:S01]  /*100c0*/  MOV R9, R8 ;  /* 0x0000000800097202 */ /* 0x000fe20000000f00 */
[----:B------:R-:W-:Y:S02]  /*100d0*/  IMAD.MOV.U32 R13, RZ, RZ, R5 ;  /* 0x000000ffff0d7224 */ /* 0x000fe400078e0005 */
[----:B------:R-:W-:Y:S02]  /*100e0*/  IMAD.MOV.U32 R12, RZ, RZ, 0x4 ;  /* 0x00000004ff0c7424 */ /* 0x000fe400078e00ff */
[----:B------:R-:W-:-:S07]  /*100f0*/  IMAD.MOV.U32 R8, RZ, RZ, R14 ;  /* 0x000000ffff087224 */ /* 0x000fce00078e000e */
[----:B------:R-:W-:Y:S05]  /*10100*/  WARPSYNC.COLLECTIVE R15, `(.L_x_2249) ;  /* 0x000000000f087348 */ /* 0x000fea0003c00000 */
[----:B------:R0:W1:Y:S02]  /*10110*/  SHFL.IDX P6, R14, R13, R12, R11 ;  /* 0x0000000c0d0e7389 */ /* 0x00006400000c000b */
[----:B01----:R-:W-:Y:S01]  /*10120*/  ENDCOLLECTIVE ;  /* 0x000000000000791b */ /* 0x003fe20003800000 */
.L_x_2249:
        /* <DEDUP_REMOVED lines=8> */
[----:B0-----:R-:W-:Y:S01]  /*101b0*/  VIADD R9, R6, 0x50 ;  /* 0x0000005006097836 */ /* 0x001fe20000000000 */
[----:B------:R-:W-:-:S09]  /*101c0*/  MOV R2, R14 ;  /* 0x0000000e00027202 */ /* 0x000fd20000000f00 */
[----:B------:R-:W-:Y:S05]  /*101d0*/  WARPSYNC.COLLECTIVE R15, `(.L_x_2250) ;  /* 0x000000000f087348 */ /* 0x000fea0003c00000 */
[----:B------:R0:W1:Y:S02]  /*101e0*/  SHFL.IDX P6, R14, R13, R12, R11 ;  /* 0x0000000c0d0e7389 */ /* 0x00006400000c000b */
[----:B01----:R-:W-:Y:S01]  /*101f0*/  ENDCOLLECTIVE ;  /* 0x000000000000791b */ /* 0x003fe20003800000 */
.L_x_2250:
[----:B------:R-:W-:Y:S01]  /*10200*/  @!P2 LEA R20, R7, UR38, 0x1 ;  /* 0x000000260714ac11 */ /* 0x000fe2000f8e08ff */
[----:B------:R-:W-:Y:S01]  /*10210*/  IMAD.MOV.U32 R3, RZ, RZ, R2 ;  /* 0x000000ffff037224 */ /* 0x000fe200078e0002 */
[----:B------:R-:W-:Y:S01]  /*10220*/  MOV R13, R5 ;  /* 0x00000005000d7202 */ /* 0x000fe20000000f00 */
[----:B------:R-:W-:Y:S02]  /*10230*/  IMAD.MOV.U32 R12, RZ, RZ, 0x5 ;  /* 0x00000005ff0c7424 */ /* 0x000fe400078e00ff */
[----:B------:R-:W-:-:S07]  /*10240*/  IMAD.MOV.U32 R2, RZ, RZ, R14 ;  /* 0x000000ffff027224 */ /* 0x000fce00078e000e */
[----:B------:R-:W-:Y:S05]  /*10250*/  WARPSYNC.COLLECTIVE R15, `(.L_x_2251) ;  /* 0x000000000f087348 */ /* 0x000fea0003c00000 */
[----:B------:R0:W1:Y:S02]  /*10260*/  SHFL.IDX P6, R14, R13, R12, R11 ;  /* 0x0000000c0d0e7389 */ /* 0x00006400000c000b */
[----:B01----:R-:W-:Y:S01]  /*10270*/  ENDCOLLECTIVE ;  /* 0x000000000000791b */ /* 0x003fe20003800000 */
.L_x_2251:
        /* <DEDUP_REMOVED lines=14> */
.L_x_2252:
[----:B------:R-:W-:Y:S02]  /*10360*/  IMAD.MOV.U32 R9, RZ, RZ, R8 ;  /* 0x000000ffff097224 */ /* 0x000fe400078e0008 */
[----:B------:R-:W-:Y:S02]  /*10370*/  IMAD.MOV.U32 R13, RZ, RZ, R5 ;  /* 0x000000ffff0d7224 */ /* 0x000fe400078e0005 */
[----:B------:R-:W-:Y:S01]  /*10380*/  IMAD.MOV.U32 R12, RZ, RZ, 0x6 ;  /* 0x00000006ff0c7424 */ /* 0x000fe200078e00ff */
[----:B------:R-:W-:-:S07]  /*10390*/  MOV R8, R14 ;  /* 0x0000000e00087202 */ /* 0x000fce0000000f00 */
[----:B------:R-:W-:Y:S05]  /*103a0*/  WARPSYNC.COLLECTIVE R15, `(.L_x_2253) ;  /* 0x000000000f087348 */ /* 0x000fea0003c00000 */
[----:B------:R0:W1:Y:S02]  /*103b0*/  SHFL.IDX P6, R14, R13, R12, R11 ;  /* 0x0000000c0d0e7389 */ /* 0x00006400000c000b */
[----:B01----:R-:W-:Y:S01]  /*103c0*/  ENDCOLLECTIVE ;  /* 0x000000000000791b */ /* 0x003fe20003800000 */
.L_x_2253:
[----:B------:R-:W-:-:S05]  /*103d0*/  @!P2 IMAD.WIDE.U32 R8, R10, 0x2, R8 ;  /* 0x000000020a08a825 */ /* 0x000fca00078e0008 */
[----:B------:R-:W-:Y:S01]  /*103e0*/  @!PT LDS RZ, [RZ] ;  /* 0x00000000fffff984 */ /* 0x000fe20000000800 */
[----:B------:R-:W-:Y:S01]  /*103f0*/  @!PT LDS RZ, [RZ] ;  /* 0x00000000fffff984 */ /* 0x000fe20000000800 */
[----:B------:R-:W-:Y:S01]  /*10400*/  @!PT LDS RZ, [RZ] ;  /* 0x00000000fffff984 */ /* 0x000fe20000000800 */
[----:B------:R0:W-:Y:S04]  /*10410*/  @!P2 LDGSTS.E.BYPASS.LTC128B.128 [R21+0x12c00], desc[UR42][R8.64], !P1 ;  /* 0x12c000000815afae */ /* 0x0001e8000c901d6a */
[----:B------:R0:W-:Y:S01]  /*10420*/  @!P2 LDGSTS.E.BYPASS.LTC128B.128 [R21+0x16c00], desc[UR42][R8.64+0x80], !P0 ;  /* 0x16c000800815afae */ /* 0x0001e2000c101d6a */
[----:B------:R-:W-:Y:S02]  /*10430*/  ISETP.GE.AND P2, PT, R3, R4, PT ;  /* 0x000000040300720c */ /* 0x000fe40003f46270 */
[----:B------:R-:W-:Y:S01]  /*10440*/  MOV R13, R0 ;  /* 0x00000000000d7202 */ /* 0x000fe20000000f00 */
[----:B------:R-:W-:-:S10]  /*10450*/  IMAD.MOV.U32 R2, RZ, RZ, R14 ;  /* 0x000000ffff027224 */ /* 0x000fd400078e000e */
[----:B0-----:R-:W-:Y:S05]  /*10460*/  WARPSYNC.COLLECTIVE R15, `(.L_x_2254) ;  /* 0x000000000f087348 */ /* 0x001fea0003c00000 */
[----:B------:R1:W2:Y:S02]  /*10470*/  SHFL.IDX P6, R14, R13, R12, R11 ;  /* 0x0000000c0d0e7389 */ /* 0x0002a400000c000b */
[----:B012---:R-:W-:Y:S01]  /*10480*/  ENDCOLLECTIVE ;  /* 0x000000000000791b */ /* 0x007fe20003800000 */
.L_x_2254:
[----:B------:R-:W-:Y:S01]  /*10490*/  @!P2 LEA R8, R7, UR38, 0x1 ;  /* 0x000000260708ac11 */ /* 0x000fe2000f8e08ff */
[----:B------:R-:W-:Y:S02]  /*104a0*/  IMAD.MOV.U32 R3, RZ, RZ, R2 ;  /* 0x000000ffff037224 */ /* 0x000fe400078e0002 */
[----:B------:R-:W-:Y:S02]  /*104b0*/  IMAD.MOV.U32 R13, RZ, RZ, R5 ;  /* 0x000000ffff0d7224 */ /* 0x000fe400078e0005 */
[----:B------:R-:W-:Y:S02]  /*104c0*/  IMAD.MOV.U32 R12, RZ, RZ, 0x7 ;  /* 0x00000007ff0c7424 */ /* 0x000fe400078e00ff */
[----:B------:R-:W-:-:S07]  /*104d0*/  IMAD.MOV.U32 R2, RZ, RZ, R14 ;  /* 0x000000ffff027224 */ /* 0x000fce00078e000e */
[----:B------:R-:W-:Y:S05]  /*104e0*/  WARPSYNC.COLLECTIVE R15, `(.L_x_2255) ;  /* 0x000000000f087348 */ /* 0x000fea0003c00000 */
[----:B------:R0:W1:Y:S02]  /*104f0*/  SHFL.IDX P6, R14, R13, R12, R11 ;  /* 0x0000000c0d0e7389 */ /* 0x00006400000c000b */
[----:B01----:R-:W-:Y:S01]  /*10500*/  ENDCOLLECTIVE ;  /* 0x000000000000791b */ /* 0x003fe20003800000 */
.L_x_2255:
[----:B------:R-:W-:-:S05]  /*10510*/  @!P2 IMAD.WIDE.U32 R2, R10, 0x2, R2 ;  /* 0x000000020a02a825 */ /* 0x000fca00078e0002 */
[----:B------:R-:W-:Y:S01]  /*10520*/  @!PT LDS RZ, [RZ] ;  /* 0x00000000fffff984 */ /* 0x000fe20000000800 */
[----:B------:R-:W-:Y:S01]  /*10530*/  @!PT LDS RZ, [RZ] ;  /* 0x00000000fffff984 */ /* 0x000fe20000000800 */
[----:B------:R-:W-:Y:S01]  /*10540*/  @!PT LDS RZ, [RZ] ;  /* 0x00000000fffff984 */ /* 0x000fe20000000800 */
[----:B------:R-:W-:Y:S04]  /*10550*/  @!P2 LDGSTS.E.BYPASS.LTC128B.128 [R8+0x13400], desc[UR42][R2.64], !P1 ;  /* 0x134000000208afae */ /* 0x000fe8000c901d6a */
[----:B------:R0:W-:Y:S01]  /*10560*/  @!P2 LDGSTS.E.BYPASS.LTC128B.128 [R8+0x17400], desc[UR42][R2.64+0x80], !P0 ;  /* 0x174000800208afae */ /* 0x0001e2000c101d6a */
[----:B------:R-:W-:Y:S01]  /*10570*/  IMAD.MOV.U32 R13, RZ, RZ, R0 ;  /* 0x000000ffff0d7224 */ /* 0x000fe200078e0000 */
[----:B0-----:R-:W-:-:S07]  /*10580*/  MOV R2, R14 ;  /* 0x0000000e00027202 */ /* 0x001fce0000000f00 */
[----:B------:R-:W-:Y:S05]  /*10590*/  WARPSYNC.COLLECTIVE R15, `(.L_x_2256) ;  /* 0x000000000f087348 */ /* 0x000fea0003c00000 */
[----:B------:R0:W1:Y:S02]  /*105a0*/  SHFL.IDX P6, R14, R13, R12, R11 ;  /* 0x0000000c0d0e7389 */ /* 0x00006400000c000b */
[----:B01----:R-:W-:Y:S01]  /*105b0*/  ENDCOLLECTIVE ;  /* 0x000000000000791b */ /* 0x003fe20003800000 */
.L_x_2256:
[----:B------:R-:W-:Y:S05]  /*105c0*/  BRA `(.L_x_2257) ;  /* 0xffffffcc00ec7947 */ /* 0x000fea000383ffff */
.L_x_2169:
[----:B0-----:R-:W-:-:S04]  /*105d0*/  IMAD.U32 R3, RZ, RZ, UR38 ;  /* 0x00000026ff037e24 */ /* 0x001fc8000f8e00ff */
[----:B------:R0:W1:Y:S03]  /*105e0*/  SYNCS.PHASECHK.TRANS64.TRYWAIT P0, [R3+URZ+0x28820], R2 ;  /* 0x02882002030075a7 */ /* 0x000066000800017f */
[----:B-1----:R-:W-:Y:S05]  /*105f0*/  @!P0 NANOSLEEP.SYNCS 0x989680 ;  /* 0x009896800000895d */ /* 0x002fea0003900000 */
[----:B------:R-:W1:Y:S02]  /*10600*/  @!P0 SYNCS.PHASECHK.TRANS64 P0, [R3+URZ+0x28820], R2 ;  /* 0x02882002030085a7 */ /* 0x000e64000800007f */
[----:B-1----:R-:W-:Y:S05]  /*10610*/  @!P0 BRA `(.L_x_2169) ;  /* 0xfffffffc00ec8947 */ /* 0x002fea000383ffff */
[----:B------:R-:W-:Y:S05]  /*10620*/  BRA `(.L_x_2258) ;  /* 0xffffffd000407947 */ /* 0x000fea000383ffff */
.L_x_2176:
[----:B-1----:R-:W-:-:S04]  /*10630*/  IMAD.U32 R3, RZ, RZ, UR38 ;  /* 0x00000026ff037e24 */ /* 0x002fc8000f8e00ff */
[----:B------:R1:W2:Y:S03]  /*10640*/  SYNCS.PHASECHK.TRANS64.TRYWAIT P0, [R3+URZ+0x28848], R2 ;  /* 0x02884802030075a7 */ /* 0x0002a6000800017f */
[----:B--2---:R-:W-:Y:S05]  /*10650*/  @!P0 NANOSLEEP.SYNCS 0x989680 ;  /* 0x009896800000895d */ /* 0x004fea0003900000 */
[----:B------:R-:W2:Y:S02]  /*10660*/  @!P0 SYNCS.PHASECHK.TRANS64 P0, [R3+URZ+0x28848], R2 ;  /* 0x02884802030085a7 */ /* 0x000ea4000800007f */
[----:B--2---:R-:W-:Y:S05]  /*10670*/  @!P0 BRA `(.L_x_2176) ;  /* 0xfffffffc00ec8947 */ /* 0x004fea000383ffff */
[----:B------:R-:W-:Y:S05]  /*10680*/  BRA `(.L_x_2259) ;  /* 0xffffffd400187947 */ /* 0x000fea000383ffff */
.L_x_2182:
[----:B0-----:R-:W-:-:S04]  /*10690*/  IMAD.U32 R3, RZ, RZ, UR38 ;  /* 0x00000026ff037e24 */ /* 0x001fc8000f8e00ff */
[----:B------:R0:W1:Y:S03]  /*106a0*/  SYNCS.PHASECHK.TRANS64.TRYWAIT P0, [R3+URZ+0x28860], R2 ;  /* 0x02886002030075a7 */ /* 0x000066000800017f */
[----:B-1----:R-:W-:Y:S05]  /*106b0*/  @!P0 NANOSLEEP.SYNCS 0x989680 ;  /* 0x009896800000895d */ /* 0x002fea0003900000 */
[----:B------:R-:W1:Y:S02]  /*106c0*/  @!P0 SYNCS.PHASECHK.TRANS64 P0, [R3+URZ+0x28860], R2 ;  /* 0x02886002030085a7 */ /* 0x000e64000800007f */
[----:B-1----:R-:W-:Y:S05]  /*106d0*/  @!P0 BRA `(.L_x_2182) ;  /* 0xfffffffc00ec8947 */ /* 0x002fea000383ffff */
[----:B------:R-:W-:Y:S05]  /*106e0*/  BRA `(.L_x_2260) ;  /* 0xffffffd400b47947 */ /* 0x000fea000383ffff */
.L_x_2191:
[----:B-1----:R-:W-:-:S04]  /*106f0*/  MOV R3, UR38 ;  /* 0x0000002600037c02 */ /* 0x002fc80008000f00 */
[----:B------:R1:W2:Y:S03]  /*10700*/  SYNCS.PHASECHK.TRANS64.TRYWAIT P0, [R3+URZ+0x28840], R2 ;  /* 0x02884002030075a7 */ /* 0x0002a6000800017f */
[----:B--2---:R-:W-:Y:S05]  /*10710*/  @!P0 NANOSLEEP.SYNCS 0x989680 ;  /* 0x009896800000895d */ /* 0x004fea0003900000 */
[----:B------:R-:W2:Y:S02]  /*10720*/  @!P0 SYNCS.PHASECHK.TRANS64 P0, [R3+URZ+0x28840], R2 ;  /* 0x02884002030085a7 */ /* 0x000ea4000800007f */
[----:B--2---:R-:W-:Y:S05]  /*10730*/  @!P0 BRA `(.L_x_2191) ;  /* 0xfffffffc00ec8947 */ /* 0x004fea000383ffff */
[----:B------:R-:W-:Y:S05]  /*10740*/  BRA `(.L_x_2261) ;  /* 0xffffffd800d87947 */ /* 0x000fea000383ffff */
.L_x_2197:
[----:B0-----:R-:W-:-:S04]  /*10750*/  IMAD.U32 R3, RZ, RZ, UR38 ;  /* 0x00000026ff037e24 */ /* 0x001fc8000f8e00ff */
[----:B------:R0:W1:Y:S03]  /*10760*/  SYNCS.PHASECHK.TRANS64.TRYWAIT P0, [R3+URZ+0x28868], R2 ;  /* 0x02886802030075a7 */ /* 0x000066000800017f */
[----:B-1----:R-:W-:Y:S05]  /*10770*/  @!P0 NANOSLEEP.SYNCS 0x989680 ;  /* 0x009896800000895d */ /* 0x002fea0003900000 */
[----:B------:R-:W1:Y:S02]  /*10780*/  @!P0 SYNCS.PHASECHK.TRANS64 P0, [R3+URZ+0x28868], R2 ;  /* 0x02886802030085a7 */ /* 0x000e64000800007f */
[----:B-1----:R-:W-:Y:S05]  /*10790*/  @!P0 BRA `(.L_x_2197) ;  /* 0xfffffffc00ec8947 */ /* 0x002fea000383ffff */
[----:B------:R-:W-:Y:S05]  /*107a0*/  BRA `(.L_x_2262) ;  /* 0xffffffdc00787947 */ /* 0x000fea000383ffff */
.L_x_2206:
[----:B-1----:R-:W-:-:S04]  /*107b0*/  IMAD.U32 R3, RZ, RZ, UR38 ;  /* 0x00000026ff037e24 */ /* 0x002fc8000f8e00ff */
[----:B------:R1:W2:Y:S03]  /*107c0*/  SYNCS.PHASECHK.TRANS64.TRYWAIT P0, [R3+URZ+0x28848], R2 ;  /* 0x02884802030075a7 */ /* 0x0002a6000800017f */
[----:B--2---:R-:W-:Y:S05]  /*107d0*/  @!P0 NANOSLEEP.SYNCS 0x989680 ;  /* 0x009896800000895d */ /* 0x004fea0003900000 */
[----:B------:R-:W2:Y:S02]  /*107e0*/  @!P0 SYNCS.PHASECHK.TRANS64 P0, [R3+URZ+0x28848], R2 ;  /* 0x02884802030085a7 */ /* 0x000ea4000800007f */
[----:B--2---:R-:W-:Y:S05]  /*107f0*/  @!P0 BRA `(.L_x_2206) ;  /* 0xfffffffc00ec8947 */ /* 0x004fea000383ffff */
[----:B------:R-:W-:Y:S05]  /*10800*/  BRA `(.L_x_2263) ;  /* 0xffffffe000b47947 */ /* 0x000fea000383ffff */
.L_x_2212:
[----:B0-----:R-:W-:-:S04]  /*10810*/  IMAD.U32 R3, RZ, RZ, UR38 ;  /* 0x00000026ff037e24 */ /* 0x001fc8000f8e00ff */
[----:B------:R0:W1:Y:S03]  /*10820*/  SYNCS.PHASECHK.TRANS64.TRYWAIT P0, [R3+URZ+0x28860], R2 ;  /* 0x02886002030075a7 */ /* 0x000066000800017f */
[----:B-1----:R-:W-:Y:S05]  /*10830*/  @!P0 NANOSLEEP.SYNCS 0x989680 ;  /* 0x009896800000895d */ /* 0x002fea0003900000 */
[----:B------:R-:W1:Y:S02]  /*10840*/  @!P0 SYNCS.PHASECHK.TRANS64 P0, [R3+URZ+0x28860], R2 ;  /* 0x02886002030085a7 */ /* 0x000e64000800007f */
[----:B-1----:R-:W-:Y:S05]  /*10850*/  @!P0 BRA `(.L_x_2212) ;  /* 0xfffffffc00ec8947 */ /* 0x002fea000383ffff */
[----:B------:R-:W-:Y:S05]  /*10860*/  BRA `(.L_x_2264) ;  /* 0xffffffe400507947 */ /* 0x000fea000383ffff */
.L_x_2220:
[----:B0-----:R0:W1:Y:S02]  /*10870*/  SYNCS.PHASECHK.TRANS64.TRYWAIT P0, [R3+URZ+0x28860], R0 ;  /* 0x02886000030075a7 */ /* 0x001064000800017f */
[----:B-1----:R-:W-:Y:S05]  /*10880*/  @!P0 NANOSLEEP.SYNCS 0x989680 ;  /* 0x009896800000895d */ /* 0x002fea0003900000 */
[----:B------:R-:W1:Y:S02]  /*10890*/  @!P0 SYNCS.PHASECHK.TRANS64 P0, [R3+URZ+0x28860], R0 ;  /* 0x02886000030085a7 */ /* 0x000e64000800007f */
[----:B-1----:R-:W-:Y:S05]  /*108a0*/  @!P0 BRA `(.L_x_2220) ;  /* 0xfffffffc00f08947 */ /* 0x002fea000383ffff */
[----:B------:R-:W-:Y:S05]  /*108b0*/  BRA `(.L_x_2265) ;  /* 0xffffffe800207947 */ /* 0x000fea000383ffff */
.L_x_2225:
[----:B0-----:R0:W1:Y:S02]  /*108c0*/  SYNCS.PHASECHK.TRANS64.TRYWAIT P0, [R2+URZ+0x28820], R3 ;  /* 0x02882003020075a7 */ /* 0x001064000800017f */
[----:B-1----:R-:W-:Y:S05]  /*108d0*/  @!P0 NANOSLEEP.SYNCS 0x989680 ;  /* 0x009896800000895d */ /* 0x002fea0003900000 */
[----:B------:R-:W1:Y:S02]  /*108e0*/  @!P0 SYNCS.PHASECHK.TRANS64 P0, [R2+URZ+0x28820], R3 ;  /* 0x02882003020085a7 */ /* 0x000e64000800007f */
[----:B-1----:R-:W-:Y:S05]  /*108f0*/  @!P0 BRA `(.L_x_2225) ;  /* 0xfffffffc00f08947 */ /* 0x002fea000383ffff */
[----:B------:R-:W-:Y:S05]  /*10900*/  BRA `(.L_x_2266) ;  /* 0xffffffe800f07947 */ /* 0x000fea000383ffff */
.L_x_2226:
[----:B------:R-:W1:Y:S01]  /*10910*/  S2R R4, SR_TID.X ;  /* 0x0000000000047919 */ /* 0x000e620000002100 */
[----:B------:R-:W-:Y:S01]  /*10920*/  BSSY B0, `(.L_x_2267) ;  /* 0x000000a000007945 */ /* 0x000fe20003800000 */
[----:B------:R-:W-:Y:S01]  /*10930*/  MOV R12, RZ ;  /* 0x000000ff000c7202 */ /* 0x000fe20000000f00 */
        /* <DEDUP_REMOVED lines=8> */
.L_x_2268:
[----:B------:R-:W-:Y:S05]  /*109c0*/  BSYNC B0 ;  /* 0x0000000000007941 */ /* 0x000fea0003800000 */
.L_x_2267:
[----:B------:R-:W-:Y:S05]  /*109d0*/  BRA `(.L_x_2269) ;  /* 0xffffffe800d47947 */ /* 0x000fea000383ffff */
.L_x_2227:
[----:B------:R-:W-:Y:S01]  /*109e0*/  BSSY B0, `(.L_x_2270) ;  /* 0x0000006000007945 */ /* 0x000fe20003800000 */
[----:B------:R-:W-:-:S07]  /*109f0*/  IMAD.MOV.U32 R15, RZ, RZ, -0x1 ;  /* 0xffffffffff0f7424 */ /* 0x000fce00078e00ff */
[----:B0-----:R-:W-:Y:S05]  /*10a00*/  WARPSYNC.COLLECTIVE R15, `(.L_x_2271) ;  /* 0x000000000f0c7348 */ /* 0x001fea0003c00000 */
[----:B------:R-:W-:Y:S02]  /*10a10*/  ELECT P6, UR62, PT ;  /* 0x00000000003e782f */ /* 0x000fe400038c0000 */
[----:B------:R-:W-:Y:S01]  /*10a20*/  MOV R14, UR62 ;  /* 0x0000003e000e7c02 */ /* 0x000fe20008000f00 */
[----:B0-----:R-:W-:Y:S10]  /*10a30*/  ENDCOLLECTIVE ;  /* 0x000000000000791b */ /* 0x001ff40003800000 */
.L_x_2271:
[----:B------:R-:W-:Y:S05]  /*10a40*/  BSYNC B0 ;  /* 0x0000000000007941 */ /* 0x000fea0003800000 */
.L_x_2270:
[----:B------:R-:W-:Y:S05]  /*10a50*/  BRA `(.L_x_2272) ;  /* 0xffffffe800c87947 */ /* 0x000fea000383ffff */
.L_x_2229:
[----:B0-----:R0:W1:Y:S02]  /*10a60*/  SYNCS.PHASECHK.TRANS64.TRYWAIT P0, [R6+URZ], R5 ;  /* 0x00000005060075a7 */ /* 0x001064000800017f */
[----:B-1----:R-:W-:Y:S05]  /*10a70*/  @!P0 NANOSLEEP.SYNCS 0x989680 ;  /* 0x009896800000895d */ /* 0x002fea0003900000 */
[----:B------:R-:W1:Y:S02]  /*10a80*/  @!P0 SYNCS.PHASECHK.TRANS64 P0, [R6+URZ], R5 ;  /* 0x00000005060085a7 */ /* 0x000e64000800007f */
[----:B-1----:R-:W-:Y:S05]  /*10a90*/  @!P0 BRA `(.L_x_2229) ;  /* 0xfffffffc00f08947 */ /* 0x002fea000383ffff */
[----:B------:R-:W-:Y:S05]  /*10aa0*/  BRA `(.L_x_2273) ;  /* 0xffffffe800fc7947 */ /* 0x000fea000383ffff */
.L_x_2230:
[----:B-1----:R1:W2:Y:S02]  /*10ab0*/  SYNCS.PHASECHK.TRANS64.TRYWAIT P0, [R3+URZ], R4 ;  /* 0x00000004030075a7 */ /* 0x0022a4000800017f */
[----:B--2---:R-:W-:Y:S05]  /*10ac0*/  @!P0 NANOSLEEP.SYNCS 0x989680 ;  /* 0x009896800000895d */ /* 0x004fea0003900000 */
[----:B------:R-:W2:Y:S02]  /*10ad0*/  @!P0 SYNCS.PHASECHK.TRANS64 P0, [R3+URZ], R4 ;  /* 0x00000004030085a7 */ /* 0x000ea4000800007f */
[----:B--2---:R-:W-:Y:S05]  /*10ae0*/  @!P0 BRA `(.L_x_2230) ;  /* 0xfffffffc00f08947 */ /* 0x004fea000383ffff */
[----:B------:R-:W-:Y:S05]  /*10af0*/  BRA `(.L_x_2274) ;  /* 0xffffffe800f07947 */ /* 0x000fea000383ffff */
.L_x_2232:
[----:B-1----:R1:W2:Y:S02]  /*10b00*/  SYNCS.PHASECHK.TRANS64.TRYWAIT P0, [R0+URZ], R5 ;  /* 0x00000005000075a7 */ /* 0x0022a4000800017f */
[----:B--2---:R-:W-:Y:S05]  /*10b10*/  @!P0 NANOSLEEP.SYNCS 0x989680 ;  /* 0x009896800000895d */ /* 0x004fea0003900000 */
[----:B------:R-:W2:Y:S02]  /*10b20*/  @!P0 SYNCS.PHASECHK.TRANS64 P0, [R0+URZ], R5 ;  /* 0x00000005000085a7 */ /* 0x000ea4000800007f */
[----:B--2---:R-:W-:Y:S05]  /*10b30*/  @!P0 BRA `(.L_x_2232) ;  /* 0xfffffffc00f08947 */ /* 0x004fea000383ffff */
[----:B------:R-:W-:Y:S05]  /*10b40*/  BRA `(.L_x_2275) ;  /* 0xffffffe800f47947 */ /* 0x000fea000383ffff */
.L_x_2276:
        /* <DEDUP_REMOVED lines=11> */
.L_x_3097:


//--------------------- .text._ZN7cutlass13device_kernelIN5flash11enable_sm90INS1_16FlashAttnFwdSm90INS1_25CollectiveMainloopFwdSm90ILi2EN4cute5tupleIJNS5_1CILi1EEES8_S8_EEENS6_IJNS7_ILi128EEESA_SA_EEELi128ENS_6half_tEfNS_4arch4Sm90ELb1ELb0ELb1ELb1ELb0ELb0ELb0ELb1ELb1ELb1ELb1ELb0EEENS1_21CollectiveEpilogueFwdISB_S9_SC_SE_Li256ELb1ELb1ELb1ELb0EEENS1_36VarlenDynamicPersistentTileSchedulerILi128ELi128ELi256ELi128ELb1ELb1ELb1ELb1ELb1ELb1EEEEEEEEEvNT_6ParamsE --------------------------
	.section	.text._ZN7cutlass13device_kernelIN5flash11enable_sm90INS1_16FlashAttnFwdSm90INS1_25CollectiveMainloopFwdSm90ILi2EN4cute5tupleIJNS5_1CILi1EEES8_S8_EEENS6_IJNS7_ILi128EEESA_SA_EEELi128ENS_6half_tEfNS_4arch4Sm90ELb1ELb0ELb1ELb1ELb0ELb0ELb0ELb1ELb1ELb1ELb1ELb0EEENS1_21CollectiveEpilogueFwdISB_S9_SC_SE_Li256ELb1ELb1ELb1ELb0EEENS1_36VarlenDynamicPersistentTileSchedulerILi128ELi128ELi256ELi128ELb1ELb1ELb1ELb1ELb1ELb1EEEEEEEEEvNT_6ParamsE,"ax",@progbits
	.align	128
.text._ZN7cutlass13device_kernelIN5flash11enable_sm90INS1_16FlashAttnFwdSm90INS1_25CollectiveMainloopFwdSm90ILi2EN4cute5tupleIJNS5_1CILi1EEES8_S8_EEENS6_IJNS7_ILi128EEESA_SA_EEELi128ENS_6half_tEfNS_4arch4Sm90ELb1ELb0ELb1ELb1ELb0ELb0ELb0ELb1ELb1ELb1ELb1ELb0EEENS1_21CollectiveEpilogueFwdISB_S9_SC_SE_Li256ELb1ELb1ELb1ELb0EEENS1_36VarlenDynamicPersistentTileSchedulerILi128ELi128ELi256ELi128ELb1ELb1ELb1ELb1ELb1ELb1EEEEEEEEEvNT_6ParamsE:
        .type           _ZN7cutlass13device_kernelIN5flash11enable_sm90INS1_16FlashAttnFwdSm90INS1_25CollectiveMainloopFwdSm90ILi2EN4cute5tupleIJNS5_1CILi1EEES8_S8_EEENS6_IJNS7_ILi128EEESA_SA_EEELi128ENS_6half_tEfNS_4arch4Sm90ELb1ELb0ELb1ELb1ELb0ELb0ELb0ELb1ELb1ELb1ELb1ELb0EEENS1_21CollectiveEpilogueFwdISB_S9_SC_SE_Li256ELb1ELb1ELb1ELb0EEENS1_36VarlenDynamicPersistentTileSchedulerILi128ELi128ELi256ELi128ELb1ELb1ELb1ELb1ELb1ELb1EEEEEEEEEvNT_6ParamsE,@function
        .size           _ZN7cutlass13device_kernelIN5flash11enable_sm90INS1_16FlashAttnFwdSm90INS1_25CollectiveMainloopFwdSm90ILi2EN4cute5tupleIJNS5_1CILi1EEES8_S8_EEENS6_IJNS7_ILi128EEESA_SA_EEELi128ENS_6half_tEfNS_4arch4Sm90ELb1ELb0ELb1ELb1ELb0ELb0ELb0ELb1ELb1ELb1ELb1ELb0EEENS1_21CollectiveEpilogueFwdISB_S9_SC_SE_Li256ELb1ELb1ELb1ELb0EEENS1_36VarlenDynamicPersistentTileSchedulerILi128ELi128ELi256ELi128ELb1ELb1ELb1ELb1ELb1ELb1EEEEEEEEEvNT_6ParamsE,(.L_x_3098 - _ZN7cutlass13device_kernelIN5flash11enable_sm90INS1_16FlashAttnFwdSm90INS1_25CollectiveMainloopFwdSm90ILi2EN4cute5tupleIJNS5_1CILi1EEES8_S8_EEENS6_IJNS7_ILi128EEESA_SA_EEELi128ENS_6half_tEfNS_4arch4Sm90ELb1ELb0ELb1ELb1ELb0ELb0ELb0ELb1ELb1ELb1ELb1ELb0EEENS1_21CollectiveEpilogueFwdISB_S9_SC_SE_Li256ELb1ELb1ELb1ELb0EEENS1_36VarlenDynamicPersistentTileSchedulerILi128ELi128ELi256ELi128ELb1ELb1ELb1ELb1ELb1ELb1EEEEEEEEEvNT_6ParamsE)
        .other          _ZN7cutlass13device_kernelIN5flash11enable_sm90INS1_16FlashAttnFwdSm90INS1_25CollectiveMainloopFwdSm90ILi2EN4cute5tupleIJNS5_1CILi1EEES8_S8_EEENS6_IJNS7_ILi128EEESA_SA_EEELi128ENS_6half_tEfNS_4arch4Sm90ELb1ELb0ELb1ELb1ELb0ELb0ELb0ELb1ELb1ELb1ELb1ELb0EEENS1_21CollectiveEpilogueFwdISB_S9_SC_SE_Li256ELb1ELb1ELb1ELb0EEENS1_36VarlenDynamicPersistentTileSchedulerILi128ELi128ELi256ELi128ELb1ELb1ELb1ELb1ELb1ELb1EEEEEEEEEvNT_6ParamsE,@"STO_CUDA_ENTRY STV_DEFAULT"
_ZN7cutlass13device_kernelIN5flash11enable_sm90INS1_16FlashAttnFwdSm90INS1_25CollectiveMainloopFwdSm90ILi2EN4cute5tupleIJNS5_1CILi1EEES8_S8_EEENS6_IJNS7_ILi128EEESA_SA_EEELi128ENS_6half_tEfNS_4arch4Sm90ELb1ELb0ELb1ELb1ELb0ELb0ELb0ELb1ELb1ELb1ELb1ELb0EEENS1_21CollectiveEpilogueFwdISB_S9_SC_SE_Li256ELb1ELb1ELb1ELb0EEENS1_36VarlenDynamicPersistentTileSchedulerILi128ELi128ELi256ELi128ELb1ELb1ELb1ELb1ELb1ELb1EEEEEEEEEvNT_6ParamsE:
        /* <DEDUP_REMOVED lines=18> */
.L_x_2278:
[----:B------:R-:W-:Y:S05]  /*0120*/  BSYNC B0 ;  /* 0x0000000000007941 */ /* 0x000fea0003800000 */
.L_x_2277:
        /* <DEDUP_REMOVED lines=41> */
.L_x_2279:
        /* <DEDUP_REMOVED lines=22> */
.L_x_2280:
        /* <DEDUP_REMOVED lines=18> */
.L_x_2281:
        /* <DEDUP_REMOVED lines=22> */
.L_x_2282:
        /* <DEDUP_REMOVED lines=22> */
.L_x_2283:
[----:B------:R-:W-:Y:S01]  /*0900*/  PLOP3.LUT P0, PT, PT, PT, UP0, 0x80, 0x0 ;  /* 0x000000000000781c */ /* 0x000fe20003f0f008 */
[----:B------:R-:W-:Y:S01]  /*0910*/  UMOV UR36, 0x1 ;  /* 0x0000000100247882 */ /* 0x000fe20000000000 */
[----:B------:R-:W-:Y:S01]  /*0920*/  NOP ;  /* 0x0000000000007918 */ /* 0x000fe20000000000 */
[----:B------:R-:W-:Y:S01]  /*0930*/  USEL UR36, UR36, 0x2, !UP0 ;  /* 0x0000000224247887 */ /* 0x000fe2000c000000 */
[----:B------:R-:W-:Y:S01]  /*0940*/  ULDC.64 UR50, c[0x0][0x208] ;  /* 0x0000820000327ab9 */ /* 0x000fe20000000a00 */
[----:B012-4-:R-:W-:Y:S08]  /*0950*/  BAR.SYNC.DEFER_BLOCKING 0x0 ;  /* 0x0000000000007b1d */ /* 0x017ff00000010000 */
[----:B------:R-:W-:Y:S05]  /*0960*/  @!P0 BRA `(.L_x_2284) ;  /* 0x000000d000b48947 */ /* 0x000fea0003800000 */
.L_x_2285:
[----:B------:R-:W-:-:S08]  /*0970*/  NOP ;  /* 0x0000000000007918 */ /* 0x000fd00000000000 */
[----:B------:R-:W0:Y:S02]  /*0980*/  USETMAXREG.TRY_ALLOC.CTAPOOL UP0, 0xf0 ;  /* 0x000000f0000079c8 */ /* 0x000e240008000600 */
[----:B0-----:R-:W-:-:S13]  /*0990*/  PLOP3.LUT P0, PT, PT, PT, UP0, 0x80, 0x0 ;  /* 0x000000000000781c */ /* 0x001fda0003f0f008 */
[----:B------:R-:W-:Y:S05]  /*09a0*/  @!P0 BRA `(.L_x_2285) ;  /* 0xfffffffc00f08947 */ /* 0x000fea000383ffff */
[----:B------:R-:W0:Y:S01]  /*09b0*/  S2R R2, SR_TID.X ;  /* 0x0000000000027919 */ /* 0x000e220000002100 */
        /* <DEDUP_REMOVED lines=20> */
[----:B------:R-:W-:Y:S02]  /*0b00*/  UMOV UR46, URZ ;  /* 0x0000003f002e7c82 */ /* 0x000fe40008000000 */
[CC--:B------:R-:W-:Y:S02]  /*0b10*/  LEA.HI R4, R0.reuse, R219.reuse, RZ, 0x5 ;  /* 0x000000db00047211 */ /* 0x0c0fe400078f28ff */
[----:B------:R-:W-:-:S02]  /*0b20*/  LEA.HI R2, R0, R219, RZ, 0x4 ;  /* 0x000000db00027211 */ /* 0x000fc400078f20ff */
[----:B------:R-:W-:Y:S01]  /*0b30*/  LEA.HI R3, R0, R219, RZ, 0x7 ;  /* 0x000000db00037211 */ /* 0x000fe200078f38ff */
[----:B------:R-:W-:Y:S01]  /*0b40*/  IMAD.SHL.U32 R6, R4, 0x20, RZ ;  /* 0x0000002004067824 */ /* 0x000fe200078e00ff */
[----:B------:R-:W-:Y:S02]  /*0b50*/  LOP3.LUT R4, R2, 0x3fffff0, RZ, 0xc0, !PT ;  /* 0x03fffff002047812 */ /* 0x000fe400078ec0ff */
[----:B------:R-:W-:Y:S02]  /*0b60*/  SHF.R.S32.HI R5, RZ, 0x4, R2 ;  /* 0x00000004ff057819 */ /* 0x000fe40000011402 */
[----:B------:R-:W-:Y:S01]  /*0b70*/  LOP3.LUT R7, R6, 0xfffffc00, RZ, 0xc0, !PT ;  /* 0xfffffc0006077812 */ /* 0x000fe200078ec0ff */
[----:B------:R-:W-:Y:S01]  /*0b80*/  IMAD.IADD R4, R219, 0x1, -R4 ;  /* 0x00000001db047824 */ /* 0x000fe200078e0a04 */
[----:B------:R-:W-:Y:S02]  /*0b90*/  LOP3.LUT R198, R3, 0xffffff80, RZ, 0xc0, !PT ;  /* 0xffffff8003c67812 */ /* 0x000fe400078ec0ff */
[----:B------:R-:W-:Y:S01]  /*0ba0*/  LEA.HI R2, R2, R5, RZ, 0x1 ;  /* 0x0000000502027211 */ /* 0x000fe200078f08ff */
[----:B------:R-:W-:Y:S01]  /*0bb0*/  IMAD R7, R4, 0x40, R7 ;  /* 0x0000004004077824 */ /* 0x000fe200078e0207 */
[----:B------:R-:W-:Y:S01]  /*0bc0*/  LEA.HI R4, R0, R219, RZ, 0x2 ;  /* 0x000000db00047211 */ /* 0x000fe200078f10ff */
[----:B------:R-:W-:Y:S01]  /*0bd0*/  IMAD.IADD R198, R219, 0x1, -R198 ;  /* 0x00000001dbc67824 */ /* 0x000fe200078e0ac6 */
[----:B------:R-:W-:-:S02]  /*0be0*/  LOP3.LUT R2, R2, 0x1ffffffe, RZ, 0xc0, !PT ;  /* 0x1ffffffe02027812 */ /* 0x000fc400078ec0ff */
[----:B------:R-:W-:Y:S02]  /*0bf0*/  LOP3.LUT R4, R4, 0xfffffffc, RZ, 0xc0, !PT ;  /* 0xfffffffc04047812 */ /* 0x000fe400078ec0ff */
[----:B------:R-:W-:Y:S01]  /*0c00*/  SHF.R.S32.HI R9, RZ, 0x1f, R198 ;  /* 0x0000001fff097819 */ /* 0x000fe200000114c6 */
[----:B------:R-:W-:Y:S01]  /*0c10*/  IMAD.IADD R2, R5, 0x1, -R2 ;  /* 0x0000000105027824 */ /* 0x000fe200078e0a02 */
[----:B------:R-:W-:Y:S01]  /*0c20*/  LEA.HI R0, R0, R219, RZ, 0x3 ;  /* 0x000000db00007211 */ /* 0x000fe200078f18ff */
[----:B------:R-:W-:Y:S01]  /*0c30*/  IMAD.IADD R4, R219, 0x1, -R4 ;  /* 0x00000001db047824 */ /* 0x000fe200078e0a04 */
[----:B------:R-:W-:Y:S01]  /*0c40*/  LEA.HI R8, R9, R198, RZ, 0x2 ;  /* 0x000000c609087211 */ /* 0x000fe200078f10ff */
[----:B------:R-:W-:Y:S01]  /*0c50*/  IMAD R216, R2, 0x8, R7 ;  /* 0x0000000802d87824 */ /* 0x000fe200078e0207 */
[----:B------:R-:W-:Y:S02]  /*0c60*/  SHF.R.S32.HI R214, RZ, 0x7, R3 ;  /* 0x00000007ffd67819 */ /* 0x000fe40000011403 */
[----:B------:R-:W-:-:S02]  /*0c70*/  LEA.HI R2, R4, R4, RZ, 0x1 ;  /* 0x0000000404027211 */ /* 0x000fc400078f08ff */
[--C-:B------:R-:W-:Y:S02]  /*0c80*/  SHF.R.S32.HI R6, RZ, 0x2, R8.reuse ;  /* 0x00000002ff067819 */ /* 0x100fe40000011408 */
[----:B------:R-:W-:Y:S02]  /*0c90*/  SHF.R.S32.HI R11, RZ, 0x1f, R8 ;  /* 0x0000001fff0b7819 */ /* 0x000fe40000011408 */
[----:B------:R-:W-:Y:S02]  /*0ca0*/  LOP3.LUT R5, R2, 0x1ffffffe, RZ, 0xc0, !PT ;  /* 0x1ffffffe02057812 */ /* 0x000fe400078ec0ff */
[----:B------:R-:W-:Y:S02]  /*0cb0*/  LEA.HI R11, R11, R6, RZ, 0x3 ;  /* 0x000000060b0b7211 */ /* 0x000fe400078f18ff */
[----:B------:R-:W-:Y:S01]  /*0cc0*/  LOP3.LUT R2, R0, 0xfffffff8, RZ, 0xc0, !PT ;  /* 0xfffffff800027812 */ /* 0x000fe200078ec0ff */
[----:B------:R-:W-:Y:S01]  /*0cd0*/  IMAD.IADD R4, R4, 0x1, -R5 ;  /* 0x0000000104047824 */ /* 0x000fe200078e0a05 */
[----:B------:R-:W-:-:S02]  /*0ce0*/  LOP3.LUT R5, R8, 0x7ffffffc, RZ, 0xc0, !PT ;  /* 0x7ffffffc08057812 */ /* 0x000fc400078ec0ff */
        /* <DEDUP_REMOVED lines=13> */
[----:B------:R-:W-:-:S02]  /*0dc0*/  IMAD.IADD R3, R214, 0x1, -R3 ;  /* 0x00000001d6037824 */ /* 0x000fc400078e0a03 */
[----:B------:R-:W-:Y:S02]  /*0dd0*/  VIADD R18, R2, 0x40 ;  /* 0x0000004002127836 */ /* 0x000fe40000000000 */
        /* <DEDUP_REMOVED lines=33> */
.L_x_2343:
[----:B012-4-:R-:W0:Y:S01]  /*0ff0*/  LDC.64 R4, c[0x0][0xc88] ;  /* 0x00032200ff047b82 */ /* 0x017e220000000a00 */
[----:B------:R-:W-:Y:S01]  /*1000*/  ULDC.64 UR8, c[0x0][0xa28] ;  /* 0x00028a0000087ab9 */ /* 0x000fe20000000a00 */
[----:B------:R-:W-:Y:S01]  /*1010*/  ULDC.64 UR10, c[0x0][0xa18] ;  /* 0x00028600000a7ab9 */ /* 0x000fe20000000a00 */
[----:B------:R-:W-:Y:S01]  /*1020*/  ULOP3.LUT UR4, UR6, 0xff000000, URZ, 0xc0, !UPT ;  /* 0xff00000006047892 */ /* 0x000fe2000f8ec03f */
[----:B------:R-:W-:Y:S01]  /*1030*/  ULDC UR7, c[0x0][0x424] ;  /* 0x0001090000077ab9 */ /* 0x000fe20000000800 */
        /* <DEDUP_REMOVED lines=10> */
[----:B------:R-:W-:-:S04]  /*10e0*/  @UP0 ULEA UR8, UP2, UR42, UR8, 0x2 ;  /* 0x000000082a080291 */ /* 0x000fc8000f84103f */
[----:B------:R-:W-:Y:S02]  /*10f0*/  @UP0 ULEA.HI.X UR9, UR42, UR9, UR37, 0x2, UP2 ;  /* 0x000000092a090291 */ /* 0x000fe400090f1425 */
[----:B------:R-:W-:Y:S01]  /*1100*/  @UP1 ULEA UR10, UP0, UR42, UR10, 0x2 ;  /* 0x0000000a2a0a1291 */ /* 0x000fe2000f80103f */
[----:B------:R-:W-:-:S03]  /*1110*/  IMAD.U32 R4, RZ, RZ, UR8 ;  /* 0x00000008ff047e24 */ /* 0x000fc6000f8e00ff */
[----:B------:R-:W-:Y:S01]  /*1120*/  @UP1 ULEA.HI.X UR11, UR42, UR11, UR37, 0x2, UP0 ;  /* 0x0000000b2a0b1291 */ /* 0x000fe200080f1425 */
[----:B------:R-:W-:Y:S01]  /*1130*/  IMAD.U32 R5, RZ, RZ, UR9 ;  /* 0x00000009ff057e24 */ /* 0x000fe2000f8e00ff */
[----:B------:R-:W-:Y:S01]  /*1140*/  ULDC.64 UR8, c[0x0][0x418] ;  /* 0x0001060000087ab9 */ /* 0x000fe20000000a00 */
[----:B------:R-:W-:-:S03]  /*1150*/  IMAD.U32 R6, RZ, RZ, UR10 ;  /* 0x0000000aff067e24 */ /* 0x000fc6000f8e00ff */
[----:B---3--:R-:W-:Y:S01]  /*1160*/  IMAD.U32 R7, RZ, RZ, UR11 ;  /* 0x0000000bff077e24 */ /* 0x008fe2000f8e00ff */
[----:B------:R-:W2:Y:S01]  /*1170*/  @P0 LDG.E R4, desc[UR50][R4.64] ;  /* 0x0000003204040981 */ /* 0x000ea2000c1e1900 */
[----:B------:R-:W-:Y:S01]  /*1180*/  UISETP.NE.U32.AND UP0, UPT, UR8, URZ, UPT ;  /* 0x0000003f0800728c */ /* 0x000fe2000bf05070 */
[----:B------:R-:W-:Y:S02]  /*1190*/  ULDC.64 UR10, c[0x0][0xa20] ;  /* 0x00028800000a7ab9 */ /* 0x000fe40000000a00 */
[----:B------:R-:W3:Y:S01]  /*11a0*/  @P2 LDG.E R6, desc[UR50][R6.64] ;  /* 0x0000003206062981 */ /* 0x000ee2000c1e1900 */
[----:B------:R-:W-:Y:S01]  /*11b0*/  UISETP.NE.AND.EX UP0, UPT, UR9, URZ, UPT, UP0 ;  /* 0x0000003f0900728c */ /* 0x000fe2000bf05300 */
[----:B------:R-:W-:Y:S01]  /*11c0*/  ISETP.NE.U32.AND P1, PT, RZ, UR10, PT ;  /* 0x0000000aff007c0c */ /* 0x000fe2000bf25070 */
[----:B------:R-:W-:Y:S02]  /*11d0*/  ULOP3.LUT UR45, UR6, 0xff0000, URZ, 0xc0, !UPT ;  /* 0x00ff0000062d7892 */ /* 0x000fe4000f8ec03f */
[----:B------:R-:W-:Y:S01]  /*11e0*/  USHF.R.U32.HI UR4, URZ, 0x8, UR4 ;  /* 0x000000083f047899 */ /* 0x000fe20008011604 */
[----:B------:R-:W-:Y:S01]  /*11f0*/  ISETP.NE.AND.EX P1, PT, RZ, UR11, PT, P1 ;  /* 0x0000000bff007c0c */ /* 0x000fe2000bf25310 */
        /* <DEDUP_REMOVED lines=9> */
[----:B-----5:R-:W-:-:S14]  /*1290*/  @P2 BRA `(.L_x_2286) ;  /* 0x0000000000342947 */ /* 0x020fdc0003800000 */
        /* <DEDUP_REMOVED lines=13> */
.L_x_2286:
[----:B------:R-:W-:Y:S05]  /*1370*/  @!P1 BRA `(.L_x_2287) ;  /* 0x00000000001c9947 */ /* 0x000fea0003800000 */
[----:B------:R-:W-:-:S04]  /*1380*/  ULEA UR4, UP0, UR42, UR10, 0x2 ;  /* 0x0000000a2a047291 */ /* 0x000fc8000f80103f */
[----:B------:R-:W-:Y:S02]  /*1390*/  ULEA.HI.X UR6, UR42, UR11, UR37, 0x2, UP0 ;  /* 0x0000000b2a067291 */ /* 0x000fe400080f1425 */
[----:B------:R-:W-:-:S04]  /*13a0*/  IMAD.U32 R4, RZ, RZ, UR4 ;  /* 0x00000004ff047e24 */ /* 0x000fc8000f8e00ff */
[----:B------:R-:W-:-:S05]  /*13b0*/  IMAD.U32 R5, RZ, RZ, UR6 ;  /* 0x00000006ff057e24 */ /* 0x000fca000f8e00ff */
[----:B------:R-:W2:Y:S02]  /*13c0*/  LDG.E R4, desc[UR50][R4.64] ;  /* 0x0000003204047981 */ /* 0x000ea4000c1e1900 */
[----:B--2---:R-:W-:Y:S01]  /*13d0*/  R2UR UR4, R4 ;  /* 0x00000000040472ca */ /* 0x004fe200000e0000 */
[----:B------:R-:W-:-:S14]  /*13e0*/  BRA `(.L_x_2288) ;  /* 0x0000000000347947 */ /* 0x000fdc0003800000 */
.L_x_2287:
        /* <DEDUP_REMOVED lines=13> */
.L_x_2288:
[----:B------:R-:W-:Y:S01]  /*14c0*/  ULDC UR6, c[0x0][0x448] ;  /* 0x0001120000067ab9 */ /* 0x000fe20000000800 */
[----:B------:R-:W-:Y:S02]  /*14d0*/  USHF.L.U32 UR38, UR5, 0x7, URZ ;  /* 0x0000000705267899 */ /* 0x000fe4000800063f */
[----:B------:R-:W-:Y:S02]  /*14e0*/  UISETP.NE.AND UP0, UPT, UR6, 0x1, UPT ;  /* 0x000000010600788c */ /* 0x000fe4000bf05270 */
[----:B------:R-:W-:Y:S02]  /*14f0*/  UIADD3 UR6, UR38, 0x7f, URZ ;  /* 0x0000007f26067890 */ /* 0x000fe4000fffe03f */
[----:B------:R-:W-:Y:S02]  /*1500*/  UIADD3 UR53, -UR53, UR4, URZ ;  /* 0x0000000435357290 */ /* 0x000fe4000fffe13f */
[----:B------:R-:W-:Y:S02]  /*1510*/  ULOP3.LUT UR39, UR45, 0xff, URZ, 0xc0, !UPT ;  /* 0x000000ff2d277892 */ /* 0x000fe4000f8ec03f */
[----:B------:R-:W-:-:S02]  /*1520*/  UIADD3 UR7, UR53, 0x80, -UR54 ;  /* 0x0000008035077890 */ /* 0x000fc4000fffe836 */
[----:B------:R-:W-:Y:S01]  /*1530*/  USHF.R.U32.HI UR45, URZ, 0x10, UR45 ;  /* 0x000000103f2d7899 */ /* 0x000fe2000801162d */
[----:B------:R-:W-:Y:S01]  /*1540*/  @UP0 ULDC UR4, c[0x0][0x44c] ;  /* 0x0001130000040ab9 */ /* 0x000fe20000000800 */
[----:B------:R-:W-:Y:S01]  /*1550*/  @UP0 ULDC UR8, c[0x0][0x450] ;  /* 0x0001140000080ab9 */ /* 0x000fe20000000800 */
[----:B------:R-:W-:Y:S02]  /*1560*/  UIMAD.WIDE.U32 UR4, UR6, UR4, URZ ;  /* 0x00000004060472a5 */ /* 0x000fe4000f8e003f */
[----:B------:R-:W-:Y:S02]  /*1570*/  UIADD3 UR4, UR53, 0x7f, URZ ;  /* 0x0000007f35047890 */ /* 0x000fe4000fffe03f */
[----:B------:R-:W-:Y:S02]  /*1580*/  @UP0 USHF.R.U32.HI UR6, URZ, UR8, UR5 ;  /* 0x000000083f060299 */ /* 0x000fe40008011605 */
[----:B------:R-:W-:Y:S02]  /*1590*/  USHF.R.S32.HI UR5, URZ, 0x1f, UR4 ;  /* 0x0000001f3f057899 */ /* 0x000fe40008011404 */
[----:B------:R-:W-:-:S02]  /*15a0*/  UIADD3 UR6, UR7, UR6, URZ ;  /* 0x0000000607067290 */ /* 0x000fc4000fffe03f */
[----:B------:R-:W-:Y:S02]  /*15b0*/  ULEA.HI UR5, UR5, UR4, URZ, 0x7 ;  /* 0x0000000405057291 */ /* 0x000fe4000f8f383f */
[----:B------:R-:W-:Y:S02]  /*15c0*/  USHF.R.S32.HI UR7, URZ, 0x1f, UR6 ;  /* 0x0000001f3f077899 */ /* 0x000fe40008011406 */
[----:B------:R-:W-:Y:S02]  /*15d0*/  USHF.R.S32.HI UR5, URZ, 0x7, UR5 ;  /* 0x000000073f057899 */ /* 0x000fe40008011405 */
[----:B------:R-:W-:Y:S01]  /*15e0*/  ULEA.HI UR7, UR7, UR6, URZ, 0x7 ;  /* 0x0000000607077291 */ /* 0x000fe2000f8f383f */
[----:B------:R-:W-:-:S03]  /*15f0*/  UMOV UR4, URZ ;  /* 0x0000003f00047c82 */ /* 0x000fc60008000000 */
[----:B------:R-:W-:-:S04]  /*1600*/  USHF.R.S32.HI UR7, URZ, 0x7, UR7 ;  /* 0x000000073f077899 */ /* 0x000fc80008011407 */
[----:B------:R-:W-:-:S04]  /*1610*/  UISETP.LT.AND UP0, UPT, UR5, UR7, UPT ;  /* 0x000000070500728c */ /* 0x000fc8000bf01270 */
[----:B------:R-:W-:-:S04]  /*1620*/  USEL UR9, UR5, UR7, UP0 ;  /* 0x0000000705097287 */ /* 0x000fc80008000000 */
[----:B------:R-:W-:-:S06]  /*1630*/  UISETP.GE.AND UP0, UPT, UR9, 0x1, UPT ;  /* 0x000000010900788c */ /* 0x000fcc000bf06270 */
[----:B------:R-:W-:-:S13]  /*1640*/  PLOP3.LUT P0, PT, PT, PT, UP0, 0x80, 0x0 ;  /* 0x000000000000781c */ /* 0x000fda0003f0f008 */
[----:B------:R-:W-:Y:S05]  /*1650*/  @!P0 BRA `(.L_x_2289) ;  /* 0x0000000000908947 */ /* 0x000fea0003800000 */
[----:B------:R-:W-:Y:S01]  /*1660*/  UISETP.NE.AND UP0, UPT, UR45, URZ, UPT ;  /* 0x0000003f2d00728c */ /* 0x000fe2000bf05270 */
[----:B------:R-:W-:-:S03]  /*1670*/  ULDC UR4, c[0x0][0x9f0] ;  /* 0x00027c0000047ab9 */ /* 0x000fc60000000800 */
        /* <DEDUP_REMOVED lines=34> */
.L_x_2289:
[----:B------:R-:W-:Y:S01]  /*18a0*/  UIMAD UR40, UR39, UR4, URZ ;  /* 0x00000004272872a4 */ /* 0x000fe2000f8e023f */
[----:B------:R-:W-:Y:S01]  /*18b0*/  IMAD.U32 R0, RZ, RZ, UR9 ;  /* 0x00000009ff007e24 */ /* 0x000fe2000f8e00ff */
[----:B------:R-:W-:Y:S01]  /*18c0*/  PLOP3.LUT P0, PT, PT, PT, PT, 0x80, 0x0 ;  /* 0x000000000000781c */ /* 0x000fe20003f0f070 */
[----:B------:R-:W-:Y:S01]  /*18d0*/  IMAD.U32 R3, RZ, RZ, UR4 ;  /* 0x00000004ff037e24 */ /* 0x000fe2000f8e00ff */
[----:B------:R-:W-:Y:S02]  /*18e0*/  CS2R R150, SRZ ;  /* 0x0000000000967805 */ /* 0x000fe4000001ff00 */
[----:B------:R-:W-:Y:S02]  /*18f0*/  CS2R R148, SRZ ;  /* 0x0000000000947805 */ /* 0x000fe4000001ff00 */
[----:B------:R-:W-:Y:S02]  /*1900*/  CS2R R146, SRZ ;  /* 0x0000000000927805 */ /* 0x000fe4000001ff00 */
[----:B------:R-:W-:-:S02]  /*1910*/  CS2R R144, SRZ ;  /* 0x0000000000907805 */ /* 0x000fc4000001ff00 */
[----:B------:R-:W-:Y:S01]  /*1920*/  VIADDMNMX R3, R3, UR40, R0, PT ;  /* 0x0000002803037c46 */ /* 0x000fe2000b800100 */
[----:B------:R-:W-:Y:S01]  /*1930*/  IMAD.MOV.U32 R0, RZ, RZ, RZ ;  /* 0x000000ffff007224 */ /* 0x000fe200078e00ff */
[----:B------:R-:W-:Y:S02]  /*1940*/  CS2R R142, SRZ ;  /* 0x00000000008e7805 */ /* 0x000fe4000001ff00 */
[----:B------:R-:W-:Y:S02]  /*1950*/  CS2R R140, SRZ ;  /* 0x00000000008c7805 */ /* 0x000fe4000001ff00 */
[----:B------:R-:W-:Y:S01]  /*1960*/  R2UR UR59, R3 ;  /* 0x00000000033b72ca */ /* 0x000fe200000e0000 */
[----:B------:R-:W-:Y:S01]  /*1970*/  IMAD.MOV.U32 R3, RZ, RZ, RZ ;  /* 0x000000ffff037224 */ /* 0x000fe200078e00ff */
        /* <DEDUP_REMOVED lines=11> */
[----:B------:R-:W-:Y:S01]  /*1a30*/  UISETP.GT.AND UP0, UPT, UR59, UR40, UPT ;  /* 0x000000283b00728c */ /* 0x000fe2000bf04270 */
[----:B------:R-:W-:Y:S02]  /*1a40*/  CS2R R116, SRZ ;  /* 0x0000000000747805 */ /* 0x000fe4000001ff00 */
[----:B------:R-:W-:Y:S02]  /*1a50*/  CS2R R114, SRZ ;  /* 0x0000000000727805 */ /* 0x000fe4000001ff00 */
[----:B------:R-:W-:-:S02]  /*1a60*/  CS2R R112, SRZ ;  /* 0x0000000000707805 */ /* 0x000fc4000001ff00 */
[----:B------:R-:W-:Y:S02]  /*1a70*/  CS2R R110, SRZ ;  /* 0x00000000006e7805 */ /* 0x000fe4000001ff00 */
[----:B------:R-:W-:Y:S02]  /*1a80*/  CS2R R108, SRZ ;  /* 0x00000000006c7805 */ /* 0x000fe4000001ff00 */
[----:B------:R-:W-:Y:S02]  /*1a90*/  PLOP3.LUT P1, PT, PT, PT, UP0, 0x80, 0x0 ;  /* 0x000000000000781c */ /* 0x000fe40003f2f008 */
        /* <DEDUP_REMOVED lines=42> */
.L_x_2291:
        /* <DEDUP_REMOVED lines=9> */
.L_x_2467:
[----:B------:R-:W-:Y:S05]  /*1dd0*/  @!P0 BRA `(.L_x_2293) ;  /* 0x0000000000048947 */ /* 0x000fea0003800000 */
[----:B------:R-:W-:Y:S01]  /*1de0*/  BPT.TRAP 0x1 ;  /* 0x000000040000795c */ /* 0x000fe20000300000 */
.L_x_2293:
[----:B0-----:R-:W-:Y:S02]  /*1df0*/  IMAD.U32 R0, RZ, RZ, UR46 ;  /* 0x0000002eff007e24 */ /* 0x001fe4000f8e00ff */
[----:B------:R-:W-:-:S03]  /*1e00*/  IMAD.U32 R3, RZ, RZ, UR47 ;  /* 0x0000002fff037e24 */ /* 0x000fc6000f8e00ff */
[----:B------:R-:W-:Y:S02]  /*1e10*/  LEA R0, R0, UR41, 0x3 ;  /* 0x0000002900007c11 */ /* 0x000fe4000f8e18ff */
[----:B------:R-:W-:-:S04]  /*1e20*/  SHF.L.U32 R3, R3, 0x1f, RZ ;  /* 0x0000001f03037819 */ /* 0x000fc800000006ff */
[----:B------:R0:W1:Y:S01]  /*1e30*/  SYNCS.PHASECHK.TRANS64.TRYWAIT P2, [R0+URZ+0x28830], R3 ;  /* 0x02883003000075a7 */ /* 0x000062000804017f */
[----:B------:R-:W-:Y:S05]  /*1e40*/  @!P0 BRA `(.L_x_2294) ;  /* 0x0000000000048947 */ /* 0x000fea0003800000 */
[----:B------:R-:W-:Y:S01]  /*1e50*/  BPT.TRAP 0x1 ;  /* 0x000000040000795c */ /* 0x000fe20000300000 */
.L_x_2294:
[----:B------:R-:W2:Y:S02]  /*1e60*/  S2R R4, SR_TID.X ;  /* 0x0000000000047919 */ /* 0x000ea40000002100 */
[----:B--2---:R-:W-:Y:S01]  /*1e70*/  LOP3.LUT P1, RZ, R4, 0x7f, RZ, 0xc0, !PT ;  /* 0x0000007f04ff7812 */ /* 0x004fe2000782c0ff */
[----:B-1----:R-:W-:-:S12]  /*1e80*/  @P2 BRA `(.L_x_2295) ;  /* 0x0000000000082947 */ /* 0x002fd80003800000 */
[----:B------:R-:W1:Y:S02]  /*1e90*/  SYNCS.PHASECHK.TRANS64.TRYWAIT P2, [R0+URZ+0x28830], R3 ;  /* 0x02883003000075a7 */ /* 0x000e64000804017f */
[----:B-1----:R-:W-:Y:S05]  /*1ea0*/  @!P2 BRA `(.L_x_2296) ;  /* 0x0000012800c0a947 */ /* 0x002fea0003800000 */
.L_x_2295:
[----:B------:R-:W-:Y:S05]  /*1eb0*/  WARPSYNC.ALL ;  /* 0x0000000000007948 */ /* 0x000fea0003800000 */
[----:B------:R-:W-:Y:S01]  /*1ec0*/  UIADD3 UR4, UR41, 0x18400, URZ ;  /* 0x0001840029047890 */ /* 0x000fe2000fffe03f */
[----:B------:R-:W-:Y:S01]  /*1ed0*/  WARPGROUP.ARRIVE ;  /* 0x00000000000079c5 */ /* 0x000fe20000000000 */
[----:B------:R-:W-:Y:S01]  /*1ee0*/  ULOP3.LUT UR32, UR55, 0x10000, URZ, 0xfc, !UPT ;  /* 0x0001000037207892 */ /* 0x000fe2000f8efc3f */
[----:B01----:R-:W-:Y:S01]  /*1ef0*/  @!P1 VIADD R0, R0, 0x28840 ;  /* 0x0002884000009836 */ /* 0x003fe20000000000 */
[----:B------:R-:W-:Y:S01]  /*1f00*/  USHF.R.U32.HI UR4, URZ, 0x4, UR4 ;  /* 0x000000043f047899 */ /* 0x000fe20008011604 */
[----:B------:R-:W-:Y:S01]  /*1f10*/  CS2R R150, SRZ ;  /* 0x0000000000967805 */ /* 0x000fe2000001ff00 */
[----:B------:R-:W-:Y:S01]  /*1f20*/  UMOV UR33, 0x40000040 ;  /* 0x4000004000217882 */ /* 0x000fe20000000000 */
[----:B------:R-:W-:Y:S01]  /*1f30*/  UMOV UR35, 0x40000040 ;  /* 0x4000004000237882 */ /* 0x000fe20000000000 */
[----:B------:R-:W-:Y:S01]  /*1f40*/  ULOP3.LUT UR4, UR4, 0x3fff, URZ, 0xc0, !UPT ;  /* 0x00003fff04047892 */ /* 0x000fe2000f8ec03f */
[----:B------:R-:W-:Y:S01]  /*1f50*/  @!P1 PRMT R0, RZ, 0x654, R0 ;  /* 0x00000654ff009816 */ /* 0x000fe20000000000 */
[----:B------:R-:W-:Y:S01]  /*1f60*/  UMOV UR5, 0x40000040 ;  /* 0x4000004000057882 */ /* 0x000fe20000000000 */
[----:B------:R-:W-:Y:S01]  /*1f70*/  UMOV UR7, 0x40000040 ;  /* 0x4000004000077882 */ /* 0x000fe20000000000 */
[----:B------:R-:W-:Y:S01]  /*1f80*/  ULOP3.LUT UR52, UR4, 0x10000, URZ, 0xfc, !UPT ;  /* 0x0001000004347892 */ /* 0x000fe2000f8efc3f */
[----:B------:R-:W-:Y:S01]  /*1f90*/  CS2R R148, SRZ ;  /* 0x0000000000947805 */ /* 0x000fe2000001ff00 */
[----:B------:R-:W-:Y:S01]  /*1fa0*/  UIADD3 UR4, UR32, 0x2, URZ ;  /* 0x0000000220047890 */ /* 0x000fe2000fffe03f */
[----:B------:R-:W-:Y:S01]  /*1fb0*/  CS2R R146, SRZ ;  /* 0x0000000000927805 */ /* 0x000fe2000001ff00 */
[----:B------:R-:W-:Y:S01]  /*1fc0*/  ULEA UR34, UR46, UR52, 0xb ;  /* 0x000000342e227291 */ /* 0x000fe2000f8e583f */
[----:B------:R-:W-:Y:S01]  /*1fd0*/  CS2R R144, SRZ ;  /* 0x0000000000907805 */ /* 0x000fe2000001ff00 */
[----:B------:R-:W-:Y:S01]  /*1fe0*/  UIADD3 UR8, UR32, 0x4, URZ ;  /* 0x0000000420087890 */ /* 0x000fe2000fffe03f */
[----:B------:R-:W-:Y:S01]  /*1ff0*/  CS2R R142, SRZ ;  /* 0x00000000008e7805 */ /* 0x000fe2000001ff00 */
[----:B------:R-:W-:Y:S01]  /*2000*/  UIADD3 UR6, UR34, 0x2, URZ ;  /* 0x0000000222067890 */ /* 0x000fe2000fffe03f */
[----:B------:R-:W-:Y:S01]  /*2010*/  CS2R R140, SRZ ;  /* 0x00000000008c7805 */ /* 0x000fe2000001ff00 */
[----:B------:R-:W-:Y:S01]  /*2020*/  UIADD3 UR10, UR34, 0x4, URZ ;  /* 0x00000004220a7890 */ /* 0x000fe2000fffe03f */
[----:B------:R-:W-:Y:S01]  /*2030*/  CS2R R138, SRZ ;  /* 0x00000000008a7805 */ /* 0x000fe2000001ff00 */
[----:B------:R-:W-:Y:S01]  /*2040*/  UMOV UR9, 0x40000040 ;  /* 0x4000004000097882 */ /* 0x000fe20000000000 */
[----:B------:R-:W-:Y:S01]  /*2050*/  HGMMA.64x128x16.F32 R24, gdesc[UR32], RZ, !UPT, gsb0 ;  /* 0x01e00000201879f0 */ /* 0x000fe2000c0008ff */
[----:B------:R-:W-:Y:S01]  /*2060*/  UMOV UR11, 0x40000040 ;  /* 0x40000040000b7882 */ /* 0x000fe20000000000 */
[----:B------:R-:W-:Y:S01]  /*2070*/  UIADD3 UR12, UR32, 0x6, URZ ;  /* 0x00000006200c7890 */ /* 0x000fe2000fffe03f */
[----:B------:R-:W-:Y:S01]  /*2080*/  CS2R R136, SRZ ;  /* 0x0000000000887805 */ /* 0x000fe2000001ff00 */
[----:B------:R-:W-:Y:S01]  /*2090*/  UIADD3 UR14, UR34, 0x6, URZ ;  /* 0x00000006220e7890 */ /* 0x000fe2000fffe03f */
[----:B------:R-:W-:Y:S01]  /*20a0*/  CS2R R134, SRZ ;  /* 0x0000000000867805 */ /* 0x000fe2000001ff00 */
[----:B------:R-:W-:Y:S01]  /*20b0*/  UMOV UR13, 0x40000040 ;  /* 0x40000040000d7882 */ /* 0x000fe20000000000 */
        /* <DEDUP_REMOVED lines=36> */
[----:B------:R-:W-:Y:S02]  /*2300*/  WARPGROUP.DEPBAR.LE gsb0, 0x0 ;  /* 0x00008000000079c5 */ /* 0x000fe40000010000 */
[----:B------:R-:W-:-:S06]  /*2310*/  WARPGROUP.ARRIVE ;  /* 0x00000000000079c5 */ /* 0x000fcc0000000000 */
[----:B------:R-:W-:Y:S01]  /*2320*/  HGMMA.64x128x16.F32 R24, gdesc[UR4], R24, gsb0 ;  /* 0x01e00000041879f0 */ /* 0x000fe20008000818 */
[----:B------:R-:W-:Y:S01]  /*2330*/  ULDC UR6, c[0x0][0x448] ;  /* 0x0001120000067ab9 */ /* 0x000fe20000000800 */
[----:B------:R-:W-:Y:S01]  /*2340*/  ULDC UR7, c[0x0][0x9d8] ;  /* 0x0002760000077ab9 */ /* 0x000fe20000000800 */
[----:B------:R-:W-:-:S06]  /*2350*/  UISETP.NE.AND UP0, UPT, UR6, 0x1, UPT ;  /* 0x000000010600788c */ /* 0x000fcc000bf05270 */
[----:B------:R-:W-:-:S05]  /*2360*/  PLOP3.LUT P2, PT, PT, PT, UP0, 0x80, 0x0 ;  /* 0x000000000000781c */ /* 0x000fca0003f4f008 */
[----:B------:R-:W-:Y:S01]  /*2370*/  @UP0 ULDC UR6, c[0x0][0x44c] ;  /* 0x0001130000060ab9 */ /* 0x000fe20000000800 */
[----:B------:R-:W-:Y:S02]  /*2380*/  WARPGROUP.DEPBAR.LE gsb0, 0x0 ;  /* 0x00008000000079c5 */ /* 0x000fe40000010000 */
[----:B------:R-:W-:-:S06]  /*2390*/  WARPGROUP.ARRIVE ;  /* 0x00000000000079c5 */ /* 0x000fcc0000000000 */
[----:B------:R-:W-:Y:S01]  /*23a0*/  HGMMA.64x128x16.F32 R24, gdesc[UR8], R24, gsb0 ;  /* 0x01e00000081879f0 */ /* 0x000fe20008000818 */
[----:B------:R-:W-:Y:S01]  /*23b0*/  ULDC UR10, c[0x0][0x988] ;  /* 0x00026200000a7ab9 */ /* 0x000fe20000000800 */
[----:B------:R-:W-:Y:S01]  /*23c0*/  UMOV UR11, UR38 ;  /* 0x00000026000b7c82 */ /* 0x000fe20008000000 */
[----:B------:R-:W-:Y:S02]  /*23d0*/  WARPGROUP.DEPBAR.LE gsb0, 0x0 ;  /* 0x00008000000079c5 */ /* 0x000fe40000010000 */
[----:B------:R-:W-:-:S07]  /*23e0*/  WARPGROUP.ARRIVE ;  /* 0x00000000000079c5 */ /* 0x000fce0000000000 */
[----:B------:R-:W-:Y:S01]  /*23f0*/  HGMMA.64x128x16.F32 R24, gdesc[UR12], R24, gsb0 ;  /* 0x01e000000c1879f0 */ /* 0x000fe20008000818 */
[----:B------:R-:W-:Y:S02]  /*2400*/  @UP0 ULDC UR14, c[0x0][0x450] ;  /* 0x00011400000e0ab9 */ /* 0x000fe40000000800 */
        /* <DEDUP_REMOVED lines=16> */
[----:B------:R-:W-:Y:S02]  /*2510*/  VIADD R56, R17, UR38 ;  /* 0x0000002611387c36 */ /* 0x000fe40008000000 */
[----:B------:R-:W-:Y:S01]  /*2520*/  FMUL.FTZ R27, R27, UR7 ;  /* 0x000000071b1b7c20 */ /* 0x000fe20008410000 */
[----:B------:R-:W-:Y:S01]  /*2530*/  FMUL.FTZ R7, R33, UR7 ;  /* 0x0000000721077c20 */ /* 0x000fe20008410000 */
[----:B------:R0:W1:Y:S01]  /*2540*/  MUFU.TANH R95, R26 ;  /* 0x0000001a005f7308 */ /* 0x0000620000002400 */
[----:B------:R-:W-:Y:S01]  /*2550*/  FMUL.FTZ R34, R34, UR7 ;  /* 0x0000000722227c20 */ /* 0x000fe20008410000 */
[----:B------:R-:W-:Y:S01]  /*2560*/  FMUL.FTZ R8, R29, UR7 ;  /* 0x000000071d087c20 */ /* 0x000fe20008410000 */
[----:B------:R-:W-:Y:S01]  /*2570*/  FMUL.FTZ R9, R37, UR7 ;  /* 0x0000000725097c20 */ /* 0x000fe20008410000 */
[----:B------:R-:W-:Y:S01]  /*2580*/  FMUL.FTZ R30, R30, UR7 ;  /* 0x000000071e1e7c20 */ /* 0x000fe20008410000 */
[----:B------:R-:W-:-:S02]  /*2590*/  IMAD.U32 R37, RZ, RZ, UR54 ;  /* 0x00000036ff257e24 */ /* 0x000fc4000f8e00ff */
[----:B------:R-:W-:Y:S01]  /*25a0*/  FMUL.FTZ R31, R31, UR7 ;  /* 0x000000071f1f7c20 */ /* 0x000fe20008410000 */
[----:B------:R-:W-:Y:S01]  /*25b0*/  FMUL.FTZ R35, R35, UR7 ;  /* 0x0000000723237c20 */ /* 0x000fe20008410000 */
[----:B------:R2:W3:Y:S01]  /*25c0*/  MUFU.TANH R93, R27 ;  /* 0x0000001b005d7308 */ /* 0x0004e20000002400 */
[----:B0-----:R-:W-:Y:S01]  /*25d0*/  @P2 IMAD.HI.U32 R26, R56, UR6, RZ ;  /* 0x00000006381a2c27 */ /* 0x001fe2000f8e00ff */
[----:B------:R-:W-:-:S03]  /*25e0*/  @UP0 ULDC UR6, c[0x0][0x450] ;  /* 0x0001140000060ab9 */ /* 0x000fc60000000800 */
[----:B------:R-:W-:Y:S01]  /*25f0*/  FMUL.FTZ R38, R38, UR7 ;  /* 0x0000000726267c20 */ /* 0x000fe20008410000 */
[----:B------:R-:W-:Y:S01]  /*2600*/  FMUL.FTZ R39, R39, UR7 ;  /* 0x0000000727277c20 */ /* 0x000fe20008410000 */
[----:B------:R-:W-:Y:S01]  /*2610*/  FMUL.FTZ R42, R42, UR7 ;  /* 0x000000072a2a7c20 */ /* 0x000fe20008410000 */
[----:B------:R-:W-:Y:S01]  /*2620*/  @P2 SHF.R.U32.HI R56, RZ, UR6, R26 ;  /* 0x00000006ff382c19 */ /* 0x000fe2000801161a */
[----:B------:R-:W-:Y:S01]  /*2630*/  UMOV UR6, 0xffffff80 ;  /* 0xffffff8000067882 */ /* 0x000fe20000000000 */
[----:B------:R0:W-:Y:S01]  /*2640*/  MUFU.TANH R29, R34 ;  /* 0x00000022001d7308 */ /* 0x0001e20000002400 */
[----:B------:R-:W-:Y:S01]  /*2650*/  UIMAD UR6, UR59, UR6, 0x80 ;  /* 0x000000803b0674a4 */ /* 0x000fe2000f8e0206 */
[----:B------:R-:W-:Y:S01]  /*2660*/  FMUL.FTZ R26, R59, UR7 ;  /* 0x000000073b1a7c20 */ /* 0x000fe20008410000 */
[----:B--2---:R-:W2:Y:S01]  /*2670*/  SHFL.IDX PT, R27, R56, 0x1, 0x1c1f ;  /* 0x003c1f00381b7f89 */ /* 0x004ea200000e0000 */
[----:B------:R-:W-:Y:S01]  /*2680*/  FMUL.FTZ R43, R43, UR7 ;  /* 0x000000072b2b7c20 */ /* 0x000fe20008410000 */
[----:B------:R-:W-:Y:S01]  /*2690*/  FMUL.FTZ R46, R46, UR7 ;  /* 0x000000072e2e7c20 */ /* 0x000fe20008410000 */
[----:B------:R-:W-:Y:S01]  /*26a0*/  FMUL.FTZ R11, R28, UR7 ;  /* 0x000000071c0b7c20 */ /* 0x000fe20008410000 */
[----:B------:R-:W-:Y:S01]  /*26b0*/  IMAD.U32 R33, RZ, RZ, UR6 ;  /* 0x00000006ff217e24 */ /* 0x000fe2000f8e00ff */
[----:B------:R2:W4:Y:S01]  /*26c0*/  MUFU.TANH R91, R30 ;  /* 0x0000001e005b7308 */ /* 0x0005220000002400 */
[----:B------:R-:W-:Y:S01]  /*26d0*/  FMUL.FTZ R28, R57, UR7 ;  /* 0x00000007391c7c20 */ /* 0x000fe20008410000 */
[----:B------:R-:W-:Y:S01]  /*26e0*/  FMUL.FTZ R55, R55, UR7 ;  /* 0x0000000737377c20 */ /* 0x000fe20008410000 */
[----:B------:R-:W-:Y:S01]  /*26f0*/  FMUL.FTZ R47, R47, UR7 ;  /* 0x000000072f2f7c20 */ /* 0x000fe20008410000 */
[C-C-:B0-----:R-:W-:Y:S01]  /*2700*/  IADD3 R34, -R16.reuse, 0x1, R33.reuse ;  /* 0x0000000110227810 */ /* 0x141fe20007ffe121 */
[----:B------:R-:W-:Y:S01]  /*2710*/  FMUL.FTZ R14, R45, UR7 ;  /* 0x000000072d0e7c20 */ /* 0x000fe20008410000 */
[----:B------:R-:W-:Y:S01]  /*2720*/  IADD3 R59, -R16, UR53, R33 ;  /* 0x00000035103b7c10 */ /* 0x000fe2000fffe121 */
[----:B------:R-:W-:Y:S01]  /*2730*/  FMUL.FTZ R3, R24, UR7 ;  /* 0x0000000718037c20 */ /* 0x000fe20008410000 */
[----:B------:R-:W-:Y:S01]  /*2740*/  IADD3 R34, -R37, UR53, R34 ;  /* 0x0000003525227c10 */ /* 0x000fe2000fffe122 */
        /* <DEDUP_REMOVED lines=10> */
[----:B--2---:R-:W-:Y:S01]  /*27f0*/  VIADDMNMX R30, R27, R34, R59, PT ;  /* 0x000000221b1e7246 */ /* 0x004fe2000380013b */
[----:B------:R-:W-:Y:S01]  /*2800*/  FMUL.FTZ R27, R63, UR7 ;  /* 0x000000073f1b7c20 */ /* 0x000fe20008410000 */
[----:B------:R-:W-:Y:S01]  /*2810*/  FMUL.FTZ R58, R58, UR7 ;  /* 0x000000073a3a7c20 */ /* 0x000fe20008410000 */
[----:B------:R-:W-:Y:S01]  /*2820*/  FMUL.FTZ R21, R49, UR7 ;  /* 0x0000000731157c20 */ /* 0x000fe20008410000 */
[----:B------:R-:W-:Y:S01]  /*2830*/  ISETP.GT.AND P3, PT, R30, RZ, PT ;  /* 0x000000ff1e00720c */ /* 0x000fe20003f64270 */
[----:B------:R-:W-:Y:S01]  /*2840*/  FMUL.FTZ R62, R62, UR7 ;  /* 0x000000073e3e7c20 */ /* 0x000fe20008410000 */
[C---:B------:R-:W-:Y:S01]  /*2850*/  ISETP.GT.AND P4, PT, R30.reuse, 0x1, PT ;  /* 0x000000011e00780c */ /* 0x040fe20003f84270 */
[----:B------:R-:W-:Y:S01]  /*2860*/  MUFU.TANH R38, R38 ;  /* 0x0000002600267308 */ /* 0x000fe20000002400 */
[----:B------:R-:W-:Y:S01]  /*2870*/  ISETP.GT.AND P5, PT, R30, 0x8, PT ;  /* 0x000000081e00780c */ /* 0x000fe20003fa4270 */
[----:B------:R-:W-:Y:S01]  /*2880*/  FMUL.FTZ R66, R66, UR7 ;  /* 0x0000000742427c20 */ /* 0x000fe20008410000 */
[----:B-1----:R-:W-:Y:S01]  /*2890*/  FSEL R95, R95, -INF , P3 ;  /* 0xff8000005f5f7808 */ /* 0x002fe20001800000 */
[----:B------:R-:W-:Y:S01]  /*28a0*/  FMUL.FTZ R67, R67, UR7 ;  /* 0x0000000743437c20 */ /* 0x000fe20008410000 */
[----:B---3--:R-:W-:Y:S01]  /*28b0*/  FSEL R93, R93, -INF , P4 ;  /* 0xff8000005d5d7808 */ /* 0x008fe20002000000 */
[----:B------:R-:W-:Y:S01]  /*28c0*/  FMUL.FTZ R70, R70, UR7 ;  /* 0x0000000746467c20 */ /* 0x000fe20008410000 */
[C---:B------:R-:W-:Y:S01]  /*28d0*/  ISETP.GT.AND P3, PT, R30.reuse, 0x9, PT ;  /* 0x000000091e00780c */ /* 0x040fe20003f64270 */
[----:B------:R1:W-:Y:S01]  /*28e0*/  MUFU.TANH R33, R26 ;  /* 0x0000001a00217308 */ /* 0x0003e20000002400 */
[----:B----4-:R-:W-:Y:S01]  /*28f0*/  FSEL R91, R91, -INF , P5 ;  /* 0xff8000005b5b7808 */ /* 0x010fe20002800000 */
[----:B------:R-:W-:Y:S01]  /*2900*/  FMUL.FTZ R71, R71, UR7 ;  /* 0x0000000747477c20 */ /* 0x000fe20008410000 */
[----:B------:R-:W-:Y:S01]  /*2910*/  ISETP.GT.AND P4, PT, R30, 0x10, PT ;  /* 0x000000101e00780c */ /* 0x000fe20003f84270 */
[----:B------:R-:W-:Y:S01]  /*2920*/  FMUL.FTZ R74, R74, UR7 ;  /* 0x000000074a4a7c20 */ /* 0x000fe20008410000 */
[----:B0-----:R-:W-:Y:S01]  /*2930*/  FSEL R89, R31, -INF , P3 ;  /* 0xff8000001f597808 */ /* 0x001fe20001800000 */
[----:B------:R-:W-:Y:S01]  /*2940*/  FMUL.FTZ R75, R75, UR7 ;  /* 0x000000074b4b7c20 */ /* 0x000fe20008410000 */
[----:B------:R-:W-:Y:S01]  /*2950*/  ISETP.GT.AND P3, PT, R30, 0x11, PT ;  /* 0x000000111e00780c */ /* 0x000fe20003f64270 */
[----:B------:R-:W0:Y:S01]  /*2960*/  MUFU.TANH R39, R39 ;  /* 0x0000002700277308 */ /* 0x000e220000002400 */
[----:B-1----:R-:W-:Y:S01]  /*2970*/  FMNMX.FTZ R26, R95, R93, !PT ;  /* 0x0000005d5f1a7209 */ /* 0x002fe20007810000 */
[----:B------:R-:W-:Y:S01]  /*2980*/  FMUL.FTZ R78, R78, UR7 ;  /* 0x000000074e4e7c20 */ /* 0x000fe20008410000 */
[----:B------:R-:W-:Y:S01]  /*2990*/  FSEL R63, R29, -INF , P4 ;  /* 0xff8000001d3f7808 */ /* 0x000fe20002000000 */
[----:B------:R-:W-:Y:S01]  /*29a0*/  FMUL.FTZ R79, R79, UR7 ;  /* 0x000000074f4f7c20 */ /* 0x000fe20008410000 */
[----:B------:R-:W-:Y:S01]  /*29b0*/  FMNMX.FTZ R26, R91, R26, !PT ;  /* 0x0000001a5b1a7209 */ /* 0x000fe20007810000 */
[----:B------:R-:W-:Y:S01]  /*29c0*/  FMUL.FTZ R82, R82, UR7 ;  /* 0x0000000752527c20 */ /* 0x000fe20008410000 */
[----:B------:R-:W-:Y:S01]  /*29d0*/  ISETP.GT.AND P4, PT, R30, 0x18, PT ;  /* 0x000000181e00780c */ /* 0x000fe20003f84270 */
[----:B------:R-:W1:Y:S01]  /*29e0*/  MUFU.TANH R42, R42 ;  /* 0x0000002a002a7308 */ /* 0x000e620000002400 */
[----:B------:R-:W-:Y:S01]  /*29f0*/  FMNMX.FTZ R26, R89, R26, !PT ;  /* 0x0000001a591a7209 */ /* 0x000fe20007810000 */
[----:B------:R-:W-:Y:S01]  /*2a00*/  FMUL.FTZ R13, R41, UR7 ;  /* 0x00000007290d7c20 */ /* 0x000fe20008410000 */
[----:B-----5:R-:W-:Y:S01]  /*2a10*/  FSEL R57, R35, -INF , P3 ;  /* 0xff80000023397808 */ /* 0x020fe20001800000 */
[----:B------:R-:W-:Y:S01]  /*2a20*/  FMUL.FTZ R83, R83, UR7 ;  /* 0x0000000753537c20 */ /* 0x000fe20008410000 */
[----:B------:R-:W-:Y:S01]  /*2a30*/  FMNMX.FTZ R26, R63, R26, !PT ;  /* 0x0000001a3f1a7209 */ /* 0x000fe20007810000 */
[----:B------:R-:W-:Y:S01]  /*2a40*/  FMUL.FTZ R86, R86, UR7 ;  /* 0x0000000756567c20 */ /* 0x000fe20008410000 */
[----:B------:R-:W-:Y:S01]  /*2a50*/  ISETP.GT.AND P3, PT, R30, 0x19, PT ;  /* 0x000000191e00780c */ /* 0x000fe20003f64270 */
[----:B------:R-:W-:Y:S01]  /*2a60*/  MUFU.TANH R43, R43 ;  /* 0x0000002b002b7308 */ /* 0x000fe20000002400 */
[----:B------:R-:W-:Y:S01]  /*2a70*/  FMNMX.FTZ R26, R57, R26, !PT ;  /* 0x0000001a391a7209 */ /* 0x000fe20007810000 */
[----:B------:R-:W-:Y:S01]  /*2a80*/  FMUL.FTZ R10, R40, UR7 ;  /* 0x00000007280a7c20 */ /* 0x000fe20008410000 */
[----:B0-----:R-:W-:Y:S01]  /*2a90*/  FSEL R53, R39, -INF , P3 ;  /* 0xff80000027357808 */ /* 0x001fe20001800000 */
[----:B------:R-:W-:Y:S01]  /*2aa0*/  FMUL.FTZ R87, R87, UR7 ;  /* 0x0000000757577c20 */ /* 0x000fe20008410000 */
[----:B------:R-:W-:Y:S01]  /*2ab0*/  ISETP.GT.AND P3, PT, R30, 0x21, PT ;  /* 0x000000211e00780c */ /* 0x000fe20003f64270 */
[----:B------:R-:W-:Y:S01]  /*2ac0*/  FMUL.FTZ R12, R44, UR7 ;  /* 0x000000072c0c7c20 */ /* 0x000fe20008410000 */
[----:B------:R-:W0:Y:S01]  /*2ad0*/  SHFL.IDX PT, R56, R56, RZ, 0x1c1f ;  /* 0x001c1fff38387589 */ /* 0x000e2200000e0000 */
        /* <DEDUP_REMOVED lines=17> */
[----:B---3--:R-:W-:Y:S01]  /*2bf0*/  FSEL R55, R38, -INF , P4 ;  /* 0xff80000026377808 */ /* 0x008fe20002000000 */
[----:B------:R3:W-:Y:S01]  /*2c00*/  @!P1 SYNCS.ARRIVE.TRANS64.RED.A1T0 RZ, [R0+URZ], RZ ;  /* 0x000000ff00ff99a7 */ /* 0x0007e2000810043f */
[----:B------:R-:W-:Y:S01]  /*2c10*/  ISETP.GT.AND P4, PT, R30, 0x20, PT ;  /* 0x000000201e00780c */ /* 0x000fe20003f84270 */
[----:B------:R-:W-:Y:S01]  /*2c20*/  @UP0 ULDC UR6, c[0x0][0x44c] ;  /* 0x0001130000060ab9 */ /* 0x000fe20000000800 */
[----:B------:R-:W-:Y:S01]  /*2c30*/  FMNMX.FTZ R26, R55, R26, !PT ;  /* 0x0000001a371a7209 */ /* 0x000fe20007810000 */
[----:B------:R-:W-:Y:S01]  /*2c40*/  UIMAD.WIDE.U32 UR6, UR38, UR6, URZ ;  /* 0x00000006260672a5 */ /* 0x000fe2000f8e003f */
[----:B-1----:R-:W-:Y:S01]  /*2c50*/  FSEL R52, R42, -INF , P4 ;  /* 0xff8000002a347808 */ /* 0x002fe20002000000 */
[----:B------:R2:W1:Y:S01]  /*2c60*/  MUFU.TANH R48, R50 ;  /* 0x0000003200307308 */ /* 0x0004620000002400 */
[----:B------:R-:W-:Y:S01]  /*2c70*/  ISETP.GT.AND P4, PT, R30, 0x28, PT ;  /* 0x000000281e00780c */ /* 0x000fe20003f84270 */
[----:B------:R-:W-:-:S02]  /*2c80*/  @UP0 USHF.R.U32.HI UR11, URZ, UR14, UR7 ;  /* 0x0000000e3f0b0299 */ /* 0x000fc40008011607 */
[----:B------:R-:W-:Y:S02]  /*2c90*/  UIADD3 UR59, UR59, -0x2, URZ ;  /* 0xfffffffe3b3b7890 */ /* 0x000fe4000fffe03f */
[----:B------:R-:W-:Y:S02]  /*2ca0*/  UIADD3 UR6, UR11, UR53, -UR54 ;  /* 0x000000350b067290 */ /* 0x000fe4000fffe836 */
[----:B------:R4:W-:Y:S01]  /*2cb0*/  MUFU.TANH R36, R27 ;  /* 0x0000001b00247308 */ /* 0x0009e20000002400 */
[----:B--2---:R-:W-:Y:S01]  /*2cc0*/  FSEL R50, R46, -INF , P4 ;  /* 0xff8000002e327808 */ /* 0x004fe20002000000 */
[----:B------:R-:W-:Y:S01]  /*2cd0*/  USHF.R.S32.HI UR7, URZ, 0x1f, UR6 ;  /* 0x0000001f3f077899 */ /* 0x000fe20008011406 */
[----:B------:R-:W-:-:S03]  /*2ce0*/  ISETP.GT.AND P4, PT, R30, 0x30, PT ;  /* 0x000000301e00780c */ /* 0x000fc60003f84270 */
[----:B------:R-:W-:Y:S02]  /*2cf0*/  ULEA.HI UR7, UR7, UR6, URZ, 0x7 ;  /* 0x0000000607077291 */ /* 0x000fe4000f8f383f */
[----:B------:R2:W5:Y:S01]  /*2d00*/  MUFU.TANH R32, R51 ;  /* 0x0000003300207308 */ /* 0x0005620000002400 */
[----:B----4-:R-:W-:Y:S01]  /*2d10*/  FMNMX.FTZ R27, R53, R26, !PT ;  /* 0x0000001a351b7209 */ /* 0x010fe20007810000 */
[----:B------:R-:W-:Y:S01]  /*2d20*/  USHF.R.S32.HI UR7, URZ, 0x7, UR7 ;  /* 0x000000073f077899 */ /* 0x000fe20008011407 */
[----:B-1----:R-:W-:Y:S02]  /*2d30*/  FSEL R48, R48, -INF , P4 ;  /* 0xff80000030307808 */ /* 0x002fe40002000000 */
[----:B------:R-:W-:Y:S01]  /*2d40*/  FMNMX.FTZ R26, R52, R27, !PT ;  /* 0x0000001b341a7209 */ /* 0x000fe20007810000 */
[----:B------:R-:W-:Y:S01]  /*2d50*/  UISETP.LT.AND UP1, UPT, UR40, UR7, UPT ;  /* 0x000000072800728c */ /* 0x000fe2000bf21270 */
[C---:B------:R-:W-:Y:S01]  /*2d60*/  ISETP.GT.AND P4, PT, R30.reuse, 0x38, PT ;  /* 0x000000381e00780c */ /* 0x040fe20003f84270 */
[----:B------:R-:W1:Y:S01]  /*2d70*/  MUFU.TANH R54, R54 ;  /* 0x0000003600367308 */ /* 0x000e620000002400 */
[----:B--2---:R-:W-:Y:S01]  /*2d80*/  FSEL R51, R43, -INF , P3 ;  /* 0xff8000002b337808 */ /* 0x004fe20001800000 */
[----:B------:R-:W-:Y:S01]  /*2d90*/  USEL UR57, UR40, UR7, !UP1 ;  /* 0x0000000728397287 */ /* 0x000fe2000c800000 */
[----:B------:R-:W-:-:S02]  /*2da0*/  ISETP.GT.AND P3, PT, R30, 0x29, PT ;  /* 0x000000291e00780c */ /* 0x000fc40003f64270 */
[----:B------:R-:W-:Y:S01]  /*2db0*/  FMNMX.FTZ R27, R51, R26, !PT ;  /* 0x0000001a331b7209 */ /* 0x000fe20007810000 */
[----:B------:R-:W-:Y:S01]  /*2dc0*/  UISETP.GE.AND UP1, UPT, UR59, UR57, UPT ;  /* 0x000000393b00728c */ /* 0x000fe2000bf26270 */
[----:B------:R-:W-:Y:S01]  /*2dd0*/  FSEL R49, R47, -INF , P3 ;  /* 0xff8000002f317808 */ /* 0x000fe20001800000 */
[----:B------:R-:W2:Y:S01]  /*2de0*/  MUFU.TANH R58, R58 ;  /* 0x0000003a003a7308 */ /* 0x000ea20000002400 */
[----:B------:R-:W-:Y:S02]  /*2df0*/  FMNMX.FTZ R26, R50, R27, !PT ;  /* 0x0000001b321a7209 */ /* 0x000fe40007810000 */
[----:B------:R-:W-:Y:S02]  /*2e00*/  ISETP.GT.AND P3, PT, R30, 0x31, PT ;  /* 0x000000311e00780c */ /* 0x000fe40003f64270 */
[----:B------:R-:W-:Y:S02]  /*2e10*/  FMNMX.FTZ R27, R49, R26, !PT ;  /* 0x0000001a311b7209 */ /* 0x000fe40007810000 */
[----:B-----5:R-:W-:Y:S01]  /*2e20*/  FSEL R47, R32, -INF , P3 ;  /* 0xff800000202f7808 */ /* 0x020fe20001800000 */
[----:B------:R-:W4:Y:S01]  /*2e30*/  MUFU.TANH R62, R62 ;  /* 0x0000003e003e7308 */ /* 0x000f220000002400 */
[----:B------:R-:W-:-:S02]  /*2e40*/  FMNMX.FTZ R26, R48, R27, !PT ;  /* 0x0000001b301a7209 */ /* 0x000fc40007810000 */
[----:B------:R-:W-:Y:S02]  /*2e50*/  ISETP.GT.AND P3, PT, R30, 0x39, PT ;  /* 0x000000391e00780c */ /* 0x000fe40003f64270 */
[----:B-1----:R-:W-:Y:S02]  /*2e60*/  FSEL R46, R54, -INF , P4 ;  /* 0xff800000362e7808 */ /* 0x002fe40002000000 */
[----:B------:R-:W-:Y:S01]  /*2e70*/  FMNMX.FTZ R27, R47, R26, !PT ;  /* 0x0000001a2f1b7209 */ /* 0x000fe20007810000 */
[----:B------:R-:W1:Y:S01]  /*2e80*/  MUFU.TANH R66, R66 ;  /* 0x0000004200427308 */ /* 0x000e620000002400 */
[----:B------:R-:W-:Y:S02]  /*2e90*/  ISETP.GT.AND P4, PT, R30, 0x40, PT ;  /* 0x000000401e00780c */ /* 0x000fe40003f84270 */
[----:B------:R-:W-:Y:S02]  /*2ea0*/  FSEL R45, R45, -INF , P3 ;  /* 0xff8000002d2d7808 */ /* 0x000fe40001800000 */
[----:B------:R-:W-:-:S02]  /*2eb0*/  FMNMX.FTZ R26, R46, R27, !PT ;  /* 0x0000001b2e1a7209 */ /* 0x000fc40007810000 */
[----:B------:R-:W-:Y:S01]  /*2ec0*/  ISETP.GT.AND P3, PT, R30, 0x41, PT ;  /* 0x000000411e00780c */ /* 0x000fe20003f64270 */
[----:B------:R-:W5:Y:S01]  /*2ed0*/  MUFU.TANH R31, R67 ;  /* 0x00000043001f7308 */ /* 0x000f620000002400 */
[----:B--2---:R-:W-:Y:S02]  /*2ee0*/  FSEL R39, R58, -INF , P4 ;  /* 0xff8000003a277808 */ /* 0x004fe40002000000 */
[----:B------:R-:W-:Y:S02]  /*2ef0*/  FMNMX.FTZ R26, R45, R26, !PT ;  /* 0x0000001a2d1a7209 */ /* 0x000fe40007810000 */
[----:B------:R-:W-:Y:S02]  /*2f00*/  ISETP.GT.AND P4, PT, R30, 0x48, PT ;  /* 0x000000481e00780c */ /* 0x000fe40003f84270 */
[----:B------:R-:W-:Y:S01]  /*2f10*/  FSEL R33, R33, -INF , P3 ;  /* 0xff80000021217808 */ /* 0x000fe20001800000 */
[----:B------:R-:W2:Y:S01]  /*2f20*/  MUFU.TANH R70, R70 ;  /* 0x0000004600467308 */ /* 0x000ea20000002400 */
[----:B------:R-:W-:-:S02]  /*2f30*/  FMNMX.FTZ R32, R39, R26, !PT ;  /* 0x0000001a27207209 */ /* 0x000fc40007810000 */
[----:B------:R-:W-:Y:S02]  /*2f40*/  ISETP.GT.AND P3, PT, R30, 0x49, PT ;  /* 0x000000491e00780c */ /* 0x000fe40003f64270 */
[----:B----4-:R-:W-:Y:S02]  /*2f50*/  FSEL R26, R62, -INF , P4 ;  /* 0xff8000003e1a7808 */ /* 0x010fe40002000000 */
[----:B------:R-:W-:Y:S01]  /*2f60*/  FMNMX.FTZ R27, R33, R32, !PT ;  /* 0x00000020211b7209 */ /* 0x000fe20007810000 */
[----:B------:R-:W4:Y:S01]  /*2f70*/  MUFU.TANH R37, R71 ;  /* 0x0000004700257308 */ /* 0x000f220000002400 */
[----:B------:R-:W-:Y:S02]  /*2f80*/  ISETP.GT.AND P4, PT, R30, 0x50, PT ;  /* 0x000000501e00780c */ /* 0x000fe40003f84270 */
[----:B------:R-:W-:Y:S02]  /*2f90*/  FSEL R29, R36, -INF , P3 ;  /* 0xff800000241d7808 */ /* 0x000fe40001800000 */
[----:B------:R-:W-:-:S02]  /*2fa0*/  FMNMX.FTZ R32, R26, R27, !PT ;  /* 0x0000001b1a207209 */ /* 0x000fc40007810000 */
[----:B------:R-:W-:Y:S01]  /*2fb0*/  ISETP.GT.AND P3, PT, R30, 0x51, PT ;  /* 0x000000511e00780c */ /* 0x000fe20003f64270 */
[----:B------:R-:W0:Y:S01]  /*2fc0*/  MUFU.TANH R74, R74 ;  /* 0x0000004a004a7308 */ /* 0x000e220000002400 */
[----:B-1----:R-:W-:Y:S02]  /*2fd0*/  FSEL R27, R66, -INF , P4 ;  /* 0xff800000421b7808 */ /* 0x002fe40002000000 */
[----:B------:R-:W-:Y:S02]  /*2fe0*/  FMNMX.FTZ R32, R29, R32, !PT ;  /* 0x000000201d207209 */ /* 0x000fe40007810000 */
[----:B------:R-:W-:Y:S02]  /*2ff0*/  ISETP.GT.AND P4, PT, R30, 0x58, PT ;  /* 0x000000581e00780c */ /* 0x000fe40003f84270 */
[----:B-----5:R-:W-:Y:S01]  /*3000*/  FSEL R31, R31, -INF , P3 ;  /* 0xff8000001f1f7808 */ /* 0x020fe20001800000 */
[----:B------:R-:W1:Y:S01]  /*3010*/  MUFU.TANH R75, R75 ;  /* 0x0000004b004b7308 */ /* 0x000e620000002400 */
[----:B------:R-:W-:-:S02]  /*3020*/  FMNMX.FTZ R36, R27, R32, !PT ;  /* 0x000000201b247209 */ /* 0x000fc40007810000 */
[----:B------:R-:W-:Y:S02]  /*3030*/  ISETP.GT.AND P3, PT, R30, 0x59, PT ;  /* 0x000000591e00780c */ /* 0x000fe40003f64270 */
[----:B--2---:R-:W-:Y:S02]  /*3040*/  FSEL R32, R70, -INF , P4 ;  /* 0xff80000046207808 */ /* 0x004fe40002000000 */
[----:B------:R-:W-:Y:S01]  /*3050*/  FMNMX.FTZ R35, R31, R36, !PT ;  /* 0x000000241f237209 */ /* 0x000fe20007810000 */
[----:B------:R-:W2:Y:S01]  /*3060*/  MUFU.TANH R78, R78 ;  /* 0x0000004e004e7308 */ /* 0x000ea20000002400 */
[----:B------:R-:W-:Y:S02]  /*3070*/  ISETP.GT.AND P4, PT, R30, 0x60, PT ;  /* 0x000000601e00780c */ /* 0x000fe40003f84270 */
[----:B----4-:R-:W-:Y:S02]  /*3080*/  FSEL R37, R37, -INF , P3 ;  /* 0xff80000025257808 */ /* 0x010fe40001800000 */
[----:B------:R-:W-:-:S02]  /*3090*/  FMNMX.FTZ R38, R32, R35, !PT ;  /* 0x0000002320267209 */ /* 0x000fc40007810000 */
[----:B------:R-:W-:Y:S01]  /*30a0*/  ISETP.GT.AND P3, PT, R30, 0x61, PT ;  /* 0x000000611e00780c */ /* 0x000fe20003f64270 */
[----:B------:R-:W4:Y:S01]  /*30b0*/  MUFU.TANH R79, R79 ;  /* 0x0000004f004f7308 */ /* 0x000f220000002400 */
[----:B0-----:R-:W-:Y:S02]  /*30c0*/  FSEL R36, R74, -INF , P4 ;  /* 0xff8000004a247808 */ /* 0x001fe40002000000 */
[----:B------:R-:W-:Y:S02]  /*30d0*/  FMNMX.FTZ R41, R37, R38, !PT ;  /* 0x0000002625297209 */ /* 0x000fe40007810000 */
[----:B------:R-:W-:Y:S02]  /*30e0*/  ISETP.GT.AND P4, PT, R30, 0x68, PT ;  /* 0x000000681e00780c */ /* 0x000fe40003f84270 */
[----:B-1----:R-:W-:Y:S01]  /*30f0*/  FSEL R35, R75, -INF , P3 ;  /* 0xff8000004b237808 */ /* 0x002fe20001800000 */
[----:B------:R-:W0:Y:S01]  /*3100*/  MUFU.TANH R82, R82 ;  /* 0x0000005200527308 */ /* 0x000e220000002400 */
[----:B------:R-:W-:-:S02]  /*3110*/  FMNMX.FTZ R40, R36, R41, !PT ;  /* 0x0000002924287209 */ /* 0x000fc40007810000 */
[----:B------:R-:W-:Y:S02]  /*3120*/  ISETP.GT.AND P3, PT, R30, 0x69, PT ;  /* 0x000000691e00780c */ /* 0x000fe40003f64270 */
[----:B--2---:R-:W-:Y:S02]  /*3130*/  FSEL R38, R78, -INF , P4 ;  /* 0xff8000004e267808 */ /* 0x004fe40002000000 */
[----:B------:R-:W-:Y:S01]  /*3140*/  FMNMX.FTZ R41, R35, R40, !PT ;  /* 0x0000002823297209 */ /* 0x000fe20007810000 */
[----:B------:R-:W1:Y:S01]  /*3150*/  MUFU.TANH R42, R83 ;  /* 0x00000053002a7308 */ /* 0x000e620000002400 */
[----:B------:R-:W-:Y:S02]  /*3160*/  ISETP.GT.AND P4, PT, R30, 0x70, PT ;  /* 0x000000701e00780c */ /* 0x000fe40003f84270 */
[----:B----4-:R-:W-:Y:S02]  /*3170*/  FSEL R40, R79, -INF , P3 ;  /* 0xff8000004f287808 */ /* 0x010fe40001800000 */
[----:B------:R-:W-:-:S02]  /*3180*/  FMNMX.FTZ R43, R38, R41, !PT ;  /* 0x00000029262b7209 */ /* 0x000fc40007810000 */
[----:B------:R-:W-:Y:S01]  /*3190*/  ISETP.GT.AND P3, PT, R30, 0x71, PT ;  /* 0x000000711e00780c */ /* 0x000fe20003f64270 */
[----:B------:R-:W2:Y:S01]  /*31a0*/  MUFU.TANH R86, R86 ;  /* 0x0000005600567308 */ /* 0x000ea20000002400 */
[----:B0-----:R-:W-:Y:S02]  /*31b0*/  FSEL R41, R82, -INF , P4 ;  /* 0xff80000052297808 */ /* 0x001fe40002000000 */
[----:B------:R-:W-:Y:S02]  /*31c0*/  FMNMX.FTZ R44, R40, R43, !PT ;  /* 0x0000002b282c7209 */ /* 0x000fe40007810000 */
[----:B------:R-:W-:Y:S02]  /*31d0*/  ISETP.GT.AND P4, PT, R30, 0x78, PT ;  /* 0x000000781e00780c */ /* 0x000fe40003f84270 */
[----:B------:R-:W-:Y:S01]  /*31e0*/  FMNMX.FTZ R43, R41, R44, !PT ;  /* 0x0000002c292b7209 */ /* 0x000fe20007810000 */
[----:B------:R-:W0:Y:S01]  /*31f0*/  MUFU.TANH R87, R87 ;  /* 0x0000005700577308 */ /* 0x000e220000002400 */
[----:B-1----:R-:W-:-:S02]  /*3200*/  FSEL R42, R42, -INF , P3 ;  /* 0xff8000002a2a7808 */ /* 0x002fc40001800000 */
[----:B------:R-:W-:Y:S02]  /*3210*/  ISETP.GT.AND P3, PT, R30, 0x79, PT ;  /* 0x000000791e00780c */ /* 0x000fe40003f64270 */
[----:B------:R-:W-:-:S03]  /*3220*/  FMNMX.FTZ R67, R42, R43, !PT ;  /* 0x0000002b2a437209 */ /* 0x000fc60007810000 */
[----:B------:R-:W-:Y:S01]  /*3230*/  MUFU.TANH R3, R3 ;  /* 0x0000000300037308 */ /* 0x000fe20000002400 */
[----:B--2---:R-:W-:-:S04]  /*3240*/  FSEL R44, R86, -INF , P4 ;  /* 0xff800000562c7808 */ /* 0x004fc80002000000 */
[----:B------:R-:W-:-:S03]  /*3250*/  FMNMX.FTZ R30, R44, R67, !PT ;  /* 0x000000432c1e7209 */ /* 0x000fc60007810000 */
[----:B------:R-:W-:Y:S01]  /*3260*/  MUFU.TANH R5, R5 ;  /* 0x0000000500057308 */ /* 0x000fe20000002400 */
[----:B0-----:R-:W-:-:S04]  /*3270*/  FSEL R43, R87, -INF , P3 ;  /* 0xff800000572b7808 */ /* 0x001fc80001800000 */
[----:B------:R-:W-:-:S03]  /*3280*/  FMNMX.FTZ R30, R43, R30, !PT ;  /* 0x0000001e2b1e7209 */ /* 0x000fc60007810000 */
[----:B------:R-:W0:Y:S02]  /*3290*/  MUFU.TANH R11, R11 ;  /* 0x0000000b000b7308 */ /* 0x000e240000002400 */
[----:B------:R-:W1:Y:S06]  /*32a0*/  SHFL.BFLY PT, R67, R30, 0x2, 0x1f ;  /* 0x0c401f001e437f89 */ /* 0x000e6c00000e0000 */
[----:B------:R-:W2:Y:S08]  /*32b0*/  MUFU.TANH R8, R8 ;  /* 0x0000000800087308 */ /* 0x000eb00000002400 */
[----:B------:R4:W-:Y:S08]  /*32c0*/  MUFU.TANH R74, R64 ;  /* 0x00000040004a7308 */ /* 0x0009f00000002400 */
[----:B------:R-:W5:Y:S01]  /*32d0*/  MUFU.TANH R4, R4 ;  /* 0x0000000400047308 */ /* 0x000f620000002400 */
[----:B----4-:R-:W-:-:S02]  /*32e0*/  VIADDMNMX R64, R56, R34, R59, PT ;  /* 0x0000002238407246 */ /* 0x010fc4000380013b */
[----:B-1----:R-:W-:Y:S02]  /*32f0*/  FMNMX.FTZ R67, R30, R67, !PT ;  /* 0x000000431e437209 */ /* 0x002fe40007810000 */
[C---:B------:R-:W-:Y:S02]  /*3300*/  ISETP.GT.AND P4, PT, R64.reuse, 0x1, PT ;  /* 0x000000014000780c */ /* 0x040fe40003f84270 */
[----:B------:R-:W-:Y:S01]  /*3310*/  ISETP.GT.AND P5, PT, R64, 0x8, PT ;  /* 0x000000084000780c */ /* 0x000fe20003fa4270 */
[----:B------:R-:W1:Y:S01]  /*3320*/  SHFL.BFLY PT, R30, R67, 0x1, 0x1f ;  /* 0x0c201f00431e7f89 */ /* 0x000e6200000e0000 */
[----:B------:R-:W4:Y:S02]  /*3330*/  MUFU.TANH R7, R7 ;  /* 0x0000000700077308 */ /* 0x000f240000002400 */
[----:B0-----:R-:W-:-:S06]  /*3340*/  FSEL R56, R11, -INF , P5 ;  /* 0xff8000000b387808 */ /* 0x001fcc0002800000 */
[----:B------:R0:W-:Y:S08]  /*3350*/  MUFU.TANH R70, R60 ;  /* 0x0000003c00467308 */ /* 0x0001f00000002400 */
[----:B------:R-:W3:Y:S01]  /*3360*/  MUFU.TANH R6, R6 ;  /* 0x0000000600067308 */ /* 0x000ee20000002400 */
[----:B0-----:R-:W-:Y:S02]  /*3370*/  FSEL R60, R5, -INF , P4 ;  /* 0xff800000053c7808 */ /* 0x001fe40002000000 */
[----:B------:R-:W-:-:S02]  /*3380*/  ISETP.GT.AND P4, PT, R64, 0x10, PT ;  /* 0x000000104000780c */ /* 0x000fc40003f84270 */
[----:B-1----:R-:W-:-:S03]  /*3390*/  FMNMX.FTZ R30, R67, R30, !PT ;  /* 0x0000001e431e7209 */ /* 0x002fc60007810000 */
[----:B------:R-:W0:Y:S01]  /*33a0*/  MUFU.TANH R9, R9 ;  /* 0x0000000900097308 */ /* 0x000e220000002400 */
[C---:B------:R-:W-:Y:S01]  /*33b0*/  FSETP.NEU.FTZ.AND P3, PT, R30.reuse, -INF , PT ;  /* 0xff8000001e00780b */ /* 0x040fe20003f7d000 */
[----:B------:R-:W-:-:S06]  /*33c0*/  FMUL.FTZ R54, R30, UR10 ;  /* 0x0000000a1e367c20 */ /* 0x000fcc0008410000 */
[----:B------:R5:W-:Y:S01]  /*33d0*/  MUFU.TANH R71, R61 ;  /* 0x0000003d00477308 */ /* 0x000be20000002400 */
[----:B------:R-:W-:Y:S02]  /*33e0*/  FSEL R54, R54, RZ, P3 ;  /* 0x000000ff36367208 */ /* 0x000fe40001800000 */
[----:B------:R-:W-:-:S03]  /*33f0*/  ISETP.GT.AND P3, PT, R64, RZ, PT ;  /* 0x000000ff4000720c */ /* 0x000fc60003f64270 */
[--C-:B------:R-:W-:Y:S01]  /*3400*/  FFMA.FTZ R177, R63, UR10, -R54.reuse ;  /* 0x0000000a3fb17c23 */ /* 0x100fe20008010836 */
[----:B------:R-:W-:Y:S01]  /*3410*/  FSEL R59, R3, -INF , P3 ;  /* 0xff800000033b7808 */ /* 0x000fe20001800000 */
[----:B------:R-:W-:Y:S01]  /*3420*/  MUFU.TANH R10, R10 ;  /* 0x0000000a000a7308 */ /* 0x000fe20000002400 */
[----:B------:R-:W-:Y:S01]  /*3430*/  ISETP.GT.AND P3, PT, R64, 0x9, PT ;  /* 0x000000094000780c */ /* 0x000fe20003f64270 */
[--C-:B------:R-:W-:Y:S01]  /*3440*/  FFMA.FTZ R179, R55, UR10, -R54.reuse ;  /* 0x0000000a37b37c23 */ /* 0x100fe20008010836 */
[----:B------:R-:W-:Y:S01]  /*3450*/  FMNMX.FTZ R3, R59, R60, !PT ;  /* 0x0000003c3b037209 */ /* 0x000fe20007810000 */
[--C-:B------:R-:W-:Y:S01]  /*3460*/  FFMA.FTZ R5, R53, UR10, -R54.reuse ;  /* 0x0000000a35057c23 */ /* 0x100fe20008010836 */
[----:B--2---:R-:W-:Y:S01]  /*3470*/  FSEL R58, R8, -INF , P3 ;  /* 0xff800000083a7808 */ /* 0x004fe20001800000 */
[--C-:B------:R-:W-:Y:S01]  /*3480*/  FFMA.FTZ R173, R52, UR10, -R54.reuse ;  /* 0x0000000a34ad7c23 */ /* 0x100fe20008010836 */
[----:B------:R-:W-:Y:S01]  /*3490*/  FMNMX.FTZ R3, R56, R3, !PT ;  /* 0x0000000338037209 */ /* 0x000fe20007810000 */
[----:B------:R-:W1:Y:S01]  /*34a0*/  MUFU.TANH R13, R13 ;  /* 0x0000000d000d7308 */ /* 0x000e620000002400 */
[----:B-----5:R-:W-:Y:S01]  /*34b0*/  FSEL R61, R4, -INF , P4 ;  /* 0xff800000043d7808 */ /* 0x020fe20002000000 */
[--C-:B------:R-:W-:Y:S01]  /*34c0*/  FFMA.FTZ R175, R50, UR10, -R54.reuse ;  /* 0x0000000a32af7c23 */ /* 0x100fe20008010836 */
[----:B------:R-:W-:Y:S01]  /*34d0*/  ISETP.GT.AND P3, PT, R64, 0x11, PT ;  /* 0x000000114000780c */ /* 0x000fe20003f64270 */
[--C-:B------:R-:W-:Y:S01]  /*34e0*/  FFMA.FTZ R169, R48, UR10, -R54.reuse ;  /* 0x0000000a30a97c23 */ /* 0x100fe20008010836 */
[----:B------:R-:W-:Y:S01]  /*34f0*/  FMNMX.FTZ R4, R58, R3, !PT ;  /* 0x000000033a047209 */ /* 0x000fe20007810000 */
[--C-:B------:R-:W-:Y:S01]  /*3500*/  FFMA.FTZ R153, R39, UR10, -R54.reuse ;  /* 0x0000000a27997c23 */ /* 0x100fe20008010836 */
[----:B------:R-:W-:Y:S01]  /*3510*/  ISETP.GT.AND P4, PT, R64, 0x18, PT ;  /* 0x000000184000780c */ /* 0x000fe20003f84270 */
[----:B------:R-:W-:Y:S01]  /*3520*/  MUFU.TANH R12, R12 ;  /* 0x0000000c000c7308 */ /* 0x000fe20000002400 */
[----:B----4-:R-:W-:Y:S01]  /*3530*/  FSEL R62, R7, -INF , P3 ;  /* 0xff800000073e7808 */ /* 0x010fe20001800000 */
[--C-:B------:R-:W-:Y:S01]  /*3540*/  FFMA.FTZ R39, R33, UR10, -R54.reuse ;  /* 0x0000000a21277c23 */ /* 0x100fe20008010836 */
[----:B------:R-:W-:Y:S01]  /*3550*/  FMNMX.FTZ R3, R61, R4, !PT ;  /* 0x000000043d037209 */ /* 0x000fe20007810000 */
[--C-:B------:R-:W-:Y:S01]  /*3560*/  FFMA.FTZ R4, R57, UR10, -R54.reuse ;  /* 0x0000000a39047c23 */ /* 0x100fe20008010836 */
[----:B---3--:R-:W-:Y:S01]  /*3570*/  FSEL R63, R6, -INF , P4 ;  /* 0xff800000063f7808 */ /* 0x008fe20002000000 */
[--C-:B------:R-:W-:Y:S01]  /*3580*/  FFMA.FTZ R171, R46, UR10, -R54.reuse ;  /* 0x0000000a2eab7c23 */ /* 0x100fe20008010836 */
[----:B------:R-:W-:Y:S01]  /*3590*/  ISETP.GT.AND P3, PT, R64, 0x19, PT ;  /* 0x000000194000780c */ /* 0x000fe20003f64270 */
[----:B------:R-:W2:Y:S01]  /*35a0*/  MUFU.TANH R14, R14 ;  /* 0x0000000e000e7308 */ /* 0x000ea20000002400 */
[----:B------:R-:W-:Y:S01]  /*35b0*/  FMNMX.FTZ R6, R62, R3, !PT ;  /* 0x000000033e067209 */ /* 0x000fe20007810000 */
[--C-:B------:R-:W-:Y:S01]  /*35c0*/  FFMA.FTZ R181, R95, UR10, -R54.reuse ;  /* 0x0000000a5fb57c23 */ /* 0x100fe20008010836 */
[C---:B------:R-:W-:Y:S01]  /*35d0*/  ISETP.GT.AND P4, PT, R64.reuse, 0x20, PT ;  /* 0x000000204000780c */ /* 0x040fe20003f84270 */
[--C-:B------:R-:W-:Y:S01]  /*35e0*/  FFMA.FTZ R93, R93, UR10, -R54.reuse ;  /* 0x0000000a5d5d7c23 */ /* 0x100fe20008010836 */
[----:B0-----:R-:W-:Y:S01]  /*35f0*/  FSEL R57, R9, -INF , P3 ;  /* 0xff80000009397808 */ /* 0x001fe20001800000 */
[--C-:B------:R-:W-:Y:S01]  /*3600*/  FFMA.FTZ R183, R91, UR10, -R54.reuse ;  /* 0x0000000a5bb77c23 */ /* 0x100fe20008010836 */
[----:B------:R-:W-:Y:S01]  /*3610*/  FMNMX.FTZ R6, R63, R6, !PT ;  /* 0x000000063f067209 */ /* 0x000fe20007810000 */
[----:B------:R-:W0:Y:S01]  /*3620*/  MUFU.TANH R15, R15 ;  /* 0x0000000f000f7308 */ /* 0x000e220000002400 */
[----:B------:R-:W-:Y:S01]  /*3630*/  ISETP.GT.AND P3, PT, R64, 0x21, PT ;  /* 0x000000214000780c */ /* 0x000fe20003f64270 */
[--C-:B------:R-:W-:Y:S01]  /*3640*/  FFMA.FTZ R89, R89, UR10, -R54.reuse ;  /* 0x0000000a59597c23 */ /* 0x100fe20008010836 */
[----:B------:R-:W-:Y:S01]  /*3650*/  FMNMX.FTZ R6, R57, R6, !PT ;  /* 0x0000000639067209 */ /* 0x000fe20007810000 */
[--C-:B------:R-:W-:Y:S01]  /*3660*/  FFMA.FTZ R157, R27, UR10, -R54.reuse ;  /* 0x0000000a1b9d7c23 */ /* 0x100fe20008010836 */
[----:B-1----:R-:W-:Y:S01]  /*3670*/  FSEL R55, R13, -INF , P3 ;  /* 0xff8000000d377808 */ /* 0x002fe20001800000 */
[--C-:B------:R-:W-:Y:S01]  /*3680*/  FFMA.FTZ R167, R44, UR10, -R54.reuse ;  /* 0x0000000a2ca77c23 */ /* 0x100fe20008010836 */
[----:B------:R-:W-:Y:S01]  /*3690*/  ISETP.GT.AND P3, PT, R64, 0x29, PT ;  /* 0x000000294000780c */ /* 0x000fe20003f64270 */
[----:B------:R1:W-:Y:S01]  /*36a0*/  MUFU.TANH R75, R65 ;  /* 0x00000041004b7308 */ /* 0x0003e20000002400 */
[--C-:B------:R-:W-:Y:S01]  /*36b0*/  FFMA.FTZ R159, R32, UR10, -R54.reuse ;  /* 0x0000000a209f7c23 */ /* 0x100fe20008010836 */
[--C-:B------:R-:W-:Y:S01]  /*36c0*/  FFMA.FTZ R32, R37, UR10, -R54.reuse ;  /* 0x0000000a25207c23 */ /* 0x100fe20008010836 */
[----:B--2---:R-:W-:Y:S01]  /*36d0*/  FSEL R53, R14, -INF , P3 ;  /* 0xff8000000e357808 */ /* 0x004fe20001800000 */
[--C-:B------:R-:W-:Y:S01]  /*36e0*/  FFMA.FTZ R155, R26, UR10, -R54.reuse ;  /* 0x0000000a1a9b7c23 */ /* 0x100fe20008010836 */
[----:B------:R-:W-:Y:S01]  /*36f0*/  ISETP.GT.AND P3, PT, R64, 0x31, PT ;  /* 0x000000314000780c */ /* 0x000fe20003f64270 */
[--C-:B------:R-:W-:Y:S01]  /*3700*/  FFMA.FTZ R26, R29, UR10, -R54.reuse ;  /* 0x0000000a1d1a7c23 */ /* 0x100fe20008010836 */
[--C-:B------:R-:W-:Y:S01]  /*3710*/  FFMA.FTZ R161, R36, UR10, -R54.reuse ;  /* 0x0000000a24a17c23 */ /* 0x100fe20008010836 */
[----:B------:R-:W2:Y:S01]  /*3720*/  MUFU.TANH R21, R21 ;  /* 0x0000001500157308 */ /* 0x000ea20000002400 */
[----:B-1----:R-:W-:Y:S01]  /*3730*/  FSEL R65, R10, -INF , P4 ;  /* 0xff8000000a417808 */ /* 0x002fe20002000000 */
[--C-:B------:R-:W-:Y:S01]  /*3740*/  FFMA.FTZ R163, R38, UR10, -R54.reuse ;  /* 0x0000000a26a37c23 */ /* 0x100fe20008010836 */
[----:B------:R-:W-:Y:S01]  /*3750*/  ISETP.GT.AND P4, PT, R64, 0x28, PT ;  /* 0x000000284000780c */ /* 0x000fe20003f84270 */
[--C-:B------:R-:W-:Y:S01]  /*3760*/  FFMA.FTZ R36, R35, UR10, -R54.reuse ;  /* 0x0000000a23247c23 */ /* 0x100fe20008010836 */
[----:B------:R-:W-:Y:S01]  /*3770*/  FMNMX.FTZ R6, R65, R6, !PT ;  /* 0x0000000641067209 */ /* 0x000fe20007810000 */
[--C-:B------:R-:W-:Y:S01]  /*3780*/  FFMA.FTZ R38, R40, UR10, -R54.reuse ;  /* 0x0000000a28267c23 */ /* 0x100fe20008010836 */
[----:B------:R-:W-:Y:S01]  /*3790*/  FSEL R66, R12, -INF , P4 ;  /* 0xff8000000c427808 */ /* 0x000fe20002000000 */
[----:B------:R-:W-:Y:S01]  /*37a0*/  MUFU.TANH R20, R20 ;  /* 0x0000001400147308 */ /* 0x000fe20000002400 */
[----:B------:R-:W-:Y:S01]  /*37b0*/  FMNMX.FTZ R3, R55, R6, !PT ;  /* 0x0000000637037209 */ /* 0x000fe20007810000 */
[--C-:B------:R-:W-:Y:S01]  /*37c0*/  FFMA.FTZ R40, R42, UR10, -R54.reuse ;  /* 0x0000000a2a287c23 */ /* 0x100fe20008010836 */
[----:B------:R-:W-:Y:S01]  /*37d0*/  ISETP.GT.AND P4, PT, R64, 0x30, PT ;  /* 0x000000304000780c */ /* 0x000fe20003f84270 */
[--C-:B------:R-:W-:Y:S01]  /*37e0*/  FFMA.FTZ R47, R47, UR10, -R54.reuse ;  /* 0x0000000a2f2f7c23 */ /* 0x100fe20008010836 */
[----:B------:R-:W-:Y:S01]  /*37f0*/  FMNMX.FTZ R10, R66, R3, !PT ;  /* 0x00000003420a7209 */ /* 0x000fe20007810000 */
[--C-:B------:R-:W-:Y:S01]  /*3800*/  FFMA.FTZ R45, R45, UR10, -R54.reuse ;  /* 0x0000000a2d2d7c23 */ /* 0x100fe20008010836 */
[----:B0-----:R-:W-:Y:S01]  /*3810*/  FSEL R67, R15, -INF , P4 ;  /* 0xff8000000f437808 */ /* 0x001fe20002000000 */
[----:B------:R-:W0:Y:S01]  /*3820*/  MUFU.TANH R24, R24 ;  /* 0x0000001800187308 */ /* 0x000e220000002400 */
[----:B------:R-:W-:Y:S01]  /*3830*/  FMNMX.FTZ R10, R53, R10, !PT ;  /* 0x0000000a350a7209 */ /* 0x000fe20007810000 */
[--C-:B------:R-:W-:Y:S01]  /*3840*/  FFMA.FTZ R165, R41, UR10, -R54.reuse ;  /* 0x0000000a29a57c23 */ /* 0x100fe20008010836 */
[----:B------:R-:W-:Y:S01]  /*3850*/  ISETP.GT.AND P4, PT, R64, 0x38, PT ;  /* 0x000000384000780c */ /* 0x000fe20003f84270 */
[----:B------:R-:W-:Y:S01]  /*3860*/  FFMA.FTZ R42, R43, UR10, -R54 ;  /* 0x0000000a2b2a7c23 */ /* 0x000fe20008010836 */
[----:B--2---:R-:W-:-:S02]  /*3870*/  FSEL R52, R21, -INF , P3 ;  /* 0xff80000015347808 */ /* 0x004fc40001800000 */
[----:B------:R-:W-:Y:S02]  /*3880*/  CS2R R94, SRZ ;  /* 0x00000000005e7805 */ /* 0x000fe4000001ff00 */
[----:B------:R-:W-:Y:S01]  /*3890*/  FMNMX.FTZ R3, R67, R10, !PT ;  /* 0x0000000a43037209 */ /* 0x000fe20007810000 */
[----:B------:R-:W-:Y:S01]  /*38a0*/  MUFU.TANH R25, R25 ;  /* 0x0000001900197308 */ /* 0x000fe20000002400 */
[----:B------:R-:W-:Y:S01]  /*38b0*/  ISETP.GT.AND P3, PT, R64, 0x39, PT ;  /* 0x000000394000780c */ /* 0x000fe20003f64270 */
[----:B------:R-:W-:Y:S01]  /*38c0*/  FFMA.FTZ R10, R51, UR10, -R54 ;  /* 0x0000000a330a7c23 */ /* 0x000fe20008010836 */
[----:B------:R-:W-:Y:S02]  /*38d0*/  FMNMX.FTZ R3, R52, R3, !PT ;  /* 0x0000000334037209 */ /* 0x000fe40007810000 */
[----:B------:R-:W-:-:S03]  /*38e0*/  CS2R R90, SRZ ;  /* 0x00000000005a7805 */ /* 0x000fc6000001ff00 */
[----:B------:R-:W1:Y:S01]  /*38f0*/  MUFU.TANH R28, R28 ;  /* 0x0000001c001c7308 */ /* 0x000e620000002400 */
[----:B0-----:R-:W-:Y:S02]  /*3900*/  FSEL R51, R24, -INF , P3 ;  /* 0xff80000018337808 */ /* 0x001fe40001800000 */
[----:B------:R-:W-:-:S05]  /*3910*/  ISETP.GT.AND P3, PT, R64, 0x41, PT ;  /* 0x000000414000780c */ /* 0x000fca0003f64270 */
[----:B------:R0:W2:Y:S08]  /*3920*/  MUFU.TANH R78, R68 ;  /* 0x00000044004e7308 */ /* 0x0000b00000002400 */
[----:B------:R3:W4:Y:S01]  /*3930*/  MUFU.TANH R79, R69 ;  /* 0x00000045004f7308 */ /* 0x0007220000002400 */
[----:B0-----:R-:W-:Y:S02]  /*3940*/  FSEL R68, R20, -INF , P4 ;  /* 0xff80000014447808 */ /* 0x001fe40002000000 */
[----:B------:R-:W-:-:S02]  /*3950*/  ISETP.GT.AND P4, PT, R64, 0x40, PT ;  /* 0x000000404000780c */ /* 0x000fc40003f84270 */
[----:B------:R-:W-:Y:S02]  /*3960*/  FMNMX.FTZ R12, R68, R3, !PT ;  /* 0x00000003440c7209 */ /* 0x000fe40007810000 */
[----:B-1----:R-:W-:Y:S01]  /*3970*/  FSEL R50, R28, -INF , P3 ;  /* 0xff8000001c327808 */ /* 0x002fe20001800000 */
[----:B------:R0:W1:Y:S01]  /*3980*/  MUFU.TANH R82, R72 ;  /* 0x0000004800527308 */ /* 0x0000620000002400 */
[----:B---3--:R-:W-:Y:S02]  /*3990*/  FSEL R69, R25, -INF , P4 ;  /* 0xff80000019457808 */ /* 0x008fe40002000000 */
[----:B------:R-:W-:Y:S02]  /*39a0*/  FMNMX.FTZ R12, R51, R12, !PT ;  /* 0x0000000c330c7209 */ /* 0x000fe40007810000 */
[C---:B------:R-:W-:Y:S02]  /*39b0*/  ISETP.GT.AND P4, PT, R64.reuse, 0x48, PT ;  /* 0x000000484000780c */ /* 0x040fe40003f84270 */
[----:B------:R-:W-:Y:S01]  /*39c0*/  FMNMX.FTZ R3, R69, R12, !PT ;  /* 0x0000000c45037209 */ /* 0x000fe20007810000 */
[----:B------:R-:W3:Y:S01]  /*39d0*/  MUFU.TANH R73, R73 ;  /* 0x0000004900497308 */ /* 0x000ee20000002400 */
[----:B------:R-:W-:Y:S01]  /*39e0*/  ISETP.GT.AND P3, PT, R64, 0x49, PT ;  /* 0x000000494000780c */ /* 0x000fe20003f64270 */
[----:B------:R-:W-:Y:S01]  /*39f0*/  FFMA.FTZ R12, R49, UR10, -R54 ;  /* 0x0000000a310c7c23 */ /* 0x000fe20008010836 */
[----:B------:R-:W-:-:S02]  /*3a00*/  FSEL R70, R70, -INF , P4 ;  /* 0xff80000046467808 */ /* 0x000fc40002000000 */
[----:B------:R-:W-:Y:S02]  /*3a10*/  FMNMX.FTZ R3, R50, R3, !PT ;  /* 0x0000000332037209 */ /* 0x000fe40007810000 */
[----:B------:R-:W-:Y:S01]  /*3a20*/  ISETP.GT.AND P4, PT, R64, 0x50, PT ;  /* 0x000000504000780c */ /* 0x000fe20003f84270 */
[----:B------:R-:W5:Y:S01]  /*3a30*/  MUFU.TANH R76, R76 ;  /* 0x0000004c004c7308 */ /* 0x000f620000002400 */
[----:B------:R-:W-:Y:S02]  /*3a40*/  FSEL R71, R71, -INF , P3 ;  /* 0xff80000047477808 */ /* 0x000fe40001800000 */
[----:B------:R-:W-:Y:S02]  /*3a50*/  FMNMX.FTZ R14, R70, R3, !PT ;  /* 0x00000003460e7209 */ /* 0x000fe40007810000 */
[----:B------:R-:W-:Y:S02]  /*3a60*/  ISETP.GT.AND P3, PT, R64, 0x51, PT ;  /* 0x000000514000780c */ /* 0x000fe40003f64270 */
[----:B0-----:R-:W-:Y:S01]  /*3a70*/  FSEL R72, R74, -INF , P4 ;  /* 0xff8000004a487808 */ /* 0x001fe20002000000 */
[----:B------:R0:W-:Y:S01]  /*3a80*/  MUFU.EX2 R6, R5 ;  /* 0x0000000500067308 */ /* 0x0001e20000000800 */
[----:B------:R-:W-:-:S02]  /*3a90*/  FMNMX.FTZ R3, R71, R14, !PT ;  /* 0x0000000e47037209 */ /* 0x000fc40007810000 */
[----:B------:R-:W-:Y:S02]  /*3aa0*/  ISETP.GT.AND P4, PT, R64, 0x58, PT ;  /* 0x000000584000780c */ /* 0x000fe40003f84270 */
[----:B------:R-:W-:Y:S02]  /*3ab0*/  FSEL R49, R75, -INF , P3 ;  /* 0xff8000004b317808 */ /* 0x000fe40001800000 */
[----:B------:R-:W-:Y:S01]  /*3ac0*/  FMNMX.FTZ R14, R72, R3, !PT ;  /* 0x00000003480e7209 */ /* 0x000fe20007810000 */
[----:B------:R-:W5:Y:S01]  /*3ad0*/  MUFU.TANH R77, R77 ;  /* 0x0000004d004d7308 */ /* 0x000f620000002400 */
[----:B------:R-:W-:Y:S02]  /*3ae0*/  ISETP.GT.AND P3, PT, R64, 0x59, PT ;  /* 0x000000594000780c */ /* 0x000fe40003f64270 */
[----:B--2---:R-:W-:Y:S02]  /*3af0*/  FSEL R48, R78, -INF , P4 ;  /* 0xff8000004e307808 */ /* 0x004fe40002000000 */
[----:B0-----:R-:W-:-:S02]  /*3b00*/  FMNMX.FTZ R5, R49, R14, !PT ;  /* 0x0000000e31057209 */ /* 0x001fc40007810000 */
[----:B------:R-:W-:Y:S01]  /*3b10*/  ISETP.GT.AND P4, PT, R64, 0x60, PT ;  /* 0x000000604000780c */ /* 0x000fe20003f84270 */
[----:B------:R-:W0:Y:S01]  /*3b20*/  MUFU.TANH R80, R80 ;  /* 0x0000005000507308 */ /* 0x000e220000002400 */
[----:B----4-:R-:W-:Y:S02]  /*3b30*/  FSEL R3, R79, -INF , P3 ;  /* 0xff8000004f037808 */ /* 0x010fe40001800000 */
[----:B------:R-:W-:Y:S02]  /*3b40*/  FMNMX.FTZ R20, R48, R5, !PT ;  /* 0x0000000530147209 */ /* 0x000fe40007810000 */
[----:B------:R-:W-:Y:S02]  /*3b50*/  ISETP.GT.AND P3, PT, R64, 0x61, PT ;  /* 0x000000614000780c */ /* 0x000fe40003f64270 */
[----:B-1----:R-:W-:Y:S01]  /*3b60*/  FSEL R15, R82, -INF , P4 ;  /* 0xff800000520f7808 */ /* 0x002fe20002000000 */
[----:B------:R-:W1:Y:S01]  /*3b70*/  MUFU.TANH R81, R81 ;  /* 0x0000005100517308 */ /* 0x000e620000002400 */
[----:B------:R-:W-:-:S02]  /*3b80*/  FMNMX.FTZ R20, R3, R20, !PT ;  /* 0x0000001403147209 */ /* 0x000fc40007810000 */
[C---:B------:R-:W-:Y:S02]  /*3b90*/  ISETP.GT.AND P4, PT, R64.reuse, 0x68, PT ;  /* 0x000000684000780c */ /* 0x040fe40003f84270 */
[----:B---3--:R-:W-:Y:S02]  /*3ba0*/  FSEL R11, R73, -INF , P3 ;  /* 0xff800000490b7808 */ /* 0x008fe40001800000 */
[----:B------:R-:W-:Y:S01]  /*3bb0*/  FMNMX.FTZ R20, R15, R20, !PT ;  /* 0x000000140f147209 */ /* 0x000fe20007810000 */
[----:B------:R-:W2:Y:S01]  /*3bc0*/  MUFU.TANH R84, R84 ;  /* 0x0000005400547308 */ /* 0x000ea20000002400 */
[----:B------:R-:W-:Y:S02]  /*3bd0*/  ISETP.GT.AND P3, PT, R64, 0x69, PT ;  /* 0x000000694000780c */ /* 0x000fe40003f64270 */
[----:B-----5:R-:W-:Y:S02]  /*3be0*/  FSEL R7, R76, -INF , P4 ;  /* 0xff8000004c077808 */ /* 0x020fe40002000000 */
[----:B------:R-:W-:-:S02]  /*3bf0*/  FMNMX.FTZ R24, R11, R20, !PT ;  /* 0x000000140b187209 */ /* 0x000fc40007810000 */
[C---:B------:R-:W-:Y:S01]  /*3c00*/  ISETP.GT.AND P4, PT, R64.reuse, 0x70, PT ;  /* 0x000000704000780c */ /* 0x040fe20003f84270 */
[----:B------:R-:W3:Y:S01]  /*3c10*/  MUFU.TANH R85, R85 ;  /* 0x0000005500557308 */ /* 0x000ee20000002400 */
[----:B------:R-:W-:Y:S02]  /*3c20*/  FSEL R9, R77, -INF , P3 ;  /* 0xff8000004d097808 */ /* 0x000fe40001800000 */
[----:B------:R-:W-:Y:S02]  /*3c30*/  FMNMX.FTZ R24, R7, R24, !PT ;  /* 0x0000001807187209 */ /* 0x000fe40007810000 */
[----:B------:R-:W-:Y:S02]  /*3c40*/  ISETP.GT.AND P3, PT, R64, 0x71, PT ;  /* 0x000000714000780c */ /* 0x000fe40003f64270 */
[----:B0-----:R-:W-:Y:S01]  /*3c50*/  FSEL R13, R80, -INF , P4 ;  /* 0xff800000500d7808 */ /* 0x001fe20002000000 */
[----:B------:R-:W-:Y:S01]  /*3c60*/  MUFU.EX2 R181, R181 ;  /* 0x000000b500b57308 */ /* 0x000fe20000000800 */
[----:B------:R-:W-:-:S02]  /*3c70*/  FMNMX.FTZ R24, R9, R24, !PT ;  /* 0x0000001809187209 */ /* 0x000fc40007810000 */
[C---:B------:R-:W-:Y:S02]  /*3c80*/  ISETP.GT.AND P4, PT, R64.reuse, 0x78, PT ;  /* 0x000000784000780c */ /* 0x040fe40003f84270 */
[----:B-1----:R-:W-:Y:S02]  /*3c90*/  FSEL R5, R81, -INF , P3 ;  /* 0xff80000051057808 */ /* 0x002fe40001800000 */
[----:B------:R-:W-:Y:S01]  /*3ca0*/  FMNMX.FTZ R24, R13, R24, !PT ;  /* 0x000000180d187209 */ /* 0x000fe20007810000 */
[----:B------:R0:W1:Y:S01]  /*3cb0*/  MUFU.EX2 R34, R93 ;  /* 0x0000005d00227308 */ /* 0x0000620000000800 */
[----:B------:R-:W-:Y:S02]  /*3cc0*/  ISETP.GT.AND P3, PT, R64, 0x79, PT ;  /* 0x000000794000780c */ /* 0x000fe40003f64270 */
[----:B--2---:R-:W-:Y:S02]  /*3cd0*/  FSEL R21, R84, -INF , P4 ;  /* 0xff80000054157808 */ /* 0x004fe40002000000 */
[----:B------:R-:W-:-:S02]  /*3ce0*/  FMNMX.FTZ R28, R5, R24, !PT ;  /* 0x00000018051c7209 */ /* 0x000fc40007810000 */
[----:B---3--:R-:W-:Y:S01]  /*3cf0*/  FSEL R25, R85, -INF , P3 ;  /* 0xff80000055197808 */ /* 0x008fe20001800000 */
[----:B------:R-:W2:Y:S01]  /*3d00*/  MUFU.EX2 R183, R183 ;  /* 0x000000b700b77308 */ /* 0x000ea20000000800 */
[----:B------:R-:W-:Y:S02]  /*3d10*/  FMNMX.FTZ R28, R21, R28, !PT ;  /* 0x0000001c151c7209 */ /* 0x000fe40007810000 */
[----:B0-----:R-:W-:Y:S02]  /*3d20*/  CS2R R92, SRZ ;  /* 0x00000000005c7805 */ /* 0x001fe4000001ff00 */
[----:B------:R-:W-:Y:S01]  /*3d30*/  FMNMX.FTZ R33, R25, R28, !PT ;  /* 0x0000001c19217209 */ /* 0x000fe20007810000 */
[----:B------:R-:W-:Y:S02]  /*3d40*/  FFMA.FTZ R28, R31, UR10, -R54 ;  /* 0x0000000a1f1c7c23 */ /* 0x000fe40008010836 */
[----:B------:R0:W3:Y:S02]  /*3d50*/  MUFU.EX2 R8, R89 ;  /* 0x0000005900087308 */ /* 0x0000e40000000800 */
[----:B------:R-:W4:Y:S06]  /*3d60*/  SHFL.BFLY PT, R46, R33, 0x2, 0x1f ;  /* 0x0c401f00212e7f89 */ /* 0x000f2c00000e0000 */
[----:B------:R-:W5:Y:S01]  /*3d70*/  MUFU.EX2 R177, R177 ;  /* 0x000000b100b17308 */ /* 0x000f620000000800 */
[----:B0-----:R-:W-:-:S07]  /*3d80*/  CS2R R88, SRZ ;  /* 0x0000000000587805 */ /* 0x001fce000001ff00 */
[----:B------:R-:W0:Y:S08]  /*3d90*/  MUFU.EX2 R4, R4 ;  /* 0x0000000400047308 */ /* 0x000e300000000800 */
[----:B------:R-:W0:Y:S01]  /*3da0*/  MUFU.EX2 R179, R179 ;  /* 0x000000b300b37308 */ /* 0x000e220000000800 */
[----:B----4-:R-:W-:-:S05]  /*3db0*/  FMNMX.FTZ R46, R33, R46, !PT ;  /* 0x0000002e212e7209 */ /* 0x010fca0007810000 */
[----:B------:R-:W4:Y:S02]  /*3dc0*/  SHFL.BFLY PT, R33, R46, 0x1, 0x1f ;  /* 0x0c201f002e217f89 */ /* 0x000f2400000e0000 */
[----:B------:R-:W0:Y:S08]  /*3dd0*/  MUFU.EX2 R173, R173 ;  /* 0x000000ad00ad7308 */ /* 0x000e300000000800 */
[----:B------:R-:W0:Y:S08]  /*3de0*/  MUFU.EX2 R10, R10 ;  /* 0x0000000a000a7308 */ /* 0x000e300000000800 */
[----:B------:R-:W0:Y:S01]  /*3df0*/  MUFU.EX2 R175, R175 ;  /* 0x000000af00af7308 */ /* 0x000e220000000800 */
[----:B----4-:R-:W-:Y:S01]  /*3e00*/  FMNMX.FTZ R33, R46, R33, !PT ;  /* 0x000000212e217209 */ /* 0x010fe20007810000 */
[----:B-1----:R-:W-:-:S06]  /*3e10*/  FADD.FTZ R46, R181, R34 ;  /* 0x00000022b52e7221 */ /* 0x002fcc0000010000 */
[----:B------:R1:W-:Y:S01]  /*3e20*/  MUFU.EX2 R24, R39 ;  /* 0x0000002700187308 */ /* 0x0003e20000000800 */
[----:B------:R-:W-:Y:S01]  /*3e30*/  F2FP.F16.F32.PACK_AB R181, R34, R181 ;  /* 0x000000b522b5723e */ /* 0x000fe200000000ff */
[C---:B------:R-:W-:Y:S01]  /*3e40*/  FMUL.FTZ R27, R33.reuse, UR10 ;  /* 0x0000000a211b7c20 */ /* 0x040fe20008410000 */
[----:B------:R-:W-:Y:S01]  /*3e50*/  FSETP.NEU.FTZ.AND P3, PT, R33, -INF , PT ;  /* 0xff8000002100780b */ /* 0x000fe20003f7d000 */
[----:B--2---:R-:W-:Y:S01]  /*3e60*/  FADD.FTZ R37, R183, R46 ;  /* 0x0000002eb7257221 */ /* 0x004fe20000010000 */
[C---:B---3--:R-:W-:Y:S02]  /*3e70*/  F2FP.F16.F32.PACK_AB R183, R8.reuse, R183 ;  /* 0x000000b708b7723e */ /* 0x048fe400000000ff */
[----:B------:R-:W-:Y:S01]  /*3e80*/  FSEL R44, R27, RZ, P3 ;  /* 0x000000ff1b2c7208 */ /* 0x000fe20001800000 */
[----:B------:R-:W-:Y:S01]  /*3e90*/  FADD.FTZ R46, R8, R37 ;  /* 0x00000025082e7221 */ /* 0x000fe20000010000 */
[----:B------:R-:W-:Y:S01]  /*3ea0*/  MUFU.EX2 R12, R12 ;  /* 0x0000000c000c7308 */ /* 0x000fe20000000800 */
[----:B------:R-:W-:-:S02]  /*3eb0*/  PLOP3.LUT P3, PT, PT, PT, UP1, 0x80, 0x0 ;  /* 0x000000000000781c */ /* 0x000fc40003f6f018 */
[--C-:B------:R-:W-:Y:S01]  /*3ec0*/  FFMA.FTZ R180, R59, UR10, -R44.reuse ;  /* 0x0000000a3bb47c23 */ /* 0x100fe2000801082c */
[--C-:B------:R-:W-:Y:S01]  /*3ed0*/  FFMA.FTZ R27, R60, UR10, -R44.reuse ;  /* 0x0000000a3c1b7c23 */ /* 0x100fe2000801082c */
[--C-:B------:R-:W-:Y:S01]  /*3ee0*/  FFMA.FTZ R182, R56, UR10, -R44.reuse ;  /* 0x0000000a38b67c23 */ /* 0x100fe2000801082c */
[--C-:B------:R-:W-:Y:S01]  /*3ef0*/  FFMA.FTZ R29, R58, UR10, -R44.reuse ;  /* 0x0000000a3a1d7c23 */ /* 0x100fe2000801082c */
[----:B------:R-:W-:Y:S01]  /*3f00*/  FFMA.FTZ R176, R61, UR10, -R44 ;  /* 0x0000000a3db07c23 */ /* 0x000fe2000801082c */
[----:B-----5:R-:W-:Y:S01]  /*3f10*/  FADD.FTZ R37, R177, R46 ;  /* 0x0000002eb1257221 */ /* 0x020fe20000010000 */
[----:B------:R-:W-:Y:S01]  /*3f20*/  MUFU.EX2 R180, R180 ;  /* 0x000000b400b47308 */ /* 0x000fe20000000800 */
[--C-:B------:R-:W-:Y:S01]  /*3f30*/  FFMA.FTZ R31, R62, UR10, -R44.reuse ;  /* 0x0000000a3e1f7c23 */ /* 0x100fe2000801082c */
[--C-:B------:R-:W-:Y:S01]  /*3f40*/  FFMA.FTZ R178, R63, UR10, -R44.reuse ;  /* 0x0000000a3fb27c23 */ /* 0x100fe2000801082c */
[----:B0-----:R-:W-:Y:S01]  /*3f50*/  FADD.FTZ R46, R4, R37 ;  /* 0x00000025042e7221 */ /* 0x001fe20000010000 */
[--C-:B------:R-:W-:Y:S01]  /*3f60*/  FFMA.FTZ R35, R57, UR10, -R44.reuse ;  /* 0x0000000a39237c23 */ /* 0x100fe2000801082c */
[--C-:B------:R-:W-:Y:S01]  /*3f70*/  FFMA.FTZ R172, R65, UR10, -R44.reuse ;  /* 0x0000000a41ac7c23 */ /* 0x100fe2000801082c */
[----:B------:R-:W-:Y:S01]  /*3f80*/  FFMA.FTZ R55, R55, UR10, -R44 ;  /* 0x0000000a37377c23 */ /* 0x000fe2000801082c */
[----:B-1----:R-:W-:Y:S01]  /*3f90*/  FADD.FTZ R39, R179, R46 ;  /* 0x0000002eb3277221 */ /* 0x002fe20000010000 */
        /* <DEDUP_REMOVED lines=8> */
[----:B------:R-:W1:Y:S01]  /*4020*/  MUFU.EX2 R182, R182 ;  /* 0x000000b600b67308 */ /* 0x000e620000000800 */
[--C-:B------:R-:W-:Y:S01]  /*4030*/  FFMA.FTZ R51, R51, UR10, -R44.reuse ;  /* 0x0000000a33337c23 */ /* 0x100fe2000801082c */
[--C-:B------:R-:W-:Y:S01]  /*4040*/  FFMA.FTZ R69, R69, UR10, -R44.reuse ;  /* 0x0000000a45457c23 */ /* 0x100fe2000801082c */
[----:B------:R-:W-:Y:S01]  /*4050*/  FADD.FTZ R54, R10, R39 ;  /* 0x000000270a367221 */ /* 0x000fe20000010000 */
[--C-:B------:R-:W-:Y:S01]  /*4060*/  FFMA.FTZ R50, R50, UR10, -R44.reuse ;  /* 0x0000000a32327c23 */ /* 0x100fe2000801082c */
[--C-:B------:R-:W-:Y:S01]  /*4070*/  FFMA.FTZ R70, R70, UR10, -R44.reuse ;  /* 0x0000000a46467c23 */ /* 0x100fe2000801082c */
[----:B------:R-:W-:Y:S01]  /*4080*/  FFMA.FTZ R71, R71, UR10, -R44 ;  /* 0x0000000a47477c23 */ /* 0x000fe2000801082c */
[----:B------:R-:W-:Y:S01]  /*4090*/  FADD.FTZ R39, R175, R54 ;  /* 0x00000036af277221 */ /* 0x000fe20000010000 */
[----:B------:R-:W2:Y:S01]  /*40a0*/  MUFU.EX2 R29, R29 ;  /* 0x0000001d001d7308 */ /* 0x000ea20000000800 */
[----:B0-----:R-:W-:Y:S01]  /*40b0*/  FADD.FTZ R37, R180, R27 ;  /* 0x0000001bb4257221 */ /* 0x001fe20000010000 */
[--C-:B------:R-:W-:Y:S01]  /*40c0*/  FFMA.FTZ R72, R72, UR10, -R44.reuse ;  /* 0x0000000a48487c23 */ /* 0x100fe2000801082c */
[----:B------:R-:W-:Y:S01]  /*40d0*/  FADD.FTZ R54, R12, R39 ;  /* 0x000000270c367221 */ /* 0x000fe20000010000 */
[--C-:B------:R-:W-:Y:S01]  /*40e0*/  FFMA.FTZ R49, R49, UR10, -R44.reuse ;  /* 0x0000000a31317c23 */ /* 0x100fe2000801082c */
[--C-:B------:R-:W-:Y:S01]  /*40f0*/  FFMA.FTZ R48, R48, UR10, -R44.reuse ;  /* 0x0000000a30307c23 */ /* 0x100fe2000801082c */
[--C-:B------:R-:W-:Y:S01]  /*4100*/  FFMA.FTZ R3, R3, UR10, -R44.reuse ;  /* 0x0000000a03037c23 */ /* 0x100fe2000801082c */
[--C-:B------:R-:W-:Y:S01]  /*4110*/  FFMA.FTZ R15, R15, UR10, -R44.reuse ;  /* 0x0000000a0f0f7c23 */ /* 0x100fe2000801082c */
[----:B------:R-:W0:Y:S01]  /*4120*/  MUFU.EX2 R176, R176 ;  /* 0x000000b000b07308 */ /* 0x000e220000000800 */
[----:B-1----:R-:W-:Y:S01]  /*4130*/  FADD.FTZ R46, R182, R37 ;  /* 0x00000025b62e7221 */ /* 0x002fe20000010000 */
[--C-:B------:R-:W-:Y:S01]  /*4140*/  FFMA.FTZ R11, R11, UR10, -R44.reuse ;  /* 0x0000000a0b0b7c23 */ /* 0x100fe2000801082c */
[--C-:B------:R-:W-:Y:S01]  /*4150*/  FFMA.FTZ R7, R7, UR10, -R44.reuse ;  /* 0x0000000a07077c23 */ /* 0x100fe2000801082c */
[--C-:B------:R-:W-:Y:S01]  /*4160*/  FFMA.FTZ R9, R9, UR10, -R44.reuse ;  /* 0x0000000a09097c23 */ /* 0x100fe2000801082c */
[--C-:B------:R-:W-:Y:S01]  /*4170*/  FFMA.FTZ R13, R13, UR10, -R44.reuse ;  /* 0x0000000a0d0d7c23 */ /* 0x100fe2000801082c */
[--C-:B------:R-:W-:Y:S01]  /*4180*/  FFMA.FTZ R5, R5, UR10, -R44.reuse ;  /* 0x0000000a05057c23 */ /* 0x100fe2000801082c */
[----:B------:R-:W-:Y:S01]  /*4190*/  FFMA.FTZ R21, R21, UR10, -R44 ;  /* 0x0000000a15157c23 */ /* 0x000fe2000801082c */
[----:B------:R-:W1:Y:S01]  /*41a0*/  MUFU.EX2 R31, R31 ;  /* 0x0000001f001f7308 */ /* 0x000e620000000800 */
[----:B--2---:R-:W-:Y:S01]  /*41b0*/  FADD.FTZ R37, R29, R46 ;  /* 0x0000002e1d257221 */ /* 0x004fe20000010000 */
[----:B------:R-:W-:Y:S01]  /*41c0*/  FFMA.FTZ R25, R25, UR10, -R44 ;  /* 0x0000000a19197c23 */ /* 0x000fe2000801082c */
[----:B------:R-:W-:-:S02]  /*41d0*/  F2FP.F16.F32.PACK_AB R177, R4, R177 ;  /* 0x000000b104b1723e */ /* 0x000fc400000000ff */
[----:B------:R-:W-:Y:S02]  /*41e0*/  F2FP.F16.F32.PACK_AB R179, R6, R179 ;  /* 0x000000b306b3723e */ /* 0x000fe400000000ff */
[----:B------:R-:W-:Y:S01]  /*41f0*/  F2FP.F16.F32.PACK_AB R173, R10, R173 ;  /* 0x000000ad0aad723e */ /* 0x000fe200000000ff */
[----:B------:R-:W2:Y:S01]  /*4200*/  MUFU.EX2 R178, R178 ;  /* 0x000000b200b27308 */ /* 0x000ea20000000800 */
[----:B0-----:R-:W-:Y:S01]  /*4210*/  FADD.FTZ R46, R176, R37 ;  /* 0x00000025b02e7221 */ /* 0x001fe20000010000 */
[----:B------:R-:W-:Y:S02]  /*4220*/  F2FP.F16.F32.PACK_AB R175, R12, R175 ;  /* 0x000000af0caf723e */ /* 0x000fe400000000ff */
[----:B------:R-:W-:Y:S02]  /*4230*/  F2FP.F16.F32.PACK_AB R180, R27, R180 ;  /* 0x000000b41bb4723e */ /* 0x000fe400000000ff */
[----:B------:R-:W-:Y:S02]  /*4240*/  F2FP.F16.F32.PACK_AB R182, R29, R182 ;  /* 0x000000b61db6723e */ /* 0x000fe400000000ff */
        /* <DEDUP_REMOVED lines=26> */
[----:B--2---:R-:W-:Y:S01]  /*43f0*/  FADD.FTZ R37, R153, R46 ;  /* 0x0000002e99257221 */ /* 0x004fe20000010000 */
[----:B------:R-:W-:-:S03]  /*4400*/  F2FP.F16.F32.PACK_AB R153, R24, R153 ;  /* 0x000000991899723e */ /* 0x000fc600000000ff */
[----:B------:R-:W-:-:S03]  /*4410*/  FADD.FTZ R46, R24, R37 ;  /* 0x00000025182e7221 */ /* 0x000fc60000010000 */
        /* <DEDUP_REMOVED lines=37> */
[----:B------:R-:W-:Y:S01]  /*4670*/  MUFU.EX2 R72, R72 ;  /* 0x0000004800487308 */ /* 0x000fe20000000800 */
[----:B0-----:R-:W-:-:S07]  /*4680*/  F2FP.F16.F32.PACK_AB R154, R71, R70 ;  /* 0x00000046479a723e */ /* 0x001fce00000000ff */
[----:B------:R-:W0:Y:S01]  /*4690*/  MUFU.EX2 R163, R163 ;  /* 0x000000a300a37308 */ /* 0x000e220000000800 */
[C---:B-1----:R-:W-:Y:S01]  /*46a0*/  FADD.FTZ R4, R36.reuse, R37 ;  /* 0x0000002524047221 */ /* 0x042fe20000010000 */
[----:B------:R-:W-:-:S06]  /*46b0*/  F2FP.F16.F32.PACK_AB R161, R36, R161 ;  /* 0x000000a124a1723e */ /* 0x000fcc00000000ff */
[----:B------:R-:W1:Y:S08]  /*46c0*/  MUFU.EX2 R49, R49 ;  /* 0x0000003100317308 */ /* 0x000e700000000800 */
[----:B------:R-:W2:Y:S01]  /*46d0*/  MUFU.EX2 R38, R38 ;  /* 0x0000002600267308 */ /* 0x000ea20000000800 */
[----:B0-----:R-:W-:-:S07]  /*46e0*/  FADD.FTZ R37, R163, R4 ;  /* 0x00000004a3257221 */ /* 0x001fce0000010000 */
[----:B------:R-:W-:Y:S01]  /*46f0*/  MUFU.EX2 R48, R48 ;  /* 0x0000003000307308 */ /* 0x000fe20000000800 */
[----:B-1----:R-:W-:-:S07]  /*4700*/  F2FP.F16.F32.PACK_AB R156, R49, R72 ;  /* 0x00000048319c723e */ /* 0x002fce00000000ff */
[----:B------:R-:W-:Y:S01]  /*4710*/  MUFU.EX2 R165, R165 ;  /* 0x000000a500a57308 */ /* 0x000fe20000000800 */
[C---:B--2---:R-:W-:Y:S01]  /*4720*/  FADD.FTZ R4, R38.reuse, R37 ;  /* 0x0000002526047221 */ /* 0x044fe20000010000 */
[----:B------:R-:W-:-:S06]  /*4730*/  F2FP.F16.F32.PACK_AB R163, R38, R163 ;  /* 0x000000a326a3723e */ /* 0x000fcc00000000ff */
[----:B------:R-:W0:Y:S08]  /*4740*/  MUFU.EX2 R3, R3 ;  /* 0x0000000300037308 */ /* 0x000e300000000800 */
[----:B------:R1:W-:Y:S08]  /*4750*/  MUFU.EX2 R160, R11 ;  /* 0x0000000b00a07308 */ /* 0x0003f00000000800 */
[----:B------:R-:W2:Y:S01]  /*4760*/  MUFU.EX2 R40, R40 ;  /* 0x0000002800287308 */ /* 0x000ea20000000800 */
[----:B-1----:R-:W-:Y:S01]  /*4770*/  FADD.FTZ R11, R71, R0 ;  /* 0x00000000470b7221 */ /* 0x002fe20000010000 */
[----:B0-----:R-:W-:-:S03]  /*4780*/  F2FP.F16.F32.PACK_AB R158, R3, R48 ;  /* 0x00000030039e723e */ /* 0x001fc600000000ff */
[----:B------:R-:W-:-:S03]  /*4790*/  FADD.FTZ R0, R72, R11 ;  /* 0x0000000b48007221 */ /* 0x000fc60000010000 */
[----:B------:R-:W0:Y:S01]  /*47a0*/  MUFU.EX2 R15, R15 ;  /* 0x0000000f000f7308 */ /* 0x000e220000000800 */
[----:B------:R-:W-:-:S04]  /*47b0*/  FADD.FTZ R11, R49, R0 ;  /* 0x00000000310b7221 */ /* 0x000fc80000010000 */
[----:B------:R-:W-:-:S03]  /*47c0*/  FADD.FTZ R0, R48, R11 ;  /* 0x0000000b30007221 */ /* 0x000fc60000010000 */
[----:B------:R-:W1:Y:S01]  /*47d0*/  MUFU.EX2 R167, R167 ;  /* 0x000000a700a77308 */ /* 0x000e620000000800 */
[----:B------:R-:W-:-:S07]  /*47e0*/  FADD.FTZ R0, R3, R0 ;  /* 0x0000000003007221 */ /* 0x000fce0000010000 */
[----:B------:R-:W3:Y:S08]  /*47f0*/  MUFU.EX2 R7, R7 ;  /* 0x0000000700077308 */ /* 0x000ef00000000800 */
[----:B------:R4:W5:Y:S08]  /*4800*/  MUFU.EX2 R162, R9 ;  /* 0x0000000900a27308 */ /* 0x0009700000000800 */
[----:B------:R-:W5:Y:S01]  /*4810*/  MUFU.EX2 R13, R13 ;  /* 0x0000000d000d7308 */ /* 0x000f620000000800 */
[----:B----4-:R-:W-:Y:S01]  /*4820*/  FADD.FTZ R9, R165, R4 ;  /* 0x00000004a5097221 */ /* 0x010fe20000010000 */
[----:B--2---:R-:W-:-:S03]  /*4830*/  F2FP.F16.F32.PACK_AB R165, R40, R165 ;  /* 0x000000a528a5723e */ /* 0x004fc600000000ff */
[----:B------:R-:W-:Y:S01]  /*4840*/  FADD.FTZ R4, R40, R9 ;  /* 0x0000000928047221 */ /* 0x000fe20000010000 */
[----:B0-----:R-:W-:Y:S02]  /*4850*/  FADD.FTZ R9, R15, R0 ;  /* 0x000000000f097221 */ /* 0x001fe40000010000 */
[----:B------:R3:W0:Y:S01]  /*4860*/  MUFU.EX2 R164, R5 ;  /* 0x0000000500a47308 */ /* 0x0006220000000800 */
[----:B-1----:R-:W-:Y:S01]  /*4870*/  FADD.FTZ R11, R167, R4 ;  /* 0x00000004a70b7221 */ /* 0x002fe20000010000 */
[C---:B------:R-:W-:Y:S01]  /*4880*/  FADD.FTZ R4, R160.reuse, R9 ;  /* 0x00000009a0047221 */ /* 0x040fe20000010000 */
[----:B------:R-:W-:-:S05]  /*4890*/  F2FP.F16.F32.PACK_AB R160, R160, R15 ;  /* 0x0000000fa0a0723e */ /* 0x000fca00000000ff */
[----:B------:R-:W1:Y:S01]  /*48a0*/  MUFU.EX2 R21, R21 ;  /* 0x0000001500157308 */ /* 0x000e620000000800 */
[----:B---3--:R-:W-:-:S04]  /*48b0*/  FADD.FTZ R5, R7, R4 ;  /* 0x0000000407057221 */ /* 0x008fc80000010000 */
[C---:B-----5:R-:W-:Y:S01]  /*48c0*/  FADD.FTZ R4, R162.reuse, R5 ;  /* 0x00000005a2047221 */ /* 0x060fe20000010000 */
[----:B------:R-:W-:Y:S02]  /*48d0*/  F2FP.F16.F32.PACK_AB R162, R162, R7 ;  /* 0x00000007a2a2723e */ /* 0x000fe400000000ff */
[----:B------:R-:W2:Y:S01]  /*48e0*/  MUFU.EX2 R166, R25 ;  /* 0x0000001900a67308 */ /* 0x000ea20000000800 */
[----:B------:R-:W-:-:S04]  /*48f0*/  FADD.FTZ R5, R13, R4 ;  /* 0x000000040d057221 */ /* 0x000fc80000010000 */
[C---:B0-----:R-:W-:Y:S01]  /*4900*/  FADD.FTZ R4, R164.reuse, R5 ;  /* 0x00000005a4047221 */ /* 0x041fe20000010000 */
[----:B------:R-:W-:Y:S02]  /*4910*/  F2FP.F16.F32.PACK_AB R164, R164, R13 ;  /* 0x0000000da4a4723e */ /* 0x000fe400000000ff */
[----:B------:R-:W0:Y:S01]  /*4920*/  MUFU.EX2 R42, R42 ;  /* 0x0000002a002a7308 */ /* 0x000e220000000800 */
[----:B-1----:R-:W-:-:S04]  /*4930*/  FADD.FTZ R3, R21, R4 ;  /* 0x0000000415037221 */ /* 0x002fc80000010000 */
[C---:B--2---:R-:W-:Y:S01]  /*4940*/  FADD.FTZ R3, R166.reuse, R3 ;  /* 0x00000003a6037221 */ /* 0x044fe20000010000 */
[----:B------:R-:W-:Y:S01]  /*4950*/  F2FP.F16.F32.PACK_AB R166, R166, R21 ;  /* 0x00000015a6a6723e */ /* 0x000fe200000000ff */
[C---:B0-----:R-:W-:Y:S01]  /*4960*/  FADD.FTZ R0, R42.reuse, R11 ;  /* 0x0000000b2a007221 */ /* 0x041fe20000010000 */
[----:B------:R-:W-:Y:S01]  /*4970*/  F2FP.F16.F32.PACK_AB R167, R42, R167 ;  /* 0x000000a72aa7723e */ /* 0x000fe200000000ff */
[----:B------:R-:W-:Y:S06]  /*4980*/  @!P3 BRA `(.L_x_2297) ;  /* 0x000000300064b947 */ /* 0x000fec0003800000 */
[----:B------:R-:W-:Y:S01]  /*4990*/  IMAD.MOV.U32 R5, RZ, RZ, R30 ;  /* 0x000000ffff057224 */ /* 0x000fe200078e001e */
[----:B------:R-:W-:Y:S01]  /*49a0*/  UMOV UR60, UR47 ;  /* 0x0000002f003c7c82 */ /* 0x000fe20008000000 */
[----:B------:R-:W-:Y:S01]  /*49b0*/  IMAD.MOV.U32 R4, RZ, RZ, R33 ;  /* 0x000000ffff047224 */ /* 0x000fe200078e0021 */
[----:B------:R-:W-:Y:S01]  /*49c0*/  UMOV UR58, UR46 ;  /* 0x0000002e003a7c82 */ /* 0x000fe20008000000 */
[----:B------:R-:W-:Y:S01]  /*49d0*/  IMAD.MOV.U32 R151, RZ, RZ, RZ ;  /* 0x000000ffff977224 */ /* 0x000fe200078e00ff */
[----:B------:R-:W-:Y:S01]  /*49e0*/  ULDC UR56, c[0x0][0x9d8] ;  /* 0x0002760000387ab9 */ /* 0x000fe20000000800 */
[----:B------:R-:W-:-:S05]  /*49f0*/  ULDC UR55, c[0x0][0x988] ;  /* 0x0002620000377ab9 */ /* 0x000fca0000000800 */
.L_x_2306:
        /* <DEDUP_REMOVED lines=9> */
.L_x_2299:
[----:B------:R-:W-:Y:S01]  /*4a90*/  ULEA UR6, UR46, UR41, 0x3 ;  /* 0x000000292e067291 */ /* 0x000fe2000f8e183f */
[----:B------:R-:W-:-:S05]  /*4aa0*/  IMAD.U32 R6, RZ, RZ, UR47 ;  /* 0x0000002fff067e24 */ /* 0x000fca000f8e00ff */
[----:B------:R-:W-:-:S04]  /*4ab0*/  SHF.L.U32 R6, R6, 0x1f, RZ ;  /* 0x0000001f06067819 */ /* 0x000fc800000006ff */
[----:B------:R0:W1:Y:S01]  /*4ac0*/  SYNCS.PHASECHK.TRANS64.TRYWAIT P3, [UR6+0x28830], R6 ;  /* 0x02883006ff0075a7 */ /* 0x0000620008060146 */
[----:B------:R-:W-:Y:S05]  /*4ad0*/  @!P0 BRA `(.L_x_2300) ;  /* 0x0000000000048947 */ /* 0x000fea0003800000 */
[----:B------:R-:W-:Y:S01]  /*4ae0*/  BPT.TRAP 0x1 ;  /* 0x000000040000795c */ /* 0x000fe20000300000 */
.L_x_2300:
[----:B-1----:R-:W-:Y:S05]  /*4af0*/  @P3 BRA `(.L_x_2298) ;  /* 0x0000000000083947 */ /* 0x002fea0003800000 */
[----:B------:R-:W1:Y:S02]  /*4b00*/  SYNCS.PHASECHK.TRANS64.TRYWAIT P3, [UR6+0x28830], R6 ;  /* 0x02883006ff0075a7 */ /* 0x000e640008060146 */
[----:B-1----:R-:W-:Y:S05]  /*4b10*/  @!P3 BRA `(.L_x_2301) ;  /* 0x000000fc00b8b947 */ /* 0x002fea0003800000 */
.L_x_2298:
[----:B-1----:R-:W1:Y:S01]  /*4b20*/  S2R R7, SR_TID.X ;  /* 0x0000000000077919 */ /* 0x002e620000002100 */
        /* <DEDUP_REMOVED lines=16> */
[----:B-1----:R-:W-:-:S05]  /*4c30*/  SHF.R.U32.HI R7, RZ, 0x7, R7 ;  /* 0x00000007ff077819 */ /* 0x002fca0000011607 */
[----:B0-----:R-:W-:-:S05]  /*4c40*/  VIADD R6, R7, 0x8 ;  /* 0x0000000807067836 */ /* 0x001fca0000000000 */
        /* <DEDUP_REMOVED lines=28> */
.L_x_2303:
[----:B------:R-:W-:Y:S01]  /*4e10*/  ULEA UR6, UR58, UR41, 0x3 ;  /* 0x000000293a067291 */ /* 0x000fe2000f8e183f */
[----:B------:R-:W-:-:S05]  /*4e20*/  IMAD.U32 R6, RZ, RZ, UR60 ;  /* 0x0000003cff067e24 */ /* 0x000fca000f8e00ff */
[----:B------:R-:W-:-:S04]  /*4e30*/  SHF.L.U32 R6, R6, 0x1f, RZ ;  /* 0x0000001f06067819 */ /* 0x000fc800000006ff */
[----:B------:R0:W1:Y:S01]  /*4e40*/  SYNCS.PHASECHK.TRANS64.TRYWAIT P3, [UR6+0x28850], R6 ;  /* 0x02885006ff0075a7 */ /* 0x0000620008060146 */
[----:B------:R-:W-:Y:S05]  /*4e50*/  @!P0 BRA `(.L_x_2304) ;  /* 0x0000000000048947 */ /* 0x000fea0003800000 */
[----:B------:R-:W-:Y:S01]  /*4e60*/  BPT.TRAP 0x1 ;  /* 0x000000040000795c */ /* 0x000fe20000300000 */
.L_x_2304:
[----:B-1----:R-:W-:Y:S05]  /*4e70*/  @P3 BRA `(.L_x_2302) ;  /* 0x0000000000083947 */ /* 0x002fea0003800000 */
[----:B------:R-:W1:Y:S02]  /*4e80*/  SYNCS.PHASECHK.TRANS64.TRYWAIT P3, [UR6+0x28850], R6 ;  /* 0x02885006ff0075a7 */ /* 0x000e640008060146 */
[----:B-1----:R-:W-:Y:S05]  /*4e90*/  @!P3 BRA `(.L_x_2305) ;  /* 0x000000f800f0b947 */ /* 0x002fea0003800000 */
.L_x_2302:
        /* <DEDUP_REMOVED lines=13> */
[----:B------:R-:W-:Y:S01]  /*4f70*/  FMUL.FTZ R11, R33, UR56 ;  /* 0x00000038210b7c20 */ /* 0x000fe20008410000 */
[----:B------:R-:W-:Y:S01]  /*4f80*/  FMUL.FTZ R33, R35, UR56 ;  /* 0x0000003823217c20 */ /* 0x000fe20008410000 */
[----:B------:R-:W-:Y:S01]  /*4f90*/  MUFU.TANH R32, R32 ;  /* 0x0000002000207308 */ /* 0x000fe20000002400 */
[----:B------:R-:W-:Y:S01]  /*4fa0*/  ULEA UR11, UR58, UR6, 0xb ;  /* 0x000000063a0b7291 */ /* 0x000fe2000f8e583f */
[----:B------:R-:W-:Y:S01]  /*4fb0*/  FMUL.FTZ R13, R37, UR56 ;  /* 0x00000038250d7c20 */ /* 0x000fe20008410000 */
[----:B------:R-:W-:Y:S01]  /*4fc0*/  FMUL.FTZ R37, R38, UR56 ;  /* 0x0000003826257c20 */ /* 0x000fe20008410000 */
[----:B-1----:R-:W-:Y:S01]  /*4fd0*/  FMUL.FTZ R7, R25, UR56 ;  /* 0x0000003819077c20 */ /* 0x002fe20008410000 */
[----:B------:R-:W-:Y:S01]  /*4fe0*/  FMUL.FTZ R25, R49, UR56 ;  /* 0x0000003831197c20 */ /* 0x000fe20008410000 */
[----:B------:R-:W-:Y:S01]  /*4ff0*/  FMUL.FTZ R35, R42, UR56 ;  /* 0x000000382a237c20 */ /* 0x000fe20008410000 */
[----:B------:R-:W-:Y:S01]  /*5000*/  FMUL.FTZ R12, R36, UR56 ;  /* 0x00000038240c7c20 */ /* 0x000fe20008410000 */
[----:B------:R-:W-:Y:S01]  /*5010*/  UMOV UR6, UR11 ;  /* 0x0000000b00067c82 */ /* 0x000fe20008000000 */
[----:B------:R-:W-:Y:S01]  /*5020*/  MUFU.TANH R33, R33 ;  /* 0x0000002100217308 */ /* 0x000fe20000002400 */
[----:B------:R-:W-:Y:S01]  /*5030*/  HGMMA.64x128x16.F32 R88, R180, gdesc[UR4].tnspB, R88, gsb0 ;  /* 0x41e00004b4587df0 */ /* 0x000fe20008000858 */
[----:B------:R-:W-:Y:S01]  /*5040*/  UIADD3 UR6, UR11, 0x80, URZ ;  /* 0x000000800b067890 */ /* 0x000fe2000fffe03f */
[----:B------:R-:W-:Y:S01]  /*5050*/  FMUL.FTZ R36, R43, UR56 ;  /* 0x000000382b247c20 */ /* 0x000fe20008410000 */
[----:B------:R-:W-:Y:S01]  /*5060*/  UMOV UR7, 0x40000040 ;  /* 0x4000004000077882 */ /* 0x000fe20000000000 */
        /* <DEDUP_REMOVED lines=14> */
[----:B0-----:R-:W-:Y:S01]  /*5150*/  FMUL.FTZ R6, R24, UR56 ;  /* 0x0000003818067c20 */ /* 0x001fe20008410000 */
        /* <DEDUP_REMOVED lines=15> */
[----:B------:R-:W-:Y:S01]  /*5250*/  UMOV UR10, UR55 ;  /* 0x00000037000a7c82 */ /* 0x000fe20008000000 */
[----:B------:R-:W-:Y:S01]  /*5260*/  FMUL.FTZ R58, R61, UR56 ;  /* 0x000000383d3a7c20 */ /* 0x000fe20008410000 */
[----:B------:R-:W-:Y:S01]  /*5270*/  FMUL.FTZ R61, R68, UR56 ;  /* 0x00000038443d7c20 */ /* 0x000fe20008410000 */
[----:B------:R-:W-:Y:S01]  /*5280*/  FMUL.FTZ R68, R80, UR56 ;  /* 0x0000003850447c20 */ /* 0x000fe20008410000 */
[----:B------:R-:W-:Y:S01]  /*5290*/  FMUL.FTZ R67, R81, UR56 ;  /* 0x0000003851437c20 */ /* 0x000fe20008410000 */
[----:B------:R-:W-:Y:S01]  /*52a0*/  MUFU.TANH R38, R38 ;  /* 0x0000002600267308 */ /* 0x000fe20000002400 */
[----:B------:R-:W0:Y:S01]  /*52b0*/  S2R R220, SR_TID.X ;  /* 0x0000000000dc7919 */ /* 0x000e220000002100 */
[----:B------:R-:W-:Y:S01]  /*52c0*/  UISETP.GT.AND UP1, UPT, UR59, UR57, UPT ;  /* 0x000000393b00728c */ /* 0x000fe2000bf24270 */
[----:B------:R-:W-:-:S05]  /*52d0*/  UMOV UR60, UR47 ;  /* 0x0000002f003c7c82 */ /* 0x000fca0008000000 */
        /* <DEDUP_REMOVED lines=15> */
[----:B------:R-:W-:-:S04]  /*53d0*/  FMUL.FTZ R180, R26, UR56 ;  /* 0x000000381ab47c20 */ /* 0x000fc80008410000 */
[----:B------:R-:W-:Y:S01]  /*53e0*/  MUFU.TANH R75, R75 ;  /* 0x0000004b004b7308 */ /* 0x000fe20000002400 */
[----:B------:R-:W-:Y:S01]  /*53f0*/  FMUL.FTZ R26, R52, UR56 ;  /* 0x00000038341a7c20 */ /* 0x000fe20008410000 */
[----:B------:R-:W-:Y:S01]  /*5400*/  HGMMA.64x128x16.F32 R88, R176, gdesc[UR4].tnspB, R88, gsb0 ;  /* 0x41e00004b0587df0 */ /* 0x000fe20008000858 */
[----:B------:R-:W-:Y:S01]  /*5410*/  UIADD3 UR6, UR11, 0x100, URZ ;  /* 0x000001000b067890 */ /* 0x000fe2000fffe03f */
[----:B------:R-:W-:-:S04]  /*5420*/  UMOV UR7, 0x40000040 ;  /* 0x4000004000077882 */ /* 0x000fc80000000000 */
[----:B------:R-:W0:Y:S08]  /*5430*/  MUFU.TANH R180, R180 ;  /* 0x000000b400b47308 */ /* 0x000e300000002400 */
        /* <DEDUP_REMOVED lines=25> */
[----:B------:R-:W-:Y:S01]  /*55d0*/  @UP0 ULDC UR6, c[0x0][0x44c] ;  /* 0x0001130000060ab9 */ /* 0x000fe20000000800 */
[----:B------:R-:W-:-:S05]  /*55e0*/  UMOV UR7, 0x40000040 ;  /* 0x4000004000077882 */ /* 0x000fca0000000000 */
[----:B------:R-:W1:Y:S08]  /*55f0*/  MUFU.TANH R178, R178 ;  /* 0x000000b200b27308 */ /* 0x000e700000002400 */
[----:B------:R-:W2:Y:S08]  /*5600*/  MUFU.TANH R176, R176 ;  /* 0x000000b000b07308 */ /* 0x000eb00000002400 */
[----:B------:R-:W3:Y:S08]  /*5610*/  MUFU.TANH R30, R30 ;  /* 0x0000001e001e7308 */ /* 0x000ef00000002400 */
        /* <DEDUP_REMOVED lines=11> */
[----:B------:R-:W-:Y:S01]  /*56d0*/  VIADD R173, R17, UR38 ;  /* 0x0000002611ad7c36 */ /* 0x000fe20008000000 */
[----:B------:R-:W-:-:S03]  /*56e0*/  WARPGROUP.ARRIVE ;  /* 0x00000000000079c5 */ /* 0x000fc60000000000 */
[----:B------:R-:W-:Y:S01]  /*56f0*/  @P2 IMAD.HI.U32 R29, R173, UR6, RZ ;  /* 0x00000006ad1d2c27 */ /* 0x000fe2000f8e00ff */
[----:B------:R-:W-:-:S04]  /*5700*/  @UP0 ULDC UR6, c[0x0][0x450] ;  /* 0x0001140000060ab9 */ /* 0x000fc80000000800 */
[----:B------:R-:W-:Y:S01]  /*5710*/  @P2 SHF.R.U32.HI R173, RZ, UR6, R29 ;  /* 0x00000006ffad2c19 */ /* 0x000fe2000801161d */
[----:B------:R-:W-:Y:S01]  /*5720*/  UMOV UR6, 0xffffff80 ;  /* 0xffffff8000067882 */ /* 0x000fe20000000000 */
[----:B------:R-:W-:Y:S01]  /*5730*/  FMUL.FTZ R29, R57, UR56 ;  /* 0x00000038391d7c20 */ /* 0x000fe20008410000 */
[----:B------:R-:W-:Y:S02]  /*5740*/  UIMAD UR6, UR59, UR6, 0x1 ;  /* 0x000000013b0674a4 */ /* 0x000fe4000f8e0206 */
[----:B------:R-:W4:Y:S01]  /*5750*/  SHFL.IDX PT, R47, R173, 0x1, 0x1c1f ;  /* 0x003c1f00ad2f7f89 */ /* 0x000f2200000e0000 */
[----:B------:R-:W-:Y:S02]  /*5760*/  UIADD3 UR59, UR59, -0x1, URZ ;  /* 0xffffffff3b3b7890 */ /* 0x000fe4000fffe03f */
[----:B------:R-:W-:Y:S01]  /*5770*/  MUFU.TANH R29, R29 ;  /* 0x0000001d001d7308 */ /* 0x000fe20000002400 */
[----:B------:R-:W-:Y:S01]  /*5780*/  IMAD.U32 R31, RZ, RZ, UR6 ;  /* 0x00000006ff1f7e24 */ /* 0x000fe2000f8e00ff */
[----:B------:R-:W-:-:S04]  /*5790*/  UIADD3 UR6, UR11, 0x180, URZ ;  /* 0x000001800b067890 */ /* 0x000fc8000fffe03f */
[----:B------:R-:W-:Y:S01]  /*57a0*/  IADD3 R174, R31, UR53, -R16 ;  /* 0x000000351fae7c10 */ /* 0x000fe2000fffe810 */
[----:B------:R-:W-:Y:S01]  /*57b0*/  FMUL.FTZ R31, R60, UR56 ;  /* 0x000000383c1f7c20 */ /* 0x000fe20008410000 */
[----:B------:R-:W-:Y:S01]  /*57c0*/  FMUL.FTZ R60, R64, UR56 ;  /* 0x00000038403c7c20 */ /* 0x000fe20008410000 */
[----:B------:R-:W-:Y:S01]  /*57d0*/  FMUL.FTZ R64, R72, UR56 ;  /* 0x0000003848407c20 */ /* 0x000fe20008410000 */
[----:B------:R-:W-:Y:S01]  /*57e0*/  FMUL.FTZ R72, R85, UR56 ;  /* 0x0000003855487c20 */ /* 0x000fe20008410000 */
[----:B------:R-:W-:Y:S01]  /*57f0*/  HGMMA.64x128x16.F32 R88, R168, gdesc[UR4].tnspB, R88, gsb0 ;  /* 0x41e00004a8587df0 */ /* 0x000fe20008000858 */
[----:B------:R-:W-:Y:S01]  /*5800*/  UIADD3 UR6, UR11, 0x200, URZ ;  /* 0x000002000b067890 */ /* 0x000fe2000fffe03f */
[----:B------:R-:W-:Y:S01]  /*5810*/  VIADD R174, R174, -UR54 ;  /* 0x80000036aeae7c36 */ /* 0x000fe20008000000 */
[----:B------:R-:W-:Y:S01]  /*5820*/  UMOV UR7, 0x40000040 ;  /* 0x4000004000077882 */ /* 0x000fe20000000000 */
[----:B------:R-:W-:Y:S02]  /*5830*/  MUFU.TANH R31, R31 ;  /* 0x0000001f001f7308 */ /* 0x000fe40000002400 */
[----:B----4-:R-:W-:-:S02]  /*5840*/  IMAD.IADD R56, R174, 0x1, R47 ;  /* 0x00000001ae387824 */ /* 0x010fc400078e022f */
[----:B------:R-:W-:Y:S01]  /*5850*/  FMUL.FTZ R47, R63, UR56 ;  /* 0x000000383f2f7c20 */ /* 0x000fe20008410000 */
[----:B------:R-:W-:-:S03]  /*5860*/  FMUL.FTZ R63, R73, UR56 ;  /* 0x00000038493f7c20 */ /* 0x000fc60008410000 */
[----:B------:R-:W-:Y:S01]  /*5870*/  MUFU.TANH R60, R60 ;  /* 0x0000003c003c7308 */ /* 0x000fe20000002400 */
[----:B------:R-:W4:Y:S01]  /*5880*/  SHFL.IDX PT, R73, R173, RZ, 0x1c1f ;  /* 0x001c1fffad497589 */ /* 0x000f2200000e0000 */
[C---:B------:R-:W-:Y:S02]  /*5890*/  ISETP.GT.AND P3, PT, R56.reuse, RZ, PT ;  /* 0x000000ff3800720c */ /* 0x040fe40003f64270 */
[----:B------:R-:W-:Y:S02]  /*58a0*/  ISETP.GT.AND P4, PT, R56, 0x1, PT ;  /* 0x000000013800780c */ /* 0x000fe40003f84270 */
[----:B0-----:R-:W-:Y:S02]  /*58b0*/  FSEL R180, R180, -INF , P3 ;  /* 0xff800000b4b47808 */ /* 0x001fe40001800000 */
[----:B------:R-:W-:Y:S01]  /*58c0*/  ISETP.GT.AND P3, PT, R56, 0x8, PT ;  /* 0x000000083800780c */ /* 0x000fe20003f64270 */
[----:B------:R-:W0:Y:S01]  /*58d0*/  MUFU.TANH R47, R47 ;  /* 0x0000002f002f7308 */ /* 0x000e220000002400 */
[----:B-1----:R-:W-:-:S02]  /*58e0*/  FSEL R178, R178, -INF , P4 ;  /* 0xff800000b2b27808 */ /* 0x002fc40002000000 */
[----:B------:R-:W-:Y:S02]  /*58f0*/  FMNMX.FTZ R49, R180, R5, !PT ;  /* 0x00000005b4317209 */ /* 0x000fe40007810000 */
[----:B------:R-:W-:Y:S02]  /*5900*/  ISETP.GT.AND P4, PT, R56, 0x9, PT ;  /* 0x000000093800780c */ /* 0x000fe40003f84270 */
[----:B--2---:R-:W-:Y:S01]  /*5910*/  FSEL R176, R176, -INF , P3 ;  /* 0xff800000b0b07808 */ /* 0x004fe20001800000 */
[----:B------:R-:W-:Y:S01]  /*5920*/  MUFU.TANH R64, R64 ;  /* 0x0000004000407308 */ /* 0x000fe20000002400 */
[----:B------:R-:W-:Y:S02]  /*5930*/  FMNMX.FTZ R49, R178, R49, !PT ;  /* 0x00000031b2317209 */ /* 0x000fe40007810000 */
[----:B------:R-:W-:Y:S02]  /*5940*/  ISETP.GT.AND P3, PT, R56, 0x10, PT ;  /* 0x000000103800780c */ /* 0x000fe40003f64270 */
[----:B---3--:R-:W-:Y:S01]  /*5950*/  FSEL R172, R30, -INF , P4 ;  /* 0xff8000001eac7808 */ /* 0x008fe20002000000 */
[----:B------:R-:W-:Y:S01]  /*5960*/  FMUL.FTZ R30, R66, UR56 ;  /* 0x00000038421e7c20 */ /* 0x000fe20008410000 */
[----:B------:R-:W-:Y:S01]  /*5970*/  FMNMX.FTZ R49, R176, R49, !PT ;  /* 0x00000031b0317209 */ /* 0x000fe20007810000 */
[----:B----4-:R-:W-:Y:S01]  /*5980*/  IMAD.IADD R73, R174, 0x1, R73 ;  /* 0x00000001ae497824 */ /* 0x010fe200078e0249 */
[----:B------:R-:W-:Y:S01]  /*5990*/  ISETP.GT.AND P4, PT, R56, 0x11, PT ;  /* 0x000000113800780c */ /* 0x000fe20003f84270 */
[----:B------:R-:W-:Y:S01]  /*59a0*/  FMUL.FTZ R66, R77, UR56 ;  /* 0x000000384d427c20 */ /* 0x000fe20008410000 */
[----:B------:R-:W-:Y:S01]  /*59b0*/  FMNMX.FTZ R49, R172, R49, !PT ;  /* 0x00000031ac317209 */ /* 0x000fe20007810000 */
[----:B------:R-:W1:Y:S01]  /*59c0*/  MUFU.TANH R30, R30 ;  /* 0x0000001e001e7308 */ /* 0x000e620000002400 */
[----:B------:R-:W-:-:S02]  /*59d0*/  ISETP.GT.AND P5, PT, R73, RZ, PT ;  /* 0x000000ff4900720c */ /* 0x000fc40003fa4270 */
[----:B------:R-:W-:-:S04]  /*59e0*/  ISETP.GT.AND P6, PT, R73, 0x8, PT ;  /* 0x000000084900780c */ /* 0x000fc80003fc4270 */
[----:B------:R-:W-:Y:S01]  /*59f0*/  FSEL R8, R8, -INF , P6 ;  /* 0xff80000008087808 */ /* 0x000fe20003000000 */
[----:B------:R-:W-:Y:S01]  /*5a00*/  MUFU.TANH R63, R63 ;  /* 0x0000003f003f7308 */ /* 0x000fe20000002400 */
[----:B------:R-:W-:-:S04]  /*5a10*/  ISETP.GT.AND P6, PT, R73, 0x11, PT ;  /* 0x000000114900780c */ /* 0x000fc80003fc4270 */
[----:B------:R-:W-:Y:S02]  /*5a20*/  FSEL R11, R11, -INF , P6 ;  /* 0xff8000000b0b7808 */ /* 0x000fe40003000000 */
[----:B------:R-:W-:Y:S01]  /*5a30*/  ISETP.GT.AND P6, PT, R73, 0x20, PT ;  /* 0x000000204900780c */ /* 0x000fe20003fc4270 */
[----:B------:R-:W-:Y:S08]  /*5a40*/  MUFU.TANH R66, R66 ;  /* 0x0000004200427308 */ /* 0x000ff00000002400 */
[----:B------:R-:W-:Y:S01]  /*5a50*/  MUFU.TANH R72, R72 ;  /* 0x0000004800487308 */ /* 0x000fe20000002400 */
[----:B------:R-:W-:-:S02]  /*5a60*/  WARPGROUP.DEPBAR.LE gsb0, 0x0 ;  /* 0x00008000000079c5 */ /* 0x000fc40000010000 */
[----:B------:R-:W-:Y:S01]  /*5a70*/  WARPGROUP.ARRIVE ;  /* 0x00000000000079c5 */ /* 0x000fe20000000000 */
[----:B------:R-:W-:Y:S02]  /*5a80*/  FSEL R170, R32, -INF , P3 ;  /* 0xff80000020aa7808 */ /* 0x000fe40001800000 */
[----:B------:R-:W-:Y:S02]  /*5a90*/  ISETP.GT.AND P3, PT, R56, 0x18, PT ;  /* 0x000000183800780c */ /* 0x000fe40003f64270 */
[----:B------:R-:W-:Y:S01]  /*5aa0*/  FSEL R168, R33, -INF , P4 ;  /* 0xff80000021a87808 */ /* 0x000fe20002000000 */
[----:B------:R-:W-:Y:S01]  /*5ab0*/  HGMMA.64x128x16.F32 R88, R152, gdesc[UR4].tnspB, R88, gsb0 ;  /* 0x41e0000498587df0 */ /* 0x000fe20008000858 */
[----:B------:R-:W-:Y:S01]  /*5ac0*/  FMNMX.FTZ R49, R170, R49, !PT ;  /* 0x00000031aa317209 */ /* 0x000fe20007810000 */
[----:B------:R-:W-:Y:S01]  /*5ad0*/  UIADD3 UR6, UR11, 0x280, URZ ;  /* 0x000002800b067890 */ /* 0x000fe2000fffe03f */
[----:B------:R-:W-:Y:S01]  /*5ae0*/  ISETP.GT.AND P4, PT, R56, 0x19, PT ;  /* 0x000000193800780c */ /* 0x000fe20003f84270 */
[----:B------:R-:W-:Y:S01]  /*5af0*/  UMOV UR7, 0x40000040 ;  /* 0x4000004000077882 */ /* 0x000fe20000000000 */
[----:B------:R-:W-:-:S02]  /*5b00*/  FSEL R37, R37, -INF , P3 ;  /* 0xff80000025257808 */ /* 0x000fc40001800000 */
[----:B------:R-:W-:Y:S02]  /*5b10*/  FMNMX.FTZ R50, R168, R49, !PT ;  /* 0x00000031a8327209 */ /* 0x000fe40007810000 */
[----:B------:R-:W-:Y:S02]  /*5b20*/  ISETP.GT.AND P3, PT, R56, 0x20, PT ;  /* 0x000000203800780c */ /* 0x000fe40003f64270 */
[----:B------:R-:W-:Y:S02]  /*5b30*/  FSEL R32, R34, -INF , P4 ;  /* 0xff80000022207808 */ /* 0x000fe40002000000 */
[----:B------:R-:W-:Y:S02]  /*5b40*/  FMNMX.FTZ R49, R37, R50, !PT ;  /* 0x0000003225317209 */ /* 0x000fe40007810000 */
[----:B------:R-:W-:Y:S02]  /*5b50*/  ISETP.GT.AND P4, PT, R56, 0x21, PT ;  /* 0x000000213800780c */ /* 0x000fe40003f84270 */
        /* <DEDUP_REMOVED lines=11> */
[----:B------:R-:W-:Y:S02]  /*5c10*/  FSEL R39, R40, -INF , P3 ;  /* 0xff80000028277808 */ /* 0x000fe40001800000 */
[----:B------:R-:W-:-:S02]  /*5c20*/  ISETP.GT.AND P4, PT, R56, 0x31, PT ;  /* 0x000000313800780c */ /* 0x000fc40003f84270 */
[----:B------:R-:W-:Y:S02]  /*5c30*/  FMNMX.FTZ R40, R35, R38, !PT ;  /* 0x0000002623287209 */ /* 0x000fe40007810000 */
[----:B------:R-:W-:Y:S02]  /*5c40*/  ISETP.GT.AND P3, PT, R56, 0x38, PT ;  /* 0x000000383800780c */ /* 0x000fe40003f64270 */
[----:B------:R-:W-:Y:S02]  /*5c50*/  FSEL R38, R41, -INF , P4 ;  /* 0xff80000029267808 */ /* 0x000fe40002000000 */
[----:B------:R-:W-:Y:S02]  /*5c60*/  FMNMX.FTZ R49, R39, R40, !PT ;  /* 0x0000002827317209 */ /* 0x000fe40007810000 */
[----:B------:R-:W-:Y:S02]  /*5c70*/  FSEL R41, R42, -INF , P3 ;  /* 0xff8000002a297808 */ /* 0x000fe40001800000 */
[----:B------:R-:W-:-:S02]  /*5c80*/  ISETP.GT.AND P4, PT, R56, 0x39, PT ;  /* 0x000000393800780c */ /* 0x000fc40003f84270 */
[----:B------:R-:W-:Y:S02]  /*5c90*/  FMNMX.FTZ R42, R38, R49, !PT ;  /* 0x00000031262a7209 */ /* 0x000fe40007810000 */
[C---:B------:R-:W-:Y:S02]  /*5ca0*/  ISETP.GT.AND P3, PT, R56.reuse, 0x40, PT ;  /* 0x000000403800780c */ /* 0x040fe40003f64270 */
[----:B------:R-:W-:Y:S02]  /*5cb0*/  FSEL R40, R43, -INF , P4 ;  /* 0xff8000002b287808 */ /* 0x000fe40002000000 */
[----:B------:R-:W-:Y:S02]  /*5cc0*/  FMNMX.FTZ R49, R41, R42, !PT ;  /* 0x0000002a29317209 */ /* 0x000fe40007810000 */
[----:B------:R-:W-:Y:S02]  /*5cd0*/  ISETP.GT.AND P4, PT, R56, 0x41, PT ;  /* 0x000000413800780c */ /* 0x000fe40003f84270 */
[----:B------:R-:W-:-:S02]  /*5ce0*/  FSEL R43, R44, -INF , P3 ;  /* 0xff8000002c2b7808 */ /* 0x000fc40001800000 */
[----:B------:R-:W-:Y:S02]  /*5cf0*/  FMNMX.FTZ R44, R40, R49, !PT ;  /* 0x00000031282c7209 */ /* 0x000fe40007810000 */
[----:B------:R-:W-:Y:S02]  /*5d00*/  FSEL R42, R45, -INF , P4 ;  /* 0xff8000002d2a7808 */ /* 0x000fe40002000000 */
[C---:B------:R-:W-:Y:S02]  /*5d10*/  ISETP.GT.AND P3, PT, R56.reuse, 0x48, PT ;  /* 0x000000483800780c */ /* 0x040fe40003f64270 */
[----:B------:R-:W-:Y:S02]  /*5d20*/  FMNMX.FTZ R45, R43, R44, !PT ;  /* 0x0000002c2b2d7209 */ /* 0x000fe40007810000 */
[----:B------:R-:W-:Y:S02]  /*5d30*/  ISETP.GT.AND P4, PT, R56, 0x49, PT ;  /* 0x000000493800780c */ /* 0x000fe40003f84270 */
[----:B------:R-:W-:-:S02]  /*5d40*/  FSEL R44, R46, -INF , P3 ;  /* 0xff8000002e2c7808 */ /* 0x000fc40001800000 */
[----:B------:R-:W-:Y:S02]  /*5d50*/  FMNMX.FTZ R49, R42, R45, !PT ;  /* 0x0000002d2a317209 */ /* 0x000fe40007810000 */
[----:B------:R-:W-:Y:S02]  /*5d60*/  ISETP.GT.AND P3, PT, R56, 0x50, PT ;  /* 0x000000503800780c */ /* 0x000fe40003f64270 */
[----:B0-----:R-:W-:Y:S02]  /*5d70*/  FSEL R45, R47, -INF , P4 ;  /* 0xff8000002f2d7808 */ /* 0x001fe40002000000 */
[----:B------:R-:W-:Y:S02]  /*5d80*/  FMNMX.FTZ R50, R44, R49, !PT ;  /* 0x000000312c327209 */ /* 0x000fe40007810000 */
[----:B------:R-:W-:Y:S02]  /*5d90*/  ISETP.GT.AND P4, PT, R56, 0x51, PT ;  /* 0x000000513800780c */ /* 0x000fe40003f84270 */
[----:B-1----:R-:W-:-:S02]  /*5da0*/  FSEL R46, R30, -INF , P3 ;  /* 0xff8000001e2e7808 */ /* 0x002fc40001800000 */
[----:B------:R-:W-:Y:S02]  /*5db0*/  FMNMX.FTZ R49, R45, R50, !PT ;  /* 0x000000322d317209 */ /* 0x000fe40007810000 */
[----:B------:R-:W-:Y:S02]  /*5dc0*/  ISETP.GT.AND P3, PT, R56, 0x58, PT ;  /* 0x000000583800780c */ /* 0x000fe40003f64270 */
[----:B------:R-:W-:Y:S02]  /*5dd0*/  FSEL R47, R48, -INF , P4 ;  /* 0xff800000302f7808 */ /* 0x000fe40002000000 */
[----:B------:R-:W-:Y:S02]  /*5de0*/  FMNMX.FTZ R30, R46, R49, !PT ;  /* 0x000000312e1e7209 */ /* 0x000fe40007810000 */
[----:B------:R-:W-:Y:S02]  /*5df0*/  ISETP.GT.AND P4, PT, R56, 0x59, PT ;  /* 0x000000593800780c */ /* 0x000fe40003f84270 */
[----:B------:R-:W-:Y:S01]  /*5e00*/  FSEL R48, R70, -INF , P3 ;  /* 0xff80000046307808 */ /* 0x000fe20001800000 */
[----:B------:R-:W-:Y:S01]  /*5e10*/  FMUL.FTZ R70, R84, UR56 ;  /* 0x0000003854467c20 */ /* 0x000fe20008410000 */
[----:B------:R-:W-:-:S02]  /*5e20*/  FMNMX.FTZ R51, R47, R30, !PT ;  /* 0x0000001e2f337209 */ /* 0x000fc40007810000 */
[----:B------:R-:W-:Y:S02]  /*5e30*/  ISETP.GT.AND P3, PT, R56, 0x60, PT ;  /* 0x000000603800780c */ /* 0x000fe40003f64270 */
[----:B------:R-:W-:Y:S01]  /*5e40*/  FSEL R49, R71, -INF , P4 ;  /* 0xff80000047317808 */ /* 0x000fe20002000000 */
[----:B------:R-:W-:Y:S01]  /*5e50*/  MUFU.TANH R70, R70 ;  /* 0x0000004600467308 */ /* 0x000fe20000002400 */
[----:B------:R-:W-:Y:S02]  /*5e60*/  FMNMX.FTZ R30, R48, R51, !PT ;  /* 0x00000033301e7209 */ /* 0x000fe40007810000 */
[----:B------:R-:W-:Y:S02]  /*5e70*/  ISETP.GT.AND P4, PT, R56, 0x61, PT ;  /* 0x000000613800780c */ /* 0x000fe40003f84270 */
[----:B------:R-:W-:Y:S02]  /*5e80*/  FSEL R50, R74, -INF , P3 ;  /* 0xff8000004a327808 */ /* 0x000fe40001800000 */
[----:B------:R-:W-:-:S02]  /*5e90*/  FMNMX.FTZ R53, R49, R30, !PT ;  /* 0x0000001e31357209 */ /* 0x000fc40007810000 */
[----:B------:R-:W-:Y:S02]  /*5ea0*/  ISETP.GT.AND P3, PT, R56, 0x68, PT ;  /* 0x000000683800780c */ /* 0x000fe40003f64270 */
[----:B------:R-:W-:Y:S02]  /*5eb0*/  FSEL R51, R75, -INF , P4 ;  /* 0xff8000004b337808 */ /* 0x000fe40002000000 */
[----:B------:R-:W-:Y:S02]  /*5ec0*/  FMNMX.FTZ R30, R50, R53, !PT ;  /* 0x00000035321e7209 */ /* 0x000fe40007810000 */
[----:B------:R-:W-:Y:S02]  /*5ed0*/  ISETP.GT.AND P4, PT, R56, 0x69, PT ;  /* 0x000000693800780c */ /* 0x000fe40003f84270 */
[----:B------:R-:W-:Y:S02]  /*5ee0*/  FSEL R53, R78, -INF , P3 ;  /* 0xff8000004e357808 */ /* 0x000fe40001800000 */
[----:B------:R-:W-:-:S02]  /*5ef0*/  FMNMX.FTZ R30, R51, R30, !PT ;  /* 0x0000001e331e7209 */ /* 0x000fc40007810000 */
[C---:B------:R-:W-:Y:S02]  /*5f00*/  ISETP.GT.AND P3, PT, R56.reuse, 0x70, PT ;  /* 0x000000703800780c */ /* 0x040fe40003f64270 */
[----:B------:R-:W-:Y:S02]  /*5f10*/  FSEL R55, R55, -INF , P4 ;  /* 0xff80000037377808 */ /* 0x000fe40002000000 */
[----:B------:R-:W-:Y:S02]  /*5f20*/  FMNMX.FTZ R30, R53, R30, !PT ;  /* 0x0000001e351e7209 */ /* 0x000fe40007810000 */
[----:B------:R-:W-:Y:S02]  /*5f30*/  ISETP.GT.AND P4, PT, R56, 0x71, PT ;  /* 0x000000713800780c */ /* 0x000fe40003f84270 */
[----:B------:R-:W-:Y:S02]  /*5f40*/  FSEL R52, R52, -INF , P3 ;  /* 0xff80000034347808 */ /* 0x000fe40001800000 */
[----:B------:R-:W-:-:S02]  /*5f50*/  FMNMX.FTZ R57, R55, R30, !PT ;  /* 0x0000001e37397209 */ /* 0x000fc40007810000 */
[----:B------:R-:W-:Y:S01]  /*5f60*/  ISETP.GT.AND P3, PT, R56, 0x78, PT ;  /* 0x000000783800780c */ /* 0x000fe20003f64270 */
[----:B------:R-:W-:Y:S02]  /*5f70*/  WARPGROUP.DEPBAR.LE gsb0, 0x0 ;  /* 0x00008000000079c5 */ /* 0x000fe40000010000 */
[----:B------:R-:W-:Y:S01]  /*5f80*/  WARPGROUP.ARRIVE ;  /* 0x00000000000079c5 */ /* 0x000fe20000000000 */
[----:B------:R-:W-:Y:S02]  /*5f90*/  FSEL R54, R54, -INF , P4 ;  /* 0xff80000036367808 */ /* 0x000fe40002000000 */
[----:B------:R-:W-:Y:S02]  /*5fa0*/  FMNMX.FTZ R57, R52, R57, !PT ;  /* 0x0000003934397209 */ /* 0x000fe40007810000 */
[----:B------:R-:W-:Y:S01]  /*5fb0*/  ISETP.GT.AND P4, PT, R56, 0x79, PT ;  /* 0x000000793800780c */ /* 0x000fe20003f84270 */
[----:B------:R-:W-:Y:S01]  /*5fc0*/  HGMMA.64x128x16.F32 R88, R156, gdesc[UR4].tnspB, R88, gsb0 ;  /* 0x41e000049c587df0 */ /* 0x000fe20008000858 */
[----:B------:R-:W-:Y:S01]  /*5fd0*/  FSEL R56, R86, -INF , P3 ;  /* 0xff80000056387808 */ /* 0x000fe20001800000 */
[----:B------:R-:W-:Y:S01]  /*5fe0*/  UIADD3 UR6, UR11, 0x300, URZ ;  /* 0x000003000b067890 */ /* 0x000fe2000fffe03f */
[----:B------:R-:W-:Y:S01]  /*5ff0*/  FMNMX.FTZ R59, R54, R57, !PT ;  /* 0x00000039363b7209 */ /* 0x000fe20007810000 */
[----:B------:R-:W-:Y:S01]  /*6000*/  UMOV UR7, 0x40000040 ;  /* 0x4000004000077882 */ /* 0x000fe20000000000 */
[----:B------:R-:W-:-:S02]  /*6010*/  FSEL R57, R87, -INF , P4 ;  /* 0xff80000057397808 */ /* 0x000fc40002000000 */
[----:B------:R-:W-:Y:S01]  /*6020*/  FMNMX.FTZ R30, R56, R59, !PT ;  /* 0x0000003b381e7209 */ /* 0x000fe20007810000 */
[----:B------:R-:W-:Y:S01]  /*6030*/  FMUL.FTZ R59, R65, UR56 ;  /* 0x00000038413b7c20 */ /* 0x000fe20008410000 */
[----:B------:R-:W-:Y:S02]  /*6040*/  ISETP.GT.AND P4, PT, R73, 0x1, PT ;  /* 0x000000014900780c */ /* 0x000fe40003f84270 */
[----:B------:R-:W-:Y:S02]  /*6050*/  FMNMX.FTZ R30, R57, R30, !PT ;  /* 0x0000001e391e7209 */ /* 0x000fe40007810000 */
[----:B------:R-:W-:Y:S01]  /*6060*/  FSEL R71, R6, -INF , P5 ;  /* 0xff80000006477808 */ /* 0x000fe20002800000 */
[----:B------:R-:W0:Y:S01]  /*6070*/  MUFU.TANH R59, R59 ;  /* 0x0000003b003b7308 */ /* 0x000e220000002400 */
[----:B------:R-:W-:Y:S01]  /*6080*/  FSEL R7, R7, -INF , P4 ;  /* 0xff80000007077808 */ /* 0x000fe20002000000 */
[----:B------:R-:W1:Y:S01]  /*6090*/  SHFL.BFLY PT, R65, R30, 0x2, 0x1f ;  /* 0x0c401f001e417f89 */ /* 0x000e6200000e0000 */
[----:B------:R-:W-:-:S02]  /*60a0*/  FMNMX.FTZ R74, R71, R4, !PT ;  /* 0x00000004474a7209 */ /* 0x000fc40007810000 */
[----:B------:R-:W-:Y:S02]  /*60b0*/  ISETP.GT.AND P5, PT, R73, 0x9, PT ;  /* 0x000000094900780c */ /* 0x000fe40003fa4270 */
[----:B------:R-:W-:Y:S02]  /*60c0*/  FMNMX.FTZ R75, R7, R74, !PT ;  /* 0x0000004a074b7209 */ /* 0x000fe40007810000 */
[----:B------:R-:W-:Y:S02]  /*60d0*/  ISETP.GT.AND P4, PT, R73, 0x10, PT ;  /* 0x000000104900780c */ /* 0x000fe40003f84270 */
[----:B------:R-:W-:Y:S02]  /*60e0*/  FSEL R9, R9, -INF , P5 ;  /* 0xff80000009097808 */ /* 0x000fe40002800000 */
[----:B------:R-:W-:Y:S02]  /*60f0*/  FMNMX.FTZ R74, R8, R75, !PT ;  /* 0x0000004b084a7209 */ /* 0x000fe40007810000 */
[----:B------:R-:W-:-:S02]  /*6100*/  FSEL R10, R10, -INF , P4 ;  /* 0xff8000000a0a7808 */ /* 0x000fc40002000000 */
[----:B------:R-:W-:Y:S02]  /*6110*/  FMNMX.FTZ R75, R9, R74, !PT ;  /* 0x0000004a094b7209 */ /* 0x000fe40007810000 */
[C---:B------:R-:W-:Y:S02]  /*6120*/  ISETP.GT.AND P5, PT, R73.reuse, 0x18, PT ;  /* 0x000000184900780c */ /* 0x040fe40003fa4270 */
[----:B------:R-:W-:Y:S02]  /*6130*/  ISETP.GT.AND P4, PT, R73, 0x19, PT ;  /* 0x000000194900780c */ /* 0x000fe40003f84270 */
[----:B------:R-:W-:Y:S02]  /*6140*/  FSEL R74, R12, -INF , P5 ;  /* 0xff8000000c4a7808 */ /* 0x000fe40002800000 */
[----:B------:R-:W-:Y:S02]  /*6150*/  FSEL R13, R13, -INF , P4 ;  /* 0xff8000000d0d7808 */ /* 0x000fe40002000000 */
[----:B-1----:R-:W-:Y:S01]  /*6160*/  FMNMX.FTZ R69, R30, R65, !PT ;  /* 0x000000411e457209 */ /* 0x002fe20007810000 */
[----:B------:R-:W-:Y:S01]  /*6170*/  FMUL.FTZ R65, R76, UR56 ;  /* 0x000000384c417c20 */ /* 0x000fe20008410000 */
[----:B------:R-:W-:-:S02]  /*6180*/  FMNMX.FTZ R76, R10, R75, !PT ;  /* 0x0000004b0a4c7209 */ /* 0x000fc40007810000 */
[----:B------:R-:W-:Y:S01]  /*6190*/  ISETP.GT.AND P5, PT, R73, 0x21, PT ;  /* 0x000000214900780c */ /* 0x000fe20003fa4270 */
[----:B------:R-:W1:Y:S01]  /*61a0*/  SHFL.BFLY PT, R30, R69, 0x1, 0x1f ;  /* 0x0c201f00451e7f89 */ /* 0x000e6200000e0000 */
[----:B------:R-:W-:Y:S01]  /*61b0*/  FMNMX.FTZ R75, R11, R76, !PT ;  /* 0x0000004c0b4b7209 */ /* 0x000fe20007810000 */
[----:B------:R-:W2:Y:S01]  /*61c0*/  MUFU.TANH R65, R65 ;  /* 0x0000004100417308 */ /* 0x000ea20000002400 */
[----:B------:R-:W-:Y:S02]  /*61d0*/  ISETP.GT.AND P4, PT, R73, 0x28, PT ;  /* 0x000000284900780c */ /* 0x000fe40003f84270 */
[----:B------:R-:W-:Y:S02]  /*61e0*/  FMNMX.FTZ R76, R74, R75, !PT ;  /* 0x0000004b4a4c7209 */ /* 0x000fe40007810000 */
[----:B------:R-:W-:Y:S02]  /*61f0*/  FSEL R75, R14, -INF , P6 ;  /* 0xff8000000e4b7808 */ /* 0x000fe40003000000 */
[----:B------:R-:W-:-:S02]  /*6200*/  FMNMX.FTZ R76, R13, R76, !PT ;  /* 0x0000004c0d4c7209 */ /* 0x000fc40007810000 */
[----:B------:R-:W-:Y:S02]  /*6210*/  FSEL R15, R15, -INF , P5 ;  /* 0xff8000000f0f7808 */ /* 0x000fe40002800000 */
[----:B------:R-:W-:Y:S02]  /*6220*/  FMNMX.FTZ R78, R75, R76, !PT ;  /* 0x0000004c4b4e7209 */ /* 0x000fe40007810000 */
[----:B------:R-:W-:Y:S02]  /*6230*/  ISETP.GT.AND P6, PT, R73, 0x29, PT ;  /* 0x000000294900780c */ /* 0x000fe40003fc4270 */
[----:B------:R-:W-:Y:S02]  /*6240*/  FSEL R76, R20, -INF , P4 ;  /* 0xff800000144c7808 */ /* 0x000fe40002000000 */
[----:B------:R-:W-:Y:S02]  /*6250*/  FMNMX.FTZ R77, R15, R78, !PT ;  /* 0x0000004e0f4d7209 */ /* 0x000fe40007810000 */
[----:B------:R-:W-:-:S02]  /*6260*/  ISETP.GT.AND P5, PT, R73, 0x30, PT ;  /* 0x000000304900780c */ /* 0x000fc40003fa4270 */
[----:B------:R-:W-:Y:S02]  /*6270*/  FSEL R21, R21, -INF , P6 ;  /* 0xff80000015157808 */ /* 0x000fe40003000000 */
[----:B-1----:R-:W-:Y:S02]  /*6280*/  FMNMX.FTZ R30, R69, R30, !PT ;  /* 0x0000001e451e7209 */ /* 0x002fe40007810000 */
[----:B------:R-:W-:Y:S02]  /*6290*/  FMNMX.FTZ R20, R76, R77, !PT ;  /* 0x0000004d4c147209 */ /* 0x000fe40007810000 */
[C---:B------:R-:W-:Y:S01]  /*62a0*/  FSETP.NEU.FTZ.AND P3, PT, R30.reuse, -INF , PT ;  /* 0xff8000001e00780b */ /* 0x040fe20003f7d000 */
[----:B------:R-:W-:Y:S01]  /*62b0*/  FMUL.FTZ R69, R30, UR10 ;  /* 0x0000000a1e457c20 */ /* 0x000fe20008410000 */
[----:B------:R-:W-:Y:S02]  /*62c0*/  ISETP.GT.AND P4, PT, R73, 0x31, PT ;  /* 0x000000314900780c */ /* 0x000fe40003f84270 */
[----:B------:R-:W-:-:S02]  /*62d0*/  FMNMX.FTZ R20, R21, R20, !PT ;  /* 0x0000001415147209 */ /* 0x000fc40007810000 */
[----:B------:R-:W-:Y:S02]  /*62e0*/  FSEL R69, R69, RZ, P3 ;  /* 0x000000ff45457208 */ /* 0x000fe40001800000 */
[----:B------:R-:W-:Y:S02]  /*62f0*/  ISETP.GT.AND P6, PT, R73, 0x38, PT ;  /* 0x000000384900780c */ /* 0x000fe40003fc4270 */
[----:B------:R-:W-:Y:S01]  /*6300*/  FSEL R25, R25, -INF , P4 ;  /* 0xff80000019197808 */ /* 0x000fe20002000000 */
[--C-:B------:R-:W-:Y:S01]  /*6310*/  FFMA.FTZ R179, R37, UR10, -R69.reuse ;  /* 0x0000000a25b37c23 */ /* 0x100fe20008010845 */
[----:B------:R-:W-:Y:S01]  /*6320*/  FSEL R37, R24, -INF , P5 ;  /* 0xff80000018257808 */ /* 0x000fe20002800000 */
[--C-:B------:R-:W-:Y:S01]  /*6330*/  FFMA.FTZ R78, R32, UR10, -R69.reuse ;  /* 0x0000000a204e7c23 */ /* 0x100fe20008010845 */
[----:B------:R-:W-:Y:S01]  /*6340*/  ISETP.GT.AND P5, PT, R73, 0x39, PT ;  /* 0x000000394900780c */ /* 0x000fe20003fa4270 */
[--C-:B------:R-:W-:Y:S01]  /*6350*/  FFMA.FTZ R173, R33, UR10, -R69.reuse ;  /* 0x0000000a21ad7c23 */ /* 0x100fe20008010845 */
[----:B------:R-:W-:Y:S01]  /*6360*/  FMNMX.FTZ R24, R37, R20, !PT ;  /* 0x0000001425187209 */ /* 0x000fe20007810000 */
[--C-:B------:R-:W-:Y:S01]  /*6370*/  FFMA.FTZ R175, R36, UR10, -R69.reuse ;  /* 0x0000000a24af7c23 */ /* 0x100fe20008010845 */
[----:B------:R-:W-:Y:S01]  /*6380*/  FSEL R26, R26, -INF , P6 ;  /* 0xff8000001a1a7808 */ /* 0x000fe20003000000 */
[--C-:B------:R-:W-:Y:S01]  /*6390*/  FFMA.FTZ R171, R41, UR10, -R69.reuse ;  /* 0x0000000a29ab7c23 */ /* 0x100fe20008010845 */
[----:B------:R-:W-:Y:S01]  /*63a0*/  FMNMX.FTZ R77, R25, R24, !PT ;  /* 0x00000018194d7209 */ /* 0x000fe20007810000 */
[----:B------:R1:W-:Y:S01]  /*63b0*/  MUFU.EX2 R20, R78 ;  /* 0x0000004e00147308 */ /* 0x0003e20000000800 */
[----:B------:R-:W-:Y:S01]  /*63c0*/  ISETP.GT.AND P4, PT, R73, 0x40, PT ;  /* 0x000000404900780c */ /* 0x000fe20003f84270 */
[--C-:B------:R-:W-:Y:S01]  /*63d0*/  FFMA.FTZ R181, R180, UR10, -R69.reuse ;  /* 0x0000000ab4b57c23 */ /* 0x100fe20008010845 */
[----:B------:R-:W-:Y:S01]  /*63e0*/  FSEL R27, R27, -INF , P5 ;  /* 0xff8000001b1b7808 */ /* 0x000fe20002800000 */
[--C-:B------:R-:W-:Y:S01]  /*63f0*/  FFMA.FTZ R183, R176, UR10, -R69.reuse ;  /* 0x0000000ab0b77c23 */ /* 0x100fe20008010845 */
[----:B------:R-:W-:Y:S01]  /*6400*/  FMNMX.FTZ R24, R26, R77, !PT ;  /* 0x0000004d1a187209 */ /* 0x000fe20007810000 */
[--C-:B------:R-:W-:Y:S01]  /*6410*/  FFMA.FTZ R177, R170, UR10, -R69.reuse ;  /* 0x0000000aaab17c23 */ /* 0x100fe20008010845 */
[----:B------:R-:W-:Y:S01]  /*6420*/  ISETP.GT.AND P6, PT, R73, 0x41, PT ;  /* 0x000000414900780c */ /* 0x000fe20003fc4270 */
[--C-:B------:R-:W-:Y:S01]  /*6430*/  FFMA.FTZ R6, R178, UR10, -R69.reuse ;  /* 0x0000000ab2067c23 */ /* 0x100fe20008010845 */
[----:B------:R-:W-:Y:S01]  /*6440*/  FSEL R32, R28, -INF , P4 ;  /* 0xff8000001c207808 */ /* 0x000fe20002000000 */
[----:B------:R-:W-:Y:S01]  /*6450*/  MUFU.EX2 R181, R181 ;  /* 0x000000b500b57308 */ /* 0x000fe20000000800 */
[----:B------:R-:W-:Y:S01]  /*6460*/  FMNMX.FTZ R33, R27, R24, !PT ;  /* 0x000000181b217209 */ /* 0x000fe20007810000 */
[--C-:B------:R-:W-:Y:S01]  /*6470*/  FFMA.FTZ R24, R34, UR10, -R69.reuse ;  /* 0x0000000a22187c23 */ /* 0x100fe20008010845 */
[----:B------:R-:W-:Y:S01]  /*6480*/  ISETP.GT.AND P5, PT, R73, 0x48, PT ;  /* 0x000000484900780c */ /* 0x000fe20003fa4270 */
[--C-:B------:R-:W-:Y:S01]  /*6490*/  FFMA.FTZ R172, R172, UR10, -R69.reuse ;  /* 0x0000000aacac7c23 */ /* 0x100fe20008010845 */
[----:B------:R-:W-:Y:S01]  /*64a0*/  FSEL R29, R29, -INF , P6 ;  /* 0xff8000001d1d7808 */ /* 0x000fe20003000000 */
[--C-:B------:R-:W-:Y:S01]  /*64b0*/  FFMA.FTZ R14, R168, UR10, -R69.reuse ;  /* 0x0000000aa80e7c23 */ /* 0x100fe20008010845 */
[----:B------:R-:W-:Y:S01]  /*64c0*/  FMNMX.FTZ R28, R32, R33, !PT ;  /* 0x00000021201c7209 */ /* 0x000fe20007810000 */
[----:B------:R-:W-:Y:S01]  /*64d0*/  MUFU.EX2 R6, R6 ;  /* 0x0000000600067308 */ /* 0x000fe20000000800 */
[----:B------:R-:W-:Y:S01]  /*64e0*/  ISETP.GT.AND P4, PT, R73, 0x49, PT ;  /* 0x000000494900780c */ /* 0x000fe20003f84270 */
[--C-:B------:R-:W-:Y:S01]  /*64f0*/  FFMA.FTZ R155, R44, UR10, -R69.reuse ;  /* 0x0000000a2c9b7c23 */ /* 0x100fe20008010845 */
[----:B------:R-:W-:Y:S01]  /*6500*/  FSEL R31, R31, -INF , P5 ;  /* 0xff8000001f1f7808 */ /* 0x000fe20002800000 */
[--C-:B------:R-:W-:Y:S01]  /*6510*/  FFMA.FTZ R44, R45, UR10, -R69.reuse ;  /* 0x0000000a2d2c7c23 */ /* 0x100fe20008010845 */
[----:B------:R-:W-:Y:S01]  /*6520*/  FMNMX.FTZ R28, R29, R28, !PT ;  /* 0x0000001c1d1c7209 */ /* 0x000fe20007810000 */
[--C-:B------:R-:W-:Y:S01]  /*6530*/  FFMA.FTZ R169, R39, UR10, -R69.reuse ;  /* 0x0000000a27a97c23 */ /* 0x100fe20008010845 */
[----:B------:R-:W-:Y:S01]  /*6540*/  ISETP.GT.AND P6, PT, R73, 0x50, PT ;  /* 0x000000504900780c */ /* 0x000fe20003fc4270 */
[----:B------:R-:W-:Y:S01]  /*6550*/  MUFU.EX2 R183, R183 ;  /* 0x000000b700b77308 */ /* 0x000fe20000000800 */
[----:B------:R-:W-:Y:S01]  /*6560*/  FSEL R58, R58, -INF , P4 ;  /* 0xff8000003a3a7808 */ /* 0x000fe20002000000 */
[--C-:B------:R-:W-:Y:S01]  /*6570*/  FFMA.FTZ R153, R43, UR10, -R69.reuse ;  /* 0x0000000a2b997c23 */ /* 0x100fe20008010845 */
[----:B------:R-:W-:Y:S01]  /*6580*/  FMNMX.FTZ R33, R31, R28, !PT ;  /* 0x0000001c1f217209 */ /* 0x000fe20007810000 */
[--C-:B------:R-:W-:Y:S01]  /*6590*/  FFMA.FTZ R28, R35, UR10, -R69.reuse ;  /* 0x0000000a231c7c23 */ /* 0x100fe20008010845 */
[----:B------:R-:W-:Y:S01]  /*65a0*/  ISETP.GT.AND P5, PT, R73, 0x51, PT ;  /* 0x000000514900780c */ /* 0x000fe20003fa4270 */
[--C-:B------:R-:W-:Y:S01]  /*65b0*/  FFMA.FTZ R35, R50, UR10, -R69.reuse ;  /* 0x0000000a32237c23 */ /* 0x100fe20008010845 */
[----:B------:R-:W-:Y:S01]  /*65c0*/  FSEL R60, R60, -INF , P6 ;  /* 0xff8000003c3c7808 */ /* 0x000fe20003000000 */
[----:B------:R3:W-:Y:S01]  /*65d0*/  MUFU.EX2 R12, R172 ;  /* 0x000000ac000c7308 */ /* 0x0007e20000000800 */
[----:B------:R-:W-:Y:S01]  /*65e0*/  FMNMX.FTZ R33, R58, R33, !PT ;  /* 0x000000213a217209 */ /* 0x000fe20007810000 */
[--C-:B------:R-:W-:Y:S01]  /*65f0*/  FFMA.FTZ R39, R53, UR10, -R69.reuse ;  /* 0x0000000a35277c23 */ /* 0x100fe20008010845 */
[----:B------:R-:W-:Y:S01]  /*6600*/  ISETP.GT.AND P4, PT, R73, 0x58, PT ;  /* 0x000000584900780c */ /* 0x000fe20003f84270 */
[--C-:B------:R-:W-:Y:S01]  /*6610*/  FFMA.FTZ R50, R54, UR10, -R69.reuse ;  /* 0x0000000a36327c23 */ /* 0x100fe20008010845 */
[----:B0-----:R-:W-:Y:S01]  /*6620*/  FSEL R59, R59, -INF , P5 ;  /* 0xff8000003b3b7808 */ /* 0x001fe20002800000 */
[--C-:B------:R-:W-:Y:S01]  /*6630*/  FFMA.FTZ R43, R56, UR10, -R69.reuse ;  /* 0x0000000a382b7c23 */ /* 0x100fe20008010845 */
[----:B------:R-:W-:Y:S01]  /*6640*/  FMNMX.FTZ R34, R60, R33, !PT ;  /* 0x000000213c227209 */ /* 0x000fe20007810000 */
[----:B------:R-:W-:Y:S01]  /*6650*/  MUFU.EX2 R177, R177 ;  /* 0x000000b100b17308 */ /* 0x000fe20000000800 */
[----:B------:R-:W-:Y:S01]  /*6660*/  ISETP.GT.AND P6, PT, R73, 0x59, PT ;  /* 0x000000594900780c */ /* 0x000fe20003fc4270 */
[----:B------:R-:W-:Y:S01]  /*6670*/  FFMA.FTZ R57, R57, UR10, -R69 ;  /* 0x0000000a39397c23 */ /* 0x000fe20008010845 */
[----:B------:R-:W-:Y:S01]  /*6680*/  FSEL R61, R61, -INF , P4 ;  /* 0xff8000003d3d7808 */ /* 0x000fe20002000000 */
[----:B------:R-:W-:-:S02]  /*6690*/  WARPGROUP.DEPBAR.LE gsb0, 0x0 ;  /* 0x00008000000079c5 */ /* 0x000fc40000010000 */
[----:B------:R-:W-:Y:S01]  /*66a0*/  WARPGROUP.ARRIVE ;  /* 0x00000000000079c5 */ /* 0x000fe20000000000 */
[----:B------:R-:W-:Y:S01]  /*66b0*/  FMNMX.FTZ R34, R59, R34, !PT ;  /* 0x000000223b227209 */ /* 0x000fe20007810000 */
[----:B------:R-:W-:Y:S01]  /*66c0*/  MUFU.EX2 R14, R14 ;  /* 0x0000000e000e7308 */ /* 0x000fe20000000800 */
[----:B------:R-:W-:Y:S01]  /*66d0*/  ISETP.GT.AND P5, PT, R73, 0x60, PT ;  /* 0x000000604900780c */ /* 0x000fe20003fa4270 */
[--C-:B------:R-:W-:Y:S01]  /*66e0*/  FFMA.FTZ R157, R46, UR10, -R69.reuse ;  /* 0x0000000a2e9d7c23 */ /* 0x100fe20008010845 */
[----:B------:R-:W-:Y:S01]  /*66f0*/  FSEL R62, R62, -INF , P6 ;  /* 0xff8000003e3e7808 */ /* 0x000fe20003000000 */
[----:B------:R-:W-:Y:S01]  /*6700*/  HGMMA.64x128x16.F32 R88, R160, gdesc[UR4].tnspB, R88, gsb0 ;  /* 0x41e00004a0587df0 */ /* 0x000fe20008000858 */
[----:B------:R-:W-:Y:S01]  /*6710*/  FMNMX.FTZ R33, R61, R34, !PT ;  /* 0x000000223d217209 */ /* 0x000fe20007810000 */
[--C-:B------:R-:W-:Y:S01]  /*6720*/  FFMA.FTZ R34, R38, UR10, -R69.reuse ;  /* 0x0000000a26227c23 */ /* 0x100fe20008010845 */
[C---:B------:R-:W-:Y:S01]  /*6730*/  ISETP.GT.AND P4, PT, R73.reuse, 0x61, PT ;  /* 0x000000614900780c */ /* 0x040fe20003f84270 */
[----:B------:R-:W-:Y:S01]  /*6740*/  UIADD3 UR6, UR11, 0x380, URZ ;  /* 0x000003800b067890 */ /* 0x000fe2000fffe03f */
[----:B------:R-:W-:Y:S01]  /*6750*/  FSEL R64, R64, -INF , P5 ;  /* 0xff80000040407808 */ /* 0x000fe20002800000 */
[----:B------:R-:W-:Y:S01]  /*6760*/  UMOV UR7, 0x40000040 ;  /* 0x4000004000077882 */ /* 0x000fe20000000000 */
[----:B------:R-:W-:Y:S01]  /*6770*/  FMNMX.FTZ R33, R62, R33, !PT ;  /* 0x000000213e217209 */ /* 0x000fe20007810000 */
[----:B------:R-:W-:Y:S01]  /*6780*/  MUFU.EX2 R179, R179 ;  /* 0x000000b300b37308 */ /* 0x000fe20000000800 */
[----:B------:R-:W-:Y:S01]  /*6790*/  ISETP.GT.AND P6, PT, R73, 0x68, PT ;  /* 0x000000684900780c */ /* 0x000fe20003fc4270 */
[--C-:B------:R-:W-:Y:S01]  /*67a0*/  FFMA.FTZ R159, R48, UR10, -R69.reuse ;  /* 0x0000000a309f7c23 */ /* 0x100fe20008010845 */
[----:B------:R-:W-:Y:S01]  /*67b0*/  FSEL R63, R63, -INF , P4 ;  /* 0xff8000003f3f7808 */ /* 0x000fe20002000000 */
[--C-:B------:R-:W-:Y:S01]  /*67c0*/  FFMA.FTZ R46, R51, UR10, -R69.reuse ;  /* 0x0000000a332e7c23 */ /* 0x100fe20008010845 */
[----:B------:R-:W-:Y:S01]  /*67d0*/  FMNMX.FTZ R36, R64, R33, !PT ;  /* 0x0000002140247209 */ /* 0x000fe20007810000 */
[----:B------:R-:W-:Y:S01]  /*67e0*/  FFMA.FTZ R48, R55, UR10, -R69 ;  /* 0x0000000a37307c23 */ /* 0x000fe20008010845 */
[----:B------:R-:W-:Y:S01]  /*67f0*/  ISETP.GT.AND P5, PT, R73, 0x69, PT ;  /* 0x000000694900780c */ /* 0x000fe20003fa4270 */
[----:B------:R-:W-:Y:S01]  /*6800*/  MUFU.EX2 R173, R173 ;  /* 0x000000ad00ad7308 */ /* 0x000fe20000000800 */
[----:B--2---:R-:W-:-:S02]  /*6810*/  FSEL R65, R65, -INF , P6 ;  /* 0xff80000041417808 */ /* 0x004fc40003000000 */
[----:B------:R-:W-:Y:S02]  /*6820*/  FMNMX.FTZ R36, R63, R36, !PT ;  /* 0x000000243f247209 */ /* 0x000fe40007810000 */
[----:B------:R-:W-:Y:S02]  /*6830*/  ISETP.GT.AND P4, PT, R73, 0x70, PT ;  /* 0x000000704900780c */ /* 0x000fe40003f84270 */
[----:B------:R-:W-:Y:S01]  /*6840*/  FSEL R66, R66, -INF , P5 ;  /* 0xff80000042427808 */ /* 0x000fe20002800000 */
[----:B------:R-:W-:Y:S01]  /*6850*/  MUFU.EX2 R24, R24 ;  /* 0x0000001800187308 */ /* 0x000fe20000000800 */
[----:B------:R-:W-:Y:S01]  /*6860*/  FMNMX.FTZ R33, R65, R36, !PT ;  /* 0x0000002441217209 */ /* 0x000fe20007810000 */
[--C-:B------:R-:W-:Y:S01]  /*6870*/  FFMA.FTZ R36, R40, UR10, -R69.reuse ;  /* 0x0000000a28247c23 */ /* 0x100fe20008010845 */
[----:B------:R-:W-:Y:S01]  /*6880*/  ISETP.GT.AND P6, PT, R73, 0x71, PT ;  /* 0x000000714900780c */ /* 0x000fe20003fc4270 */
[----:B------:R-:W-:Y:S01]  /*6890*/  FFMA.FTZ R40, R47, UR10, -R69 ;  /* 0x0000000a2f287c23 */ /* 0x000fe20008010845 */
        /* <DEDUP_REMOVED lines=9> */
[----:B------:R-:W-:Y:S01]  /*6930*/  FMNMX.FTZ R33, R67, R38, !PT ;  /* 0x0000002643217209 */ /* 0x000fe20007810000 */
[----:B------:R-:W-:Y:S01]  /*6940*/  FFMA.FTZ R38, R42, UR10, -R69 ;  /* 0x0000000a2a267c23 */ /* 0x000fe20008010845 */
[----:B------:R-:W-:Y:S02]  /*6950*/  FSEL R72, R72, -INF , P4 ;  /* 0xff80000048487808 */ /* 0x000fe40002000000 */
[----:B------:R-:W-:Y:S01]  /*6960*/  FMNMX.FTZ R33, R70, R33, !PT ;  /* 0x0000002146217209 */ /* 0x000fe20007810000 */
[----:B------:R-:W-:Y:S03]  /*6970*/  MUFU.EX2 R169, R169 ;  /* 0x000000a900a97308 */ /* 0x000fe60000000800 */
[----:B------:R-:W-:-:S05]  /*6980*/  FMNMX.FTZ R33, R72, R33, !PT ;  /* 0x0000002148217209 */ /* 0x000fca0007810000 */
[----:B------:R-:W0:Y:S01]  /*6990*/  SHFL.BFLY PT, R42, R33, 0x2, 0x1f ;  /* 0x0c401f00212a7f89 */ /* 0x000e2200000e0000 */
[----:B------:R-:W-:Y:S08]  /*69a0*/  MUFU.EX2 R34, R34 ;  /* 0x0000002200227308 */ /* 0x000ff00000000800 */
[----:B------:R-:W-:Y:S08]  /*69b0*/  MUFU.EX2 R171, R171 ;  /* 0x000000ab00ab7308 */ /* 0x000ff00000000800 */
[----:B------:R-:W-:Y:S01]  /*69c0*/  MUFU.EX2 R36, R36 ;  /* 0x0000002400247308 */ /* 0x000fe20000000800 */
[----:B0-----:R-:W-:-:S07]  /*69d0*/  FMNMX.FTZ R41, R33, R42, !PT ;  /* 0x0000002a21297209 */ /* 0x001fce0007810000 */
[----:B------:R-:W-:Y:S01]  /*69e0*/  MUFU.EX2 R153, R153 ;  /* 0x0000009900997308 */ /* 0x000fe20000000800 */
[--C-:B------:R-:W-:Y:S01]  /*69f0*/  FFMA.FTZ R42, R49, UR10, -R69.reuse ;  /* 0x0000000a312a7c23 */ /* 0x100fe20008010845 */
[----:B-1----:R-:W0:Y:S06]  /*6a00*/  SHFL.BFLY PT, R78, R41, 0x1, 0x1f ;  /* 0x0c201f00294e7f89 */ /* 0x002e2c00000e0000 */
[----:B------:R-:W-:Y:S08]  /*6a10*/  MUFU.EX2 R38, R38 ;  /* 0x0000002600267308 */ /* 0x000ff00000000800 */
[----:B------:R-:W-:Y:S08]  /*6a20*/  MUFU.EX2 R155, R155 ;  /* 0x0000009b009b7308 */ /* 0x000ff00000000800 */
[----:B------:R-:W-:Y:S01]  /*6a30*/  MUFU.EX2 R44, R44 ;  /* 0x0000002c002c7308 */ /* 0x000fe20000000800 */
[----:B0-----:R-:W-:Y:S01]  /*6a40*/  FMNMX.FTZ R33, R41, R78, !PT ;  /* 0x0000004e29217209 */ /* 0x001fe20007810000 */
[----:B------:R-:W-:-:S03]  /*6a50*/  FFMA.FTZ R41, R52, UR10, -R69 ;  /* 0x0000000a34297c23 */ /* 0x000fc60008010845 */
[C---:B------:R-:W-:Y:S01]  /*6a60*/  FSETP.NEU.FTZ.AND P4, PT, R33.reuse, -INF , PT ;  /* 0xff8000002100780b */ /* 0x040fe20003f9d000 */
[----:B------:R-:W-:Y:S02]  /*6a70*/  FMUL.FTZ R52, R33, UR10 ;  /* 0x0000000a21347c20 */ /* 0x000fe40008410000 */
[----:B------:R-:W-:Y:S03]  /*6a80*/  MUFU.EX2 R157, R157 ;  /* 0x0000009d009d7308 */ /* 0x000fe60000000800 */
[----:B------:R-:W-:-:S05]  /*6a90*/  FSEL R52, R52, RZ, P4 ;  /* 0x000000ff34347208 */ /* 0x000fca0002000000 */
[----:B------:R-:W-:Y:S01]  /*6aa0*/  MUFU.EX2 R40, R40 ;  /* 0x0000002800287308 */ /* 0x000fe20000000800 */
[--C-:B------:R-:W-:Y:S01]  /*6ab0*/  FFMA.FTZ R182, R8, UR10, -R52.reuse ;  /* 0x0000000a08b67c23 */ /* 0x100fe20008010834 */
[----:B------:R-:W-:Y:S01]  /*6ac0*/  FSEL R8, R30, RZ, P3 ;  /* 0x000000ff1e087208 */ /* 0x000fe20001800000 */
[--C-:B------:R-:W-:Y:S01]  /*6ad0*/  FFMA.FTZ R180, R71, UR10, -R52.reuse ;  /* 0x0000000a47b47c23 */ /* 0x100fe20008010834 */
[--C-:B------:R-:W-:Y:S01]  /*6ae0*/  FFMA.FTZ R176, R10, UR10, -R52.reuse ;  /* 0x0000000a0ab07c23 */ /* 0x100fe20008010834 */
[--C-:B------:R-:W-:Y:S01]  /*6af0*/  FFMA.FTZ R170, R26, UR10, -R52.reuse ;  /* 0x0000000a1aaa7c23 */ /* 0x100fe20008010834 */
[----:B------:R-:W-:Y:S02]  /*6b00*/  IMAD.U32 R10, RZ, RZ, UR46 ;  /* 0x0000002eff0a7e24 */ /* 0x000fe4000f8e00ff */
[----:B------:R-:W-:Y:S01]  /*6b10*/  FADD.FTZ R8, -R8, R5 ;  /* 0x0000000508087221 */ /* 0x000fe20000010100 */
[----:B------:R-:W-:Y:S01]  /*6b20*/  FSEL R5, R33, RZ, P4 ;  /* 0x000000ff21057208 */ /* 0x000fe20002000000 */
[----:B------:R-:W-:Y:S01]  /*6b30*/  FFMA.FTZ R7, R7, UR10, -R52 ;  /* 0x0000000a07077c23 */ /* 0x000fe20008010834 */
[----:B------:R-:W-:Y:S01]  /*6b40*/  MUFU.EX2 R180, R180 ;  /* 0x000000b400b47308 */ /* 0x000fe20000000800 */
[----:B------:R-:W-:Y:S01]  /*6b50*/  FMUL.FTZ R26, R8, UR10 ;  /* 0x0000000a081a7c20 */ /* 0x000fe20008410000 */
[----:B------:R-:W-:Y:S01]  /*6b60*/  @!P1 LEA R10, R10, UR41, 0x3 ;  /* 0x000000290a0a9c11 */ /* 0x000fe2000f8e18ff */
[----:B------:R-:W-:Y:S01]  /*6b70*/  FADD.FTZ R5, -R5, R4 ;  /* 0x0000000405057221 */ /* 0x000fe20000010100 */
[--C-:B------:R-:W-:Y:S01]  /*6b80*/  FFMA.FTZ R9, R9, UR10, -R52.reuse ;  /* 0x0000000a09097c23 */ /* 0x100fe20008010834 */
[----:B------:R-:W-:Y:S01]  /*6b90*/  IADD3 R8, -R220, 0xb, RZ ;  /* 0x0000000bdc087810 */ /* 0x000fe20007ffe1ff */
[----:B------:R-:W-:Y:S01]  /*6ba0*/  FFMA.FTZ R11, R11, UR10, -R52 ;  /* 0x0000000a0b0b7c23 */ /* 0x000fe20008010834 */
[----:B------:R-:W-:Y:S01]  /*6bb0*/  FMUL.FTZ R5, R5, UR10 ;  /* 0x0000000a05057c20 */ /* 0x000fe20008410000 */
[----:B------:R-:W0:Y:S01]  /*6bc0*/  MUFU.EX2 R4, R26 ;  /* 0x0000001a00047308 */ /* 0x000e220000000800 */
[----:B------:R-:W-:-:S02]  /*6bd0*/  WARPGROUP.DEPBAR.LE gsb0, 0x0 ;  /* 0x00008000000079c5 */ /* 0x000fc40000010000 */
[----:B------:R-:W-:Y:S01]  /*6be0*/  WARPGROUP.ARRIVE ;  /* 0x00000000000079c5 */ /* 0x000fe20000000000 */
[----:B------:R-:W-:Y:S02]  /*6bf0*/  @!P1 VIADD R10, R10, 0x28840 ;  /* 0x000288400a0a9836 */ /* 0x000fe40000000000 */
[--C-:B------:R-:W-:Y:S01]  /*6c00*/  FFMA.FTZ R154, R31, UR10, -R52.reuse ;  /* 0x0000000a1f9a7c23 */ /* 0x100fe20008010834 */
[--C-:B------:R-:W-:Y:S01]  /*6c10*/  FFMA.FTZ R178, R74, UR10, -R52.reuse ;  /* 0x0000000a4ab27c23 */ /* 0x100fe20008010834 */
[----:B------:R-:W-:Y:S01]  /*6c20*/  FFMA.FTZ R168, R37, UR10, -R52 ;  /* 0x0000000a25a87c23 */ /* 0x000fe20008010834 */
[----:B------:R-:W1:Y:S01]  /*6c30*/  MUFU.EX2 R5, R5 ;  /* 0x0000000500057308 */ /* 0x000e620000000800 */
[----:B------:R-:W-:Y:S01]  /*6c40*/  HGMMA.64x128x16.F32 R88, R164, gdesc[UR4].tnspB, R88, gsb0 ;  /* 0x41e00004a4587df0 */ /* 0x000fe20008000858 */
[----:B------:R-:W-:Y:S01]  /*6c50*/  @!P1 PRMT R10, RZ, 0x654, R10 ;  /* 0x00000654ff0a9816 */ /* 0x000fe2000000000a */
[--C-:B------:R-:W-:Y:S01]  /*6c60*/  FFMA.FTZ R13, R13, UR10, -R52.reuse ;  /* 0x0000000a0d0d7c23 */ /* 0x100fe20008010834 */
[--C-:B---3--:R-:W-:Y:S01]  /*6c70*/  FFMA.FTZ R172, R75, UR10, -R52.reuse ;  /* 0x0000000a4bac7c23 */ /* 0x108fe20008010834 */
[--C-:B------:R-:W-:Y:S01]  /*6c80*/  FFMA.FTZ R15, R15, UR10, -R52.reuse ;  /* 0x0000000a0f0f7c23 */ /* 0x100fe20008010834 */
[--C-:B------:R-:W-:Y:S01]  /*6c90*/  FFMA.FTZ R174, R76, UR10, -R52.reuse ;  /* 0x0000000a4cae7c23 */ /* 0x100fe20008010834 */
[--C-:B------:R-:W-:Y:S01]  /*6ca0*/  FFMA.FTZ R21, R21, UR10, -R52.reuse ;  /* 0x0000000a15157c23 */ /* 0x100fe20008010834 */
[----:B------:R-:W2:Y:S01]  /*6cb0*/  MUFU.EX2 R7, R7 ;  /* 0x0000000700077308 */ /* 0x000ea20000000800 */
[----:B0-----:R-:W-:Y:S01]  /*6cc0*/  FFMA.FTZ R31, R4, R0, R181 ;  /* 0x00000000041f7223 */ /* 0x001fe200000100b5 */
[--C-:B------:R-:W-:Y:S01]  /*6cd0*/  FFMA.FTZ R25, R25, UR10, -R52.reuse ;  /* 0x0000000a19197c23 */ /* 0x100fe20008010834 */
[--C-:B------:R-:W-:Y:S01]  /*6ce0*/  FFMA.FTZ R27, R27, UR10, -R52.reuse ;  /* 0x0000000a1b1b7c23 */ /* 0x100fe20008010834 */
[--C-:B------:R-:W-:Y:S01]  /*6cf0*/  FFMA.FTZ R152, R32, UR10, -R52.reuse ;  /* 0x0000000a20987c23 */ /* 0x100fe20008010834 */
[C---:B------:R-:W-:Y:S01]  /*6d00*/  FADD.FTZ R0, R6.reuse, R31 ;  /* 0x0000001f06007221 */ /* 0x040fe20000010000 */
[----:B------:R-:W-:Y:S01]  /*6d10*/  FFMA.FTZ R29, R29, UR10, -R52 ;  /* 0x0000000a1d1d7c23 */ /* 0x000fe20008010834 */
[----:B------:R-:W-:Y:S01]  /*6d20*/  F2FP.F16.F32.PACK_AB R181, R6, R181 ;  /* 0x000000b506b5723e */ /* 0x000fe200000000ff */
[----:B------:R-:W0:Y:S01]  /*6d30*/  MUFU.EX2 R182, R182 ;  /* 0x000000b600b67308 */ /* 0x000e220000000800 */
[----:B------:R-:W-:Y:S01]  /*6d40*/  FADD.FTZ R31, R183, R0 ;  /* 0x00000000b71f7221 */ /* 0x000fe20000010000 */
[--C-:B------:R-:W-:Y:S01]  /*6d50*/  FFMA.FTZ R156, R60, UR10, -R52.reuse ;  /* 0x0000000a3c9c7c23 */ /* 0x100fe20008010834 */
[--C-:B------:R-:W-:Y:S01]  /*6d60*/  FFMA.FTZ R158, R61, UR10, -R52.reuse ;  /* 0x0000000a3d9e7c23 */ /* 0x100fe20008010834 */
[--C-:B------:R-:W-:Y:S01]  /*6d70*/  FFMA.FTZ R160, R64, UR10, -R52.reuse ;  /* 0x0000000a40a07c23 */ /* 0x100fe20008010834 */
[----:B------:R-:W-:Y:S01]  /*6d80*/  FADD.FTZ R0, R12, R31 ;  /* 0x0000001f0c007221 */ /* 0x000fe20000010000 */
[--C-:B------:R-:W-:Y:S01]  /*6d90*/  FFMA.FTZ R31, R59, UR10, -R52.reuse ;  /* 0x0000000a3b1f7c23 */ /* 0x100fe20008010834 */
[--C-:B------:R-:W-:Y:S01]  /*6da0*/  FFMA.FTZ R63, R63, UR10, -R52.reuse ;  /* 0x0000000a3f3f7c23 */ /* 0x100fe20008010834 */
[----:B------:R-:W3:Y:S01]  /*6db0*/  MUFU.EX2 R9, R9 ;  /* 0x0000000900097308 */ /* 0x000ee20000000800 */
[--C-:B------:R-:W-:Y:S01]  /*6dc0*/  FFMA.FTZ R65, R65, UR10, -R52.reuse ;  /* 0x0000000a41417c23 */ /* 0x100fe20008010834 */
[--C-:B------:R-:W-:Y:S01]  /*6dd0*/  FFMA.FTZ R66, R66, UR10, -R52.reuse ;  /* 0x0000000a42427c23 */ /* 0x100fe20008010834 */
[--C-:B------:R-:W-:Y:S01]  /*6de0*/  FFMA.FTZ R68, R68, UR10, -R52.reuse ;  /* 0x0000000a44447c23 */ /* 0x100fe20008010834 */
[--C-:B------:R-:W-:Y:S01]  /*6df0*/  FFMA.FTZ R67, R67, UR10, -R52.reuse ;  /* 0x0000000a43437c23 */ /* 0x100fe20008010834 */
[----:B------:R-:W-:Y:S01]  /*6e00*/  FFMA.FTZ R70, R70, UR10, -R52 ;  /* 0x0000000a46467c23 */ /* 0x000fe20008010834 */
[----:B------:R-:W-:Y:S01]  /*6e10*/  IMAD.U32 R26, RZ, RZ, UR58 ;  /* 0x0000003aff1a7e24 */ /* 0x000fe2000f8e00ff */
[----:B------:R-:W-:Y:S01]  /*6e20*/  PLOP3.LUT P3, PT, PT, PT, UP1, 0x80, 0x0 ;  /* 0x000000000000781c */ /* 0x000fe20003f6f018 */
[----:B------:R-:W4:Y:S01]  /*6e30*/  MUFU.EX2 R176, R176 ;  /* 0x000000b000b07308 */ /* 0x000f220000000800 */
[----:B------:R-:W-:Y:S01]  /*6e40*/  UMOV UR58, UR46 ;  /* 0x0000002e003a7c82 */ /* 0x000fe20008000000 */
[----:B------:R-:W-:-:S02]  /*6e50*/  F2FP.F16.F32.PACK_AB R183, R12, R183 ;  /* 0x000000b70cb7723e */ /* 0x000fc400000000ff */
[----:B------:R-:W-:-:S04]  /*6e60*/  @!P1 LEA R26, R26, UR41, 0x3 ;  /* 0x000000291a1a9c11 */ /* 0x000fc8000f8e18ff */
        /* <DEDUP_REMOVED lines=12> */
[----:B------:R-:W5:Y:S01]  /*6f30*/  MUFU.EX2 R29, R29 ;  /* 0x0000001d001d7308 */ /* 0x000f620000000800 */
[----:B------:R-:W-:-:S02]  /*6f40*/  WARPGROUP.DEPBAR.LE gsb0, 0x0 ;  /* 0x00008000000079c5 */ /* 0x000fc40000010000 */
[----:B------:R0:W-:Y:S06]  /*6f50*/  BAR.ARV R8, 0x100 ;  /* 0x000400080000751d */ /* 0x0001ec0000002000 */
[----:B------:R2:W-:Y:S01]  /*6f60*/  @!P1 SYNCS.ARRIVE.TRANS64.RED.A1T0 RZ, [R10+URZ], RZ ;  /* 0x000000ff0aff99a7 */ /* 0x0005e2000810043f */
[----:B------:R-:W5:Y:S01]  /*6f70*/  MUFU.EX2 R154, R154 ;  /* 0x0000009a009a7308 */ /* 0x000f620000000800 */
[-C--:B-1----:R-:W-:Y:S01]  /*6f80*/  FMUL.FTZ R88, R88, R5.reuse ;  /* 0x0000000558587220 */ /* 0x082fe20000410000 */
[-C--:B------:R-:W-:Y:S01]  /*6f90*/  FMUL.FTZ R89, R89, R5.reuse ;  /* 0x0000000559597220 */ /* 0x080fe20000410000 */
[-C--:B------:R-:W-:Y:S01]  /*6fa0*/  FMUL.FTZ R92, R92, R5.reuse ;  /* 0x000000055c5c7220 */ /* 0x080fe20000410000 */
[-C--:B------:R-:W-:Y:S01]  /*6fb0*/  FMUL.FTZ R93, R93, R5.reuse ;  /* 0x000000055d5d7220 */ /* 0x080fe20000410000 */
[-C--:B------:R-:W-:Y:S01]  /*6fc0*/  FMUL.FTZ R96, R96, R5.reuse ;  /* 0x0000000560607220 */ /* 0x080fe20000410000 */
[----:B------:R-:W-:Y:S01]  /*6fd0*/  FMUL.FTZ R97, R97, R5 ;  /* 0x0000000561617220 */ /* 0x000fe20000410000 */
[----:B--2---:R-:W-:Y:S01]  /*6fe0*/  FFMA.FTZ R10, R5, R3, R180 ;  /* 0x00000003050a7223 */ /* 0x004fe200000100b4 */
[----:B------:R-:W-:Y:S01]  /*6ff0*/  FFMA.FTZ R3, R58, UR10, -R52 ;  /* 0x0000000a3a037c23 */ /* 0x000fe20008010834 */
[C---:B------:R-:W-:Y:S01]  /*7000*/  F2FP.F16.F32.PACK_AB R180, R7.reuse, R180 ;  /* 0x000000b407b4723e */ /* 0x040fe200000000ff */
[----:B------:R-:W-:Y:S01]  /*7010*/  MUFU.EX2 R156, R156 ;  /* 0x0000009c009c7308 */ /* 0x000fe20000000800 */
[----:B------:R-:W-:Y:S01]  /*7020*/  FADD.FTZ R37, R7, R10 ;  /* 0x0000000a07257221 */ /* 0x000fe20000010000 */
[----:B------:R-:W-:-:S02]  /*7030*/  @!P1 VIADD R10, R26, 0x28860 ;  /* 0x000288601a0a9836 */ /* 0x000fc40000000000 */
[-C--:B------:R-:W-:Y:S01]  /*7040*/  FMUL.FTZ R100, R100, R5.reuse ;  /* 0x0000000564647220 */ /* 0x080fe20000410000 */
[-C--:B------:R-:W-:Y:S01]  /*7050*/  FMUL.FTZ R101, R101, R5.reuse ;  /* 0x0000000565657220 */ /* 0x080fe20000410000 */
[----:B0-----:R-:W-:Y:S01]  /*7060*/  FADD.FTZ R8, R182, R37 ;  /* 0x00000025b6087221 */ /* 0x001fe20000010000 */
[C---:B---3--:R-:W-:Y:S01]  /*7070*/  F2FP.F16.F32.PACK_AB R182, R9.reuse, R182 ;  /* 0x000000b609b6723e */ /* 0x048fe200000000ff */
[-C--:B------:R-:W-:Y:S01]  /*7080*/  FMUL.FTZ R104, R104, R5.reuse ;  /* 0x0000000568687220 */ /* 0x080fe20000410000 */
[----:B------:R-:W0:Y:S01]  /*7090*/  MUFU.EX2 R3, R3 ;  /* 0x0000000300037308 */ /* 0x000e220000000800 */
[----:B------:R-:W-:Y:S01]  /*70a0*/  FADD.FTZ R37, R9, R8 ;  /* 0x0000000809257221 */ /* 0x000fe20000010000 */
[----:B------:R-:W-:Y:S01]  /*70b0*/  @!P1 PRMT R10, RZ, 0x654, R10 ;  /* 0x00000654ff0a9816 */ /* 0x000fe2000000000a */
[-C--:B------:R-:W-:Y:S01]  /*70c0*/  FMUL.FTZ R105, R105, R5.reuse ;  /* 0x0000000569697220 */ /* 0x080fe20000410000 */
[-C--:B------:R-:W-:Y:S01]  /*70d0*/  FMUL.FTZ R108, R108, R5.reuse ;  /* 0x000000056c6c7220 */ /* 0x080fe20000410000 */
[----:B----4-:R-:W-:Y:S01]  /*70e0*/  FADD.FTZ R8, R176, R37 ;  /* 0x00000025b0087221 */ /* 0x010fe20000010000 */
[----:B------:R-:W-:Y:S01]  /*70f0*/  FADD.FTZ R37, R177, R0 ;  /* 0x00000000b1257221 */ /* 0x000fe20000010000 */
[----:B------:R1:W-:Y:S01]  /*7100*/  @!P1 SYNCS.ARRIVE.TRANS64.RED.A1T0 RZ, [R10+URZ], RZ ;  /* 0x000000ff0aff99a7 */ /* 0x0003e2000810043f */
[----:B------:R-:W2:Y:S01]  /*7110*/  MUFU.EX2 R31, R31 ;  /* 0x0000001f001f7308 */ /* 0x000ea20000000800 */
[----:B-----5:R-:W-:Y:S01]  /*7120*/  FADD.FTZ R45, R11, R8 ;  /* 0x000000080b2d7221 */ /* 0x020fe20000010000 */
[----:B------:R-:W-:Y:S01]  /*7130*/  FADD.FTZ R0, R14, R37 ;  /* 0x000000250e007221 */ /* 0x000fe20000010000 */
[--C-:B------:R-:W-:Y:S01]  /*7140*/  FFMA.FTZ R37, R62, UR10, -R52.reuse ;  /* 0x0000000a3e257c23 */ /* 0x100fe20008010834 */
[----:B------:R-:W-:Y:S01]  /*7150*/  FFMA.FTZ R52, R72, UR10, -R52 ;  /* 0x0000000a48347c23 */ /* 0x000fe20008010834 */
[----:B------:R-:W-:Y:S01]  /*7160*/  FADD.FTZ R8, R178, R45 ;  /* 0x0000002db2087221 */ /* 0x000fe20000010000 */
[----:B------:R-:W-:Y:S01]  /*7170*/  FADD.FTZ R45, R179, R0 ;  /* 0x00000000b32d7221 */ /* 0x000fe20000010000 */
[-C--:B------:R-:W-:Y:S01]  /*7180*/  FMUL.FTZ R109, R109, R5.reuse ;  /* 0x000000056d6d7220 */ /* 0x080fe20000410000 */
[----:B------:R-:W-:Y:S01]  /*7190*/  MUFU.EX2 R159, R159 ;  /* 0x0000009f009f7308 */ /* 0x000fe20000000800 */
[----:B------:R-:W-:Y:S01]  /*71a0*/  FADD.FTZ R47, R13, R8 ;  /* 0x000000080d2f7221 */ /* 0x000fe20000010000 */
[----:B------:R-:W-:Y:S01]  /*71b0*/  FADD.FTZ R0, R20, R45 ;  /* 0x0000002d14007221 */ /* 0x000fe20000010000 */
[-C--:B------:R-:W-:Y:S01]  /*71c0*/  FMUL.FTZ R112, R112, R5.reuse ;  /* 0x0000000570707220 */ /* 0x080fe20000410000 */
[-C--:B------:R-:W-:Y:S01]  /*71d0*/  FMUL.FTZ R113, R113, R5.reuse ;  /* 0x0000000571717220 */ /* 0x080fe20000410000 */
[----:B------:R-:W-:Y:S01]  /*71e0*/  FADD.FTZ R8, R172, R47 ;  /* 0x0000002fac087221 */ /* 0x000fe20000010000 */
[----:B------:R-:W-:Y:S01]  /*71f0*/  FADD.FTZ R45, R173, R0 ;  /* 0x00000000ad2d7221 */ /* 0x000fe20000010000 */
[-C--:B------:R-:W-:Y:S01]  /*7200*/  FMUL.FTZ R116, R116, R5.reuse ;  /* 0x0000000574747220 */ /* 0x080fe20000410000 */
[----:B------:R-:W3:Y:S01]  /*7210*/  MUFU.EX2 R158, R158 ;  /* 0x0000009e009e7308 */ /* 0x000ee20000000800 */
[----:B------:R-:W-:Y:S01]  /*7220*/  FADD.FTZ R47, R15, R8 ;  /* 0x000000080f2f7221 */ /* 0x000fe20000010000 */
[----:B------:R-:W-:Y:S01]  /*7230*/  FADD.FTZ R0, R24, R45 ;  /* 0x0000002d18007221 */ /* 0x000fe20000010000 */
[-C--:B------:R-:W-:Y:S01]  /*7240*/  FMUL.FTZ R117, R117, R5.reuse ;  /* 0x0000000575757220 */ /* 0x080fe20000410000 */
[-C--:B------:R-:W-:Y:S01]  /*7250*/  FMUL.FTZ R120, R120, R5.reuse ;  /* 0x0000000578787220 */ /* 0x080fe20000410000 */
        /* <DEDUP_REMOVED lines=29> */
[----:B------:R-:W-:Y:S01]  /*7430*/  FADD.FTZ R0, R38, R7 ;  /* 0x0000000726007221 */ /* 0x000fe20000010000 */
[-C--:B------:R-:W-:Y:S01]  /*7440*/  FMUL.FTZ R141, R141, R5.reuse ;  /* 0x000000058d8d7220 */ /* 0x080fe20000410000 */
[-C--:B------:R-:W-:Y:S01]  /*7450*/  FMUL.FTZ R144, R144, R5.reuse ;  /* 0x0000000590907220 */ /* 0x080fe20000410000 */
[----:B------:R-:W-:Y:S01]  /*7460*/  FADD.FTZ R6, R154, R9 ;  /* 0x000000099a067221 */ /* 0x000fe20000010000 */
[----:B------:R-:W-:Y:S01]  /*7470*/  FADD.FTZ R7, R155, R0 ;  /* 0x000000009b077221 */ /* 0x000fe20000010000 */
[C---:B0-----:R-:W-:Y:S01]  /*7480*/  F2FP.F16.F32.PACK_AB R154, R3.reuse, R154 ;  /* 0x0000009a039a723e */ /* 0x041fe200000000ff */
[----:B------:R-:W-:Y:S01]  /*7490*/  MUFU.EX2 R46, R46 ;  /* 0x0000002e002e7308 */ /* 0x000fe20000000800 */
[----:B------:R-:W-:Y:S01]  /*74a0*/  FADD.FTZ R9, R3, R6 ;  /* 0x0000000603097221 */ /* 0x000fe20000010000 */
[----:B------:R-:W-:Y:S01]  /*74b0*/  FADD.FTZ R0, R44, R7 ;  /* 0x000000072c007221 */ /* 0x000fe20000010000 */
[-C--:B------:R-:W-:Y:S01]  /*74c0*/  FMUL.FTZ R145, R145, R5.reuse ;  /* 0x0000000591917220 */ /* 0x080fe20000410000 */
[-C--:B------:R-:W-:Y:S01]  /*74d0*/  FMUL.FTZ R148, R148, R5.reuse ;  /* 0x0000000594947220 */ /* 0x080fe20000410000 */
[----:B------:R-:W-:Y:S01]  /*74e0*/  FADD.FTZ R6, R156, R9 ;  /* 0x000000099c067221 */ /* 0x000fe20000010000 */
[----:B------:R-:W-:Y:S01]  /*74f0*/  FADD.FTZ R7, R157, R0 ;  /* 0x000000009d077221 */ /* 0x000fe20000010000 */
[----:B------:R-:W-:Y:S01]  /*7500*/  FMUL.FTZ R149, R149, R5 ;  /* 0x0000000595957220 */ /* 0x000fe20000410000 */
[----:B------:R-:W0:Y:S01]  /*7510*/  MUFU.EX2 R63, R63 ;  /* 0x0000003f003f7308 */ /* 0x000e220000000800 */
[----:B--2---:R-:W-:Y:S01]  /*7520*/  FADD.FTZ R9, R31, R6 ;  /* 0x000000061f097221 */ /* 0x004fe20000010000 */
[----:B------:R-:W-:Y:S01]  /*7530*/  FADD.FTZ R0, R40, R7 ;  /* 0x0000000728007221 */ /* 0x000fe20000010000 */
[-C--:B------:R-:W-:Y:S01]  /*7540*/  FMUL.FTZ R90, R90, R4.reuse ;  /* 0x000000045a5a7220 */ /* 0x080fe20000410000 */
[-C--:B------:R-:W-:Y:S01]  /*7550*/  FMUL.FTZ R91, R91, R4.reuse ;  /* 0x000000045b5b7220 */ /* 0x080fe20000410000 */
[----:B---3--:R-:W-:Y:S01]  /*7560*/  FADD.FTZ R6, R158, R9 ;  /* 0x000000099e067221 */ /* 0x008fe20000010000 */
[----:B------:R-:W-:Y:S01]  /*7570*/  FADD.FTZ R7, R159, R0 ;  /* 0x000000009f077221 */ /* 0x000fe20000010000 */
[-C--:B------:R-:W-:Y:S01]  /*7580*/  FMUL.FTZ R94, R94, R4.reuse ;  /* 0x000000045e5e7220 */ /* 0x080fe20000410000 */
[----:B------:R-:W2:Y:S01]  /*7590*/  MUFU.EX2 R39, R39 ;  /* 0x0000002700277308 */ /* 0x000ea20000000800 */
[----:B----4-:R-:W-:Y:S01]  /*75a0*/  FADD.FTZ R9, R37, R6 ;  /* 0x0000000625097221 */ /* 0x010fe20000010000 */
[----:B------:R-:W-:Y:S01]  /*75b0*/  FADD.FTZ R0, R42, R7 ;  /* 0x000000072a007221 */ /* 0x000fe20000010000 */
[-C--:B------:R-:W-:Y:S01]  /*75c0*/  FMUL.FTZ R95, R95, R4.reuse ;  /* 0x000000045f5f7220 */ /* 0x080fe20000410000 */
[-C--:B------:R-:W-:Y:S01]  /*75d0*/  FMUL.FTZ R98, R98, R4.reuse ;  /* 0x0000000462627220 */ /* 0x080fe20000410000 */
[----:B-----5:R-:W-:Y:S01]  /*75e0*/  FADD.FTZ R9, R160, R9 ;  /* 0x00000009a0097221 */ /* 0x020fe20000010000 */
[----:B------:R-:W-:Y:S01]  /*75f0*/  FADD.FTZ R3, R35, R0 ;  /* 0x0000000023037221 */ /* 0x000fe20000010000 */
[-C--:B------:R-:W-:Y:S01]  /*7600*/  FMUL.FTZ R99, R99, R4.reuse ;  /* 0x0000000463637220 */ /* 0x080fe20000410000 */
[----:B------:R-:W3:Y:S01]  /*7610*/  MUFU.EX2 R162, R65 ;  /* 0x0000004100a27308 */ /* 0x000ee20000000800 */
[----:B0-----:R-:W-:Y:S01]  /*7620*/  FADD.FTZ R9, R63, R9 ;  /* 0x000000093f097221 */ /* 0x001fe20000010000 */
[----:B------:R-:W-:Y:S01]  /*7630*/  FADD.FTZ R0, R46, R3 ;  /* 0x000000032e007221 */ /* 0x000fe20000010000 */
[-C--:B------:R-:W-:Y:S01]  /*7640*/  FMUL.FTZ R102, R102, R4.reuse ;  /* 0x0000000466667220 */ /* 0x080fe20000410000 */
[-C--:B------:R-:W-:Y:S01]  /*7650*/  FMUL.FTZ R103, R103, R4.reuse ;  /* 0x0000000467677220 */ /* 0x080fe20000410000 */
[-C--:B------:R-:W-:Y:S01]  /*7660*/  FMUL.FTZ R106, R106, R4.reuse ;  /* 0x000000046a6a7220 */ /* 0x080fe20000410000 */
[-C--:B------:R-:W-:Y:S01]  /*7670*/  FMUL.FTZ R107, R107, R4.reuse ;  /* 0x000000046b6b7220 */ /* 0x080fe20000410000 */
[-C--:B------:R-:W-:Y:S01]  /*7680*/  FMUL.FTZ R110, R110, R4.reuse ;  /* 0x000000046e6e7220 */ /* 0x080fe20000410000 */
[----:B------:R-:W0:Y:S01]  /*7690*/  MUFU.EX2 R48, R48 ;  /* 0x0000003000307308 */ /* 0x000e220000000800 */
        /* <DEDUP_REMOVED lines=8> */
[----:B---3--:R-:W-:Y:S01]  /*7720*/  FADD.FTZ R9, R162, R9 ;  /* 0x00000009a2097221 */ /* 0x008fe20000010000 */
[-C--:B------:R-:W-:Y:S01]  /*7730*/  FMUL.FTZ R123, R123, R4.reuse ;  /* 0x000000047b7b7220 */ /* 0x080fe20000410000 */
[-C--:B------:R-:W-:Y:S01]  /*7740*/  FMUL.FTZ R126, R126, R4.reuse ;  /* 0x000000047e7e7220 */ /* 0x080fe20000410000 */
[-C--:B------:R-:W-:Y:S01]  /*7750*/  FMUL.FTZ R127, R127, R4.reuse ;  /* 0x000000047f7f7220 */ /* 0x080fe20000410000 */
[-C--:B------:R-:W-:Y:S01]  /*7760*/  FMUL.FTZ R130, R130, R4.reuse ;  /* 0x0000000482827220 */ /* 0x080fe20000410000 */
[-C--:B------:R-:W-:Y:S01]  /*7770*/  FMUL.FTZ R131, R131, R4.reuse ;  /* 0x0000000483837220 */ /* 0x080fe20000410000 */
[-C--:B------:R-:W-:Y:S01]  /*7780*/  FMUL.FTZ R134, R134, R4.reuse ;  /* 0x0000000486867220 */ /* 0x080fe20000410000 */
[----:B------:R-:W3:Y:S01]  /*7790*/  MUFU.EX2 R41, R41 ;  /* 0x0000002900297308 */ /* 0x000ee20000000800 */
        /* <DEDUP_REMOVED lines=11> */
[----:B------:R-:W-:Y:S01]  /*7850*/  FMUL.FTZ R151, R151, R4 ;  /* 0x0000000497977220 */ /* 0x000fe20000410000 */
[----:B------:R-:W-:Y:S01]  /*7860*/  F2FP.F16.F32.PACK_AB R176, R11, R176 ;  /* 0x000000b00bb0723e */ /* 0x000fe200000000ff */
[----:B------:R-:W-:Y:S01]  /*7870*/  IMAD.MOV.U32 R5, RZ, RZ, R30 ;  /* 0x000000ffff057224 */ /* 0x000fe200078e001e */
[----:B------:R-:W-:Y:S01]  /*7880*/  F2FP.F16.F32.PACK_AB R177, R14, R177 ;  /* 0x000000b10eb1723e */ /* 0x000fe200000000ff */
[----:B------:R-:W2:Y:S01]  /*7890*/  MUFU.EX2 R50, R50 ;  /* 0x0000003200327308 */ /* 0x000ea20000000800 */
[----:B---3--:R-:W-:Y:S01]  /*78a0*/  FADD.FTZ R3, R41, R0 ;  /* 0x0000000029037221 */ /* 0x008fe20000010000 */
[----:B------:R-:W-:Y:S01]  /*78b0*/  F2FP.F16.F32.PACK_AB R178, R13, R178 ;  /* 0x000000b20db2723e */ /* 0x000fe200000000ff */
[----:B------:R-:W-:Y:S01]  /*78c0*/  IMAD.MOV.U32 R4, RZ, RZ, R33 ;  /* 0x000000ffff047224 */ /* 0x000fe200078e0021 */
[----:B------:R-:W-:-:S02]  /*78d0*/  F2FP.F16.F32.PACK_AB R179, R20, R179 ;  /* 0x000000b314b3723e */ /* 0x000fc400000000ff */
[----:B------:R-:W-:Y:S02]  /*78e0*/  F2FP.F16.F32.PACK_AB R172, R15, R172 ;  /* 0x000000ac0fac723e */ /* 0x000fe400000000ff */
[----:B------:R-:W3:Y:S01]  /*78f0*/  MUFU.EX2 R67, R67 ;  /* 0x0000004300437308 */ /* 0x000ee20000000800 */
[----:B0-----:R-:W-:Y:S01]  /*7900*/  FADD.FTZ R9, R68, R9 ;  /* 0x0000000944097221 */ /* 0x001fe20000010000 */
[----:B------:R-:W-:Y:S02]  /*7910*/  F2FP.F16.F32.PACK_AB R173, R24, R173 ;  /* 0x000000ad18ad723e */ /* 0x000fe400000000ff */
[----:B------:R-:W-:Y:S02]  /*7920*/  F2FP.F16.F32.PACK_AB R174, R21, R174 ;  /* 0x000000ae15ae723e */ /* 0x000fe400000000ff */
[----:B------:R-:W-:Y:S02]  /*7930*/  F2FP.F16.F32.PACK_AB R175, R28, R175 ;  /* 0x000000af1caf723e */ /* 0x000fe400000000ff */
[----:B------:R-:W0:Y:S01]  /*7940*/  MUFU.EX2 R43, R43 ;  /* 0x0000002b002b7308 */ /* 0x000e220000000800 */
[----:B--2---:R-:W-:Y:S01]  /*7950*/  FADD.FTZ R0, R50, R3 ;  /* 0x0000000332007221 */ /* 0x004fe20000010000 */
[----:B------:R-:W-:-:S02]  /*7960*/  F2FP.F16.F32.PACK_AB R168, R25, R168 ;  /* 0x000000a819a8723e */ /* 0x000fc400000000ff */
[----:B------:R-:W-:Y:S02]  /*7970*/  F2FP.F16.F32.PACK_AB R169, R34, R169 ;  /* 0x000000a922a9723e */ /* 0x000fe400000000ff */
[----:B------:R-:W-:Y:S02]  /*7980*/  F2FP.F16.F32.PACK_AB R170, R27, R170 ;  /* 0x000000aa1baa723e */ /* 0x000fe400000000ff */
[----:B------:R-:W2:Y:S01]  /*7990*/  MUFU.EX2 R70, R70 ;  /* 0x0000004600467308 */ /* 0x000ea20000000800 */
[----:B---3--:R-:W-:Y:S01]  /*79a0*/  FADD.FTZ R9, R67, R9 ;  /* 0x0000000943097221 */ /* 0x008fe20000010000 */
[----:B------:R-:W-:Y:S02]  /*79b0*/  F2FP.F16.F32.PACK_AB R171, R36, R171 ;  /* 0x000000ab24ab723e */ /* 0x000fe400000000ff */
[----:B------:R-:W-:Y:S02]  /*79c0*/  F2FP.F16.F32.PACK_AB R152, R29, R152 ;  /* 0x000000981d98723e */ /* 0x000fe400000000ff */
[----:B------:R-:W-:-:S02]  /*79d0*/  F2FP.F16.F32.PACK_AB R153, R38, R153 ;  /* 0x000000992699723e */ /* 0x000fc400000000ff */
        /* <DEDUP_REMOVED lines=10> */
[----:B------:R-:W-:Y:S01]  /*7a80*/  F2FP.F16.F32.PACK_AB R161, R46, R35 ;  /* 0x000000232ea1723e */ /* 0x000fe200000000ff */
[----:B---3--:R-:W-:Y:S01]  /*7a90*/  FADD.FTZ R3, R52, R9 ;  /* 0x0000000934037221 */ /* 0x008fe20000010000 */
[----:B------:R-:W-:Y:S02]  /*7aa0*/  F2FP.F16.F32.PACK_AB R162, R66, R162 ;  /* 0x000000a242a2723e */ /* 0x000fe400000000ff */
[----:B------:R-:W-:Y:S02]  /*7ab0*/  F2FP.F16.F32.PACK_AB R163, R48, R39 ;  /* 0x0000002730a3723e */ /* 0x000fe400000000ff */
[----:B------:R-:W-:-:S02]  /*7ac0*/  F2FP.F16.F32.PACK_AB R164, R67, R68 ;  /* 0x0000004443a4723e */ /* 0x000fc400000000ff */
[----:B------:R-:W-:Y:S01]  /*7ad0*/  F2FP.F16.F32.PACK_AB R165, R50, R41 ;  /* 0x0000002932a5723e */ /* 0x000fe200000000ff */
[C---:B0-----:R-:W-:Y:S01]  /*7ae0*/  FADD.FTZ R0, R57.reuse, R0 ;  /* 0x0000000039007221 */ /* 0x041fe20000010000 */
[----:B------:R-:W-:Y:S02]  /*7af0*/  F2FP.F16.F32.PACK_AB R166, R52, R70 ;  /* 0x0000004634a6723e */ /* 0x000fe400000000ff */
[----:B------:R-:W-:Y:S01]  /*7b00*/  F2FP.F16.F32.PACK_AB R167, R57, R43 ;  /* 0x0000002b39a7723e */ /* 0x000fe200000000ff */
[----:B-1----:R-:W-:Y:S06]  /*7b10*/  @P3 BRA `(.L_x_2306) ;  /* 0xffffffcc00b83947 */ /* 0x002fec000383ffff */
.L_x_2297:
[----:B------:R-:W-:-:S06]  /*7b20*/  UISETP.GE.AND UP0, UPT, UR59, UR40, UPT ;  /* 0x000000283b00728c */ /* 0x000fcc000bf06270 */
[----:B------:R-:W-:-:S13]  /*7b30*/  PLOP3.LUT P2, PT, PT, PT, UP0, 0x80, 0x0 ;  /* 0x000000000000781c */ /* 0x000fda0003f4f008 */
[----:B------:R-:W-:Y:S05]  /*7b40*/  @!P2 BRA `(.L_x_2307) ;  /* 0x000000280010a947 */ /* 0x000fea0003800000 */
[----:B------:R-:W-:Y:S01]  /*7b50*/  IMAD.MOV.U32 R5, RZ, RZ, R30 ;  /* 0x000000ffff057224 */ /* 0x000fe200078e001e */
[----:B------:R-:W-:Y:S01]  /*7b60*/  UMOV UR56, UR47 ;  /* 0x0000002f00387c82 */ /* 0x000fe20008000000 */
[----:B------:R-:W-:Y:S01]  /*7b70*/  IMAD.MOV.U32 R4, RZ, RZ, R33 ;  /* 0x000000ffff047224 */ /* 0x000fe200078e0021 */
[----:B------:R-:W-:Y:S01]  /*7b80*/  UMOV UR55, UR46 ;  /* 0x0000002e00377c82 */ /* 0x000fe20008000000 */
[----:B------:R-:W-:Y:S01]  /*7b90*/  ULDC UR54, c[0x0][0x9d8] ;  /* 0x0002760000367ab9 */ /* 0x000fe20000000800 */
[----:B------:R-:W-:-:S05]  /*7ba0*/  ULDC UR53, c[0x0][0x988] ;  /* 0x0002620000357ab9 */ /* 0x000fca0000000800 */
.L_x_2316:
        /* <DEDUP_REMOVED lines=9> */
.L_x_2309:
[----:B------:R-:W-:Y:S01]  /*7c40*/  ULEA UR6, UR46, UR41, 0x3 ;  /* 0x000000292e067291 */ /* 0x000fe2000f8e183f */
[----:B------:R-:W-:-:S05]  /*7c50*/  IMAD.U32 R6, RZ, RZ, UR47 ;  /* 0x0000002fff067e24 */ /* 0x000fca000f8e00ff */
[----:B------:R-:W-:-:S04]  /*7c60*/  SHF.L.U32 R6, R6, 0x1f, RZ ;  /* 0x0000001f06067819 */ /* 0x000fc800000006ff */
[----:B------:R0:W1:Y:S01]  /*7c70*/  SYNCS.PHASECHK.TRANS64.TRYWAIT P2, [UR6+0x28830], R6 ;  /* 0x02883006ff0075a7 */ /* 0x0000620008040146 */
[----:B------:R-:W-:Y:S05]  /*7c80*/  @!P0 BRA `(.L_x_2310) ;  /* 0x0000000000048947 */ /* 0x000fea0003800000 */
[----:B------:R-:W-:Y:S01]  /*7c90*/  BPT.TRAP 0x1 ;  /* 0x000000040000795c */ /* 0x000fe20000300000 */
.L_x_2310:
[----:B-1----:R-:W-:Y:S05]  /*7ca0*/  @P2 BRA `(.L_x_2308) ;  /* 0x0000000000082947 */ /* 0x002fea0003800000 */
[----:B------:R-:W1:Y:S02]  /*7cb0*/  SYNCS.PHASECHK.TRANS64.TRYWAIT P2, [UR6+0x28830], R6 ;  /* 0x02883006ff0075a7 */ /* 0x000e640008040146 */
[----:B-1----:R-:W-:Y:S05]  /*7cc0*/  @!P2 BRA `(.L_x_2311) ;  /* 0x000000cc007ca947 */ /* 0x002fea0003800000 */
.L_x_2308:
        /* <DEDUP_REMOVED lines=47> */
.L_x_2313:
[----:B------:R-:W-:Y:S01]  /*7fc0*/  ULEA UR6, UR55, UR41, 0x3 ;  /* 0x0000002937067291 */ /* 0x000fe2000f8e183f */
[----:B------:R-:W-:-:S05]  /*7fd0*/  IMAD.U32 R6, RZ, RZ, UR56 ;  /* 0x00000038ff067e24 */ /* 0x000fca000f8e00ff */
[----:B------:R-:W-:-:S04]  /*7fe0*/  SHF.L.U32 R6, R6, 0x1f, RZ ;  /* 0x0000001f06067819 */ /* 0x000fc800000006ff */
[----:B------:R0:W1:Y:S01]  /*7ff0*/  SYNCS.PHASECHK.TRANS64.TRYWAIT P2, [UR6+0x28850], R6 ;  /* 0x02885006ff0075a7 */ /* 0x0000620008040146 */
[----:B------:R-:W-:Y:S05]  /*8000*/  @!P0 BRA `(.L_x_2314) ;  /* 0x0000000000048947 */ /* 0x000fea0003800000 */
[----:B------:R-:W-:Y:S01]  /*8010*/  BPT.TRAP 0x1 ;  /* 0x000000040000795c */ /* 0x000fe20000300000 */
.L_x_2314:
[----:B-1----:R-:W-:Y:S05]  /*8020*/  @P2 BRA `(.L_x_2312) ;  /* 0x0000000000082947 */ /* 0x002fea0003800000 */
[----:B------:R-:W1:Y:S02]  /*8030*/  SYNCS.PHASECHK.TRANS64.TRYWAIT P2, [UR6+0x28850], R6 ;  /* 0x02885006ff0075a7 */ /* 0x000e640008040146 */
[----:B-1----:R-:W-:Y:S05]  /*8040*/  @!P2 BRA `(.L_x_2315) ;  /* 0x000000c800b4a947 */ /* 0x002fea0003800000 */
.L_x_2312:
[----:B------:R-:W-:Y:S01]  /*8050*/  UIADD3 UR6, UR41, 0x400, URZ ;  /* 0x0000040029067890 */ /* 0x000fe2000fffe03f */
[----:B------:R-:W-:Y:S01]  /*8060*/  WARPGROUP.ARRIVE ;  /* 0x00000000000079c5 */ /* 0x000fe20000000000 */
[----:B------:R-:W-:Y:S01]  /*8070*/  UMOV UR7, 0x40000040 ;  /* 0x4000004000077882 */ /* 0x000fe20000000000 */
[----:B-1----:R-:W-:Y:S01]  /*8080*/  FMUL.FTZ R7, R24, UR54 ;  /* 0x0000003618077c20 */ /* 0x002fe20008410000 */
[----:B------:R-:W-:Y:S01]  /*8090*/  USHF.R.U32.HI UR6, URZ, 0x4, UR6 ;  /* 0x000000043f067899 */ /* 0x000fe20008011606 */
[----:B0-----:R-:W-:Y:S01]  /*80a0*/  FMUL.FTZ R6, R25, UR54 ;  /* 0x0000003619067c20 */ /* 0x001fe20008410000 */
[----:B------:R-:W-:Y:S01]  /*80b0*/  FMUL.FTZ R10, R28, UR54 ;  /* 0x000000361c0a7c20 */ /* 0x000fe20008410000 */
[----:B------:R-:W-:Y:S01]  /*80c0*/  FMUL.FTZ R12, R29, UR54 ;  /* 0x000000361d0c7c20 */ /* 0x000fe20008410000 */
[----:B------:R-:W-:Y:S01]  /*80d0*/  ULOP3.LUT UR6, UR6, 0x3fff, URZ, 0xc0, !UPT ;  /* 0x00003fff06067892 */ /* 0x000fe2000f8ec03f */
[----:B------:R-:W0:Y:S01]  /*80e0*/  MUFU.TANH R7, R7 ;  /* 0x0000000700077308 */ /* 0x000e220000002400 */
[----:B------:R-:W-:Y:S01]  /*80f0*/  FMUL.FTZ R14, R32, UR54 ;  /* 0x00000036200e7c20 */ /* 0x000fe20008410000 */
[----:B------:R-:W-:Y:S01]  /*8100*/  FMUL.FTZ R20, R33, UR54 ;  /* 0x0000003621147c20 */ /* 0x000fe20008410000 */
[----:B------:R-:W-:Y:S01]  /*8110*/  ULOP3.LUT UR6, UR6, 0x4000000, URZ, 0xfc, !UPT ;  /* 0x0400000006067892 */ /* 0x000fe2000f8efc3f */
[----:B------:R-:W-:Y:S01]  /*8120*/  FMUL.FTZ R24, R36, UR54 ;  /* 0x0000003624187c20 */ /* 0x000fe20008410000 */
[----:B------:R-:W-:Y:S01]  /*8130*/  FMUL.FTZ R25, R37, UR54 ;  /* 0x0000003625197c20 */ /* 0x000fe20008410000 */
[----:B------:R-:W-:Y:S01]  /*8140*/  FMUL.FTZ R28, R40, UR54 ;  /* 0x00000036281c7c20 */ /* 0x000fe20008410000 */
[----:B------:R-:W-:Y:S01]  /*8150*/  ULEA UR11, UR55, UR6, 0xb ;  /* 0x00000006370b7291 */ /* 0x000fe2000f8e583f */
[----:B------:R-:W1:Y:S01]  /*8160*/  MUFU.TANH R6, R6 ;  /* 0x0000000600067308 */ /* 0x000e620000002400 */
        /* <DEDUP_REMOVED lines=14> */
[----:B------:R-:W-:Y:S01]  /*8250*/  FMUL.FTZ R26, R38, UR54 ;  /* 0x00000036261a7c20 */ /* 0x000fe20008410000 */
[----:B------:R-:W-:Y:S01]  /*8260*/  FMUL.FTZ R38, R49, UR54 ;  /* 0x0000003631267c20 */ /* 0x000fe20008410000 */
[----:B-1----:R-:W-:Y:S01]  /*8270*/  FMNMX.FTZ R33, R6, R33, !PT ;  /* 0x0000002106217209 */ /* 0x002fe20007810000 */
        /* <DEDUP_REMOVED lines=36> */
[----:B------:R-:W-:Y:S01]  /*84c0*/  UMOV UR10, UR53 ;  /* 0x00000035000a7c82 */ /* 0x000fe20008000000 */
        /* <DEDUP_REMOVED lines=10> */
[----:B------:R-:W0:Y:S01]  /*8570*/  S2R R220, SR_TID.X ;  /* 0x0000000000dc7919 */ /* 0x000e220000002100 */
[----:B------:R-:W3:Y:S01]  /*8580*/  MUFU.TANH R29, R29 ;  /* 0x0000001d001d7308 */ /* 0x000ee20000002400 */
[----:B-1----:R-:W-:Y:S01]  /*8590*/  FMNMX.FTZ R33, R25, R56, !PT ;  /* 0x0000003819217209 */ /* 0x002fe20007810000 */
[----:B------:R-:W-:-:S02]  /*85a0*/  UISETP.GT.AND UP0, UPT, UR59, UR40, UPT ;  /* 0x000000283b00728c */ /* 0x000fc4000bf04270 */
[----:B------:R-:W-:Y:S01]  /*85b0*/  UIADD3 UR59, UR59, -0x1, URZ ;  /* 0xffffffff3b3b7890 */ /* 0x000fe2000fffe03f */
[----:B------:R-:W-:-:S03]  /*85c0*/  UMOV UR56, UR47 ;  /* 0x0000002f00387c82 */ /* 0x000fc60008000000 */
[----:B------:R-:W1:Y:S01]  /*85d0*/  MUFU.TANH R30, R30 ;  /* 0x0000001e001e7308 */ /* 0x000e620000002400 */
[----:B--2---:R-:W-:Y:S02]  /*85e0*/  FMNMX.FTZ R56, R28, R33, !PT ;  /* 0x000000211c387209 */ /* 0x004fe40007810000 */
[----:B------:R-:W-:-:S05]  /*85f0*/  PLOP3.LUT P2, PT, PT, PT, UP0, 0x80, 0x0 ;  /* 0x000000000000781c */ /* 0x000fca0003f4f008 */
[----:B------:R-:W2:Y:S01]  /*8600*/  MUFU.TANH R35, R35 ;  /* 0x0000002300237308 */ /* 0x000ea20000002400 */
[----:B---3--:R-:W-:-:S07]  /*8610*/  FMNMX.FTZ R33, R29, R56, !PT ;  /* 0x000000381d217209 */ /* 0x008fce0007810000 */
[----:B------:R-:W3:Y:S01]  /*8620*/  MUFU.TANH R37, R37 ;  /* 0x0000002500257308 */ /* 0x000ee20000002400 */
[----:B-1----:R-:W-:Y:S02]  /*8630*/  FMNMX.FTZ R56, R30, R33, !PT ;  /* 0x000000211e387209 */ /* 0x002fe40007810000 */
[----:B0-----:R-:W-:-:S05]  /*8640*/  SHF.R.U32.HI R220, RZ, 0x7, R220 ;  /* 0x00000007ffdc7819 */ /* 0x001fca00000116dc */
[----:B------:R-:W0:Y:S01]  /*8650*/  MUFU.TANH R38, R38 ;  /* 0x0000002600267308 */ /* 0x000e220000002400 */
[----:B--2---:R-:W-:-:S07]  /*8660*/  FMNMX.FTZ R56, R35, R56, !PT ;  /* 0x0000003823387209 */ /* 0x004fce0007810000 */
[----:B------:R-:W1:Y:S01]  /*8670*/  MUFU.TANH R41, R41 ;  /* 0x0000002900297308 */ /* 0x000e620000002400 */
[----:B---3--:R-:W-:Y:S01]  /*8680*/  FMNMX.FTZ R33, R37, R56, !PT ;  /* 0x0000003825217209 */ /* 0x008fe20007810000 */
[----:B------:R-:W-:Y:S01]  /*8690*/  FMUL.FTZ R56, R73, UR54 ;  /* 0x0000003649387c20 */ /* 0x000fe20008410000 */
[----:B------:R-:W-:-:S05]  /*86a0*/  FMUL.FTZ R73, R82, UR54 ;  /* 0x0000003652497c20 */ /* 0x000fca0008410000 */
[----:B------:R-:W2:Y:S01]  /*86b0*/  MUFU.TANH R42, R42 ;  /* 0x0000002a002a7308 */ /* 0x000ea20000002400 */
[----:B0-----:R-:W-:-:S07]  /*86c0*/  FMNMX.FTZ R58, R38, R33, !PT ;  /* 0x00000021263a7209 */ /* 0x001fce0007810000 */
[----:B------:R-:W0:Y:S01]  /*86d0*/  MUFU.TANH R45, R45 ;  /* 0x0000002d002d7308 */ /* 0x000e220000002400 */
[----:B-1----:R-:W-:Y:S01]  /*86e0*/  FMNMX.FTZ R33, R41, R58, !PT ;  /* 0x0000003a29217209 */ /* 0x002fe20007810000 */
[----:B------:R-:W-:Y:S01]  /*86f0*/  FMUL.FTZ R58, R76, UR54 ;  /* 0x000000364c3a7c20 */ /* 0x000fe20008410000 */
[----:B------:R-:W-:-:S05]  /*8700*/  FMUL.FTZ R76, R87, UR54 ;  /* 0x00000036574c7c20 */ /* 0x000fca0008410000 */
[----:B------:R-:W1:Y:S01]  /*8710*/  MUFU.TANH R47, R47 ;  /* 0x0000002f002f7308 */ /* 0x000e620000002400 */
[----:B--2---:R-:W-:-:S07]  /*8720*/  FMNMX.FTZ R60, R42, R33, !PT ;  /* 0x000000212a3c7209 */ /* 0x004fce0007810000 */
        /* <DEDUP_REMOVED lines=8> */
[----:B------:R-:W-:Y:S01]  /*87b0*/  FMUL.FTZ R60, R80, UR54 ;  /* 0x00000036503c7c20 */ /* 0x000fe20008410000 */
[----:B------:R-:W-:Y:S01]  /*87c0*/  HGMMA.64x128x16.F32 R88, R176, gdesc[UR4].tnspB, R88, gsb0 ;  /* 0x41e00004b0587df0 */ /* 0x000fe20008000858 */
[----:B------:R-:W-:Y:S01]  /*87d0*/  UIADD3 UR6, UR11, 0x100, URZ ;  /* 0x000001000b067890 */ /* 0x000fe2000fffe03f */
[----:B------:R-:W-:-:S03]  /*87e0*/  UMOV UR7, 0x40000040 ;  /* 0x4000004000077882 */ /* 0x000fc60000000000 */
        /* <DEDUP_REMOVED lines=29> */
[----:B0-----:R-:W-:-:S05]  /*89c0*/  FMNMX.FTZ R33, R64, R33, !PT ;  /* 0x0000002140217209 */ /* 0x001fca0007810000 */
        /* <DEDUP_REMOVED lines=28> */
[----:B------:R-:W-:Y:S01]  /*8b90*/  FMUL.FTZ R4, R4, UR10 ;  /* 0x0000000a04047c20 */ /* 0x000fe20008410000 */
[----:B---3--:R-:W-:Y:S01]  /*8ba0*/  FMNMX.FTZ R6, R11, R6, !PT ;  /* 0x000000060b067209 */ /* 0x008fe20007810000 */
[--C-:B------:R-:W-:Y:S01]  /*8bb0*/  FFMA.FTZ R7, R7, UR10, -R85.reuse ;  /* 0x0000000a07077c23 */ /* 0x100fe20008010855 */
[--C-:B------:R-:W-:Y:S01]  /*8bc0*/  FFMA.FTZ R81, R12, UR10, -R85.reuse ;  /* 0x0000000a0c517c23 */ /* 0x100fe20008010855 */
[--C-:B------:R-:W-:Y:S01]  /*8bd0*/  FFMA.FTZ R178, R24, UR10, -R85.reuse ;  /* 0x0000000a18b27c23 */ /* 0x100fe20008010855 */
        /* <DEDUP_REMOVED lines=10> */
[--C-:B------:R-:W-:Y:S01]  /*8c80*/  FFMA.FTZ R12, R60, UR10, -R85.reuse ;  /* 0x0000000a3c0c7c23 */ /* 0x100fe20008010855 */
[--C-:B------:R-:W-:Y:S01]  /*8c90*/  FFMA.FTZ R14, R62, UR10, -R85.reuse ;  /* 0x0000000a3e0e7c23 */ /* 0x100fe20008010855 */
[----:B------:R-:W-:Y:S01]  /*8ca0*/  FMNMX.FTZ R6, R26, R79, !PT ;  /* 0x0000004f1a067209 */ /* 0x000fe20007810000 */
[----:B------:R-:W-:-:S03]  /*8cb0*/  FFMA.FTZ R64, R64, UR10, -R85 ;  /* 0x0000000a40407c23 */ /* 0x000fc60008010855 */
        /* <DEDUP_REMOVED lines=18> */
[----:B------:R-:W-:Y:S01]  /*8de0*/  MUFU.TANH R65, R65 ;  /* 0x0000004100417308 */ /* 0x000fe20000002400 */
[----:B--2---:R-:W-:Y:S01]  /*8df0*/  FMNMX.FTZ R6, R50, R35, !PT ;  /* 0x0000002332067209 */ /* 0x004fe20007810000 */
[----:B------:R-:W-:-:S06]  /*8e00*/  FFMA.FTZ R35, R38, UR10, -R85 ;  /* 0x0000000a26237c23 */ /* 0x000fcc0008010855 */
[----:B------:R-:W-:Y:S01]  /*8e10*/  MUFU.TANH R66, R66 ;  /* 0x0000004200427308 */ /* 0x000fe20000002400 */
[----:B0-----:R-:W-:-:S07]  /*8e20*/  FMNMX.FTZ R6, R63, R6, !PT ;  /* 0x000000063f067209 */ /* 0x001fce0007810000 */
[----:B------:R-:W-:Y:S08]  /*8e30*/  MUFU.TANH R67, R67 ;  /* 0x0000004300437308 */ /* 0x000ff00000002400 */
[----:B------:R-:W-:Y:S08]  /*8e40*/  MUFU.TANH R68, R68 ;  /* 0x0000004400447308 */ /* 0x000ff00000002400 */
[----:B------:R-:W-:Y:S01]  /*8e50*/  MUFU.TANH R69, R69 ;  /* 0x0000004500457308 */ /* 0x000fe20000002400 */
[----:B------:R-:W-:-:S02]  /*8e60*/  WARPGROUP.DEPBAR.LE gsb0, 0x0 ;  /* 0x00008000000079c5 */ /* 0x000fc40000010000 */
[----:B------:R-:W-:-:S05]  /*8e70*/  WARPGROUP.ARRIVE ;  /* 0x00000000000079c5 */ /* 0x000fca0000000000 */
[----:B------:R-:W-:Y:S01]  /*8e80*/  MUFU.TANH R70, R70 ;  /* 0x0000004600467308 */ /* 0x000fe20000002400 */
[--C-:B------:R-:W-:Y:S01]  /*8e90*/  FFMA.FTZ R174, R30, UR10, -R85.reuse ;  /* 0x0000000a1eae7c23 */ /* 0x100fe20008010855 */
[----:B------:R-:W-:Y:S01]  /*8ea0*/  FFMA.FTZ R172, R28, UR10, -R85 ;  /* 0x0000000a1cac7c23 */ /* 0x000fe20008010855 */
[----:B------:R-:W-:Y:S01]  /*8eb0*/  HGMMA.64x128x16.F32 R88, R168, gdesc[UR4].tnspB, R88, gsb0 ;  /* 0x41e00004a8587df0 */ /* 0x000fe20008000858 */
[----:B------:R-:W-:Y:S01]  /*8ec0*/  UIADD3 UR6, UR11, 0x200, URZ ;  /* 0x000002000b067890 */ /* 0x000fe2000fffe03f */
[----:B------:R-:W-:-:S03]  /*8ed0*/  UMOV UR7, 0x40000040 ;  /* 0x4000004000077882 */ /* 0x000fc60000000000 */
[----:B------:R-:W-:Y:S08]  /*8ee0*/  MUFU.TANH R71, R71 ;  /* 0x0000004700477308 */ /* 0x000ff00000002400 */
[----:B------:R-:W-:Y:S08]  /*8ef0*/  MUFU.TANH R72, R72 ;  /* 0x0000004800487308 */ /* 0x000ff00000002400 */
[----:B------:R-:W-:Y:S08]  /*8f00*/  MUFU.TANH R73, R73 ;  /* 0x0000004900497308 */ /* 0x000ff00000002400 */
[----:B------:R-:W-:Y:S08]  /*8f10*/  MUFU.TANH R74, R74 ;  /* 0x0000004a004a7308 */ /* 0x000ff00000002400 */
[----:B------:R-:W-:Y:S08]  /*8f20*/  MUFU.TANH R75, R75 ;  /* 0x0000004b004b7308 */ /* 0x000ff00000002400 */
[----:B------:R-:W-:Y:S08]  /*8f30*/  MUFU.TANH R76, R76 ;  /* 0x0000004c004c7308 */ /* 0x000ff00000002400 */
[----:B------:R-:W-:Y:S08]  /*8f40*/  MUFU.EX2 R79, R10 ;  /* 0x0000000a004f7308 */ /* 0x000ff00000000800 */
[----:B------:R-:W-:Y:S08]  /*8f50*/  MUFU.EX2 R4, R4 ;  /* 0x0000000400047308 */ /* 0x000ff00000000800 */
[----:B------:R-:W0:Y:S08]  /*8f60*/  MUFU.EX2 R7, R7 ;  /* 0x0000000700077308 */ /* 0x000e300000000800 */
[----:B------:R-:W1:Y:S08]  /*8f70*/  MUFU.EX2 R180, R180 ;  /* 0x000000b400b47308 */ /* 0x000e700000000800 */
[----:B------:R-:W2:Y:S01]  /*8f80*/  MUFU.EX2 R182, R182 ;  /* 0x000000b600b67308 */ /* 0x000ea20000000800 */
[----:B0-----:R-:W-:-:S07]  /*8f90*/  FFMA.FTZ R3, R4, R3, R7 ;  /* 0x0000000304037223 */ /* 0x001fce0000010007 */
[----:B------:R-:W-:Y:S01]  /*8fa0*/  MUFU.EX2 R81, R81 ;  /* 0x0000005100517308 */ /* 0x000fe20000000800 */
[C---:B-1----:R-:W-:Y:S01]  /*8fb0*/  FADD.FTZ R3, R180.reuse, R3 ;  /* 0x00000003b4037221 */ /* 0x042fe20000010000 */
[----:B------:R-:W-:-:S06]  /*8fc0*/  F2FP.F16.F32.PACK_AB R180, R180, R7 ;  /* 0x00000007b4b4723e */ /* 0x000fcc00000000ff */
        /* <DEDUP_REMOVED lines=9> */
[----:B------:R-:W-:Y:S01]  /*9060*/  FMNMX.FTZ R37, R65, R6, !PT ;  /* 0x0000000641257209 */ /* 0x000fe20007810000 */
[----:B------:R-:W-:Y:S02]  /*9070*/  FFMA.FTZ R170, R41, UR10, -R85 ;  /* 0x0000000a29aa7c23 */ /* 0x000fe40008010855 */
[----:B------:R-:W-:Y:S01]  /*9080*/  MUFU.EX2 R174, R174 ;  /* 0x000000ae00ae7308 */ /* 0x000fe20000000800 */
[----:B------:R-:W-:Y:S01]  /*9090*/  HGMMA.64x128x16.F32 R88, R152, gdesc[UR4].tnspB, R88, gsb0 ;  /* 0x41e0000498587df0 */ /* 0x000fe20008000858 */
[----:B------:R-:W-:Y:S01]  /*90a0*/  UIADD3 UR6, UR11, 0x280, URZ ;  /* 0x000002800b067890 */ /* 0x000fe2000fffe03f */
[----:B------:R-:W-:Y:S01]  /*90b0*/  FMNMX.FTZ R6, R66, R37, !PT ;  /* 0x0000002542067209 */ /* 0x000fe20007810000 */
[----:B------:R-:W-:-:S03]  /*90c0*/  UMOV UR7, 0x40000040 ;  /* 0x4000004000077882 */ /* 0x000fc60000000000 */
        /* <DEDUP_REMOVED lines=13> */
[----:B------:R-:W-:Y:S01]  /*91a0*/  MUFU.EX2 R83, R83 ;  /* 0x0000005300537308 */ /* 0x000fe20000000800 */
[----:B------:R-:W-:Y:S02]  /*91b0*/  FFMA.FTZ R6, R57, UR10, -R85 ;  /* 0x0000000a39067c23 */ /* 0x000fe40008010855 */
[----:B------:R-:W-:-:S05]  /*91c0*/  FMNMX.FTZ R10, R76, R41, !PT ;  /* 0x000000294c0a7209 */ /* 0x000fca0007810000 */
[----:B------:R-:W0:Y:S01]  /*91d0*/  SHFL.BFLY PT, R47, R10, 0x2, 0x1f ;  /* 0x0c401f000a2f7f89 */ /* 0x000e2200000e0000 */
[----:B------:R1:W-:Y:S08]  /*91e0*/  MUFU.EX2 R41, R51 ;  /* 0x0000003300297308 */ /* 0x0003f00000000800 */
[----:B------:R-:W-:Y:S01]  /*91f0*/  MUFU.EX2 R6, R6 ;  /* 0x0000000600067308 */ /* 0x000fe20000000800 */
[----:B-1----:R-:W-:-:S07]  /*9200*/  FFMA.FTZ R51, R59, UR10, -R85 ;  /* 0x0000000a3b337c23 */ /* 0x002fce0008010855 */
[----:B------:R-:W-:Y:S01]  /*9210*/  MUFU.EX2 R51, R51 ;  /* 0x0000003300337308 */ /* 0x000fe20000000800 */
[----:B0-----:R-:W-:Y:S01]  /*9220*/  FMNMX.FTZ R30, R10, R47, !PT ;  /* 0x0000002f0a1e7209 */ /* 0x001fe20007810000 */
[--C-:B------:R-:W-:Y:S01]  /*9230*/  FFMA.FTZ R47, R56, UR10, -R85.reuse ;  /* 0x0000000a382f7c23 */ /* 0x100fe20008010855 */
[----:B------:R-:W-:-:S05]  /*9240*/  FFMA.FTZ R10, R58, UR10, -R85 ;  /* 0x0000000a3a0a7c23 */ /* 0x000fca0008010855 */
        /* <DEDUP_REMOVED lines=9> */
[----:B------:R-:W0:Y:S01]  /*92e0*/  SHFL.BFLY PT, R55, R30, 0x1, 0x1f ;  /* 0x0c201f001e377f89 */ /* 0x000e2200000e0000 */
[--C-:B------:R-:W-:Y:S01]  /*92f0*/  FFMA.FTZ R45, R53, UR10, -R85.reuse ;  /* 0x0000000a352d7c23 */ /* 0x100fe20008010855 */
[----:B------:R-:W-:Y:S01]  /*9300*/  HGMMA.64x128x16.F32 R88, R156, gdesc[UR4].tnspB, R88, gsb0 ;  /* 0x41e000049c587df0 */ /* 0x000fe20008000858 */
[----:B------:R-:W-:Y:S01]  /*9310*/  UIADD3 UR6, UR11, 0x300, URZ ;  /* 0x000003000b067890 */ /* 0x000fe2000fffe03f */
[----:B------:R-:W-:Y:S01]  /*9320*/  MUFU.EX2 R154, R154 ;  /* 0x0000009a009a7308 */ /* 0x000fe20000000800 */
[----:B------:R-:W-:Y:S01]  /*9330*/  UMOV UR7, 0x40000040 ;  /* 0x4000004000077882 */ /* 0x000fe20000000000 */
[----:B------:R-:W-:-:S06]  /*9340*/  FFMA.FTZ R53, R61, UR10, -R85 ;  /* 0x0000000a3d357c23 */ /* 0x000fcc0008010855 */
[----:B------:R-:W-:Y:S08]  /*9350*/  MUFU.EX2 R152, R152 ;  /* 0x0000009800987308 */ /* 0x000ff00000000800 */
[----:B------:R-:W-:Y:S01]  /*9360*/  MUFU.EX2 R45, R45 ;  /* 0x0000002d002d7308 */ /* 0x000fe20000000800 */
[----:B0-----:R-:W-:-:S07]  /*9370*/  FMNMX.FTZ R30, R30, R55, !PT ;  /* 0x000000371e1e7209 */ /* 0x001fce0007810000 */
[----:B------:R-:W-:Y:S01]  /*9380*/  MUFU.EX2 R49, R49 ;  /* 0x0000003100317308 */ /* 0x000fe20000000800 */
[----:B------:R-:W-:-:S04]  /*9390*/  FADD.FTZ R20, -R30, R5 ;  /* 0x000000051e147221 */ /* 0x000fc80000010100 */
[----:B------:R-:W-:Y:S01]  /*93a0*/  FMUL.FTZ R55, R20, UR10 ;  /* 0x0000000a14377c20 */ /* 0x000fe20008410000 */
[----:B------:R-:W-:Y:S02]  /*93b0*/  FMUL.FTZ R20, R30, UR10 ;  /* 0x0000000a1e147c20 */ /* 0x000fe40008410000 */
[----:B------:R-:W-:Y:S02]  /*93c0*/  MUFU.EX2 R53, R53 ;  /* 0x0000003500357308 */ /* 0x000fe40000000800 */
[--C-:B------:R-:W-:Y:S01]  /*93d0*/  FFMA.FTZ R181, R9, UR10, -R20.reuse ;  /* 0x0000000a09b57c23 */ /* 0x100fe20008010814 */
[----:B------:R-:W-:Y:S02]  /*93e0*/  IMAD.U32 R9, RZ, RZ, UR46 ;  /* 0x0000002eff097e24 */ /* 0x000fe4000f8e00ff */
[--C-:B------:R-:W-:Y:S01]  /*93f0*/  FFMA.FTZ R8, R8, UR10, -R20.reuse ;  /* 0x0000000a08087c23 */ /* 0x100fe20008010814 */
[--C-:B------:R-:W-:Y:S01]  /*9400*/  FFMA.FTZ R183, R11, UR10, -R20.reuse ;  /* 0x0000000a0bb77c23 */ /* 0x100fe20008010814 */
[--C-:B------:R-:W-:Y:S01]  /*9410*/  FFMA.FTZ R24, R13, UR10, -R20.reuse ;  /* 0x0000000a0d187c23 */ /* 0x100fe20008010814 */
[--C-:B------:R-:W-:Y:S01]  /*9420*/  FFMA.FTZ R177, R15, UR10, -R20.reuse ;  /* 0x0000000a0fb17c23 */ /* 0x100fe20008010814 */
[----:B------:R-:W-:Y:S01]  /*9430*/  @!P1 LEA R9, R9, UR41, 0x3 ;  /* 0x0000002909099c11 */ /* 0x000fe2000f8e18ff */
[----:B------:R-:W-:Y:S01]  /*9440*/  MUFU.EX2 R55, R55 ;  /* 0x0000003700377308 */ /* 0x000fe20000000800 */
[--C-:B------:R-:W-:Y:S01]  /*9450*/  FFMA.FTZ R28, R21, UR10, -R20.reuse ;  /* 0x0000000a151c7c23 */ /* 0x100fe20008010814 */
[--C-:B------:R-:W-:Y:S01]  /*9460*/  FFMA.FTZ R179, R26, UR10, -R20.reuse ;  /* 0x0000000a1ab37c23 */ /* 0x100fe20008010814 */
[--C-:B------:R-:W-:Y:S01]  /*9470*/  FFMA.FTZ R26, R27, UR10, -R20.reuse ;  /* 0x0000000a1b1a7c23 */ /* 0x100fe20008010814 */
[----:B------:R-:W-:Y:S01]  /*9480*/  @!P1 VIADD R11, R9, 0x28840 ;  /* 0x00028840090b9836 */ /* 0x000fe20000000000 */
[----:B------:R-:W-:Y:S01]  /*9490*/  IADD3 R9, -R220, 0xb, RZ ;  /* 0x0000000bdc097810 */ /* 0x000fe20007ffe1ff */
[--C-:B------:R-:W-:Y:S01]  /*94a0*/  FFMA.FTZ R38, R44, UR10, -R20.reuse ;  /* 0x0000000a2c267c23 */ /* 0x100fe20008010814 */
[----:B--2---:R-:W-:Y:S01]  /*94b0*/  FADD.FTZ R44, R182, R3 ;  /* 0x00000003b62c7221 */ /* 0x004fe20000010000 */
[----:B------:R-:W0:Y:S01]  /*94c0*/  MUFU.EX2 R8, R8 ;  /* 0x0000000800087308 */ /* 0x000e220000000800 */
[----:B------:R-:W-:Y:S01]  /*94d0*/  @!P1 PRMT R11, RZ, 0x654, R11 ;  /* 0x00000654ff0b9816 */ /* 0x000fe2000000000b */
[--C-:B------:R-:W-:Y:S01]  /*94e0*/  FFMA.FTZ R173, R31, UR10, -R20.reuse ;  /* 0x0000000a1fad7c23 */ /* 0x100fe20008010814 */
[--C-:B------:R-:W-:Y:S01]  /*94f0*/  FFMA.FTZ R32, R32, UR10, -R20.reuse ;  /* 0x0000000a20207c23 */ /* 0x100fe20008010814 */
[--C-:B------:R-:W-:Y:S01]  /*9500*/  FFMA.FTZ R175, R34, UR10, -R20.reuse ;  /* 0x0000000a22af7c23 */ /* 0x100fe20008010814 */
[--C-:B------:R-:W-:Y:S01]  /*9510*/  FFMA.FTZ R153, R46, UR10, -R20.reuse ;  /* 0x0000000a2e997c23 */ /* 0x100fe20008010814 */
[--C-:B------:R-:W-:Y:S01]  /*9520*/  FFMA.FTZ R34, R36, UR10, -R20.reuse ;  /* 0x0000000a24227c23 */ /* 0x100fe20008010814 */
[--C-:B------:R-:W-:Y:S01]  /*9530*/  FFMA.FTZ R36, R40, UR10, -R20.reuse ;  /* 0x0000000a28247c23 */ /* 0x100fe20008010814 */
[----:B------:R-:W1:Y:S01]  /*9540*/  MUFU.EX2 R181, R181 ;  /* 0x000000b500b57308 */ /* 0x000e620000000800 */
[--C-:B------:R-:W-:Y:S01]  /*9550*/  FFMA.FTZ R40, R48, UR10, -R20.reuse ;  /* 0x0000000a30287c23 */ /* 0x100fe20008010814 */
[--C-:B------:R-:W-:Y:S01]  /*9560*/  FFMA.FTZ R169, R39, UR10, -R20.reuse ;  /* 0x0000000a27a97c23 */ /* 0x100fe20008010814 */
[--C-:B------:R-:W-:Y:S01]  /*9570*/  FFMA.FTZ R171, R43, UR10, -R20.reuse ;  /* 0x0000000a2bab7c23 */ /* 0x100fe20008010814 */
[--C-:B------:R-:W-:Y:S01]  /*9580*/  FFMA.FTZ R155, R50, UR10, -R20.reuse ;  /* 0x0000000a329b7c23 */ /* 0x100fe20008010814 */
[--C-:B------:R-:W-:Y:S01]  /*9590*/  FFMA.FTZ R70, R70, UR10, -R20.reuse ;  /* 0x0000000a46467c23 */ /* 0x100fe20008010814 */
[--C-:B------:R-:W-:Y:S01]  /*95a0*/  FFMA.FTZ R71, R71, UR10, -R20.reuse ;  /* 0x0000000a47477c23 */ /* 0x100fe20008010814 */
[----:B------:R-:W-:Y:S01]  /*95b0*/  FFMA.FTZ R72, R72, UR10, -R20 ;  /* 0x0000000a48487c23 */ /* 0x000fe20008010814 */
[----:B------:R-:W2:Y:S01]  /*95c0*/  MUFU.EX2 R183, R183 ;  /* 0x000000b700b77308 */ /* 0x000ea20000000800 */
[----:B0-----:R-:W-:Y:S01]  /*95d0*/  FFMA.FTZ R0, R55, R0, R8 ;  /* 0x0000000037007223 */ /* 0x001fe20000010008 */
[--C-:B------:R-:W-:Y:S01]  /*95e0*/  FFMA.FTZ R73, R73, UR10, -R20.reuse ;  /* 0x0000000a49497c23 */ /* 0x100fe20008010814 */
[--C-:B------:R-:W-:Y:S01]  /*95f0*/  FFMA.FTZ R74, R74, UR10, -R20.reuse ;  /* 0x0000000a4a4a7c23 */ /* 0x100fe20008010814 */
[----:B------:R-:W-:Y:S01]  /*9600*/  FFMA.FTZ R75, R75, UR10, -R20 ;  /* 0x0000000a4b4b7c23 */ /* 0x000fe20008010814 */
[----:B------:R-:W-:-:S03]  /*9610*/  F2FP.F16.F32.PACK_AB R182, R81, R182 ;  /* 0x000000b651b6723e */ /* 0x000fc600000000ff */
[----:B------:R-:W0:Y:S01]  /*9620*/  MUFU.EX2 R24, R24 ;  /* 0x0000001800187308 */ /* 0x000e220000000800 */
[----:B-1----:R-:W-:Y:S01]  /*9630*/  FADD.FTZ R42, R181, R0 ;  /* 0x00000000b52a7221 */ /* 0x002fe20000010000 */
[----:B------:R-:W-:Y:S01]  /*9640*/  FFMA.FTZ R0, R63, UR10, -R20 ;  /* 0x0000000a3f007c23 */ /* 0x000fe20008010814 */
[----:B------:R-:W-:-:S05]  /*9650*/  F2FP.F16.F32.PACK_AB R181, R181, R8 ;  /* 0x00000008b5b5723e */ /* 0x000fca00000000ff */
[----:B------:R-:W1:Y:S01]  /*9660*/  MUFU.EX2 R177, R177 ;  /* 0x000000b100b17308 */ /* 0x000e620000000800 */
[----:B--2---:R-:W-:-:S07]  /*9670*/  FADD.FTZ R3, R183, R42 ;  /* 0x0000002ab7037221 */ /* 0x004fce0000010000 */
[----:B------:R-:W2:Y:S01]  /*9680*/  MUFU.EX2 R28, R28 ;  /* 0x0000001c001c7308 */ /* 0x000ea20000000800 */
[C---:B0-----:R-:W-:Y:S01]  /*9690*/  FADD.FTZ R42, R24.reuse, R3 ;  /* 0x00000003182a7221 */ /* 0x041fe20000010000 */
[----:B------:R-:W-:-:S06]  /*96a0*/  F2FP.F16.F32.PACK_AB R183, R24, R183 ;  /* 0x000000b718b7723e */ /* 0x000fcc00000000ff */
[----:B------:R-:W0:Y:S01]  /*96b0*/  MUFU.EX2 R179, R179 ;  /* 0x000000b300b37308 */ /* 0x000e220000000800 */
[----:B-1----:R-:W-:Y:S01]  /*96c0*/  FADD.FTZ R3, R177, R42 ;  /* 0x0000002ab1037221 */ /* 0x002fe20000010000 */
[----:B------:R-:W-:-:S06]  /*96d0*/  FFMA.FTZ R42, R66, UR10, -R20 ;  /* 0x0000000a422a7c23 */ /* 0x000fcc0008010814 */
        /* <DEDUP_REMOVED lines=12> */
[----:B------:R-:W-:Y:S01]  /*97a0*/  F2FP.F16.F32.PACK_AB R173, R32, R173 ;  /* 0x000000ad20ad723e */ /* 0x000fe200000000ff */
[----:B------:R-:W-:Y:S02]  /*97b0*/  WARPGROUP.DEPBAR.LE gsb0, 0x0 ;  /* 0x00008000000079c5 */ /* 0x000fe40000010000 */
[----:B------:R-:W-:Y:S01]  /*97c0*/  WARPGROUP.ARRIVE ;  /* 0x00000000000079c5 */ /* 0x000fe20000000000 */
[--C-:B------:R-:W-:Y:S01]  /*97d0*/  FFMA.FTZ R156, R52, UR10, -R85.reuse ;  /* 0x0000000a349c7c23 */ /* 0x100fe20008010855 */
[----:B------:R-:W-:Y:S01]  /*97e0*/  FFMA.FTZ R157, R65, UR10, -R20 ;  /* 0x0000000a419d7c23 */ /* 0x000fe20008010814 */
[----:B------:R-:W0:Y:S01]  /*97f0*/  MUFU.EX2 R169, R169 ;  /* 0x000000a900a97308 */ /* 0x000e220000000800 */
[----:B-1----:R-:W-:Y:S01]  /*9800*/  FADD.FTZ R3, R175, R46 ;  /* 0x0000002eaf037221 */ /* 0x002fe20000010000 */
[----:B------:R-:W-:Y:S01]  /*9810*/  FFMA.FTZ R158, R54, UR10, -R85 ;  /* 0x0000000a369e7c23 */ /* 0x000fe20008010855 */
[----:B------:R-:W-:Y:S01]  /*9820*/  HGMMA.64x128x16.F32 R88, R160, gdesc[UR4].tnspB, R88, gsb0 ;  /* 0x41e00004a0587df0 */ /* 0x000fe20008000858 */
[----:B------:R-:W-:Y:S01]  /*9830*/  UIADD3 UR6, UR11, 0x380, URZ ;  /* 0x000003800b067890 */ /* 0x000fe2000fffe03f */
[----:B------:R-:W-:Y:S01]  /*9840*/  FFMA.FTZ R159, R67, UR10, -R20 ;  /* 0x0000000a439f7c23 */ /* 0x000fe20008010814 */
[----:B------:R-:W-:-:S02]  /*9850*/  UMOV UR7, 0x40000040 ;  /* 0x4000004000077882 */ /* 0x000fc40000000000 */
        /* <DEDUP_REMOVED lines=8> */
[----:B------:R-:W-:Y:S01]  /*98e0*/  MUFU.EX2 R153, R153 ;  /* 0x0000009900997308 */ /* 0x000fe20000000800 */
[----:B--2---:R-:W-:-:S07]  /*98f0*/  FADD.FTZ R3, R171, R46 ;  /* 0x0000002eab037221 */ /* 0x004fce0000010000 */
        /* <DEDUP_REMOVED lines=14> */
[----:B------:R-:W-:Y:S01]  /*99e0*/  MUFU.EX2 R75, R75 ;  /* 0x0000004b004b7308 */ /* 0x000fe20000000800 */
[----:B------:R-:W-:-:S02]  /*99f0*/  WARPGROUP.DEPBAR.LE gsb0, 0x0 ;  /* 0x00008000000079c5 */ /* 0x000fc40000010000 */
[----:B------:R-:W-:Y:S01]  /*9a00*/  WARPGROUP.ARRIVE ;  /* 0x00000000000079c5 */ /* 0x000fe20000000000 */
[----:B------:R-:W-:Y:S01]  /*9a10*/  FFMA.FTZ R161, R69, UR10, -R20 ;  /* 0x0000000a45a17c23 */ /* 0x000fe20008010814 */
[----:B------:R-:W-:Y:S02]  /*9a20*/  F2FP.F16.F32.PACK_AB R160, R47, R6 ;  /* 0x000000062fa0723e */ /* 0x000fe400000000ff */
[----:B------:R-:W-:Y:S01]  /*9a30*/  F2FP.F16.F32.PACK_AB R162, R51, R10 ;  /* 0x0000000a33a2723e */ /* 0x000fe200000000ff */
[----:B------:R-:W1:Y:S01]  /*9a40*/  MUFU.EX2 R5, R64 ;  /* 0x0000004000057308 */ /* 0x000e620000000800 */
[----:B------:R-:W-:Y:S01]  /*9a50*/  HGMMA.64x128x16.F32 R88, R164, gdesc[UR4].tnspB, R88, gsb0 ;  /* 0x41e00004a4587df0 */ /* 0x000fe20008000858 */
[----:B0-----:R-:W-:-:S06]  /*9a60*/  F2FP.F16.F32.PACK_AB R163, R72, R71 ;  /* 0x0000004748a3723e */ /* 0x001fcc00000000ff */
[----:B------:R-:W-:Y:S01]  /*9a70*/  MUFU.EX2 R161, R161 ;  /* 0x000000a100a17308 */ /* 0x000fe20000000800 */
[----:B------:R-:W-:Y:S02]  /*9a80*/  WARPGROUP.DEPBAR.LE gsb0, 0x0 ;  /* 0x00008000000079c5 */ /* 0x000fe40000010000 */
[----:B------:R0:W-:Y:S06]  /*9a90*/  BAR.ARV R9, 0x100 ;  /* 0x000400090000751d */ /* 0x0001ec0000002000 */
[----:B------:R2:W-:Y:S01]  /*9aa0*/  @!P1 SYNCS.ARRIVE.TRANS64.RED.A1T0 RZ, [R11+URZ], RZ ;  /* 0x000000ff0bff99a7 */ /* 0x0005e2000810043f */
[----:B-1----:R-:W-:Y:S01]  /*9ab0*/  F2FP.F16.F32.PACK_AB R166, R5, R14 ;  /* 0x0000000e05a6723e */ /* 0x002fe200000000ff */
[-C--:B------:R-:W-:Y:S01]  /*9ac0*/  FMUL.FTZ R88, R88, R4.reuse ;  /* 0x0000000458587220 */ /* 0x080fe20000410000 */
[-C--:B------:R-:W-:Y:S01]  /*9ad0*/  FMUL.FTZ R89, R89, R4.reuse ;  /* 0x0000000459597220 */ /* 0x080fe20000410000 */
[-C--:B------:R-:W-:Y:S01]  /*9ae0*/  FMUL.FTZ R92, R92, R4.reuse ;  /* 0x000000045c5c7220 */ /* 0x080fe20000410000 */
[-C--:B------:R-:W-:Y:S01]  /*9af0*/  FMUL.FTZ R93, R93, R4.reuse ;  /* 0x000000045d5d7220 */ /* 0x080fe20000410000 */
[-C--:B------:R-:W-:Y:S01]  /*9b00*/  FMUL.FTZ R96, R96, R4.reuse ;  /* 0x0000000460607220 */ /* 0x080fe20000410000 */
[-C--:B------:R-:W-:Y:S01]  /*9b10*/  FMUL.FTZ R97, R97, R4.reuse ;  /* 0x0000000461617220 */ /* 0x080fe20000410000 */
[----:B--2---:R-:W-:Y:S01]  /*9b20*/  IMAD.U32 R11, RZ, RZ, UR55 ;  /* 0x00000037ff0b7e24 */ /* 0x004fe2000f8e00ff */
        /* <DEDUP_REMOVED lines=9> */
[----:B0-----:R-:W-:-:S02]  /*9bc0*/  @!P1 VIADD R9, R11, 0x28860 ;  /* 0x000288600b099836 */ /* 0x001fc40000000000 */
[-C--:B------:R-:W-:Y:S01]  /*9bd0*/  FMUL.FTZ R113, R113, R4.reuse ;  /* 0x0000000471717220 */ /* 0x080fe20000410000 */
[-C--:B------:R-:W-:Y:S01]  /*9be0*/  FMUL.FTZ R116, R116, R4.reuse ;  /* 0x0000000474747220 */ /* 0x080fe20000410000 */
[-C--:B------:R-:W-:Y:S01]  /*9bf0*/  FMUL.FTZ R117, R117, R4.reuse ;  /* 0x0000000475757220 */ /* 0x080fe20000410000 */
[-C--:B------:R-:W-:Y:S01]  /*9c00*/  FMUL.FTZ R120, R120, R4.reuse ;  /* 0x0000000478787220 */ /* 0x080fe20000410000 */
[----:B------:R-:W-:Y:S01]  /*9c10*/  @!P1 PRMT R11, RZ, 0x654, R9 ;  /* 0x00000654ff0b9816 */ /* 0x000fe20000000009 */
[----:B------:R-:W-:Y:S01]  /*9c20*/  FADD.FTZ R9, R81, R44 ;  /* 0x0000002c51097221 */ /* 0x000fe20000010000 */
[-C--:B------:R-:W-:Y:S01]  /*9c30*/  FMUL.FTZ R121, R121, R4.reuse ;  /* 0x0000000479797220 */ /* 0x080fe20000410000 */
[-C--:B------:R-:W-:Y:S01]  /*9c40*/  FMUL.FTZ R124, R124, R4.reuse ;  /* 0x000000047c7c7220 */ /* 0x080fe20000410000 */
[----:B------:R0:W-:Y:S01]  /*9c50*/  @!P1 SYNCS.ARRIVE.TRANS64.RED.A1T0 RZ, [R11+URZ], RZ ;  /* 0x000000ff0bff99a7 */ /* 0x0001e2000810043f */
[----:B------:R-:W-:Y:S01]  /*9c60*/  FADD.FTZ R44, R176, R9 ;  /* 0x00000009b02c7221 */ /* 0x000fe20000010000 */
[-C--:B------:R-:W-:Y:S01]  /*9c70*/  FMUL.FTZ R125, R125, R4.reuse ;  /* 0x000000047d7d7220 */ /* 0x080fe20000410000 */
[-C--:B------:R-:W-:Y:S01]  /*9c80*/  FMUL.FTZ R128, R128, R4.reuse ;  /* 0x0000000480807220 */ /* 0x080fe20000410000 */
[-C--:B------:R-:W-:Y:S01]  /*9c90*/  FMUL.FTZ R129, R129, R4.reuse ;  /* 0x0000000481817220 */ /* 0x080fe20000410000 */
[----:B------:R-:W-:Y:S01]  /*9ca0*/  FADD.FTZ R9, R77, R44 ;  /* 0x0000002c4d097221 */ /* 0x000fe20000010000 */
[--C-:B------:R-:W-:Y:S01]  /*9cb0*/  FFMA.FTZ R44, R68, UR10, -R20.reuse ;  /* 0x0000000a442c7c23 */ /* 0x100fe20008010814 */
[----:B------:R-:W-:Y:S01]  /*9cc0*/  FFMA.FTZ R20, R76, UR10, -R20 ;  /* 0x0000000a4c147c23 */ /* 0x000fe20008010814 */
[-C--:B------:R-:W-:Y:S01]  /*9cd0*/  FMUL.FTZ R132, R132, R4.reuse ;  /* 0x0000000484847220 */ /* 0x080fe20000410000 */
[----:B------:R-:W-:Y:S01]  /*9ce0*/  FADD.FTZ R48, R178, R9 ;  /* 0x00000009b2307221 */ /* 0x000fe20000010000 */
[-C--:B------:R-:W-:Y:S01]  /*9cf0*/  FMUL.FTZ R133, R133, R4.reuse ;  /* 0x0000000485857220 */ /* 0x080fe20000410000 */
        /* <DEDUP_REMOVED lines=12> */
[----:B------:R-:W-:Y:S01]  /*9dc0*/  FMUL.FTZ R149, R149, R4 ;  /* 0x0000000495957220 */ /* 0x000fe20000410000 */
[----:B------:R-:W-:Y:S01]  /*9dd0*/  F2FP.F16.F32.PACK_AB R176, R77, R176 ;  /* 0x000000b04db0723e */ /* 0x000fe200000000ff */
[----:B------:R-:W-:Y:S01]  /*9de0*/  FADD.FTZ R48, R174, R9 ;  /* 0x00000009ae307221 */ /* 0x000fe20000010000 */
[----:B------:R-:W-:Y:S01]  /*9df0*/  F2FP.F16.F32.PACK_AB R178, R25, R178 ;  /* 0x000000b219b2723e */ /* 0x000fe200000000ff */
[-C--:B------:R-:W-:Y:S01]  /*9e00*/  FMUL.FTZ R90, R90, R55.reuse ;  /* 0x000000375a5a7220 */ /* 0x080fe20000410000 */
[----:B------:R-:W-:Y:S01]  /*9e10*/  F2FP.F16.F32.PACK_AB R172, R29, R172 ;  /* 0x000000ac1dac723e */ /* 0x000fe200000000ff */
[C---:B------:R-:W-:Y:S01]  /*9e20*/  FADD.FTZ R9, R79.reuse, R48 ;  /* 0x000000304f097221 */ /* 0x040fe20000010000 */
[----:B------:R-:W-:Y:S01]  /*9e30*/  F2FP.F16.F32.PACK_AB R174, R79, R174 ;  /* 0x000000ae4fae723e */ /* 0x000fe200000000ff */
[-C--:B------:R-:W-:Y:S01]  /*9e40*/  FMUL.FTZ R91, R91, R55.reuse ;  /* 0x000000375b5b7220 */ /* 0x080fe20000410000 */
[----:B------:R-:W-:Y:S01]  /*9e50*/  F2FP.F16.F32.PACK_AB R164, R53, R12 ;  /* 0x0000000c35a4723e */ /* 0x000fe200000000ff */
[----:B------:R-:W-:Y:S01]  /*9e60*/  FADD.FTZ R48, R168, R9 ;  /* 0x00000009a8307221 */ /* 0x000fe20000010000 */
[C---:B------:R-:W-:Y:S01]  /*9e70*/  F2FP.F16.F32.PACK_AB R168, R35.reuse, R168 ;  /* 0x000000a823a8723e */ /* 0x040fe200000000ff */
[----:B------:R-:W-:Y:S01]  /*9e80*/  FMUL.FTZ R94, R94, R55 ;  /* 0x000000375e5e7220 */ /* 0x000fe20000410000 */
[----:B------:R-:W-:Y:S01]  /*9e90*/  F2FP.F16.F32.PACK_AB R165, R74, R73 ;  /* 0x000000494aa5723e */ /* 0x000fe200000000ff */
[----:B------:R-:W-:Y:S01]  /*9ea0*/  FADD.FTZ R7, R35, R48 ;  /* 0x0000003023077221 */ /* 0x000fe20000010000 */
[----:B-1----:R-:W-:Y:S01]  /*9eb0*/  F2FP.F16.F32.PACK_AB R167, R20, R75 ;  /* 0x0000004b14a7723e */ /* 0x002fe200000000ff */
[-C--:B------:R-:W-:Y:S01]  /*9ec0*/  FMUL.FTZ R95, R95, R55.reuse ;  /* 0x000000375f5f7220 */ /* 0x080fe20000410000 */
[-C--:B------:R-:W-:Y:S01]  /*9ed0*/  FMUL.FTZ R98, R98, R55.reuse ;  /* 0x0000003762627220 */ /* 0x080fe20000410000 */
[----:B------:R-:W-:Y:S01]  /*9ee0*/  FADD.FTZ R8, R170, R7 ;  /* 0x00000007aa087221 */ /* 0x000fe20000010000 */
[----:B------:R-:W-:Y:S01]  /*9ef0*/  F2FP.F16.F32.PACK_AB R170, R37, R170 ;  /* 0x000000aa25aa723e */ /* 0x000fe200000000ff */
        /* <DEDUP_REMOVED lines=9> */
[----:B------:R-:W-:Y:S01]  /*9f90*/  FMUL.FTZ R107, R107, R55 ;  /* 0x000000376b6b7220 */ /* 0x000fe20000410000 */
[----:B------:R-:W-:Y:S01]  /*9fa0*/  FADD.FTZ R7, R83, R24 ;  /* 0x0000001853077221 */ /* 0x000fe20000010000 */
[C---:B------:R-:W-:Y:S01]  /*9fb0*/  FADD.FTZ R8, R40.reuse, R3 ;  /* 0x0000000328087221 */ /* 0x040fe20000010000 */
        /* <DEDUP_REMOVED lines=58> */
[----:B------:R-:W-:-:S02]  /*a360*/  IMAD.MOV.U32 R5, RZ, RZ, R30 ;  /* 0x000000ffff057224 */ /* 0x000fc400078e001e */
[----:B------:R-:W-:Y:S01]  /*a370*/  IMAD.MOV.U32 R4, RZ, RZ, R33 ;  /* 0x000000ffff047224 */ /* 0x000fe200078e0021 */
[----:B0-----:R-:W-:Y:S06]  /*a380*/  @P2 BRA `(.L_x_2316) ;  /* 0xffffffd800082947 */ /* 0x001fec000383ffff */
.L_x_2307:
[----:B------:R-:W-:Y:S06]  /*a390*/  BAR.ARV 0x8, 0x180 ;  /* 0x0206000000007b1d */ /* 0x000fec0000002000 */
[----:B------:R-:W-:Y:S05]  /*a3a0*/  @!P0 BRA `(.L_x_2317) ;  /* 0x0000000000048947 */ /* 0x000fea0003800000 */
[----:B------:R-:W-:Y:S01]  /*a3b0*/  BPT.TRAP 0x1 ;  /* 0x000000040000795c */ /* 0x000fe20000300000 */
.L_x_2317:
[----:B------:R-:W-:Y:S01]  /*a3c0*/  ULEA UR5, UR46, UR41, 0x3 ;  /* 0x000000292e057291 */ /* 0x000fe2000f8e183f */
[----:B------:R-:W-:-:S05]  /*a3d0*/  IMAD.U32 R4, RZ, RZ, UR47 ;  /* 0x0000002fff047e24 */ /* 0x000fca000f8e00ff */
[----:B------:R-:W-:-:S04]  /*a3e0*/  SHF.L.U32 R4, R4, 0x1f, RZ ;  /* 0x0000001f04047819 */ /* 0x000fc800000006ff */
[----:B------:R0:W1:Y:S01]  /*a3f0*/  SYNCS.PHASECHK.TRANS64.TRYWAIT P2, [UR5+0x28850], R4 ;  /* 0x02885004ff0075a7 */ /* 0x0000620008040145 */
[----:B------:R-:W-:Y:S05]  /*a400*/  @!P0 BRA `(.L_x_2318) ;  /* 0x0000000000048947 */ /* 0x000fea0003800000 */
[----:B------:R-:W-:Y:S01]  /*a410*/  BPT.TRAP 0x1 ;  /* 0x000000040000795c */ /* 0x000fe20000300000 */
.L_x_2318:
[----:B-1----:R-:W-:Y:S05]  /*a420*/  @P2 BRA `(.L_x_2319) ;  /* 0x0000000000082947 */ /* 0x002fea0003800000 */
[----:B------:R-:W1:Y:S02]  /*a430*/  SYNCS.PHASECHK.TRANS64.TRYWAIT P0, [UR5+0x28850], R4 ;  /* 0x02885004ff0075a7 */ /* 0x000e640008000145 */
[----:B-1----:R-:W-:Y:S05]  /*a440*/  @!P0 BRA `(.L_x_2320) ;  /* 0x000000a400cc8947 */ /* 0x002fea0003800000 */
.L_x_2319:
[----:B------:R-:W-:Y:S01]  /*a450*/  UIADD3 UR41, UR41, 0x400, URZ ;  /* 0x0000040029297890 */ /* 0x000fe2000fffe03f */
[----:B------:R-:W-:Y:S01]  /*a460*/  WARPGROUP.ARRIVE ;  /* 0x00000000000079c5 */ /* 0x000fe20000000000 */
[----:B------:R-:W-:Y:S01]  /*a470*/  UMOV UR7, 0x40000040 ;  /* 0x4000004000077882 */ /* 0x000fe20000000000 */
[----:B01----:R-:W0:Y:S01]  /*a480*/  SHFL.BFLY PT, R4, R3, 0x2, 0x1f ;  /* 0x0c401f0003047f89 */ /* 0x003e2200000e0000 */
[----:B------:R-:W-:Y:S01]  /*a490*/  USHF.R.U32.HI UR41, URZ, 0x4, UR41 ;  /* 0x000000043f297899 */ /* 0x000fe20008011629 */
[----:B------:R-:W-:Y:S01]  /*a4a0*/  IMAD.MOV.U32 R8, RZ, RZ, RZ ;  /* 0x000000ffff087224 */ /* 0x000fe200078e00ff */
[----:B------:R-:W-:Y:S01]  /*a4b0*/  UIADD3 UR48, UR48, 0x1, URZ ;  /* 0x0000000130307890 */ /* 0x000fe2000fffe03f */
[----:B------:R-:W1:Y:S01]  /*a4c0*/  SHFL.BFLY PT, R5, R0, 0x2, 0x1f ;  /* 0x0c401f0000057f89 */ /* 0x000e6200000e0000 */
[----:B------:R-:W-:Y:S01]  /*a4d0*/  ULOP3.LUT UR41, UR41, 0x3fff, URZ, 0xc0, !UPT ;  /* 0x00003fff29297892 */ /* 0x000fe2000f8ec03f */
[----:B------:R-:W-:-:S03]  /*a4e0*/  IMAD.U32 R12, RZ, RZ, UR10 ;  /* 0x0000000aff0c7e24 */ /* 0x000fc6000f8e00ff */
[----:B------:R-:W-:-:S04]  /*a4f0*/  ULOP3.LUT UR4, UR41, 0x4000000, URZ, 0xfc, !UPT ;  /* 0x0400000029047892 */ /* 0x000fc8000f8efc3f */
[----:B------:R-:W-:Y:S02]  /*a500*/  ULEA UR4, UR46, UR4, 0xb ;  /* 0x000000042e047291 */ /* 0x000fe4000f8e583f */
[----:B------:R-:W-:-:S04]  /*a510*/  UIADD3 UR46, UR46, 0x1, URZ ;  /* 0x000000012e2e7890 */ /* 0x000fc8000fffe03f */
[----:B------:R-:W-:Y:S01]  /*a520*/  UISETP.NE.AND UP0, UPT, UR46, 0x2, UPT ;  /* 0x000000022e00788c */ /* 0x000fe2000bf05270 */
[----:B------:R-:W-:Y:S02]  /*a530*/  UMOV UR6, UR4 ;  /* 0x0000000400067c82 */ /* 0x000fe40008000000 */
[----:B------:R-:W-:Y:S01]  /*a540*/  HGMMA.64x128x16.F32 R88, R180, gdesc[UR4].tnspB, R88, gsb0 ;  /* 0x41e00004b4587df0 */ /* 0x000fe20008000858 */
[----:B------:R-:W-:Y:S01]  /*a550*/  UIADD3 UR6, UR4, 0x80, URZ ;  /* 0x0000008004067890 */ /* 0x000fe2000fffe03f */
[----:B0-----:R-:W-:Y:S01]  /*a560*/  FADD.FTZ R4, R4, R3 ;  /* 0x0000000304047221 */ /* 0x001fe20000010000 */
[----:B------:R-:W-:Y:S01]  /*a570*/  UMOV UR7, 0x40000040 ;  /* 0x4000004000077882 */ /* 0x000fe20000000000 */
[----:B------:R-:W-:Y:S02]  /*a580*/  IMAD.MOV.U32 R3, RZ, RZ, -0x800000 ;  /* 0xff800000ff037424 */ /* 0x000fe400078e00ff */
[----:B-1----:R-:W-:Y:S01]  /*a590*/  FADD.FTZ R6, R5, R0 ;  /* 0x0000000005067221 */ /* 0x002fe20000010000 */
[----:B------:R-:W-:Y:S01]  /*a5a0*/  IMAD.MOV.U32 R0, RZ, RZ, -0x800000 ;  /* 0xff800000ff007424 */ /* 0x000fe200078e00ff */
[----:B------:R-:W0:Y:S01]  /*a5b0*/  SHFL.BFLY PT, R5, R4, 0x1, 0x1f ;  /* 0x0c201f0004057f89 */ /* 0x000e2200000e0000 */
[----:B------:R-:W-:-:S03]  /*a5c0*/  USEL UR46, UR46, URZ, UP0 ;  /* 0x0000003f2e2e7287 */ /* 0x000fc60008000000 */
[----:B------:R-:W1:Y:S01]  /*a5d0*/  SHFL.BFLY PT, R7, R6, 0x1, 0x1f ;  /* 0x0c201f0006077f89 */ /* 0x000e6200000e0000 */
[----:B0-----:R-:W-:Y:S01]  /*a5e0*/  FADD.FTZ R10, R4, R5 ;  /* 0x00000005040a7221 */ /* 0x001fe20000010000 */
[----:B------:R-:W-:Y:S02]  /*a5f0*/  IMAD.MOV.U32 R5, RZ, RZ, RZ ;  /* 0x000000ffff057224 */ /* 0x000fe400078e00ff */
[----:B------:R-:W-:Y:S02]  /*a600*/  IMAD.U32 R4, RZ, RZ, UR10 ;  /* 0x0000000aff047e24 */ /* 0x000fe4000f8e00ff */
[----:B-1----:R-:W-:Y:S01]  /*a610*/  FADD.FTZ R11, R6, R7 ;  /* 0x00000007060b7221 */ /* 0x002fe20000010000 */
[----:B------:R-:W-:Y:S01]  /*a620*/  FSETP.NE.FTZ.AND P0, PT, R10, RZ, PT ;  /* 0x000000ff0a00720b */ /* 0x000fe20003f15000 */
[----:B------:R-:W-:-:S03]  /*a630*/  IMAD.U32 R6, RZ, RZ, UR5 ;  /* 0x00000005ff067e24 */ /* 0x000fc6000f8e00ff */
[----:B------:R-:W-:Y:S01]  /*a640*/  FSETP.NE.FTZ.AND P2, PT, R11, RZ, PT ;  /* 0x000000ff0b00720b */ /* 0x000fe20003f55000 */
[----:B------:R-:W-:-:S05]  /*a650*/  @!P1 VIADD R6, R6, 0x28860 ;  /* 0x0002886006069836 */ /* 0x000fca0000000000 */
[----:B------:R-:W-:-:S03]  /*a660*/  @!P1 PRMT R6, RZ, 0x654, R6 ;  /* 0x00000654ff069816 */ /* 0x000fc60000000006 */
[----:B------:R-:W0:Y:S01]  /*a670*/  @P0 MUFU.LG2 R7, R10 ;  /* 0x0000000a00070308 */ /* 0x000e220000000c00 */
[----:B------:R-:W-:-:S07]  /*a680*/  @P0 FMUL.FTZ R4, R4, 0.69314718246459960938 ;  /* 0x3f31721804040820 */ /* 0x000fce0000410000 */
[----:B------:R-:W1:Y:S08]  /*a690*/  @P2 MUFU.LG2 R9, R11 ;  /* 0x0000000b00092308 */ /* 0x000e700000000c00 */
[----:B------:R2:W3:Y:S01]  /*a6a0*/  @P0 MUFU.RCP R5, R10 ;  /* 0x0000000a00050308 */ /* 0x0004e20000001000 */
[----:B0-----:R-:W-:-:S04]  /*a6b0*/  @P0 FMUL.FTZ R7, R7, 0.69314718246459960938 ;  /* 0x3f31721807070820 */ /* 0x001fc80000410000 */
[----:B------:R-:W-:Y:S01]  /*a6c0*/  @P0 FFMA.FTZ R3, R4, R33, R7 ;  /* 0x0000002104030223 */ /* 0x000fe20000010007 */
[----:B------:R-:W-:Y:S02]  /*a6d0*/  PLOP3.LUT P0, PT, PT, PT, PT, 0x8, 0x0 ;  /* 0x000000000000781c */ /* 0x000fe40003f0e170 */
[----:B------:R-:W0:Y:S01]  /*a6e0*/  @P2 MUFU.RCP R8, R11 ;  /* 0x0000000b00082308 */ /* 0x000e220000001000 */
[----:B--2---:R-:W-:Y:S01]  /*a6f0*/  @P2 FMUL.FTZ R10, R12, 0.69314718246459960938 ;  /* 0x3f3172180c0a2820 */ /* 0x004fe20000410000 */
        /* <DEDUP_REMOVED lines=104> */
.L_x_2290:
        /* <DEDUP_REMOVED lines=10> */
[----:B------:R-:W0:Y:S01]  /*ae20*/  S2R R5, SR_SWINHI ;  /* 0x0000000000057919 */ /* 0x000e220000002f00 */
[----:B------:R-:W-:Y:S01]  /*ae30*/  USHF.L.U32 UR4, UR42, 0x2, URZ ;  /* 0x000000022a047899 */ /* 0x000fe2000800063f */
[----:B------:R-:W-:Y:S01]  /*ae40*/  ULDC.64 UR10, c[0x0][0xc00] ;  /* 0x00030000000a7ab9 */ /* 0x000fe20000000a00 */
[----:B------:R-:W-:Y:S02]  /*ae50*/  USHF.L.U64.HI UR12, UR42, 0x2, UR37 ;  /* 0x000000022a0c7899 */ /* 0x000fe40008010225 */
[----:B------:R-:W-:-:S04]  /*ae60*/  UIADD3 UR7, UP0, UR4, UR10, URZ ;  /* 0x0000000a04077290 */ /* 0x000fc8000ff1e03f */
[----:B------:R-:W-:Y:S01]  /*ae70*/  UIADD3.X UR8, UR12, UR11, URZ, UP0, !UPT ;  /* 0x0000000b0c087290 */ /* 0x000fe200087fe43f */
        /* <DEDUP_REMOVED lines=15> */
[----:B------:R-:W-:Y:S01]  /*af70*/  BAR.SYNC.DEFER_BLOCKING 0x1, 0x100 ;  /* 0x0044000000007b1d */ /* 0x000fe20000010000 */
        /* <DEDUP_REMOVED lines=28> */
[----:B------:R-:W-:Y:S02]  /*b140*/  F2FP.F16.F32.PACK_AB R7, R95, R94 ;  /* 0x0000005e5f07723e */ /* 0x000fe400000000ff */
[----:B------:R-:W-:Y:S02]  /*b150*/  MOV R37, R14 ;  /* 0x0000000e00257202 */ /* 0x000fe40000000f00 */
[----:B------:R-:W-:Y:S01]  /*b160*/  MOV R36, R12 ;  /* 0x0000000c00247202 */ /* 0x000fe20000000f00 */
[----:B------:R0:W-:Y:S01]  /*b170*/  STSM.16.M88.4 [R30], R4 ;  /* 0x000000041e007844 */ /* 0x0001e20000000200 */
[----:B------:R-:W-:-:S02]  /*b180*/  LOP3.LUT R10, R10, R41, RZ, 0x3c, !PT ;  /* 0x000000290a0a7212 */ /* 0x000fc400078e3cff */
        /* <DEDUP_REMOVED lines=9> */
[----:B------:R-:W-:Y:S01]  /*b220*/  F2FP.F16.F32.PACK_AB R25, R107, R106 ;  /* 0x0000006a6b19723e */ /* 0x000fe200000000ff */
[----:B------:R-:W-:Y:S01]  /*b230*/  STSM.16.M88.4 [R40], R12 ;  /* 0x0000000c28007844 */ /* 0x000fe20000000200 */
[----:B------:R-:W-:Y:S02]  /*b240*/  F2FP.F16.F32.PACK_AB R26, R109, R108 ;  /* 0x0000006c6d1a723e */ /* 0x000fe400000000ff */
[----:B------:R-:W-:-:S02]  /*b250*/  F2FP.F16.F32.PACK_AB R27, R111, R110 ;  /* 0x0000006e6f1b723e */ /* 0x000fc400000000ff */
[----:B------:R-:W-:Y:S02]  /*b260*/  F2FP.F16.F32.PACK_AB R28, R113, R112 ;  /* 0x00000070711c723e */ /* 0x000fe400000000ff */
[----:B------:R-:W-:Y:S01]  /*b270*/  F2FP.F16.F32.PACK_AB R29, R115, R114 ;  /* 0x00000072731d723e */ /* 0x000fe200000000ff */
[----:B------:R-:W-:Y:S01]  /*b280*/  STSM.16.M88.4 [R39], R24 ;  /* 0x0000001827007844 */ /* 0x000fe20000000200 */
[----:B0-----:R-:W-:Y:S02]  /*b290*/  F2FP.F16.F32.PACK_AB R30, R117, R116 ;  /* 0x00000074751e723e */ /* 0x001fe400000000ff */
[----:B------:R-:W-:Y:S02]  /*b2a0*/  F2FP.F16.F32.PACK_AB R31, R119, R118 ;  /* 0x00000076771f723e */ /* 0x000fe400000000ff */
[----:B------:R-:W-:Y:S02]  /*b2b0*/  MOV R21, R10 ;  /* 0x0000000a00157202 */ /* 0x000fe40000000f00 */
[----:B------:R-:W-:Y:S01]  /*b2c0*/  MOV R34, R8 ;  /* 0x0000000800227202 */ /* 0x000fe20000000f00 */
[----:B------:R0:W-:Y:S01]  /*b2d0*/  STSM.16.M88.4 [R38], R28 ;  /* 0x0000001c26007844 */ /* 0x0001e20000000200 */
[----:B------:R-:W-:-:S02]  /*b2e0*/  F2FP.F16.F32.PACK_AB R4, R121, R120 ;  /* 0x000000787904723e */ /* 0x000fc400000000ff */
[----:B------:R-:W-:Y:S02]  /*b2f0*/  F2FP.F16.F32.PACK_AB R5, R123, R122 ;  /* 0x0000007a7b05723e */ /* 0x000fe400000000ff */
[----:B------:R-:W-:Y:S02]  /*b300*/  F2FP.F16.F32.PACK_AB R6, R125, R124 ;  /* 0x0000007c7d06723e */ /* 0x000fe400000000ff */
[----:B------:R-:W-:Y:S02]  /*b310*/  F2FP.F16.F32.PACK_AB R7, R127, R126 ;  /* 0x0000007e7f07723e */ /* 0x000fe400000000ff */
[----:B------:R-:W-:Y:S02]  /*b320*/  F2FP.F16.F32.PACK_AB R8, R129, R128 ;  /* 0x000000808108723e */ /* 0x000fe400000000ff */
[----:B------:R-:W-:Y:S01]  /*b330*/  F2FP.F16.F32.PACK_AB R9, R131, R130 ;  /* 0x000000828309723e */ /* 0x000fe200000000ff */
[----:B------:R-:W-:Y:S01]  /*b340*/  STSM.16.M88.4 [R37], R4 ;  /* 0x0000000425007844 */ /* 0x000fe20000000200 */
[----:B------:R-:W-:-:S02]  /*b350*/  F2FP.F16.F32.PACK_AB R10, R133, R132 ;  /* 0x00000084850a723e */ /* 0x000fc400000000ff */
[----:B------:R-:W-:Y:S01]  /*b360*/  F2FP.F16.F32.PACK_AB R11, R135, R134 ;  /* 0x00000086870b723e */ /* 0x000fe200000000ff */
[----:B0-----:R-:W-:Y:S01]  /*b370*/  IMAD.U32 R28, RZ, RZ, UR7 ;  /* 0x00000007ff1c7e24 */ /* 0x001fe2000f8e00ff */
[----:B------:R-:W-:Y:S01]  /*b380*/  F2FP.F16.F32.PACK_AB R12, R137, R136 ;  /* 0x00000088890c723e */ /* 0x000fe200000000ff */
[----:B------:R-:W-:Y:S01]  /*b390*/  IMAD.U32 R29, RZ, RZ, UR8 ;  /* 0x00000008ff1d7e24 */ /* 0x000fe2000f8e00ff */
[----:B------:R-:W-:Y:S01]  /*b3a0*/  F2FP.F16.F32.PACK_AB R13, R139, R138 ;  /* 0x0000008a8b0d723e */ /* 0x000fe200000000ff */
[----:B------:R-:W-:Y:S01]  /*b3b0*/  STSM.16.M88.4 [R36], R8 ;  /* 0x0000000824007844 */ /* 0x000fe20000000200 */
[----:B------:R-:W-:Y:S01]  /*b3c0*/  F2FP.F16.F32.PACK_AB R14, R141, R140 ;  /* 0x0000008c8d0e723e */ /* 0x000fe200000000ff */
[----:B------:R-:W-:Y:S01]  /*b3d0*/  ULDC.64 UR8, c[0x0][0xc08] ;  /* 0x0003020000087ab9 */ /* 0x000fe20000000a00 */
[----:B------:R-:W-:Y:S02]  /*b3e0*/  F2FP.F16.F32.PACK_AB R15, R143, R142 ;  /* 0x0000008e8f0f723e */ /* 0x000fe400000000ff */
[----:B------:R-:W-:-:S02]  /*b3f0*/  F2FP.F16.F32.PACK_AB R24, R145, R144 ;  /* 0x000000909118723e */ /* 0x000fc400000000ff */
[----:B------:R-:W-:Y:S01]  /*b400*/  F2FP.F16.F32.PACK_AB R25, R147, R146 ;  /* 0x000000929319723e */ /* 0x000fe200000000ff */
[----:B------:R-:W-:Y:S01]  /*b410*/  STSM.16.M88.4 [R21], R12 ;  /* 0x0000000c15007844 */ /* 0x000fe20000000200 */
[----:B------:R-:W-:Y:S02]  /*b420*/  F2FP.F16.F32.PACK_AB R26, R149, R148 ;  /* 0x00000094951a723e */ /* 0x000fe400000000ff */
[----:B------:R-:W-:Y:S02]  /*b430*/  F2FP.F16.F32.PACK_AB R27, R151, R150 ;  /* 0x00000096971b723e */ /* 0x000fe400000000ff */
[----:B------:R-:W-:-:S03]  /*b440*/  ISETP.NE.U32.AND P0, PT, RZ, UR10, PT ;  /* 0x0000000aff007c0c */ /* 0x000fc6000bf05070 */
[----:B------:R0:W-:Y:S01]  /*b450*/  STSM.16.M88.4 [R34], R24 ;  /* 0x0000001822007844 */ /* 0x0001e20000000200 */
[----:B------:R-:W-:Y:S01]  /*b460*/  BAR.SYNC.DEFER_BLOCKING 0x1, 0x100 ;  /* 0x0044000000007b1d */ /* 0x000fe20000010000 */
[----:B------:R-:W-:-:S07]  /*b470*/  ISETP.NE.AND.EX P0, PT, RZ, UR11, PT, P0 ;  /* 0x0000000bff007c0c */ /* 0x000fce000bf05300 */
[----:B0-----:R-:W0:Y:S06]  /*b480*/  LDC R34, c[0x0][0xbe8] ;  /* 0x0002fa00ff227b82 */ /* 0x001e2c0000000800 */
[----:B------:R-:W2:Y:S01]  /*b490*/  @P0 LDG.E R30, desc[UR50][R28.64] ;  /* 0x000000321c1e0981 */ /* 0x000ea2000c1e1900 */
[----:B------:R-:W-:-:S04]  /*b4a0*/  UISETP.NE.U32.AND UP0, UPT, UR8, URZ, UPT ;  /* 0x0000003f0800728c */ /* 0x000fc8000bf05070 */
[----:B------:R-:W-:-:S06]  /*b4b0*/  UISETP.NE.AND.EX UP0, UPT, UR9, URZ, UPT, UP0 ;  /* 0x0000003f0900728c */ /* 0x000fcc000bf05300 */
[----:B------:R-:W-:Y:S02]  /*b4c0*/  PLOP3.LUT P4, PT, PT, PT, UP0, 0x80, 0x0 ;  /* 0x000000000000781c */ /* 0x000fe40003f8f008 */
[----:B0-----:R-:W-:-:S03]  /*b4d0*/  ISETP.NE.AND P1, PT, R34, 0x1, PT ;  /* 0x000000012200780c */ /* 0x001fc60003f25270 */
[----:B------:R-:W-:-:S03]  /*b4e0*/  @UP0 UIADD3 UR8, UP1, UR4, UR8, URZ ;  /* 0x0000000804080290 */ /* 0x000fc6000ff3e03f */
[----:B------:R-:W-:Y:S01]  /*b4f0*/  ULDC UR4, c[0x0][0xa88] ;  /* 0x0002a20000047ab9 */ /* 0x000fe20000000800 */
[----:B------:R-:W-:Y:S01]  /*b500*/  @UP0 UIADD3.X UR9, UR12, UR9, URZ, UP1, !UPT ;  /* 0x000000090c090290 */ /* 0x000fe20008ffe43f */
[----:B------:R-:W-:Y:S01]  /*b510*/  IMAD.U32 R21, RZ, RZ, UR4 ;  /* 0x00000004ff157e24 */ /* 0x000fe2000f8e00ff */
[----:B------:R-:W-:Y:S01]  /*b520*/  UISETP.NE.AND UP0, UPT, UR45, URZ, UPT ;  /* 0x0000003f2d00728c */ /* 0x000fe2000bf05270 */
[----:B------:R-:W-:Y:S01]  /*b530*/  IMAD.U32 R4, RZ, RZ, UR8 ;  /* 0x00000008ff047e24 */ /* 0x000fe2000f8e00ff */
[----:B------:R-:W-:Y:S02]  /*b540*/  ULDC UR4, c[0x0][0xad4] ;  /* 0x0002b50000047ab9 */ /* 0x000fe40000000800 */
[----:B------:R-:W0:Y:S01]  /*b550*/  @P1 LDC R6, c[0x0][0xbec] ;  /* 0x0002fb00ff061b82 */ /* 0x000e220000000800 */
[----:B------:R-:W-:Y:S01]  /*b560*/  USEL UR4, UR45, UR4, UP0 ;  /* 0x000000042d047287 */ /* 0x000fe20008000000 */
[----:B------:R-:W-:Y:S01]  /*b570*/  IMAD.U32 R5, RZ, RZ, UR9 ;  /* 0x00000009ff057e24 */ /* 0x000fe2000f8e00ff */
[----:B------:R-:W-:-:S02]  /*b580*/  UMOV UR16, 0x9b8 ;  /* 0x000009b800107882 */ /* 0x000fc40000000000 */
[----:B------:R-:W-:-:S03]  /*b590*/  UISETP.GT.AND UP1, UPT, UR4, 0x1, UPT ;  /* 0x000000010400788c */ /* 0x000fc6000bf24270 */
[----:B------:R-:W1:Y:S01]  /*b5a0*/  @P1 LDC R9, c[0x0][0xbf0] ;  /* 0x0002fc00ff091b82 */ /* 0x000e620000000800 */
[----:B------:R-:W-:Y:S01]  /*b5b0*/  USEL UR16, UR16, 0x978, UP1 ;  /* 0x0000097810107887 */ /* 0x000fe20008800000 */
[----:B------:R-:W-:Y:S01]  /*b5c0*/  VIADD R11, R17, UR38 ;  /* 0x00000026110b7c36 */ /* 0x000fe20008000000 */
[----:B------:R-:W-:Y:S01]  /*b5d0*/  UISETP.NE.U32.AND UP0, UPT, UR10, URZ, UPT ;  /* 0x0000003f0a00728c */ /* 0x000fe2000bf05070 */
[----:B------:R0:W5:Y:S01]  /*b5e0*/  @P4 LDG.E R21, desc[UR50][R4.64] ;  /* 0x0000003204154981 */ /* 0x000162000c1e1900 */
[----:B------:R-:W-:Y:S01]  /*b5f0*/  UMOV UR4, URZ ;  /* 0x0000003f00047c82 */ /* 0x000fe20008000000 */
[----:B------:R-:W-:Y:S01]  /*b600*/  USEL UR7, UR39, URZ, UP1 ;  /* 0x0000003f27077287 */ /* 0x000fe20008800000 */
[----:B------:R-:W-:Y:S01]  /*b610*/  IMAD.MOV.U32 R7, RZ, RZ, R11 ;  /* 0x000000ffff077224 */ /* 0x000fe200078e000b */
[----:B------:R-:W-:-:S04]  /*b620*/  UISETP.NE.AND.EX UP0, UPT, UR11, URZ, UPT, UP0 ;  /* 0x0000003f0b00728c */ /* 0x000fc8000bf05300 */
[----:B------:R-:W-:Y:S01]  /*b630*/  USEL UR42, UR42, URZ, !UP0 ;  /* 0x0000003f2a2a7287 */ /* 0x000fe2000c000000 */
[----:B------:R-:W-:Y:S01]  /*b640*/  ULDC.64 UR10, c[0x0][UR16+0x220] ;  /* 0x00008800100a7abb */ /* 0x000fe20008000a00 */
[----:B------:R-:W-:Y:S01]  /*b650*/  ULDC.64 UR8, c[0x0][UR16+0x218] ;  /* 0x0000860010087abb */ /* 0x000fe20008000a00 */
[----:B0-----:R-:W-:Y:S01]  /*b660*/  @P1 IMAD.HI.U32 R4, R11, R6, RZ ;  /* 0x000000060b041227 */ /* 0x001fe200078e00ff */
[----:B------:R-:W-:Y:S01]  /*b670*/  USEL UR37, UR37, URZ, !UP0 ;  /* 0x0000003f25257287 */ /* 0x000fe2000c000000 */
[----:B------:R-:W-:Y:S01]  /*b680*/  ULDC.64 UR12, c[0x0][UR16+0x228] ;  /* 0x00008a00100c7abb */ /* 0x000fe20008000a00 */
[----:B------:R-:W-:Y:S02]  /*b690*/  UIMAD UR11, UR11, UR42, URZ ;  /* 0x0000002a0b0b72a4 */ /* 0x000fe4000f8e023f */
[----:B------:R-:W-:Y:S02]  /*b6a0*/  UIMAD.WIDE.U32 UR14, UR8, UR43, URZ ;  /* 0x0000002b080e72a5 */ /* 0x000fe4000f8e003f */
[----:B------:R-:W-:Y:S01]  /*b6b0*/  UIMAD UR17, UR9, UR43, URZ ;  /* 0x0000002b091172a4 */ /* 0x000fe2000f8e023f */
[----:B-1----:R-:W-:Y:S01]  /*b6c0*/  @P1 SHF.R.U32.HI R7, RZ, R9, R4 ;  /* 0x00000009ff071219 */ /* 0x002fe20000011604 */
[----:B------:R-:W-:-:S02]  /*b6d0*/  UIMAD.WIDE.U32 UR8, UR10, UR42, URZ ;  /* 0x0000002a0a0872a5 */ /* 0x000fc4000f8e003f */
[----:B------:R-:W-:Y:S02]  /*b6e0*/  UIMAD.WIDE.U32 UR18, UR12, UR7, URZ ;  /* 0x000000070c1272a5 */ /* 0x000fe4000f8e003f */
[----:B------:R-:W-:Y:S01]  /*b6f0*/  UIMAD UR7, UR13, UR7, URZ ;  /* 0x000000070d0772a4 */ /* 0x000fe2000f8e023f */
[--C-:B------:R-:W-:Y:S01]  /*b700*/  IMAD.MOV R9, RZ, RZ, -R7.reuse ;  /* 0x000000ffff097224 */ /* 0x100fe200078e0a07 */
[----:B------:R-:W-:Y:S02]  /*b710*/  UIMAD UR11, UR10, UR37, UR11 ;  /* 0x000000250a0b72a4 */ /* 0x000fe4000f8e020b */
[----:B------:R-:W-:Y:S01]  /*b720*/  UIADD3 UR17, UR15, UR17, URZ ;  /* 0x000000110f117290 */ /* 0x000fe2000fffe03f */
[----:B------:R-:W-:Y:S02]  /*b730*/  IMAD.U32 R4, RZ, RZ, UR18 ;  /* 0x00000012ff047e24 */ /* 0x000fe4000f8e00ff */
[----:B------:R-:W-:Y:S01]  /*b740*/  IMAD.U32 R5, RZ, RZ, UR19 ;  /* 0x00000013ff057e24 */ /* 0x000fe2000f8e00ff */
[----:B------:R-:W-:Y:S01]  /*b750*/  SHF.R.S32.HI R5, RZ, 0x1f, R7 ;  /* 0x0000001fff057819 */ /* 0x000fe20000011407 */
[----:B------:R-:W-:-:S05]  /*b760*/  IMAD R9, R34, R9, R11 ;  /* 0x0000000922097224 */ /* 0x000fca00078e020b */
[----:B------:R-:W-:Y:S02]  /*b770*/  SHF.R.S32.HI R6, RZ, 0x1f, R9 ;  /* 0x0000001fff067819 */ /* 0x000fe40000011409 */
[----:B--2---:R-:W-:-:S13]  /*b780*/  @P0 R2UR UR4, R30 ;  /* 0x000000001e0402ca */ /* 0x004fda00000e0000 */
        /* <DEDUP_REMOVED lines=23> */
.L_x_2323:
        /* <DEDUP_REMOVED lines=18> */
[C---:B------:R-:W-:Y:S02]  /*ba20*/  IADD3 R9, P6, R32.reuse, 0x1000, RZ ;  /* 0x0000100020097810 */ /* 0x040fe40007fde0ff */
[C---:B------:R-:W-:Y:S02]  /*ba30*/  IADD3 R13, P5, R32.reuse, 0x2000, RZ ;  /* 0x00002000200d7810 */ /* 0x040fe40007fbe0ff */
[----:B------:R-:W-:Y:S02]  /*ba40*/  LOP3.LUT R8, R9, 0x380, RZ, 0xc0, !PT ;  /* 0x0000038009087812 */ /* 0x000fe400078ec0ff */
[C---:B------:R-:W-:Y:S02]  /*ba50*/  IADD3 R25, P4, R32.reuse, 0x3000, RZ ;  /* 0x0000300020197810 */ /* 0x040fe40007f9e0ff */
[C---:B------:R-:W-:Y:S02]  /*ba60*/  IADD3 R29, P3, R32.reuse, 0x4000, RZ ;  /* 0x00004000201d7810 */ /* 0x040fe40007f7e0ff */
[----:B------:R-:W-:-:S02]  /*ba70*/  IADD3 R37, P2, R32, 0x5000, RZ ;  /* 0x0000500020257810 */ /* 0x000fc40007f5e0ff */
[C---:B------:R-:W-:Y:S02]  /*ba80*/  IADD3 R41, P0, R32.reuse, 0x6000, RZ ;  /* 0x0000600020297810 */ /* 0x040fe40007f1e0ff */
[----:B------:R-:W-:Y:S02]  /*ba90*/  LOP3.LUT R5, R32, 0x380, RZ, 0xc0, !PT ;  /* 0x0000038020057812 */ /* 0x000fe400078ec0ff */
[----:B------:R-:W-:Y:S02]  /*baa0*/  SHF.R.U64 R8, R8, 0x3, RZ ;  /* 0x0000000308087819 */ /* 0x000fe400000012ff */
[----:B------:R-:W-:Y:S02]  /*bab0*/  LOP3.LUT R12, R13, 0x380, RZ, 0xc0, !PT ;  /* 0x000003800d0c7812 */ /* 0x000fe400078ec0ff */
[----:B------:R-:W-:Y:S02]  /*bac0*/  LOP3.LUT R24, R25, 0x380, RZ, 0xc0, !PT ;  /* 0x0000038019187812 */ /* 0x000fe400078ec0ff */
[----:B------:R-:W-:-:S02]  /*bad0*/  LOP3.LUT R28, R29, 0x380, RZ, 0xc0, !PT ;  /* 0x000003801d1c7812 */ /* 0x000fc400078ec0ff */
[----:B------:R-:W-:Y:S02]  /*bae0*/  LOP3.LUT R36, R37, 0x380, RZ, 0xc0, !PT ;  /* 0x0000038025247812 */ /* 0x000fe400078ec0ff */
[----:B------:R-:W-:Y:S02]  /*baf0*/  LOP3.LUT R40, R41, 0x380, RZ, 0xc0, !PT ;  /* 0x0000038029287812 */ /* 0x000fe400078ec0ff */
[----:B------:R-:W-:Y:S02]  /*bb00*/  SHF.R.U64 R5, R5, 0x3, RZ ;  /* 0x0000000305057819 */ /* 0x000fe400000012ff */
[----:B------:R-:W-:Y:S01]  /*bb10*/  LOP3.LUT R8, R8, R9, RZ, 0x3c, !PT ;  /* 0x0000000908087212 */ /* 0x000fe200078e3cff */
[----:B------:R-:W-:Y:S01]  /*bb20*/  IMAD.X R9, RZ, RZ, R33, P6 ;  /* 0x000000ffff097224 */ /* 0x000fe200030e0621 */
[----:B------:R-:W-:Y:S02]  /*bb30*/  IADD3 R3, P6, R32, 0x7000, RZ ;  /* 0x0000700020037810 */ /* 0x000fe40007fde0ff */
[----:B------:R-:W-:-:S02]  /*bb40*/  SHF.R.U64 R12, R12, 0x3, RZ ;  /* 0x000000030c0c7819 */ /* 0x000fc400000012ff */
[----:B------:R-:W-:Y:S01]  /*bb50*/  SHF.R.U64 R24, R24, 0x3, RZ ;  /* 0x0000000318187819 */ /* 0x000fe200000012ff */
[--C-:B------:R-:W-:Y:S01]  /*bb60*/  IMAD.X R45, RZ, RZ, R33.reuse, P6 ;  /* 0x000000ffff2d7224 */ /* 0x100fe200030e0621 */
[----:B------:R-:W-:Y:S01]  /*bb70*/  SHF.R.U64 R28, R28, 0x3, RZ ;  /* 0x000000031c1c7819 */ /* 0x000fe200000012ff */
[----:B------:R-:W-:Y:S01]  /*bb80*/  UIMAD UR7, UR12, UR10, URZ ;  /* 0x0000000a0c0772a4 */ /* 0x000fe2000f8e023f */
[----:B------:R-:W-:Y:S01]  /*bb90*/  SHF.R.U64 R36, R36, 0x3, RZ ;  /* 0x0000000324247819 */ /* 0x000fe200000012ff */
[----:B------:R-:W-:Y:S01]  /*bba0*/  UIMAD.WIDE.U32 UR8, UR4, UR10, URZ ;  /* 0x0000000a040872a5 */ /* 0x000fe2000f8e003f */
[----:B------:R-:W-:Y:S01]  /*bbb0*/  SHF.R.U64 R40, R40, 0x3, RZ ;  /* 0x0000000328287819 */ /* 0x000fe200000012ff */
[----:B------:R-:W5:Y:S01]  /*bbc0*/  LD.E.128 R8, desc[UR50][R8.64] ;  /* 0x0000003208087980 */ /* 0x000f62000c101d00 */
        /* <DEDUP_REMOVED lines=11> */
[----:B------:R1:W5:Y:S01]  /*bc80*/  LD.E.128 R4, desc[UR50][R32.64] ;  /* 0x0000003220047980 */ /* 0x000362000c101d00 */
[----:B------:R-:W-:Y:S01]  /*bc90*/  LOP3.LUT R0, R3, 0x380, RZ, 0xc0, !PT ;  /* 0x0000038003007812 */ /* 0x000fe200078ec0ff */
[----:B------:R-:W-:-:S02]  /*bca0*/  UIMAD UR7, UR4, UR11, UR7 ;  /* 0x0000000b040772a4 */ /* 0x000fc4000f8e0207 */
[----:B------:R-:W5:Y:S01]  /*bcb0*/  LD.E.128 R12, desc[UR50][R12.64] ;  /* 0x000000320c0c7980 */ /* 0x000f62000c101d00 */
[----:B------:R-:W-:-:S03]  /*bcc0*/  SHF.R.U64 R0, R0, 0x3, RZ ;  /* 0x0000000300007819 */ /* 0x000fc600000012ff */
[----:B------:R-:W5:Y:S01]  /*bcd0*/  LD.E.128 R24, desc[UR50][R24.64] ;  /* 0x0000003218187980 */ /* 0x000f62000c101d00 */
[----:B-1----:R-:W1:Y:S01]  /*bce0*/  @P1 LDC R33, c[0x0][0xbec] ;  /* 0x0002fb00ff211b82 */ /* 0x002e620000000800 */
[----:B------:R-:W-:Y:S01]  /*bcf0*/  UIADD3 UR9, UR9, UR7, URZ ;  /* 0x0000000709097290 */ /* 0x000fe2000fffe03f */
[----:B------:R-:W-:Y:S01]  /*bd00*/  LOP3.LUT R44, R0, R3, RZ, 0x3c, !PT ;  /* 0x00000003002c7212 */ /* 0x000fe200078e3cff */
[----:B------:R-:W-:Y:S01]  /*bd10*/  ULDC.64 UR10, c[0x0][0xae8] ;  /* 0x0002ba00000a7ab9 */ /* 0x000fe20000000a00 */
[----:B------:R-:W-:Y:S01]  /*bd20*/  IMAD R0, R19, 0x20, R197 ;  /* 0x0000002013007824 */ /* 0x000fe200078e02c5 */
[----:B------:R-:W-:Y:S01]  /*bd30*/  UIMAD.WIDE.U32 UR8, UR43, UR10, UR8 ;  /* 0x0000000a2b0872a5 */ /* 0x000fe2000f8e0008 */
[----:B------:R-:W5:Y:S01]  /*bd40*/  LD.E.128 R28, desc[UR50][R28.64] ;  /* 0x000000321c1c7980 */ /* 0x000f62000c101d00 */
[----:B------:R-:W-:Y:S01]  /*bd50*/  USHF.R.S32.HI UR4, URZ, 0x1f, UR42 ;  /* 0x0000001f3f047899 */ /* 0x000fe2000801142a */
[----:B------:R-:W-:Y:S01]  /*bd60*/  VIADD R48, R0, UR38 ;  /* 0x0000002600307c36 */ /* 0x000fe20008000000 */
[----:B------:R-:W-:Y:S01]  /*bd70*/  UIMAD UR9, UR43, UR11, UR9 ;  /* 0x0000000b2b0972a4 */ /* 0x000fe2000f8e0209 */
[----:B------:R-:W5:Y:S02]  /*bd80*/  LD.E.128 R36, desc[UR50][R36.64] ;  /* 0x0000003224247980 */ /* 0x000f64000c101d00 */
[----:B------:R-:W-:-:S02]  /*bd90*/  ULDC.64 UR10, c[0x0][0xaf0] ;  /* 0x0002bc00000a7ab9 */ /* 0x000fc40000000a00 */
[----:B------:R-:W-:Y:S01]  /*bda0*/  UIMAD UR4, UR4, UR10, URZ ;  /* 0x0000000a040472a4 */ /* 0x000fe2000f8e023f */
[----:B------:R-:W-:Y:S01]  /*bdb0*/  IMAD.MOV.U32 R3, RZ, RZ, R48 ;  /* 0x000000ffff037224 */ /* 0x000fe200078e0030 */
[----:B------:R-:W5:Y:S02]  /*bdc0*/  LD.E.128 R40, desc[UR50][R40.64] ;  /* 0x0000003228287980 */ /* 0x000f64000c101d00 */
[----:B------:R-:W-:Y:S02]  /*bdd0*/  UIMAD UR4, UR42, UR11, UR4 ;  /* 0x0000000b2a0472a4 */ /* 0x000fe4000f8e0204 */
[----:B------:R-:W5:Y:S01]  /*bde0*/  LD.E.128 R44, desc[UR50][R44.64] ;  /* 0x000000322c2c7980 */ /* 0x000f62000c101d00 */
[----:B-1----:R-:W-:Y:S01]  /*bdf0*/  @P1 IMAD.HI.U32 R0, R48, R33, RZ ;  /* 0x0000002130001227 */ /* 0x002fe200078e00ff */
[----:B------:R-:W-:Y:S01]  /*be00*/  UIMAD.WIDE.U32 UR42, UR42, UR10, UR8 ;  /* 0x0000000a2a2a72a5 */ /* 0x000fe2000f8e0008 */
[----:B------:R-:W-:Y:S01]  /*be10*/  @!PT LDS RZ, [RZ] ;  /* 0x00000000fffff984 */ /* 0x000fe20000000800 */
[----:B------:R-:W-:Y:S01]  /*be20*/  @!PT LDS RZ, [RZ] ;  /* 0x00000000fffff984 */ /* 0x000fe20000000800 */
[----:B------:R-:W-:Y:S01]  /*be30*/  @!PT LDS RZ, [RZ] ;  /* 0x00000000fffff984 */ /* 0x000fe20000000800 */
[----:B------:R-:W-:Y:S01]  /*be40*/  @!PT LDS RZ, [RZ] ;  /* 0x00000000fffff984 */ /* 0x000fe20000000800 */
[----:B------:R1:W-:Y:S06]  /*be50*/  MEMBAR.ALL.CTA ;  /* 0x0000000000007992 */ /* 0x0003ec0000008000 */
[----:B-1----:R-:W1:Y:S01]  /*be60*/  FENCE.VIEW.ASYNC.S ;  /* 0x00000000000073c6 */ /* 0x002e620000000000 */
[----:B------:R-:W-:Y:S01]  /*be70*/  ULDC.64 UR8, c[0x0][0xae0] ;  /* 0x0002b80000087ab9 */ /* 0x000fe20000000a00 */
[----:B0-----:R-:W-:Y:S01]  /*be80*/  @P1 SHF.R.U32.HI R3, RZ, R49, R0 ;  /* 0x00000031ff031219 */ /* 0x001fe20000011600 */
[----:B------:R-:W-:-:S03]  /*be90*/  UIADD3 UR4, UR43, UR4, URZ ;  /* 0x000000042b047290 */ /* 0x000fc6000fffe03f */
[--C-:B------:R-:W-:Y:S01]  /*bea0*/  SHF.R.S32.HI R0, RZ, 0x1f, R3.reuse ;  /* 0x0000001fff007819 */ /* 0x100fe20000011403 */
[----:B------:R-:W-:Y:S02]  /*beb0*/  IMAD.MOV R49, RZ, RZ, -R3 ;  /* 0x000000ffff317224 */ /* 0x000fe400078e0a03 */
[----:B------:R-:W-:Y:S02]  /*bec0*/  IMAD.U32 R33, RZ, RZ, UR43 ;  /* 0x0000002bff217e24 */ /* 0x000fe4000f8e00ff */
[----:B------:R-:W-:Y:S02]  /*bed0*/  IMAD R0, R0, UR8, RZ ;  /* 0x0000000800007c24 */ /* 0x000fe4000f8e02ff */
[----:B------:R-:W-:Y:S02]  /*bee0*/  IMAD R49, R34, R49, R48 ;  /* 0x0000003122317224 */ /* 0x000fe400078e0230 */
[----:B------:R-:W-:Y:S02]  /*bef0*/  IMAD.U32 R32, RZ, RZ, UR42 ;  /* 0x0000002aff207e24 */ /* 0x000fe4000f8e00ff */
[----:B------:R-:W-:-:S02]  /*bf00*/  IMAD.U32 R33, RZ, RZ, UR4 ;  /* 0x00000004ff217e24 */ /* 0x000fc4000f8e00ff */
[C---:B------:R-:W-:Y:S01]  /*bf10*/  IMAD R51, R3.reuse, UR9, R0 ;  /* 0x0000000903337c24 */ /* 0x040fe2000f8e0200 */
[----:B------:R-:W-:Y:S01]  /*bf20*/  SHF.R.S32.HI R0, RZ, 0x1f, R49 ;  /* 0x0000001fff007819 */ /* 0x000fe20000011431 */
[----:B------:R-:W-:Y:S01]  /*bf30*/  IMAD.WIDE.U32 R32, R3, UR8, R32 ;  /* 0x0000000803207c25 */ /* 0x000fe2000f8e0020 */
[----:B------:R-:W-:-:S03]  /*bf40*/  ULDC.64 UR8, c[0x0][0xad8] ;  /* 0x0002b60000087ab9 */ /* 0x000fc60000000a00 */
[----:B------:R-:W-:Y:S02]  /*bf50*/  IMAD.IADD R33, R33, 0x1, R51 ;  /* 0x0000000121217824 */ /* 0x000fe400078e0233 */
[----:B------:R-:W-:Y:S02]  /*bf60*/  IMAD R34, R0, UR8, RZ ;  /* 0x0000000800227c24 */ /* 0x000fe4000f8e02ff */
[----:B------:R-:W-:Y:S02]  /*bf70*/  VIADD R50, R197, UR38 ;  /* 0x00000026c5327c36 */ /* 0x000fe40008000000 */
[C---:B------:R-:W-:Y:S02]  /*bf80*/  IMAD R3, R49.reuse, UR9, R34 ;  /* 0x0000000931037c24 */ /* 0x040fe4000f8e0222 */
[----:B------:R-:W-:Y:S01]  /*bf90*/  IMAD.WIDE.U32 R32, R49, UR8, R32 ;  /* 0x0000000831207c25 */ /* 0x000fe2000f8e0020 */
[----:B------:R-:W-:Y:S01]  /*bfa0*/  ISETP.GE.AND P2, PT, R50, R21, PT ;  /* 0x000000153200720c */ /* 0x000fe20003f46270 */
[----:B------:R-:W-:-:S02]  /*bfb0*/  ULDC.64 UR8, c[0x0][0xa80] ;  /* 0x0002a00000087ab9 */ /* 0x000fc40000000a00 */
[----:B------:R-:W-:Y:S01]  /*bfc0*/  IMAD.IADD R3, R33, 0x1, R3 ;  /* 0x0000000121037824 */ /* 0x000fe200078e0203 */
[----:B------:R-:W-:Y:S01]  /*bfd0*/  LEA R34, P3, R32, UR8, 0x1 ;  /* 0x0000000820227c11 */ /* 0x000fe2000f8608ff */
[----:B------:R-:W-:Y:S02]  /*bfe0*/  VIADD R20, R20, 0x28820 ;  /* 0x0002882014147836 */ /* 0x000fe40000000000 */
[----:B------:R-:W-:Y:S01]  /*bff0*/  VIADD R0, R50, 0x20 ;  /* 0x0000002032007836 */ /* 0x000fe20000000000 */
[----:B------:R-:W-:Y:S02]  /*c000*/  LEA.HI.X R3, R32, UR9, R3, 0x1, P3 ;  /* 0x0000000920037c11 */ /* 0x000fe400098f0c03 */
[----:B------:R-:W-:Y:S02]  /*c010*/  PRMT R20, RZ, 0x654, R20 ;  /* 0x00000654ff147816 */ /* 0x000fe40000000014 */
[-C--:B------:R-:W-:Y:S01]  /*c020*/  ISETP.GE.AND P0, PT, R0, R21.reuse, PT ;  /* 0x000000150000720c */ /* 0x080fe20003f06270 */
[----:B------:R-:W-:Y:S01]  /*c030*/  VIADD R0, R50, 0x40 ;  /* 0x0000004032007836 */ /* 0x000fe20000000000 */
[----:B-1----:R0:W-:Y:S01]  /*c040*/  SYNCS.ARRIVE.TRANS64.RED.A1T0 RZ, [R20+URZ], RZ ;  /* 0x000000ff14ff79a7 */ /* 0x0021e2000810043f */
[----:B------:R0:W1:Y:S01]  /*c050*/  SHFL.IDX PT, R33, R34, RZ, 0x181f ;  /* 0x00181fff22217589 */ /* 0x00006200000e0000 */
[----:B------:R-:W-:Y:S03]  /*c060*/  BSSY B1, `(.L_x_2325) ;  /* 0x000000d000017945 */ /* 0x000fe60003800000 */
[----:B------:R0:W2:Y:S01]  /*c070*/  SHFL.IDX PT, R49, R3, RZ, 0x181f ;  /* 0x00181fff03317589 */ /* 0x0000a200000e0000 */
[----:B------:R-:W-:Y:S01]  /*c080*/  ISETP.GE.AND P1, PT, R0, R21, PT ;  /* 0x000000150000720c */ /* 0x000fe20003f26270 */
[----:B------:R-:W-:-:S12]  /*c090*/  @P2 BRA `(.L_x_2326) ;  /* 0x0000000000242947 */ /* 0x000fd80003800000 */
[----:B------:R-:W-:Y:S02]  /*c0a0*/  ULDC UR4, c[0x0][0xac8] ;  /* 0x0002b20000047ab9 */ /* 0x000fe40000000800 */
[----:B------:R-:W-:Y:S02]  /*c0b0*/  ISETP.GE.AND P2, PT, R2, UR4, PT ;  /* 0x0000000402007c0c */ /* 0x000fe4000bf46270 */
[----:B------:R-:W-:-:S11]  /*c0c0*/  ISETP.GE.AND P3, PT, R18, UR4, PT ;  /* 0x0000000412007c0c */ /* 0x000fd6000bf66270 */
[-C--:B-1----:R-:W-:Y:S02]  /*c0d0*/  @!P2 LEA R32, P4, R2, R33.reuse, 0x1 ;  /* 0x000000210220a211 */ /* 0x082fe400078808ff */
[----:B------:R-:W-:Y:S02]  /*c0e0*/  @!P3 LEA R48, P5, R18, R33, 0x1 ;  /* 0x000000211230b211 */ /* 0x000fe400078a08ff */
[-C--:B--2---:R-:W-:Y:S02]  /*c0f0*/  @!P2 LEA.HI.X R33, R2, R49.reuse, R218, 0x1, P4 ;  /* 0x000000310221a211 */ /* 0x084fe400020f0cda */
[----:B------:R-:W-:-:S03]  /*c100*/  @!P3 LEA.HI.X R49, R18, R49, R217, 0x1, P5 ;  /* 0x000000311231b211 */ /* 0x000fc600028f0cd9 */
[----:B-----5:R3:W-:Y:S04]  /*c110*/  @!P2 ST.E.128 desc[UR50][R32.64], R4 ;  /* 0x000000042000a985 */ /* 0x0207e8000c101d32 */
[----:B------:R3:W-:Y:S02]  /*c120*/  @!P3 ST.E.128 desc[UR50][R48.64], R28 ;  /* 0x0000001c3000b985 */ /* 0x0007e4000c101d32 */
.L_x_2326:
[----:B------:R-:W-:Y:S05]  /*c130*/  BSYNC B1 ;  /* 0x0000000000017941 */ /* 0x000fea0003800000 */
.L_x_2325:
[----:B---3-5:R3:W4:Y:S01]  /*c140*/  SHFL.IDX PT, R7, R3, 0x1, 0x181f ;  /* 0x00381f0003077f89 */ /* 0x02872200000e0000 */
[----:B------:R-:W-:Y:S03]  /*c150*/  BSSY B1, `(.L_x_2327) ;  /* 0x000000c000017945 */ /* 0x000fe60003800000 */
[----:B------:R3:W0:Y:S01]  /*c160*/  SHFL.IDX PT, R5, R34, 0x1, 0x181f ;  /* 0x00381f0022057f89 */ /* 0x00062200000e0000 */
[----:B------:R-:W-:Y:S05]  /*c170*/  @P0 BRA `(.L_x_2328) ;  /* 0x0000000000240947 */ /* 0x000fea0003800000 */
[----:B------:R-:W-:Y:S02]  /*c180*/  ULDC UR4, c[0x0][0xac8] ;  /* 0x0002b20000047ab9 */ /* 0x000fe40000000800 */
[----:B------:R-:W-:Y:S02]  /*c190*/  ISETP.GE.AND P3, PT, R2, UR4, PT ;  /* 0x0000000402007c0c */ /* 0x000fe4000bf66270 */
[----:B------:R-:W-:-:S11]  /*c1a0*/  ISETP.GE.AND P4, PT, R18, UR4, PT ;  /* 0x0000000412007c0c */ /* 0x000fd6000bf86270 */
[-C--:B0-----:R-:W-:Y:S02]  /*c1b0*/  @!P3 LEA R4, P0, R2, R5.reuse, 0x1 ;  /* 0x000000050204b211 */ /* 0x081fe400078008ff */
[----:B------:R-:W-:Y:S02]  /*c1c0*/  @!P4 LEA R6, P2, R18, R5, 0x1 ;  /* 0x000000051206c211 */ /* 0x000fe400078408ff */
[-C--:B----4-:R-:W-:Y:S02]  /*c1d0*/  @!P3 LEA.HI.X R5, R2, R7.reuse, R218, 0x1, P0 ;  /* 0x000000070205b211 */ /* 0x090fe400000f0cda */
[----:B------:R-:W-:-:S03]  /*c1e0*/  @!P4 LEA.HI.X R7, R18, R7, R217, 0x1, P2 ;  /* 0x000000071207c211 */ /* 0x000fc600010f0cd9 */
[----:B------:R0:W-:Y:S04]  /*c1f0*/  @!P3 ST.E.128 desc[UR50][R4.64], R8 ;  /* 0x000000080400b985 */ /* 0x0001e8000c101d32 */
[----:B------:R0:W-:Y:S02]  /*c200*/  @!P4 ST.E.128 desc[UR50][R6.64], R36 ;  /* 0x000000240600c985 */ /* 0x0001e4000c101d32 */
.L_x_2328:
[----:B------:R-:W-:Y:S05]  /*c210*/  BSYNC B1 ;  /* 0x0000000000017941 */ /* 0x000fea0003800000 */
.L_x_2327:
[----:B0---4-:R0:W4:Y:S01]  /*c220*/  SHFL.IDX PT, R7, R3, 0x2, 0x181f ;  /* 0x00581f0003077f89 */ /* 0x01112200000e0000 */
        /* <DEDUP_REMOVED lines=12> */
.L_x_2330:
[----:B------:R-:W-:Y:S05]  /*c2f0*/  BSYNC B1 ;  /* 0x0000000000017941 */ /* 0x000fea0003800000 */
.L_x_2329:
[----:B------:R-:W-:Y:S01]  /*c300*/  VIADD R0, R50, 0x60 ;  /* 0x0000006032007836 */ /* 0x000fe20000000000 */
[----:B0--3--:R-:W0:Y:S04]  /*c310*/  SHFL.IDX PT, R3, R3, 0x3, 0x181f ;  /* 0x00781f0003037f89 */ /* 0x009e2800000e0000 */
[----:B------:R-:W-:Y:S01]  /*c320*/  ISETP.GE.AND P0, PT, R0, R21, PT ;  /* 0x000000150000720c */ /* 0x000fe20003f06270 */
[----:B----4-:R3:W4:-:S12]  /*c330*/  SHFL.IDX PT, R7, R34, 0x3, 0x181f ;  /* 0x00781f0022077f89 */ /* 0x01071800000e0000 */
[----:B---3--:R-:W-:Y:S05]  /*c340*/  @P0 BRA `(.L_x_2331) ;  /* 0x0000001800280947 */ /* 0x008fea0003800000 */
[----:B------:R-:W-:Y:S02]  /*c350*/  ULDC UR4, c[0x0][0xac8] ;  /* 0x0002b20000047ab9 */ /* 0x000fe40000000800 */
[----:B------:R-:W-:-:S13]  /*c360*/  ISETP.GE.AND P1, PT, R2, UR4, PT ;  /* 0x0000000402007c0c */ /* 0x000fda000bf26270 */
[----:B----4-:R-:W-:-:S04]  /*c370*/  @!P1 LEA R4, P0, R2, R7, 0x1 ;  /* 0x0000000702049211 */ /* 0x010fc800078008ff */
        /* <DEDUP_REMOVED lines=8> */
.L_x_2324:
        /* <DEDUP_REMOVED lines=24> */
[----:B-1----:R-:W-:Y:S02]  /*c580*/  @P1 SHF.R.U32.HI R3, RZ, R5, R0 ;  /* 0x00000005ff031219 */ /* 0x002fe40000011600 */
[----:B------:R-:W-:Y:S02]  /*c590*/  UMOV UR8, UR42 ;  /* 0x0000002a00087c82 */ /* 0x000fe40008000000 */
[----:B------:R-:W-:Y:S01]  /*c5a0*/  UIMAD.WIDE.U32 UR8, UR39, UR10, UR8 ;  /* 0x0000000a270872a5 */ /* 0x000fe2000f8e0008 */
[--C-:B------:R-:W-:Y:S01]  /*c5b0*/  SHF.R.S32.HI R0, RZ, 0x1f, R3.reuse ;  /* 0x0000001fff007819 */ /* 0x100fe20000011403 */
[----:B------:R-:W-:Y:S02]  /*c5c0*/  IMAD.MOV R7, RZ, RZ, -R3 ;  /* 0x000000ffff077224 */ /* 0x000fe400078e0a03 */
[----:B------:R-:W-:-:S02]  /*c5d0*/  UIMAD UR39, UR39, UR11, UR9 ;  /* 0x0000000b272772a4 */ /* 0x000fc4000f8e0209 */
[----:B------:R-:W-:Y:S01]  /*c5e0*/  IMAD R7, R34, R7, R11 ;  /* 0x0000000722077224 */ /* 0x000fe200078e020b */
[----:B------:R-:W-:Y:S01]  /*c5f0*/  ULDC.64 UR10, c[0x0][0xb30] ;  /* 0x0002cc00000a7ab9 */ /* 0x000fe20000000a00 */
[----:B------:R-:W-:Y:S02]  /*c600*/  IMAD.U32 R5, RZ, RZ, UR9 ;  /* 0x00000009ff057e24 */ /* 0x000fe4000f8e00ff */
[----:B------:R-:W-:Y:S02]  /*c610*/  IMAD R0, R0, UR10, RZ ;  /* 0x0000000a00007c24 */ /* 0x000fe4000f8e02ff */
        /* <DEDUP_REMOVED lines=14> */
[----:B------:R2:W0:Y:S04]  /*c700*/  SHFL.IDX PT, R6, R0, RZ, 0x1c1f ;  /* 0x001c1fff00067589 */ /* 0x00042800000e0000 */
[----:B------:R2:W1:Y:S01]  /*c710*/  SHFL.IDX PT, R7, R3, RZ, 0x1c1f ;  /* 0x001c1fff03077589 */ /* 0x00046200000e0000 */
[----:B------:R-:W-:Y:S05]  /*c720*/  @P0 BRA `(.L_x_2333) ;  /* 0x0000000400000947 */ /* 0x000fea0003800000 */
[----:B------:R-:W-:Y:S02]  /*c730*/  ULDC UR4, c[0x0][0xac8] ;  /* 0x0002b20000047ab9 */ /* 0x000fe40000000800 */
[----:B------:R-:W-:Y:S02]  /*c740*/  ISETP.GE.AND P3, PT, R16, UR4, PT ;  /* 0x0000000410007c0c */ /* 0x000fe4000bf66270 */
[----:B------:R-:W-:Y:S02]  /*c750*/  ISETP.GE.AND P2, PT, R196, UR4, PT ;  /* 0x00000004c4007c0c */ /* 0x000fe4000bf46270 */
[----:B------:R-:W-:Y:S02]  /*c760*/  ISETP.GE.AND P1, PT, R195, UR4, PT ;  /* 0x00000004c3007c0c */ /* 0x000fe4000bf26270 */
[----:B------:R-:W-:Y:S02]  /*c770*/  ISETP.GE.AND P0, PT, R194, UR4, PT ;  /* 0x00000004c2007c0c */ /* 0x000fe4000bf06270 */
[----:B------:R-:W-:-:S05]  /*c780*/  ISETP.GE.AND P4, PT, R192, UR4, PT ;  /* 0x00000004c0007c0c */ /* 0x000fca000bf86270 */
[----:B01----:R-:W-:Y:S02]  /*c790*/  @!P3 IMAD.WIDE R4, R16, 0x4, R6 ;  /* 0x000000041004b825 */ /* 0x003fe400078e0206 */
        /* <DEDUP_REMOVED lines=12> */
[-C--:B0-----:R-:W-:Y:S01]  /*c860*/  @!P3 LEA R4, P6, R193, R6.reuse, 0x2 ;  /* 0x00000006c104b211 */ /* 0x081fe200078c10ff */
[----:B------:R0:W-:Y:S01]  /*c870*/  @!P0 ST.E.64 desc[UR50][R12.64], R100 ;  /* 0x000000640c008985 */ /* 0x0001e2000c101b32 */
[----:B------:R-:W-:-:S02]  /*c880*/  @!P4 LEA R14, P0, R192, R6, 0x2 ;  /* 0x00000006c00ec211 */ /* 0x000fc400078010ff */
        /* <DEDUP_REMOVED lines=9> */
[----:B-1----:R-:W-:-:S03]  /*c920*/  @!P2 LEA R8, P4, R190, R6, 0x2 ;  /* 0x00000006be08a211 */ /* 0x002fc600078810ff */
[----:B------:R-:W-:Y:S01]  /*c930*/  @!P5 ST.E.64 desc[UR50][R24.64], R112 ;  /* 0x000000701800d985 */ /* 0x000fe2000c101b32 */
[CC--:B---3--:R-:W-:Y:S02]  /*c940*/  @!P1 LEA R10, P5, R189.reuse, R6.reuse, 0x2 ;  /* 0x00000006bd0a9211 */ /* 0x0c8fe400078a10ff */
[-C--:B------:R-:W-:Y:S02]  /*c950*/  @!P2 LEA.HI.X R9, R190, R7.reuse, R207, 0x2, P4 ;  /* 0x00000007be09a211 */ /* 0x080fe400020f14cf */
[----:B0-----:R-:W-:Y:S02]  /*c960*/  @!P0 LEA R12, P6, R188, R6, 0x2 ;  /* 0x00000006bc0c8211 */ /* 0x001fe400078c10ff */
        /* <DEDUP_REMOVED lines=14> */
[CC--:B0-----:R-:W-:Y:S02]  /*ca50*/  @!P2 LEA R8, P3, R185.reuse, R6.reuse, 0x2 ;  /* 0x00000006b908a211 */ /* 0x0c1fe400078610ff */
[-C--:B------:R-:W-:Y:S02]  /*ca60*/  @!P4 LEA.HI.X R15, R186, R7.reuse, R203, 0x2, P6 ;  /* 0x00000007ba0fc211 */ /* 0x080fe400030f14cb */
[-C--:B-1----:R-:W-:Y:S02]  /*ca70*/  @!P1 LEA R10, P6, R184, R6.reuse, 0x2 ;  /* 0x00000006b80a9211 */ /* 0x082fe400078c10ff */
        /* <DEDUP_REMOVED lines=11> */
.L_x_2333:
[----:B------:R-:W-:Y:S05]  /*cb30*/  BSYNC B1 ;  /* 0x0000000000017941 */ /* 0x000fea0003800000 */
.L_x_2332:
[----:B------:R-:W-:Y:S01]  /*cb40*/  ISETP.GE.AND P0, PT, R26, R21, PT ;  /* 0x000000151a00720c */ /* 0x000fe20003f06270 */
[----:B-1--4-:R1:W3:Y:S04]  /*cb50*/  SHFL.IDX PT, R7, R3, 0x1, 0x1c1f ;  /* 0x003c1f0003077f89 */ /* 0x0122e800000e0000 */
[----:B0-----:R1:W0:Y:S08]  /*cb60*/  SHFL.IDX PT, R6, R0, 0x1, 0x1c1f ;  /* 0x003c1f0000067f89 */ /* 0x00123000000e0000 */
[----:B-1----:R-:W-:Y:S05]  /*cb70*/  @P0 BRA `(.L_x_2331) ;  /* 0x00000010001c0947 */ /* 0x002fea0003800000 */
[----:B------:R-:W-:Y:S02]  /*cb80*/  ULDC UR4, c[0x0][0xac8] ;  /* 0x0002b20000047ab9 */ /* 0x000fe40000000800 */
[----:B------:R-:W-:Y:S02]  /*cb90*/  ISETP.GE.AND P1, PT, R196, UR4, PT ;  /* 0x00000004c4007c0c */ /* 0x000fe4000bf26270 */
[----:B------:R-:W-:Y:S02]  /*cba0*/  ISETP.GE.AND P0, PT, R195, UR4, PT ;  /* 0x00000004c3007c0c */ /* 0x000fe4000bf06270 */
[----:B------:R-:W-:Y:S02]  /*cbb0*/  ISETP.GE.AND P2, PT, R16, UR4, PT ;  /* 0x0000000410007c0c */ /* 0x000fe4000bf46270 */
[----:B------:R-:W-:Y:S02]  /*cbc0*/  ISETP.GE.AND P4, PT, R193, UR4, PT ;  /* 0x00000004c1007c0c */ /* 0x000fe4000bf86270 */
[----:B------:R-:W-:-:S05]  /*cbd0*/  ISETP.GE.AND P3, PT, R194, UR4, PT ;  /* 0x00000004c2007c0c */ /* 0x000fca000bf66270 */
[CC--:B0-----:R-:W-:Y:S02]  /*cbe0*/  @!P1 LEA R8, P5, R196.reuse, R6.reuse, 0x2 ;  /* 0x00000006c4089211 */ /* 0x0c1fe400078a10ff */
[CC--:B------:R-:W-:Y:S02]  /*cbf0*/  @!P0 LEA R10, P6, R195.reuse, R6.reuse, 0x2 ;  /* 0x00000006c30a8211 */ /* 0x0c0fe400078c10ff */
[-C--:B---3--:R-:W-:Y:S01]  /*cc00*/  @!P1 LEA.HI.X R9, R196, R7.reuse, R213, 0x2, P5 ;  /* 0x00000007c4099211 */ /* 0x088fe200028f14d5 */
[----:B------:R-:W-:Y:S01]  /*cc10*/  @!P2 IMAD.WIDE R4, R16, 0x4, R6 ;  /* 0x000000041004a825 */ /* 0x000fe200078e0206 */
[----:B------:R-:W-:Y:S02]  /*cc20*/  ISETP.GE.AND P5, PT, R192, UR4, PT ;  /* 0x00000004c0007c0c */ /* 0x000fe4000bfa6270 */
[----:B------:R-:W-:Y:S02]  /*cc30*/  @!P0 LEA.HI.X R11, R195, R7, R212, 0x2, P6 ;  /* 0x00000007c30b8211 */ /* 0x000fe400030f14d4 */
[----:B------:R0:W-:Y:S01]  /*cc40*/  @!P2 ST.E.64 desc[UR50][R4.64], R90 ;  /* 0x0000005a0400a985 */ /* 0x0001e2000c101b32 */
[----:B------:R-:W-:-:S02]  /*cc50*/  @!P4 LEA R14, P2, R193, R6, 0x2 ;  /* 0x00000006c10ec211 */ /* 0x000fc400078410ff */
        /* <DEDUP_REMOVED lines=8> */
[----:B--2---:R-:W-:-:S03]  /*cce0*/  @!P5 LEA R20, P6, R192, R6, 0x2 ;  /* 0x00000006c014d211 */ /* 0x004fc600078c10ff */
[----:B------:R2:W-:Y:S01]  /*ccf0*/  @!P3 ST.E.64 desc[UR50][R12.64], R102 ;  /* 0x000000660c00b985 */ /* 0x0005e2000c101b32 */
[-C--:B------:R-:W-:Y:S02]  /*cd00*/  @!P5 LEA.HI.X R21, R192, R7.reuse, R209, 0x2, P6 ;  /* 0x00000007c015d211 */ /* 0x080fe400030f14d1 */
[----:B------:R-:W-:Y:S01]  /*cd10*/  ISETP.GE.AND P3, PT, R188, UR4, PT ;  /* 0x00000004bc007c0c */ /* 0x000fe2000bf66270 */
[----:B------:R3:W-:Y:S01]  /*cd20*/  @!P4 ST.E.64 desc[UR50][R14.64], R106 ;  /* 0x0000006a0e00c985 */ /* 0x0007e2000c101b32 */
[-C--:B0-----:R-:W-:Y:S02]  /*cd30*/  @!P0 LEA R4, P4, R191, R6.reuse, 0x2 ;  /* 0x00000006bf048211 */ /* 0x081fe400078810ff */
[-C--:B-1----:R-:W-:Y:S01]  /*cd40*/  @!P2 LEA R10, P6, R189, R6.reuse, 0x2 ;  /* 0x00000006bd0aa211 */ /* 0x082fe200078c10ff */
[----:B------:R-:W-:Y:S01]  /*cd50*/  @!P5 ST.E.64 desc[UR50][R20.64], R110 ;  /* 0x0000006e1400d985 */ /* 0x000fe2000c101b32 */
[----:B------:R-:W-:Y:S02]  /*cd60*/  @!P1 LEA R8, P5, R190, R6, 0x2 ;  /* 0x00000006be089211 */ /* 0x000fe400078a10ff */
[----:B------:R-:W-:-:S02]  /*cd70*/  @!P0 LEA.HI.X R5, R191, R7, R208, 0x2, P4 ;  /* 0x00000007bf058211 */ /* 0x000fc400020f14d0 */
[-C--:B------:R-:W-:Y:S02]  /*cd80*/  @!P1 LEA.HI.X R9, R190, R7.reuse, R207, 0x2, P5 ;  /* 0x00000007be099211 */ /* 0x080fe400028f14cf */
[----:B------:R-:W-:Y:S01]  /*cd90*/  ISETP.GE.AND P4, PT, R187, UR4, PT ;  /* 0x00000004bb007c0c */ /* 0x000fe2000bf86270 */
[----:B------:R-:W-:Y:S01]  /*cda0*/  @!P0 ST.E.64 desc[UR50][R4.64], R114 ;  /* 0x0000007204008985 */ /* 0x000fe2000c101b32 */
[----:B------:R-:W-:Y:S02]  /*cdb0*/  @!P2 LEA.HI.X R11, R189, R7, R206, 0x2, P6 ;  /* 0x00000007bd0ba211 */ /* 0x000fe400030f14ce */
[----:B--2---:R-:W-:Y:S01]  /*cdc0*/  @!P3 LEA R12, P5, R188, R6, 0x2 ;  /* 0x00000006bc0cb211 */ /* 0x004fe200078a10ff */
[----:B------:R0:W-:Y:S01]  /*cdd0*/  @!P1 ST.E.64 desc[UR50][R8.64], R118 ;  /* 0x0000007608009985 */ /* 0x0001e2000c101b32 */
[----:B------:R-:W-:Y:S02]  /*cde0*/  ISETP.GE.AND P1, PT, R185, UR4, PT ;  /* 0x00000004b9007c0c */ /* 0x000fe4000bf26270 */
[----:B------:R-:W-:Y:S01]  /*cdf0*/  ISETP.GE.AND P0, PT, R184, UR4, PT ;  /* 0x00000004b8007c0c */ /* 0x000fe2000bf06270 */
[----:B------:R1:W-:Y:S01]  /*ce00*/  @!P2 ST.E.64 desc[UR50][R10.64], R122 ;  /* 0x0000007a0a00a985 */ /* 0x0003e2000c101b32 */
[----:B------:R-:W-:-:S02]  /*ce10*/  ISETP.GE.AND P2, PT, R186, UR4, PT ;  /* 0x00000004ba007c0c */ /* 0x000fc4000bf46270 */
[-C--:B------:R-:W-:Y:S02]  /*ce20*/  @!P3 LEA.HI.X R13, R188, R7.reuse, R205, 0x2, P5 ;  /* 0x00000007bc0db211 */ /* 0x080fe400028f14cd */
[----:B------:R-:W-:Y:S02]  /*ce30*/  ISETP.GE.AND P5, PT, R23, UR4, PT ;  /* 0x0000000417007c0c */ /* 0x000fe4000bfa6270 */
[CC--:B---3--:R-:W-:Y:S01]  /*ce40*/  @!P4 LEA R14, P6, R187.reuse, R6.reuse, 0x2 ;  /* 0x00000006bb0ec211 */ /* 0x0c8fe200078c10ff */
[----:B------:R4:W-:Y:S03]  /*ce50*/  @!P3 ST.E.64 desc[UR50][R12.64], R126 ;  /* 0x0000007e0c00b985 */ /* 0x0009e6000c101b32 */
[----:B------:R-:W-:Y:S02]  /*ce60*/  @!P4 LEA.HI.X R15, R187, R7, R204, 0x2, P6 ;  /* 0x00000007bb0fc211 */ /* 0x000fe400030f14cc */
[----:B0-----:R-:W-:-:S02]  /*ce70*/  @!P1 LEA R8, P6, R185, R6, 0x2 ;  /* 0x00000006b9089211 */ /* 0x001fc400078c10ff */
[-C--:B------:R-:W-:Y:S01]  /*ce80*/  @!P2 LEA R4, P3, R186, R6.reuse, 0x2 ;  /* 0x00000006ba04a211 */ /* 0x080fe200078610ff */
[----:B------:R4:W-:Y:S01]  /*ce90*/  @!P4 ST.E.64 desc[UR50][R14.64], R130 ;  /* 0x000000820e00c985 */ /* 0x0009e2000c101b32 */
[-C--:B-1----:R-:W-:Y:S02]  /*cea0*/  @!P0 LEA R10, P4, R184, R6.reuse, 0x2 ;  /* 0x00000006b80a8211 */ /* 0x082fe400078810ff */
[-C--:B------:R-:W-:Y:S02]  /*ceb0*/  @!P2 LEA.HI.X R5, R186, R7.reuse, R203, 0x2, P3 ;  /* 0x00000007ba05a211 */ /* 0x080fe400018f14cb */
[----:B------:R-:W-:Y:S02]  /*cec0*/  @!P5 LEA R20, P3, R23, R6, 0x2 ;  /* 0x000000061714d211 */ /* 0x000fe400078610ff */
[-C--:B------:R-:W-:Y:S01]  /*ced0*/  @!P1 LEA.HI.X R9, R185, R7.reuse, R202, 0x2, P6 ;  /* 0x00000007b9099211 */ /* 0x080fe200030f14ca */
[----:B------:R4:W-:Y:S01]  /*cee0*/  @!P2 ST.E.64 desc[UR50][R4.64], R134 ;  /* 0x000000860400a985 */ /* 0x0009e2000c101b32 */
[----:B------:R-:W-:-:S02]  /*cef0*/  @!P0 LEA.HI.X R11, R184, R7, R201, 0x2, P4 ;  /* 0x00000007b80b8211 */ /* 0x000fc400020f14c9 */
[----:B------:R-:W-:Y:S01]  /*cf00*/  @!P5 LEA.HI.X R21, R23, R7, R200, 0x2, P3 ;  /* 0x000000071715d211 */ /* 0x000fe200018f14c8 */
[----:B------:R4:W-:Y:S04]  /*cf10*/  @!P1 ST.E.64 desc[UR50][R8.64], R138 ;  /* 0x0000008a08009985 */ /* 0x0009e8000c101b32 */
[----:B------:R4:W-:Y:S01]  /*cf20*/  @!P0 ST.E.64 desc[UR50][R10.64], R142 ;  /* 0x0000008e0a008985 */ /* 0x0009e2000c101b32 */
[----:B------:R-:W-:-:S03]  /*cf30*/  ISETP.GE.AND P0, PT, R22, UR4, PT ;  /* 0x0000000416007c0c */ /* 0x000fc6000bf06270 */
[----:B------:R4:W-:Y:S10]  /*cf40*/  @!P5 ST.E.64 desc[UR50][R20.64], R146 ;  /* 0x000000921400d985 */ /* 0x0009f4000c101b32 */
[----:B------:R-:W-:Y:S05]  /*cf50*/  @P0 BRA `(.L_x_2331) ;  /* 0x0000000c00240947 */ /* 0x000fea0003800000 */
[----:B----4-:R-:W-:-:S04]  /*cf60*/  LEA R4, P0, R22, R6, 0x2 ;  /* 0x0000000616047211 */ /* 0x010fc800078010ff */
[----:B------:R-:W-:-:S05]  /*cf70*/  LEA.HI.X R5, R22, R7, R199, 0x2, P0 ;  /* 0x0000000716057211 */ /* 0x000fca00000f14c7 */
[----:B------:R1:W-:Y:S01]  /*cf80*/  ST.E.64 desc[UR50][R4.64], R150 ;  /* 0x0000009604007985 */ /* 0x0003e2000c101b32 */
[----:B------:R-:W-:Y:S05]  /*cf90*/  BRA `(.L_x_2331) ;  /* 0x0000000c00147947 */ /* 0x000fea0003800000 */
.L_x_2322:
        /* <DEDUP_REMOVED lines=9> */
[----:B------:R-:W-:-:S03]  /*d030*/  UISETP.NE.U32.AND UP1, UPT, UR8, URZ, UPT ;  /* 0x0000003f0800728c */ /* 0x000fc6000bf25070 */
[----:B------:R-:W2:Y:S01]  /*d040*/  @P1 LDG.E R3, desc[UR50][R4.64] ;  /* 0x0000003204031981 */ /* 0x000ea2000c1e1900 */
[----:B------:R-:W-:Y:S01]  /*d050*/  UISETP.NE.AND.EX UP1, UPT, UR9, URZ, UPT, UP1 ;  /* 0x0000003f0900728c */ /* 0x000fe2000bf25310 */
[----:B------:R-:W-:Y:S02]  /*d060*/  ULDC UR4, c[0x0][0xa88] ;  /* 0x0002a20000047ab9 */ /* 0x000fe40000000800 */
[----:B------:R-:W-:-:S03]  /*d070*/  IMAD.U32 R0, RZ, RZ, UR4 ;  /* 0x00000004ff007e24 */ /* 0x000fc6000f8e00ff */
[----:B------:R-:W-:-:S05]  /*d080*/  PLOP3.LUT P2, PT, PT, PT, UP1, 0x80, 0x0 ;  /* 0x000000000000781c */ /* 0x000fca0003f4f018 */
[----:B------:R-:W-:Y:S02]  /*d090*/  @UP1 ULDC.64 UR8, c[0x0][0xc08] ;  /* 0x0003020000081ab9 */ /* 0x000fe40000000a00 */
[----:B------:R-:W-:-:S06]  /*d0a0*/  @UP1 UIMAD.WIDE UR8, UR42, 0x4, UR8 ;  /* 0x000000042a0818a5 */ /* 0x000fcc000f8e0208 */
[----:B------:R-:W-:Y:S02]  /*d0b0*/  IMAD.U32 R6, RZ, RZ, UR8 ;  /* 0x00000008ff067e24 */ /* 0x000fe4000f8e00ff */
[----:B------:R-:W-:-:S05]  /*d0c0*/  IMAD.U32 R7, RZ, RZ, UR9 ;  /* 0x00000009ff077e24 */ /* 0x000fca000f8e00ff */
[----:B------:R0:W5:Y:S01]  /*d0d0*/  @P2 LDG.E R0, desc[UR50][R6.64] ;  /* 0x0000003206002981 */ /* 0x000162000c1e1900 */
[----:B------:R-:W-:Y:S01]  /*d0e0*/  UMOV UR4, URZ ;  /* 0x0000003f00047c82 */ /* 0x000fe20008000000 */
[----:B------:R-:W-:Y:S01]  /*d0f0*/  UISETP.NE.AND UP1, UPT, UR45, URZ, UPT ;  /* 0x0000003f2d00728c */ /* 0x000fe2000bf25270 */
[----:B------:R-:W-:-:S10]  /*d100*/  ISETP.GT.AND P0, PT, R219, 0x7f, PT ;  /* 0x0000007fdb00780c */ /* 0x000fd40003f04270 */
[----:B------:R-:W-:Y:S01]  /*d110*/  @!UP1 ULDC UR45, c[0x0][0xad4] ;  /* 0x0002b500002d9ab9 */ /* 0x000fe20000000800 */
[----:B--2---:R-:W-:-:S13]  /*d120*/  @P1 R2UR UR4, R3 ;  /* 0x00000000030412ca */ /* 0x004fda00000e0000 */
[----:B------:R-:W-:Y:S01]  /*d130*/  USHF.R.S32.HI UR18, URZ, 0x1f, UR4 ;  /* 0x0000001f3f127899 */ /* 0x000fe20008011404 */
[----:B0-----:R-:W-:Y:S11]  /*d140*/  @P2 BRA `(.L_x_2334) ;  /* 0x0000000000102947 */ /* 0x001ff60003800000 */
[----:B------:R-:W-:Y:S05]  /*d150*/  @!P1 BRA `(.L_x_2334) ;  /* 0x00000000000c9947 */ /* 0x000fea0003800000 */
[----:B------:R-:W2:Y:S04]  /*d160*/  LDG.E R3, desc[UR50][R4.64] ;  /* 0x0000003204037981 */ /* 0x000ea8000c1e1900 */
[----:B-----5:R-:W2:Y:S02]  /*d170*/  LDG.E R0, desc[UR50][R4.64+0x4] ;  /* 0x0000043204007981 */ /* 0x020ea4000c1e1900 */
[----:B--2---:R-:W-:-:S07]  /*d180*/  IMAD.IADD R0, R0, 0x1, -R3 ;  /* 0x0000000100007824 */ /* 0x004fce00078e0a03 */
.L_x_2334:
[----:B------:R-:W-:Y:S01]  /*d190*/  USEL UR42, UR42, URZ, !UP0 ;  /* 0x0000003f2a2a7287 */ /* 0x000fe2000c000000 */
[----:B------:R-:W-:Y:S01]  /*d1a0*/  BSSY B1, `(.L_x_2335) ;  /* 0x0000038000017945 */ /* 0x000fe20003800000 */
[----:B------:R-:W-:-:S03]  /*d1b0*/  USEL UR37, UR37, URZ, !UP0 ;  /* 0x0000003f25257287 */ /* 0x000fc6000c000000 */
[----:B------:R-:W-:Y:S09]  /*d1c0*/  @P0 BRA `(.L_x_2336) ;  /* 0x0000000000d40947 */ /* 0x000ff20003800000 */
        /* <DEDUP_REMOVED lines=9> */
[----:B------:R-:W-:-:S03]  /*d260*/  UMOV UR16, 0x9b8 ;  /* 0x000009b800107882 */ /* 0x000fc60000000000 */
[----:B------:R-:W-:Y:S02]  /*d270*/  USEL UR16, UR16, 0x978, UP0 ;  /* 0x0000097810107887 */ /* 0x000fe40008000000 */
[----:B------:R-:W-:-:S06]  /*d280*/  USEL UR7, UR39, URZ, UP0 ;  /* 0x0000003f27077287 */ /* 0x000fcc0008000000 */
[----:B------:R-:W0:Y:S04]  /*d290*/  @P0 LDC R3, c[0x0][0xbec] ;  /* 0x0002fb00ff030b82 */ /* 0x000e280000000800 */
[----:B------:R-:W-:Y:S01]  /*d2a0*/  ULDC.64 UR10, c[0x0][UR16+0x220] ;  /* 0x00008800100a7abb */ /* 0x000fe20008000a00 */
[----:B------:R-:W-:Y:S01]  /*d2b0*/  ULDC.64 UR8, c[0x0][UR16+0x218] ;  /* 0x0000860010087abb */ /* 0x000fe20008000a00 */
[----:B------:R-:W-:Y:S01]  /*d2c0*/  ULDC.64 UR12, c[0x0][UR16+0x228] ;  /* 0x00008a00100c7abb */ /* 0x000fe20008000a00 */
[----:B------:R-:W-:Y:S01]  /*d2d0*/  UIMAD UR11, UR11, UR42, URZ ;  /* 0x0000002a0b0b72a4 */ /* 0x000fe2000f8e023f */
[----:B------:R-:W1:Y:S01]  /*d2e0*/  @P0 LDC R5, c[0x0][0xbf0] ;  /* 0x0002fc00ff050b82 */ /* 0x000e620000000800 */
[----:B------:R-:W-:Y:S02]  /*d2f0*/  UIMAD.WIDE.U32 UR14, UR8, UR43, URZ ;  /* 0x0000002b080e72a5 */ /* 0x000fe4000f8e003f */
        /* <DEDUP_REMOVED lines=10> */
[----:B------:R-:W-:Y:S02]  /*d3a0*/  IMAD.MOV.U32 R3, RZ, RZ, R6 ;  /* 0x000000ffff037224 */ /* 0x000fe400078e0006 */
[----:B------:R-:W-:Y:S01]  /*d3b0*/  IMAD.U32 R8, RZ, RZ, UR8 ;  /* 0x00000008ff087e24 */ /* 0x000fe2000f8e00ff */
[----:B------:R-:W-:Y:S01]  /*d3c0*/  UIADD3.X UR7, UR7, UR17, UR18, UP1, UP2 ;  /* 0x0000001107077290 */ /* 0x000fe20008fe4412 */
[----:B-1----:R-:W-:Y:S01]  /*d3d0*/  @P0 SHF.R.U32.HI R3, RZ, R5, R4 ;  /* 0x00000005ff030219 */ /* 0x002fe20000011604 */
[----:B------:R-:W-:Y:S01]  /*d3e0*/  IMAD.U32 R4, RZ, RZ, UR20 ;  /* 0x00000014ff047e24 */ /* 0x000fe2000f8e00ff */
[----:B------:R-:W-:Y:S01]  /*d3f0*/  ULDC.64 UR8, c[0x0][UR16+0x210] ;  /* 0x0000840010087abb */ /* 0x000fe20008000a00 */
[----:B------:R-:W-:Y:S01]  /*d400*/  IMAD.U32 R5, RZ, RZ, UR21 ;  /* 0x00000015ff057e24 */ /* 0x000fe2000f8e00ff */
[--C-:B------:R-:W-:Y:S01]  /*d410*/  SHF.R.S32.HI R5, RZ, 0x1f, R3.reuse ;  /* 0x0000001fff057819 */ /* 0x100fe20000011403 */
[----:B------:R-:W-:Y:S01]  /*d420*/  IMAD.MOV R7, RZ, RZ, -R3 ;  /* 0x000000ffff077224 */ /* 0x000fe200078e0a03 */
[----:B------:R-:W-:Y:S01]  /*d430*/  IADD3 R4, P0, P1, R3, UR14, R4 ;  /* 0x0000000e03047c10 */ /* 0x000fe2000f91e004 */
[----:B------:R-:W-:Y:S01]  /*d440*/  ULDC.64 UR10, c[0x0][0xba8] ;  /* 0x0002ea00000a7ab9 */ /* 0x000fe20000000a00 */
[----:B------:R-:W-:Y:S01]  /*d450*/  @!UP0 ULDC UR10, c[0x0][0xb50] ;  /* 0x0002d400000a8ab9 */ /* 0x000fe20000000800 */
[----:B------:R-:W-:Y:S01]  /*d460*/  IMAD R7, R9, R7, R6 ;  /* 0x0000000709077224 */ /* 0x000fe200078e0206 */
[----:B------:R-:W-:Y:S01]  /*d470*/  IADD3.X R5, R5, UR7, R8, P0, P1 ;  /* 0x0000000705057c10 */ /* 0x000fe200087e2408 */
[----:B------:R-:W-:-:S02]  /*d480*/  @!UP0 ULDC UR11, c[0x0][0xb54] ;  /* 0x0002d500000b8ab9 */ /* 0x000fc40000000800 */
[C---:B------:R-:W-:Y:S01]  /*d490*/  IMAD R6, R7.reuse, UR9, RZ ;  /* 0x0000000907067c24 */ /* 0x040fe2000f8e02ff */
[----:B------:R-:W-:Y:S01]  /*d4a0*/  SHF.R.S32.HI R3, RZ, 0x1f, R7 ;  /* 0x0000001fff037819 */ /* 0x000fe20000011407 */
[----:B------:R-:W-:-:S04]  /*d4b0*/  IMAD.WIDE.U32 R4, R7, UR8, R4 ;  /* 0x0000000807047c25 */ /* 0x000fc8000f8e0004 */
[----:B------:R-:W-:Y:S01]  /*d4c0*/  IMAD R3, R3, UR8, R6 ;  /* 0x0000000803037c24 */ /* 0x000fe2000f8e0206 */
[----:B------:R-:W-:-:S03]  /*d4d0*/  LEA R6, P0, R4, UR10, 0x2 ;  /* 0x0000000a04067c11 */ /* 0x000fc6000f8010ff */
[----:B------:R-:W-:-:S05]  /*d4e0*/  IMAD.IADD R3, R5, 0x1, R3 ;  /* 0x0000000105037824 */ /* 0x000fca00078e0203 */
[----:B------:R-:W-:Y:S01]  /*d4f0*/  LEA.HI.X R7, R4, UR11, R3, 0x2, P0 ;  /* 0x0000000b04077c11 */ /* 0x000fe200080f1403 */
[----:B------:R-:W-:-:S05]  /*d500*/  IMAD.MOV.U32 R3, RZ, RZ, -0x800000 ;  /* 0xff800000ff037424 */ /* 0x000fca00078e00ff */
[----:B------:R0:W-:Y:S02]  /*d510*/  STG.E desc[UR50][R6.64], R3 ;  /* 0x0000000306007986 */ /* 0x0001e4000c101932 */
.L_x_2336:
[----:B------:R-:W-:Y:S05]  /*d520*/  BSYNC B1 ;  /* 0x0000000000017941 */ /* 0x000fea0003800000 */
.L_x_2335:
[----:B------:R-:W-:-:S06]  /*d530*/  UISETP.GT.AND UP0, UPT, UR45, 0x1, UPT ;  /* 0x000000012d00788c */ /* 0x000fcc000bf04270 */
[----:B------:R-:W-:-:S13]  /*d540*/  PLOP3.LUT P0, PT, PT, PT, UP0, 0x80, 0x0 ;  /* 0x000000000000781c */ /* 0x000fda0003f0f008 */
[----:B------:R-:W-:Y:S05]  /*d550*/  @P0 BRA `(.L_x_2331) ;  /* 0x0000000400a40947 */ /* 0x000fea0003800000 */
[----:B------:R-:W1:Y:S01]  /*d560*/  LDC R11, c[0x0][0xbe8] ;  /* 0x0002fa00ff0b7b82 */ /* 0x000e620000000800 */
[----:B------:R-:W-:Y:S01]  /*d570*/  ULDC.64 UR10, c[0x0][0xaa0] ;  /* 0x0002a800000a7ab9 */ /* 0x000fe20000000a00 */
[----:B0-----:R-:W-:Y:S01]  /*d580*/  IMAD R3, R19, 0x20, R197 ;  /* 0x0000002013037824 */ /* 0x001fe200078e02c5 */
[----:B------:R-:W-:Y:S01]  /*d590*/  UIMAD UR7, UR18, UR10, URZ ;  /* 0x0000000a120772a4 */ /* 0x000fe2000f8e023f */
[----:B------:R-:W-:Y:S01]  /*d5a0*/  BSSY B1, `(.L_x_2337) ;  /* 0x000003a000017945 */ /* 0x000fe20003800000 */
[----:B------:R-:W-:Y:S01]  /*d5b0*/  UIMAD.WIDE.U32 UR8, UR4, UR10, URZ ;  /* 0x0000000a040872a5 */ /* 0x000fe2000f8e003f */
[----:B------:R-:W-:Y:S01]  /*d5c0*/  VIADD R8, R3, UR38 ;  /* 0x0000002603087c36 */ /* 0x000fe20008000000 */
[----:B------:R-:W-:-:S03]  /*d5d0*/  UIMAD UR7, UR4, UR11, UR7 ;  /* 0x0000000b040772a4 */ /* 0x000fc6000f8e0207 */
[----:B------:R-:W-:Y:S01]  /*d5e0*/  ULDC.64 UR10, c[0x0][0xae8] ;  /* 0x0002ba00000a7ab9 */ /* 0x000fe20000000a00 */
[----:B------:R-:W-:Y:S01]  /*d5f0*/  UIADD3 UR9, UR9, UR7, URZ ;  /* 0x0000000709097290 */ /* 0x000fe2000fffe03f */
[----:B------:R-:W-:-:S03]  /*d600*/  IMAD.MOV.U32 R3, RZ, RZ, R8 ;  /* 0x000000ffff037224 */ /* 0x000fc600078e0008 */
        /* <DEDUP_REMOVED lines=18> */
[----:B------:R-:W-:Y:S02]  /*d730*/  IMAD.U32 R4, RZ, RZ, UR42 ;  /* 0x0000002aff047e24 */ /* 0x000fe4000f8e00ff */
[----:B------:R-:W-:Y:S02]  /*d740*/  IMAD R7, R11, R7, R8 ;  /* 0x000000070b077224 */ /* 0x000fe400078e0208 */
[C---:B------:R-:W-:Y:S02]  /*d750*/  IMAD R9, R3.reuse, UR9, R6 ;  /* 0x0000000903097c24 */ /* 0x040fe4000f8e0206 */
[----:B------:R-:W-:Y:S01]  /*d760*/  IMAD.WIDE.U32 R4, R3, UR8, R4 ;  /* 0x0000000803047c25 */ /* 0x000fe2000f8e0004 */
[----:B------:R-:W-:Y:S01]  /*d770*/  SHF.R.S32.HI R3, RZ, 0x1f, R7 ;  /* 0x0000001fff037819 */ /* 0x000fe20000011407 */
[----:B------:R-:W-:-:S02]  /*d780*/  ULDC.64 UR8, c[0x0][0xad8] ;  /* 0x0002b60000087ab9 */ /* 0x000fc40000000a00 */
        /* <DEDUP_REMOVED lines=8> */
[----:B------:R-:W-:Y:S01]  /*d810*/  IMAD.IADD R3, R5, 0x1, R3 ;  /* 0x0000000105037824 */ /* 0x000fe200078e0203 */
[----:B------:R-:W-:Y:S01]  /*d820*/  LEA R6, P3, R4, UR8, 0x1 ;  /* 0x0000000804067c11 */ /* 0x000fe2000f8608ff */
[----:B------:R-:W-:-:S03]  /*d830*/  VIADD R0, R8, 0x20 ;  /* 0x0000002008007836 */ /* 0x000fc60000000000 */
[----:B------:R-:W-:Y:S01]  /*d840*/  LEA.HI.X R3, R4, UR9, R3, 0x1, P3 ;  /* 0x0000000904037c11 */ /* 0x000fe200098f0c03 */
[----:B------:R0:W1:Y:S01]  /*d850*/  SHFL.IDX PT, R7, R6, RZ, 0x181f ;  /* 0x00181fff06077589 */ /* 0x00006200000e0000 */
[-C--:B------:R-:W-:Y:S01]  /*d860*/  ISETP.GE.AND P1, PT, R0, R11.reuse, PT ;  /* 0x0000000b0000720c */ /* 0x080fe20003f26270 */
[----:B------:R-:W-:Y:S02]  /*d870*/  VIADD R0, R8, 0x40 ;  /* 0x0000004008007836 */ /* 0x000fe40000000000 */
[----:B------:R0:W2:Y:S03]  /*d880*/  SHFL.IDX PT, R5, R3, RZ, 0x181f ;  /* 0x00181fff03057589 */ /* 0x0000a600000e0000 */
        /* <DEDUP_REMOVED lines=9> */
[----:B------:R3:W-:Y:S04]  /*d920*/  @!P4 ST.E.128 desc[UR50][R12.64], RZ ;  /* 0x000000ff0c00c985 */ /* 0x0007e8000c101d32 */
[----:B------:R3:W-:Y:S02]  /*d930*/  @!P5 ST.E.128 desc[UR50][R4.64], RZ ;  /* 0x000000ff0400d985 */ /* 0x0007e4000c101d32 */
.L_x_2338:
[----:B------:R-:W-:Y:S05]  /*d940*/  BSYNC B1 ;  /* 0x0000000000017941 */ /* 0x000fea0003800000 */
.L_x_2337:
[----:B--23--:R2:W3:Y:S01]  /*d950*/  SHFL.IDX PT, R5, R3, 0x1, 0x181f ;  /* 0x00381f0003057f89 */ /* 0x00c4e200000e0000 */
[----:B------:R-:W-:Y:S03]  /*d960*/  BSSY B1, `(.L_x_2339) ;  /* 0x000000c000017945 */ /* 0x000fe60003800000 */
[----:B-1----:R2:W1:Y:S01]  /*d970*/  SHFL.IDX PT, R7, R6, 0x1, 0x181f ;  /* 0x00381f0006077f89 */ /* 0x00246200000e0000 */
[----:B------:R-:W-:Y:S05]  /*d980*/  @P1 BRA `(.L_x_2340) ;  /* 0x0000000000241947 */ /* 0x000fea0003800000 */
[----:B------:R-:W-:Y:S02]  /*d990*/  ULDC UR4, c[0x0][0xac8] ;  /* 0x0002b20000047ab9 */ /* 0x000fe40000000800 */
[----:B------:R-:W-:Y:S02]  /*d9a0*/  ISETP.GE.AND P3, PT, R2, UR4, PT ;  /* 0x0000000402007c0c */ /* 0x000fe4000bf66270 */
[----:B------:R-:W-:-:S11]  /*d9b0*/  ISETP.GE.AND P4, PT, R18, UR4, PT ;  /* 0x0000000412007c0c */ /* 0x000fd6000bf86270 */
[-C--:B-1----:R-:W-:Y:S02]  /*d9c0*/  @!P3 LEA R12, P1, R2, R7.reuse, 0x1 ;  /* 0x00000007020cb211 */ /* 0x082fe400078208ff */
[----:B------:R-:W-:Y:S02]  /*d9d0*/  @!P4 LEA R4, P2, R18, R7, 0x1 ;  /* 0x000000071204c211 */ /* 0x000fe400078408ff */
[-C--:B---3--:R-:W-:Y:S02]  /*d9e0*/  @!P3 LEA.HI.X R13, R2, R5.reuse, R218, 0x1, P1 ;  /* 0x00000005020db211 */ /* 0x088fe400008f0cda */
[----:B------:R-:W-:-:S03]  /*d9f0*/  @!P4 LEA.HI.X R5, R18, R5, R217, 0x1, P2 ;  /* 0x000000051205c211 */ /* 0x000fc600010f0cd9 */
[----:B------:R4:W-:Y:S04]  /*da00*/  @!P3 ST.E.128 desc[UR50][R12.64], RZ ;  /* 0x000000ff0c00b985 */ /* 0x0009e8000c101d32 */
[----:B------:R4:W-:Y:S02]  /*da10*/  @!P4 ST.E.128 desc[UR50][R4.64], RZ ;  /* 0x000000ff0400c985 */ /* 0x0009e4000c101d32 */
.L_x_2340:
[----:B------:R-:W-:Y:S05]  /*da20*/  BSYNC B1 ;  /* 0x0000000000017941 */ /* 0x000fea0003800000 */
.L_x_2339:
[----:B---34-:R3:W4:Y:S01]  /*da30*/  SHFL.IDX PT, R5, R3, 0x2, 0x181f ;  /* 0x00581f0003057f89 */ /* 0x01872200000e0000 */
        /* <DEDUP_REMOVED lines=8> */
[-C--:B----4-:R-:W-:Y:S02]  /*dac0*/  @!P2 LEA.HI.X R13, R2, R5.reuse, R218, 0x1, P0 ;  /* 0x00000005020da211 */ /* 0x090fe400000f0cda */
[----:B------:R-:W-:-:S03]  /*dad0*/  @!P3 LEA.HI.X R5, R18, R5, R217, 0x1, P1 ;  /* 0x000000051205b211 */ /* 0x000fc600008f0cd9 */
[----:B------:R1:W-:Y:S04]  /*dae0*/  @!P2 ST.E.128 desc[UR50][R12.64], RZ ;  /* 0x000000ff0c00a985 */ /* 0x0003e8000c101d32 */
[----:B------:R1:W-:Y:S02]  /*daf0*/  @!P3 ST.E.128 desc[UR50][R4.64], RZ ;  /* 0x000000ff0400b985 */ /* 0x0003e4000c101d32 */
.L_x_2342:
[----:B------:R-:W-:Y:S05]  /*db00*/  BSYNC B1 ;  /* 0x0000000000017941 */ /* 0x000fea0003800000 */
.L_x_2341:
[----:B------:R-:W-:Y:S01]  /*db10*/  VIADD R0, R8, 0x60 ;  /* 0x0000006008007836 */ /* 0x000fe20000000000 */
[----:B0-23--:R-:W0:Y:S04]  /*db20*/  SHFL.IDX PT, R3, R3, 0x3, 0x181f ;  /* 0x00781f0003037f89 */ /* 0x00de2800000e0000 */
[----:B------:R-:W-:Y:S01]  /*db30*/  ISETP.GE.AND P0, PT, R0, R11, PT ;  /* 0x0000000b0000720c */ /* 0x000fe20003f06270 */
[----:B-1--4-:R1:W2:-:S12]  /*db40*/  SHFL.IDX PT, R5, R6, 0x3, 0x181f ;  /* 0x00781f0006057f89 */ /* 0x01229800000e0000 */
[----:B-1----:R-:W-:Y:S05]  /*db50*/  @P0 BRA `(.L_x_2331) ;  /* 0x0000000000240947 */ /* 0x002fea0003800000 */
[----:B------:R-:W-:Y:S02]  /*db60*/  ULDC UR4, c[0x0][0xac8] ;  /* 0x0002b20000047ab9 */ /* 0x000fe40000000800 */
[----:B------:R-:W-:Y:S02]  /*db70*/  ISETP.GE.AND P2, PT, R2, UR4, PT ;  /* 0x0000000402007c0c */ /* 0x000fe4000bf46270 */
[----:B------:R-:W-:-:S11]  /*db80*/  ISETP.GE.AND P3, PT, R18, UR4, PT ;  /* 0x0000000412007c0c */ /* 0x000fd6000bf66270 */
[-C--:B--2---:R-:W-:Y:S02]  /*db90*/  @!P2 LEA R6, P0, R2, R5.reuse, 0x1 ;  /* 0x000000050206a211 */ /* 0x084fe400078008ff */
[----:B------:R-:W-:Y:S02]  /*dba0*/  @!P3 LEA R4, P1, R18, R5, 0x1 ;  /* 0x000000051204b211 */ /* 0x000fe400078208ff */
[-C--:B0-----:R-:W-:Y:S02]  /*dbb0*/  @!P2 LEA.HI.X R7, R2, R3.reuse, R218, 0x1, P0 ;  /* 0x000000030207a211 */ /* 0x081fe400000f0cda */
[----:B------:R-:W-:-:S03]  /*dbc0*/  @!P3 LEA.HI.X R5, R18, R3, R217, 0x1, P1 ;  /* 0x000000031205b211 */ /* 0x000fc600008f0cd9 */
[----:B------:R0:W-:Y:S04]  /*dbd0*/  @!P2 ST.E.128 desc[UR50][R6.64], RZ ;  /* 0x000000ff0600a985 */ /* 0x0001e8000c101d32 */
[----:B------:R0:W-:Y:S02]  /*dbe0*/  @!P3 ST.E.128 desc[UR50][R4.64], RZ ;  /* 0x000000ff0400b985 */ /* 0x0001e4000c101d32 */
.L_x_2331:
[----:B------:R-:W-:Y:S05]  /*dbf0*/  BSYNC B0 ;  /* 0x0000000000007941 */ /* 0x000fea0003800000 */
.L_x_2321:
[----:B------:R-:W-:Y:S02]  /*dc00*/  ULDC UR4, c[0x0][0xc3c] ;  /* 0x00030f0000047ab9 */ /* 0x000fe40000000800 */
[----:B------:R-:W-:-:S13]  /*dc10*/  ISETP.GE.AND P0, PT, R35, UR4, PT ;  /* 0x0000000423007c0c */ /* 0x000fda000bf06270 */
[----:B------:R-:W-:Y:S05]  /*dc20*/  @!P0 BRA `(.L_x_2343) ;  /* 0xffffff3000f08947 */ /* 0x000fea000383ffff */
[----:B------:R-:W-:Y:S05]  /*dc30*/  EXIT ;  /* 0x000000000000794d */ /* 0x000fea0003800000 */
.L_x_2284:
[----:B------:R-:W-:-:S08]  /*dc40*/  NOP ;  /* 0x0000000000007918 */ /* 0x000fd00000000000 */
[----:B------:R-:W0:-:S00]  /*dc50*/  USETMAXREG.DEALLOC.CTAPOOL 0x18 ;  /* 0x00000018000079c8 */ /* 0x000e0000080e0500 */
        /* <DEDUP_REMOVED lines=16> */
.L_x_2344:
[----:B0-----:R-:W0:Y:S01]  /*dd60*/  S2R R0, SR_TID.X ;  /* 0x0000000000007919 */ /* 0x001e220000002100 */
[----:B------:R-:W-:Y:S01]  /*dd70*/  ULDC UR4, c[0x0][0xc3c] ;  /* 0x00030f0000047ab9 */ /* 0x000fe20000000800 */
[----:B------:R-:W1:Y:S01]  /*dd80*/  S2UR UR6, SR_CTAID.X ;  /* 0x00000000000679c3 */ /* 0x000e620000002500 */
[----:B------:R-:W-:Y:S01]  /*dd90*/  ULDC UR5, c[0x0][0xc38] ;  /* 0x00030e0000057ab9 */ /* 0x000fe20000000800 */
[----:B0-----:R-:W-:-:S04]  /*dda0*/  LOP3.LUT R0, R0, 0x1f, RZ, 0xc0, !PT ;  /* 0x0000001f00007812 */ /* 0x001fc800078ec0ff */
[----:B------:R-:W-:-:S04]  /*ddb0*/  ISETP.NE.AND P0, PT, R0, 0x1f, PT ;  /* 0x0000001f0000780c */ /* 0x000fc80003f05270 */
[----:B------:R-:W-:-:S13]  /*ddc0*/  ISETP.GE.OR P1, PT, R0, UR4, !P0 ;  /* 0x0000000400007c0c */ /* 0x000fda000c726670 */
[----:B------:R-:W0:Y:S08]  /*ddd0*/  @!P1 LDC.64 R2, c[0x0][0xc80] ;  /* 0x00032000ff029b82 */ /* 0x000e300000000a00 */
[----:B------:R-:W2:Y:S01]  /*dde0*/  @!P1 LDC.64 R4, c[0x0][0xc78] ;  /* 0x00031e00ff049b82 */ /* 0x000ea20000000a00 */
[----:B0-----:R-:W-:-:S05]  /*ddf0*/  @!P1 IMAD.WIDE.U32 R2, R0, 0x4, R2 ;  /* 0x0000000400029825 */ /* 0x001fca00078e0002 */
[----:B------:R2:W3:Y:S02]  /*de00*/  @!P1 LDG.E R6, desc[UR50][R2.64] ;  /* 0x0000003202069981 */ /* 0x0004e4000c1e1900 */
[----:B--2---:R-:W-:-:S04]  /*de10*/  @!P1 IMAD.WIDE.U32 R2, R0, 0x4, R4 ;  /* 0x0000000400029825 */ /* 0x004fc800078e0004 */
[----:B------:R-:W-:-:S06]  /*de20*/  IMAD.MOV.U32 R5, RZ, RZ, RZ ;  /* 0x000000ffff057224 */ /* 0x000fcc00078e00ff */
        /* <DEDUP_REMOVED lines=31> */
.L_x_2348:
        /* <DEDUP_REMOVED lines=39> */
.L_x_2346:
        /* <DEDUP_REMOVED lines=10> */
[----:B------:R-:W-:-:S06]  /*e330*/  VIADD R8, R10, 0xffffffff ;  /* 0xffffffff0a087836 */ /* 0x000fcc0000000000 */
[----:B------:R3:W4:Y:S02]  /*e340*/  SHFL.IDX PT, R8, R3, R8, 0x1f ;  /* 0x00001f0803087589 */ /* 0x00072400000e0000 */
.L_x_2349:
[----:B----4-:R-:W-:Y:S01]  /*e350*/  IMAD R2, R8, UR5, R9 ;  /* 0x0000000508027c24 */ /* 0x010fe2000f8e0209 */
[----:B-1----:R-:W-:Y:S01]  /*e360*/  ISETP.NE.AND P0, PT, R7, 0x1, PT ;  /* 0x000000010700780c */ /* 0x002fe20003f05270 */
[----:B------:R-:W-:-:S03]  /*e370*/  VIADD R12, R10, UR4 ;  /* 0x000000040a0c7c36 */ /* 0x000fc60008000000 */
[----:B------:R1:W-:Y:S01]  /*e380*/  STL [R1], R2 ;  /* 0x0000000201007387 */ /* 0x0003e20000100800 */
[----:B0-----:R-:W-:-:S03]  /*e390*/  IADD3 R5, -R2, UR6, RZ ;  /* 0x0000000602057c10 */ /* 0x001fc6000fffe1ff */
[----:B------:R1:W-:Y:S05]  /*e3a0*/  STL [R1+0xc], R12 ;  /* 0x00000c0c01007387 */ /* 0x0003ea0000100800 */
[----:B------:R-:W-:Y:S05]  /*e3b0*/  @!P0 BRA `(.L_x_2350) ;  /* 0x0000000000e08947 */ /* 0x000fea0003800000 */
[-C--:B--2---:R-:W-:Y:S02]  /*e3c0*/  IABS R6, R4.reuse ;  /* 0x0000000400067213 */ /* 0x084fe40000000000 */
[----:B------:R-:W-:Y:S02]  /*e3d0*/  IABS R8, R7 ;  /* 0x0000000700087213 */ /* 0x000fe40000000000 */
[----:B------:R-:W0:Y:S08]  /*e3e0*/  I2F.RP R9, R6 ;  /* 0x0000000600097306 */ /* 0x000e300000209400 */
[----:B------:R-:W2:Y:S08]  /*e3f0*/  I2F.RP R10, R8 ;  /* 0x00000008000a7306 */ /* 0x000eb00000209400 */
[----:B0-----:R-:W1:Y:S08]  /*e400*/  MUFU.RCP R9, R9 ;  /* 0x0000000900097308 */ /* 0x001e700000001000 */
[----:B--2---:R-:W-:Y:S01]  /*e410*/  MUFU.RCP R10, R10 ;  /* 0x0000000a000a7308 */ /* 0x004fe20000001000 */
[----:B-1----:R-:W-:Y:S01]  /*e420*/  VIADD R2, R9, 0xffffffe ;  /* 0x0ffffffe09027836 */ /* 0x002fe20000000000 */
[----:B------:R-:W-:-:S06]  /*e430*/  IABS R9, R4 ;  /* 0x0000000400097213 */ /* 0x000fcc0000000000 */
[----:B---3--:R0:W1:Y:S02]  /*e440*/  F2I.FTZ.U32.TRUNC.NTZ R3, R2 ;  /* 0x0000000200037305 */ /* 0x008064000021f000 */
        /* <DEDUP_REMOVED lines=8> */
[----:B------:R-:W-:Y:S02]  /*e4d0*/  VIADD R3, R10, 0xffffffe ;  /* 0x0ffffffe0a037836 */ /* 0x000fe40000000000 */
[----:B------:R-:W-:Y:S01]  /*e4e0*/  IMAD.MOV.U32 R2, RZ, RZ, RZ ;  /* 0x000000ffff027224 */ /* 0x000fe200078e00ff */
[----:B------:R-:W-:-:S03]  /*e4f0*/  ISETP.GT.U32.AND P1, PT, R6, R11, PT ;  /* 0x0000000b0600720c */ /* 0x000fc60003f24070 */
[----:B------:R-:W0:Y:S10]  /*e500*/  F2I.FTZ.U32.TRUNC.NTZ R3, R3 ;  /* 0x0000000300037305 */ /* 0x000e34000021f000 */
[----:B------:R-:W-:-:S02]  /*e510*/  @!P1 IMAD.IADD R11, R11, 0x1, -R6 ;  /* 0x000000010b0b9824 */ /* 0x000fc400078e0a06 */
[----:B------:R-:W-:Y:S01]  /*e520*/  @!P1 VIADD R9, R9, 0x1 ;  /* 0x0000000109099836 */ /* 0x000fe20000000000 */
[----:B------:R-:W-:Y:S02]  /*e530*/  ISETP.NE.AND P1, PT, R4, RZ, PT ;  /* 0x000000ff0400720c */ /* 0x000fe40003f25270 */
[----:B------:R-:W-:Y:S01]  /*e540*/  ISETP.GE.U32.AND P0, PT, R11, R6, PT ;  /* 0x000000060b00720c */ /* 0x000fe20003f06070 */
[----:B0-----:R-:W-:-:S04]  /*e550*/  IMAD.MOV R11, RZ, RZ, -R3 ;  /* 0x000000ffff0b7224 */ /* 0x001fc800078e0a03 */
[----:B------:R-:W-:-:S04]  /*e560*/  IMAD R11, R11, R8, RZ ;  /* 0x000000080b0b7224 */ /* 0x000fc800078e02ff */
[----:B------:R-:W-:Y:S01]  /*e570*/  IMAD.HI.U32 R6, R3, R11, R2 ;  /* 0x0000000b03067227 */ /* 0x000fe200078e0002 */
[----:B------:R-:W-:-:S03]  /*e580*/  LOP3.LUT R2, R5, R4, RZ, 0x3c, !PT ;  /* 0x0000000405027212 */ /* 0x000fc600078e3cff */
[----:B------:R-:W-:Y:S01]  /*e590*/  @P0 VIADD R9, R9, 0x1 ;  /* 0x0000000109090836 */ /* 0x000fe20000000000 */
[----:B------:R-:W-:Y:S02]  /*e5a0*/  ISETP.GE.AND P2, PT, R2, RZ, PT ;  /* 0x000000ff0200720c */ /* 0x000fe40003f46270 */
[----:B------:R-:W-:-:S05]  /*e5b0*/  IABS R2, R7 ;  /* 0x0000000700027213 */ /* 0x000fca0000000000 */
[----:B------:R-:W-:-:S06]  /*e5c0*/  IMAD.MOV R2, RZ, RZ, -R2 ;  /* 0x000000ffff027224 */ /* 0x000fcc00078e0a02 */
[----:B------:R-:W-:Y:S01]  /*e5d0*/  @!P2 IMAD.MOV R9, RZ, RZ, -R9 ;  /* 0x000000ffff09a224 */ /* 0x000fe200078e0a09 */
[----:B------:R-:W-:-:S04]  /*e5e0*/  @!P1 LOP3.LUT R9, RZ, R4, RZ, 0x33, !PT ;  /* 0x00000004ff099212 */ /* 0x000fc800078e33ff */
[----:B------:R-:W-:-:S05]  /*e5f0*/  IABS R3, R9 ;  /* 0x0000000900037213 */ /* 0x000fca0000000000 */
        /* <DEDUP_REMOVED lines=12> */
[--C-:B------:R-:W-:Y:S02]  /*e6c0*/  IMAD.MOV R2, RZ, RZ, -R6.reuse ;  /* 0x000000ffff027224 */ /* 0x100fe400078e0a06 */
[C---:B------:R-:W-:Y:S02]  /*e6d0*/  IMAD R6, R7.reuse, 0x1000000, R6 ;  /* 0x0100000007067824 */ /* 0x040fe400078e0206 */
[--C-:B------:R-:W-:Y:S02]  /*e6e0*/  IMAD R7, R7, R2, R9.reuse ;  /* 0x0000000207077224 */ /* 0x100fe400078e0209 */
[----:B------:R-:W-:Y:S02]  /*e6f0*/  IMAD.MOV R2, RZ, RZ, -R9 ;  /* 0x000000ffff027224 */ /* 0x000fe400078e0a09 */
[----:B------:R-:W-:Y:S02]  /*e700*/  IMAD R3, R7, 0x10000, R6 ;  /* 0x0001000007037824 */ /* 0x000fe400078e0206 */
[----:B------:R-:W-:-:S03]  /*e710*/  IMAD R2, R4, R2, R5 ;  /* 0x0000000204027224 */ /* 0x000fc600078e0205 */
[----:B------:R0:W-:Y:S01]  /*e720*/  STL [R1+0x8], R3 ;  /* 0x0000080301007387 */ /* 0x0001e20000100800 */
[----:B------:R-:W-:Y:S05]  /*e730*/  BRA `(.L_x_2351) ;  /* 0x0000000000f47947 */ /* 0x000fea0003800000 */
.L_x_2350:
[----:B-1-3--:R-:W0:Y:S02]  /*e740*/  LDC.64 R2, c[0x0][0xc90] ;  /* 0x00032400ff027b82 */ /* 0x00ae240000000a00 */
[----:B0-----:R-:W-:-:S05]  /*e750*/  IMAD.WIDE R2, R12, 0x4, R2 ;  /* 0x000000040c027825 */ /* 0x001fca00078e0202 */
[----:B------:R0:W2:Y:S02]  /*e760*/  LDG.E R7, desc[UR50][R2.64] ;  /* 0x0000003202077981 */ /* 0x0000a4000c1e1900 */
        /* <DEDUP_REMOVED lines=29> */
[----:B------:R-:W-:-:S04]  /*e940*/  VIADDMNMX R7, R10, UR5, R7, PT ;  /* 0x000000050a077c46 */ /* 0x000fc8000b800107 */
[-C--:B------:R-:W-:Y:S02]  /*e950*/  IABS R9, R7.reuse ;  /* 0x0000000700097213 */ /* 0x080fe40000000000 */
        /* <DEDUP_REMOVED lines=11> */
[----:B------:R-:W-:Y:S02]  /*ea10*/  LOP3.LUT R3, R5, R7, RZ, 0x3c, !PT ;  /* 0x0000000705037212 */ /* 0x000fe400078e3cff */
[----:B------:R-:W-:Y:S01]  /*ea20*/  IADD3 R5, R8, 0x1000000, R5 ;  /* 0x0100000008057810 */ /* 0x000fe20007ffe005 */
        /* <DEDUP_REMOVED lines=10> */
[----:B------:R-:W-:Y:S01]  /*ead0*/  @!P1 LOP3.LUT R2, RZ, R7, RZ, 0x33, !PT ;  /* 0x00000007ff029212 */ /* 0x000fe200078e33ff */
[----:B------:R-:W-:-:S04]  /*eae0*/  IMAD.MOV R7, RZ, RZ, -R7 ;  /* 0x000000ffff077224 */ /* 0x000fc800078e0a07 */
[----:B------:R-:W-:-:S05]  /*eaf0*/  IMAD R3, R2, R7, R5 ;  /* 0x0000000702037224 */ /* 0x000fca00078e0205 */
[----:B------:R1:W-:Y:S02]  /*eb00*/  STL [R1+0x8], R3 ;  /* 0x0000080301007387 */ /* 0x0003e40000100800 */
.L_x_2351:
[----:B01----:R-:W-:-:S05]  /*eb10*/  LOP3.LUT R3, RZ, R2, RZ, 0x33, !PT ;  /* 0x00000002ff037212 */ /* 0x003fca00078e33ff */
[----:B------:R-:W-:-:S05]  /*eb20*/  IMAD.IADD R2, R4, 0x1, R3 ;  /* 0x0000000104027824 */ /* 0x000fca00078e0203 */
[----:B------:R1:W-:Y:S01]  /*eb30*/  STL [R1+0x4], R2 ;  /* 0x0000040201007387 */ /* 0x0003e20000100800 */
[----:B------:R-:W-:Y:S05]  /*eb40*/  BRA `(.L_x_2352) ;  /* 0x0000000000107947 */ /* 0x000fea0003800000 */
.L_x_2347:
[----:B------:R-:W-:Y:S01]  /*eb50*/  IMAD.U32 R2, RZ, RZ, UR6 ;  /* 0x00000006ff027e24 */ /* 0x000fe2000f8e00ff */
[----:B------:R0:W-:Y:S04]  /*eb60*/  STL [R1+0x4], RZ ;  /* 0x000004ff01007387 */ /* 0x0001e80000100800 */
[----:B------:R0:W-:Y:S04]  /*eb70*/  STL [R1+0x8], RZ ;  /* 0x000008ff01007387 */ /* 0x0001e80000100800 */
[----:B------:R0:W-:Y:S02]  /*eb80*/  STL [R1], R2 ;  /* 0x0000000201007387 */ /* 0x0001e40000100800 */
.L_x_2352:
        /* <DEDUP_REMOVED lines=10> */
.L_x_2345:
[----:B0-2---:R-:W2:Y:S01]  /*ec30*/  LDL R0, [R1+0xc] ;  /* 0x00000c0001007983 */ /* 0x005ea20000100800 */
[----:B------:R-:W-:Y:S01]  /*ec40*/  ULDC UR4, c[0x0][0xc3c] ;  /* 0x00030f0000047ab9 */ /* 0x000fe20000000800 */
[----:B------:R-:W-:Y:S02]  /*ec50*/  IMAD.MOV.U32 R19, RZ, RZ, RZ ;  /* 0x000000ffff137224 */ /* 0x000fe400078e00ff */
[----:B------:R0:W-:Y:S01]  /*ec60*/  STL [R1+0x48], RZ ;  /* 0x000048ff01007387 */ /* 0x0001e20000100800 */
[----:B--2---:R-:W-:Y:S01]  /*ec70*/  ISETP.GE.AND P0, PT, R0, UR4, PT ;  /* 0x0000000400007c0c */ /* 0x004fe2000bf06270 */
[----:B------:R-:W-:-:S05]  /*ec80*/  IMAD.MOV.U32 R0, RZ, RZ, 0x1 ;  /* 0x00000001ff007424 */ /* 0x000fca00078e00ff */
[----:B------:R0:W-:Y:S07]  /*ec90*/  STL [R1+0x14], R0 ;  /* 0x0000140001007387 */ /* 0x0001ee0000100800 */
[----:B------:R-:W-:Y:S05]  /*eca0*/  @P0 BRA `(.L_x_2353) ;  /* 0x00000058003c0947 */ /* 0x000fea0003800000 */
[----:B---3--:R-:W2:Y:S01]  /*ecb0*/  S2R R5, SR_TID.X ;  /* 0x0000000000057919 */ /* 0x008ea20000002100 */
[----:B------:R-:W3:Y:S01]  /*ecc0*/  S2UR UR5, SR_CgaCtaId ;  /* 0x00000000000579c3 */ /* 0x000ee20000008800 */
[----:B------:R-:W-:Y:S01]  /*ecd0*/  UMOV UR4, 0x400 ;  /* 0x0000040000047882 */ /* 0x000fe20000000000 */
[----:B------:R-:W-:Y:S01]  /*ece0*/  BSSY B8, `(.L_x_2353) ;  /* 0x000058b000087945 */ /* 0x000fe20003800000 */
[----:B------:R-:W-:Y:S01]  /*ecf0*/  IMAD.MOV.U32 R19, RZ, RZ, RZ ;  /* 0x000000ffff137224 */ /* 0x000fe200078e00ff */
[----:B------:R-:W-:Y:S01]  /*ed00*/  ULDC UR37, c[0x0][0xc] ;  /* 0x0000030000257ab9 */ /* 0x000fe20000000800 */
[----:B------:R-:W-:Y:S01]  /*ed10*/  ULDC.64 UR38, c[0x0][0x198] ;  /* 0x0000660000267ab9 */ /* 0x000fe20000000a00 */
[----:B---3--:R-:W-:-:S06]  /*ed20*/  ULEA UR4, UR5, UR4, 0x18 ;  /* 0x0000000405047291 */ /* 0x008fcc000f8ec03f */
[----:B------:R-:W-:Y:S01]  /*ed30*/  IMAD.U32 R18, RZ, RZ, UR4 ;  /* 0x00000004ff127e24 */ /* 0x000fe2000f8e00ff */
[C---:B--2---:R-:W-:Y:S01]  /*ed40*/  LOP3.LUT R4, R5.reuse, 0x7f, RZ, 0xc0, !PT ;  /* 0x0000007f05047812 */ /* 0x044fe200078ec0ff */
[----:B0-----:R-:W-:-:S05]  /*ed50*/  IMAD.SHL.U32 R0, R5, 0x8, RZ ;  /* 0x0000000805007824 */ /* 0x001fca00078e00ff */
[C---:B-1----:R-:W-:Y:S02]  /*ed60*/  LOP3.LUT R2, R0.reuse, 0x1f8, RZ, 0xc0, !PT ;  /* 0x000001f800027812 */ /* 0x042fe400078ec0ff */
        /* <DEDUP_REMOVED lines=13> */
.L_x_2454:
[----:B------:R-:W2:Y:S01]  /*ee40*/  LDL R0, [R1+0xc] ;  /* 0x00000c0001007983 */ /* 0x000ea20000100800 */
[----:B0-----:R-:W2:Y:S01]  /*ee50*/  LDC.64 R2, c[0x0][0xc88] ;  /* 0x00032200ff027b82 */ /* 0x001ea20000000a00 */
[----:B------:R-:W-:Y:S05]  /*ee60*/  YIELD ;  /* 0x0000000000007946 */ /* 0x000fea0003800000 */
[----:B------:R-:W-:Y:S01]  /*ee70*/  ULDC.64 UR4, c[0x0][0xa28] ;  /* 0x00028a0000047ab9 */ /* 0x000fe20000000a00 */
[----:B-1----:R-:W-:Y:S01]  /*ee80*/  IMAD.MOV.U32 R6, RZ, RZ, RZ ;  /* 0x000000ffff067224 */ /* 0x002fe200078e00ff */
[----:B------:R-:W-:Y:S01]  /*ee90*/  ISETP.NE.U32.AND P0, PT, RZ, UR4, PT ;  /* 0x00000004ff007c0c */ /* 0x000fe2000bf05070 */
[----:B------:R-:W-:Y:S01]  /*eea0*/  ULDC.64 UR8, c[0x0][0xa18] ;  /* 0x0002860000087ab9 */ /* 0x000fe20000000a00 */
[----:B------:R-:W-:Y:S01]  /*eeb0*/  ULDC.64 UR6, c[0x0][0xa08] ;  /* 0x0002820000067ab9 */ /* 0x000fe20000000a00 */
[----:B--2---:R-:W-:-:S05]  /*eec0*/  IMAD.WIDE R2, R0, 0x4, R2 ;  /* 0x0000000400027825 */ /* 0x004fca00078e0202 */
[----:B------:R-:W2:Y:S01]  /*eed0*/  LDG.E R11, desc[UR50][R2.64] ;  /* 0x00000032020b7981 */ /* 0x000ea2000c1e1900 */
[----:B------:R-:W-:Y:S01]  /*eee0*/  ISETP.NE.AND.EX P0, PT, RZ, UR5, PT, P0 ;  /* 0x00000005ff007c0c */ /* 0x000fe2000bf05300 */
[----:B------:R-:W-:Y:S01]  /*eef0*/  IMAD.MOV.U32 R0, RZ, RZ, RZ ;  /* 0x000000ffff007224 */ /* 0x000fe200078e00ff */
        /* <DEDUP_REMOVED lines=44> */
.L_x_2354:
[----:B------:R-:W2:Y:S01]  /*f1c0*/  LDL.LU R7, [R1+0x8] ;  /* 0x0000080001077983 */ /* 0x000ea20000300800 */
[----:B------:R-:W-:Y:S02]  /*f1d0*/  ULDC.64 UR4, c[0x0][0xa20] ;  /* 0x0002880000047ab9 */ /* 0x000fe40000000a00 */
[----:B------:R-:W-:-:S04]  /*f1e0*/  ISETP.NE.U32.AND P1, PT, RZ, UR4, PT ;  /* 0x00000004ff007c0c */ /* 0x000fc8000bf25070 */
[----:B------:R-:W-:Y:S02]  /*f1f0*/  ISETP.NE.AND.EX P1, PT, RZ, UR5, PT, P1 ;  /* 0x00000005ff007c0c */ /* 0x000fe4000bf25310 */
[C---:B--2---:R-:W-:Y:S02]  /*f200*/  LOP3.LUT R2, R7.reuse, 0xff000000, RZ, 0xc0, !PT ;  /* 0xff00000007027812 */ /* 0x044fe400078ec0ff */
        /* <DEDUP_REMOVED lines=9> */
[----:B------:R-:W-:-:S04]  /*f2a0*/  IADD3 R6, P0, R17, UR4, RZ ;  /* 0x0000000411067c10 */ /* 0x000fc8000ff1e0ff */
[----:B--2---:R-:W-:-:S05]  /*f2b0*/  IADD3.X R7, R10, UR5, RZ, P0, !PT ;  /* 0x000000050a077c10 */ /* 0x004fca00087fe4ff */
[----:B------:R3:W5:Y:S01]  /*f2c0*/  LDG.E R6, desc[UR50][R6.64] ;  /* 0x0000003206067981 */ /* 0x000762000c1e1900 */
[----:B------:R-:W-:Y:S05]  /*f2d0*/  BRA `(.L_x_2356) ;  /* 0x0000000000107947 */ /* 0x000fea0003800000 */
.L_x_2355:
[----:B------:R-:W-:Y:S05]  /*f2e0*/  @!P0 BRA `(.L_x_2356) ;  /* 0x00000000000c8947 */ /* 0x000fea0003800000 */
[----:B------:R-:W3:Y:S04]  /*f2f0*/  LDG.E R6, desc[UR50][R4.64] ;  /* 0x0000003204067981 */ /* 0x000ee8000c1e1900 */
[----:B------:R-:W3:Y:S02]  /*f300*/  LDG.E R4, desc[UR50][R4.64+0x4] ;  /* 0x0000043204047981 */ /* 0x000ee4000c1e1900 */
[----:B---3--:R-:W-:-:S07]  /*f310*/  IMAD.IADD R6, R4, 0x1, -R6 ;  /* 0x0000000104067824 */ /* 0x008fce00078e0a06 */
.L_x_2356:
[----:B------:R-:W4:Y:S01]  /*f320*/  LDL R5, [R1+0x4] ;  /* 0x0000040001057983 */ /* 0x000f220000100800 */
[----:B-----5:R-:W-:Y:S01]  /*f330*/  IMAD.IADD R6, R6, 0x1, -R0 ;  /* 0x0000000106067824 */ /* 0x020fe200078e0a00 */
[----:B------:R-:W-:Y:S01]  /*f340*/  BSSY B0, `(.L_x_2357) ;  /* 0x000003a000007945 */ /* 0x000fe20003800000 */
[----:B------:R-:W0:Y:S02]  /*f350*/  LDC R0, c[0x0][0x448] ;  /* 0x00011200ff007b82 */ /* 0x000e240000000800 */
[----:B0-----:R-:W-:-:S13]  /*f360*/  ISETP.NE.AND P0, PT, R0, 0x1, PT ;  /* 0x000000010000780c */ /* 0x001fda0003f05270 */
[----:B--2---:R-:W0:Y:S08]  /*f370*/  @P0 LDC R3, c[0x0][0x44c] ;  /* 0x00011300ff030b82 */ /* 0x004e300000000800 */
[----:B------:R-:W2:Y:S01]  /*f380*/  @P0 LDC R4, c[0x0][0x450] ;  /* 0x00011400ff040b82 */ /* 0x000ea20000000800 */
[----:B----4-:R-:W-:Y:S02]  /*f390*/  IMAD.SHL.U32 R0, R5, 0x80, RZ ;  /* 0x0000008005007824 */ /* 0x010fe400078e00ff */
[----:B------:R-:W-:-:S02]  /*f3a0*/  IMAD.MOV.U32 R5, RZ, RZ, RZ ;  /* 0x000000ffff057224 */ /* 0x000fc400078e00ff */
[----:B------:R-:W-:Y:S02]  /*f3b0*/  VIADD R0, R0, 0x7f ;  /* 0x0000007f00007836 */ /* 0x000fe40000000000 */
[----:B------:R-:W-:Y:S02]  /*f3c0*/  IMAD.MOV.U32 R10, RZ, RZ, R5 ;  /* 0x000000ffff0a7224 */ /* 0x000fe400078e0005 */
[----:B0-----:R-:W-:-:S05]  /*f3d0*/  @P0 IMAD.HI.U32 R3, R0, R3, RZ ;  /* 0x0000000300030227 */ /* 0x001fca00078e00ff */
[----:B--2---:R-:W-:Y:S02]  /*f3e0*/  @P0 SHF.R.U32.HI R0, RZ, R4, R3 ;  /* 0x00000004ff000219 */ /* 0x004fe40000011603 */
[C---:B------:R-:W-:Y:S01]  /*f3f0*/  IADD3 R3, R6.reuse, 0x80, -R9 ;  /* 0x0000008006037810 */ /* 0x040fe20007ffe809 */
[----:B------:R-:W-:Y:S01]  /*f400*/  VIADD R6, R6, 0x7f ;  /* 0x0000007f06067836 */ /* 0x000fe20000000000 */
[----:B-1----:R-:W-:-:S03]  /*f410*/  LOP3.LUT R9, R2, 0xff, RZ, 0xc0, !PT ;  /* 0x000000ff02097812 */ /* 0x002fc600078ec0ff */
[----:B------:R-:W-:Y:S01]  /*f420*/  IMAD.IADD R0, R3, 0x1, R0 ;  /* 0x0000000103007824 */ /* 0x000fe200078e0200 */
[----:B------:R-:W-:-:S04]  /*f430*/  SHF.R.S32.HI R3, RZ, 0x1f, R6 ;  /* 0x0000001fff037819 */ /* 0x000fc80000011406 */
[----:B------:R-:W-:Y:S02]  /*f440*/  SHF.R.S32.HI R4, RZ, 0x1f, R0 ;  /* 0x0000001fff047819 */ /* 0x000fe40000011400 */
[----:B------:R-:W-:Y:S02]  /*f450*/  LEA.HI R3, R3, R6, RZ, 0x7 ;  /* 0x0000000603037211 */ /* 0x000fe400078f38ff */
[----:B------:R-:W-:Y:S02]  /*f460*/  LEA.HI R4, R4, R0, RZ, 0x7 ;  /* 0x0000000004047211 */ /* 0x000fe400078f38ff */
[----:B------:R-:W-:Y:S02]  /*f470*/  SHF.R.U32.HI R0, RZ, 0x10, R2 ;  /* 0x00000010ff007819 */ /* 0x000fe40000011602 */
[----:B------:R-:W-:Y:S02]  /*f480*/  SHF.R.S32.HI R3, RZ, 0x7, R3 ;  /* 0x00000007ff037819 */ /* 0x000fe40000011403 */
[----:B------:R-:W-:-:S02]  /*f490*/  ISETP.NE.AND P0, PT, R0, RZ, PT ;  /* 0x000000ff0000720c */ /* 0x000fc40003f05270 */
[----:B------:R-:W-:-:S04]  /*f4a0*/  SHF.R.S32.HI R4, RZ, 0x7, R4 ;  /* 0x00000007ff047819 */ /* 0x000fc80000011404 */
[----:B------:R-:W-:-:S04]  /*f4b0*/  VIMNMX R8, R3, R4, PT ;  /* 0x0000000403087248 */ /* 0x000fc80003fe0100 */
[----:B------:R-:W-:Y:S01]  /*f4c0*/  ISETP.GE.AND P1, PT, R8, 0x1, PT ;  /* 0x000000010800780c */ /* 0x000fe20003f26270 */
[----:B------:R0:W-:Y:S02]  /*f4d0*/  STL [R1+0x30], R8 ;  /* 0x0000300801007387 */ /* 0x0001e40000100800 */
[----:B------:R-:W1:Y:S02]  /*f4e0*/  @!P0 LDC R0, c[0x0][0x9f0] ;  /* 0x00027c00ff008b82 */ /* 0x000e640000000800 */
[----:B------:R0:W-:Y:S04]  /*f4f0*/  STL [R1+0x3c], R5 ;  /* 0x00003c0501007387 */ /* 0x0001e80000100800 */
[----:B------:R0:W-:Y:S04]  /*f500*/  STL [R1+0x58], R9 ;  /* 0x0000580901007387 */ /* 0x0001e80000100800 */
[----:B------:R-:W-:Y:S05]  /*f510*/  @!P1 BRA `(.L_x_2358) ;  /* 0x0000000000709947 */ /* 0x000fea0003800000 */
[----:B-1----:R-:W-:-:S04]  /*f520*/  IABS R4, R0 ;  /* 0x0000000000047213 */ /* 0x002fc80000000000 */
[----:B------:R-:W1:Y:S08]  /*f530*/  I2F.RP R2, R4 ;  /* 0x0000000400027306 */ /* 0x000e700000209400 */
[----:B-1----:R-:W1:Y:S02]  /*f540*/  MUFU.RCP R2, R2 ;  /* 0x0000000200027308 */ /* 0x002e640000001000 */
[----:B-1----:R-:W-:-:S06]  /*f550*/  VIADD R2, R2, 0xffffffe ;  /* 0x0ffffffe02027836 */ /* 0x002fcc0000000000 */
[----:B------:R-:W1:Y:S02]  /*f560*/  F2I.FTZ.U32.TRUNC.NTZ R3, R2 ;  /* 0x0000000200037305 */ /* 0x000e64000021f000 */
[----:B-1----:R-:W-:-:S04]  /*f570*/  IMAD.MOV R2, RZ, RZ, -R3 ;  /* 0x000000ffff027224 */ /* 0x002fc800078e0a03 */
[----:B0-----:R-:W-:Y:S02]  /*f580*/  IMAD R5, R2, R4, RZ ;  /* 0x0000000402057224 */ /* 0x001fe400078e02ff */
[----:B------:R-:W-:-:S04]  /*f590*/  IMAD.MOV.U32 R2, RZ, RZ, RZ ;  /* 0x000000ffff027224 */ /* 0x000fc800078e00ff */
[----:B---3--:R-:W-:Y:S01]  /*f5a0*/  IMAD.HI.U32 R7, R3, R5, R2 ;  /* 0x0000000503077227 */ /* 0x008fe200078e0002 */
[----:B------:R-:W-:Y:S02]  /*f5b0*/  IABS R2, R0 ;  /* 0x0000000000027213 */ /* 0x000fe40000000000 */
[----:B------:R-:W-:-:S03]  /*f5c0*/  IADD3 R5, R0, -0x1, R8 ;  /* 0xffffffff00057810 */ /* 0x000fc60007ffe008 */
        /* <DEDUP_REMOVED lines=17> */
.L_x_2358:
[----:B------:R-:W-:Y:S05]  /*f6e0*/  BSYNC B0 ;  /* 0x0000000000007941 */ /* 0x000fea0003800000 */
.L_x_2357:
[----:B-1----:R-:W-:Y:S01]  /*f6f0*/  IMAD.MOV.U32 R0, RZ, RZ, R10 ;  /* 0x000000ffff007224 */ /* 0x002fe200078e000a */
[----:B------:R-:W-:Y:S03]  /*f700*/  BSSY B7, `(.L_x_2359) ;  /* 0x00003cb000077945 */ /* 0x000fe60003800000 */
[----:B------:R-:W-:-:S05]  /*f710*/  IMAD R2, R9, R0, RZ ;  /* 0x0000000009027224 */ /* 0x000fca00078e02ff */
[----:B------:R-:W-:Y:S01]  /*f720*/  VIADDMNMX R0, R2, R0, R8, PT ;  /* 0x0000000002007246 */ /* 0x000fe20003800108 */
[----:B------:R1:W-:Y:S03]  /*f730*/  STL [R1+0x24], R2 ;  /* 0x0000240201007387 */ /* 0x0003e60000100800 */
[----:B------:R-:W-:Y:S01]  /*f740*/  ISETP.GT.AND P0, PT, R0, R2, PT ;  /* 0x000000020000720c */ /* 0x000fe20003f04270 */
[----:B------:R1:W-:-:S12]  /*f750*/  STL [R1+0x34], R0 ;  /* 0x0000340001007387 */ /* 0x0003d80000100800 */
[----:B------:R-:W-:Y:S05]  /*f760*/  @P0 BRA `(.L_x_2360) ;  /* 0x0000000000480947 */ /* 0x000fea0003800000 */
[----:B-1----:R-:W1:Y:S02]  /*f770*/  S2R R0, SR_TID.X ;  /* 0x0000000000007919 */ /* 0x002e640000002100 */
[----:B-1----:R-:W-:-:S04]  /*f780*/  LOP3.LUT R0, R0, 0x7f, RZ, 0xc0, !PT ;  /* 0x0000007f00007812 */ /* 0x002fc800078ec0ff */
[----:B------:R-:W-:-:S13]  /*f790*/  ISETP.NE.AND P0, PT, R0, RZ, PT ;  /* 0x000000ff0000720c */ /* 0x000fda0003f05270 */
[----:B------:R-:W-:Y:S05]  /*f7a0*/  @P0 BRA `(.L_x_2361) ;  /* 0x0000003c00000947 */ /* 0x000fea0003800000 */
[----:B0-----:R-:W0:Y:S01]  /*f7b0*/  S2R R5, SR_LANEID ;  /* 0x0000000000057919 */ /* 0x001e220000000000 */
[----:B------:R-:W-:Y:S01]  /*f7c0*/  VOTEU.ANY UR4, UPT, PT ;  /* 0x0000000000047886 */ /* 0x000fe200038e0100 */
[----:B------:R-:W1:Y:S01]  /*f7d0*/  LDC.64 R2, c[0x0][0xc60] ;  /* 0x00031800ff027b82 */ /* 0x000e620000000a00 */
[----:B------:R-:W0:Y:S02]  /*f7e0*/  FLO.U32 R0, UR4 ;  /* 0x0000000400007d00 */ /* 0x000e2400080e0000 */
[----:B0-----:R-:W-:-:S06]  /*f7f0*/  ISETP.EQ.U32.AND P0, PT, R0, R5, PT ;  /* 0x000000050000720c */ /* 0x001fcc0003f02070 */
[----:B------:R-:W1:Y:S07]  /*f800*/  POPC R5, UR4 ;  /* 0x0000000400057d09 */ /* 0x000e6e0008000000 */
[----:B-1----:R-:W4:Y:S01]  /*f810*/  @P0 ATOMG.E.ADD.STRONG.GPU PT, R3, desc[UR50][R2.64], R5 ;  /* 0x00000005020309a8 */ /* 0x002f2200081ee1f2 */
[----:B------:R-:W0:Y:S02]  /*f820*/  S2R R4, SR_LTMASK ;  /* 0x0000000000047919 */ /* 0x000e240000003900 */
[----:B0-----:R-:W-:-:S04]  /*f830*/  LOP3.LUT R4, R4, UR4, RZ, 0xc0, !PT ;  /* 0x0000000404047c12 */ /* 0x001fc8000f8ec0ff */
[----:B---3--:R-:W0:Y:S01]  /*f840*/  POPC R7, R4 ;  /* 0x0000000400077309 */ /* 0x008e220000000000 */
[----:B----4-:R-:W0:Y:S02]  /*f850*/  SHFL.IDX PT, R0, R3, R0, 0x1f ;  /* 0x00001f0003007589 */ /* 0x010e2400000e0000 */
[----:B0-----:R-:W-:-:S05]  /*f860*/  IADD3 R0, R0, UR37, R7 ;  /* 0x0000002500007c10 */ /* 0x001fca000fffe007 */
[----:B------:R4:W-:Y:S01]  /*f870*/  STL [R1], R0 ;  /* 0x0000000001007387 */ /* 0x0009e20000100800 */
[----:B------:R-:W-:Y:S05]  /*f880*/  BRA `(.L_x_2361) ;  /* 0x0000003800c87947 */ /* 0x000fea0003800000 */
.L_x_2360:
[----:B-1----:R-:W-:Y:S01]  /*f890*/  VIADD R0, R18, 0x18400 ;  /* 0x0001840012007836 */ /* 0x002fe20000000000 */
[----:B------:R-:W-:Y:S04]  /*f8a0*/  BSSY B6, `(.L_x_2362) ;  /* 0x0000013000067945 */ /* 0x000fe80003800000 */
[----:B------:R-:W-:-:S13]  /*f8b0*/  LOP3.LUT P0, RZ, R0, 0x3ff, RZ, 0xc0, !PT ;  /* 0x000003ff00ff7812 */ /* 0x000fda000780c0ff */
        /* <DEDUP_REMOVED lines=9> */
[----:B---3--:R-:W-:-:S02]  /*f950*/  IMAD.U32 R7, RZ, RZ, UR9 ;  /* 0x00000009ff077e24 */ /* 0x008fc4000f8e00ff */
[----:B--2---:R-:W-:Y:S02]  /*f960*/  IMAD.U32 R10, RZ, RZ, UR4 ;  /* 0x00000004ff0a7e24 */ /* 0x004fe4000f8e00ff */
[----:B------:R-:W-:Y:S02]  /*f970*/  IMAD.U32 R11, RZ, RZ, UR5 ;  /* 0x00000005ff0b7e24 */ /* 0x000fe4000f8e00ff */
[----:B------:R-:W-:Y:S02]  /*f980*/  IMAD.MOV.U32 R8, RZ, RZ, 0x70 ;  /* 0x00000070ff087424 */ /* 0x000fe400078e00ff */
[----:B------:R-:W-:Y:S02]  /*f990*/  IMAD.MOV.U32 R12, RZ, RZ, 0x1 ;  /* 0x00000001ff0c7424 */ /* 0x000fe400078e00ff */
[----:B------:R-:W-:-:S07]  /*f9a0*/  IMAD.MOV.U32 R13, RZ, RZ, RZ ;  /* 0x000000ffff0d7224 */ /* 0x000fce00078e00ff */
[----:B------:R-:W-:-:S07]  /*f9b0*/  LEPC R20, `(.L_x_2363) ;  /* 0x000000001014794e */ /* 0x000fce0000000000 */
[----:B-1----:R-:W-:Y:S05]  /*f9c0*/  CALL.ABS.NOINC R2 ;  /* 0x0000000002007343 */ /* 0x002fea0003c00000 */
.L_x_2363:
[----:B------:R-:W-:Y:S05]  /*f9d0*/  BSYNC B6 ;  /* 0x0000000000067941 */ /* 0x000fea0003800000 */
.L_x_2362:
        /* <DEDUP_REMOVED lines=9> */
[----:B------:R-:W-:Y:S02]  /*fa70*/  IMAD.U32 R4, RZ, RZ, UR6 ;  /* 0x00000006ff047e24 */ /* 0x000fe4000f8e00ff */
[----:B0-----:R-:W-:Y:S02]  /*fa80*/  IMAD.U32 R5, RZ, RZ, UR7 ;  /* 0x00000007ff057e24 */ /* 0x001fe4000f8e00ff */
[----:B------:R-:W-:Y:S02]  /*fa90*/  IMAD.U32 R6, RZ, RZ, UR8 ;  /* 0x00000008ff067e24 */ /* 0x000fe4000f8e00ff */
[----:B---3--:R-:W-:-:S02]  /*faa0*/  IMAD.U32 R7, RZ, RZ, UR9 ;  /* 0x00000009ff077e24 */ /* 0x008fc4000f8e00ff */
[----:B--2---:R-:W-:Y:S02]  /*fab0*/  IMAD.U32 R10, RZ, RZ, UR4 ;  /* 0x00000004ff0a7e24 */ /* 0x004fe4000f8e00ff */
[----:B------:R-:W-:Y:S02]  /*fac0*/  IMAD.U32 R11, RZ, RZ, UR5 ;  /* 0x00000005ff0b7e24 */ /* 0x000fe4000f8e00ff */
[----:B------:R-:W-:Y:S02]  /*fad0*/  IMAD.MOV.U32 R8, RZ, RZ, 0x70 ;  /* 0x00000070ff087424 */ /* 0x000fe400078e00ff */
[----:B------:R-:W-:Y:S02]  /*fae0*/  IMAD.MOV.U32 R12, RZ, RZ, 0x1 ;  /* 0x00000001ff0c7424 */ /* 0x000fe400078e00ff */
[----:B-1----:R-:W-:-:S07]  /*faf0*/  IMAD.MOV.U32 R13, RZ, RZ, RZ ;  /* 0x000000ffff0d7224 */ /* 0x002fce00078e00ff */
[----:B------:R-:W-:-:S07]  /*fb00*/  LEPC R20, `(.L_x_2366) ;  /* 0x000000001014794e */ /* 0x000fce0000000000 */
[----:B----4-:R-:W-:Y:S05]  /*fb10*/  CALL.ABS.NOINC R2 ;  /* 0x0000000002007343 */ /* 0x010fea0003c00000 */
.L_x_2366:
        /* <DEDUP_REMOVED lines=16> */
.L_x_2365:
[----:B------:R-:W-:Y:S05]  /*fc20*/  BSYNC B6 ;  /* 0x0000000000067941 */ /* 0x000fea0003800000 */
.L_x_2364:
[----:B------:R-:W4:Y:S01]  /*fc30*/  LDL.LU R4, [R1+0x1c] ;  /* 0x00001c0001047983 */ /* 0x000f220000300800 */
[----:B------:R-:W-:-:S03]  /*fc40*/  ULDC.64 UR4, c[0x0][0x9f8] ;  /* 0x00027e0000047ab9 */ /* 0x000fc60000000a00 */
[----:B---3--:R-:W3:Y:S01]  /*fc50*/  LDL R7, [R1+0x10] ;  /* 0x0000100001077983 */ /* 0x008ee20000100800 */
[----:B------:R-:W-:-:S03]  /*fc60*/  ISETP.NE.U32.AND P0, PT, RZ, UR4, PT ;  /* 0x00000004ff007c0c */ /* 0x000fc6000bf05070 */
[----:B------:R-:W5:Y:S01]  /*fc70*/  LDL R0, [R1+0x34] ;  /* 0x0000340001007983 */ /* 0x000f620000100800 */
[----:B------:R-:W-:-:S13]  /*fc80*/  ISETP.NE.AND.EX P0, PT, RZ, UR5, PT, P0 ;  /* 0x00000005ff007c0c */ /* 0x000fda000bf05300 */
[----:B------:R-:W-:-:S04]  /*fc90*/  @P0 IADD3 R2, P1, R17, UR4, RZ ;  /* 0x0000000411020c10 */ /* 0x000fc8000ff3e0ff */
[----:B----4-:R-:W-:Y:S01]  /*fca0*/  @P0 IADD3.X R3, R4, UR5, RZ, P1, !PT ;  /* 0x0000000504030c10 */ /* 0x010fe20008ffe4ff */
[----:B------:R-:W-:-:S04]  /*fcb0*/  ULDC.64 UR4, c[0x0][0xa08] ;  /* 0x0002820000047ab9 */ /* 0x000fc80000000a00 */
[----:B---3--:R1:W0:Y:S02]  /*fcc0*/  @P0 LDG.E R7, desc[UR50][R2.64] ;  /* 0x0000003202070981 */ /* 0x008224000c1e1900 */
[----:B-1----:R-:W1:Y:S01]  /*fcd0*/  LDC.64 R2, c[0x0][0x418] ;  /* 0x00010600ff027b82 */ /* 0x002e620000000a00 */
[----:B-----5:R-:W-:Y:S01]  /*fce0*/  VIADD R0, R0, 0xffffffff ;  /* 0xffffffff00007836 */ /* 0x020fe20000000000 */
[----:B0-----:R-:W-:Y:S01]  /*fcf0*/  SHF.R.S32.HI R8, RZ, 0x1f, R7 ;  /* 0x0000001fff087819 */ /* 0x001fe20000011407 */
[----:B------:R0:W-:Y:S04]  /*fd00*/  @P0 STL [R1+0x10], R7 ;  /* 0x0000100701000387 */ /* 0x0001e80000100800 */
[----:B------:R0:W-:Y:S01]  /*fd10*/  STL [R1+0x1c], R8 ;  /* 0x00001c0801007387 */ /* 0x0001e20000100800 */
[----:B-1----:R-:W-:Y:S01]  /*fd20*/  LOP3.LUT P0, RZ, R2, UR4, RZ, 0xfc, !PT ;  /* 0x0000000402ff7c12 */ /* 0x002fe2000f80fcff */
[----:B------:R-:W-:-:S03]  /*fd30*/  UMOV UR4, 0xffffffff ;  /* 0xffffffff00047882 */ /* 0x000fc60000000000 */
[----:B------:R-:W-:-:S04]  /*fd40*/  LOP3.LUT P0, RZ, R3, UR5, RZ, 0xfc, P0 ;  /* 0x0000000503ff7c12 */ /* 0x000fc8000800fcff */
[----:B------:R-:W-:Y:S01]  /*fd50*/  SEL R17, R7, RZ, !P0 ;  /* 0x000000ff07117207 */ /* 0x000fe20004000000 */
[----:B0-----:R-:W-:Y:S08]  /*fd60*/  BRA.DIV UR4, `(.L_x_2367) ;  /* 0x0000004e049c7947 */ /* 0x001ff0000b800000 */
[----:B------:R-:W0:Y:S02]  /*fd70*/  S2R R4, SR_TID.X ;  /* 0x0000000000047919 */ /* 0x000e240000002100 */
[----:B0-----:R-:W-:-:S04]  /*fd80*/  SHF.R.U32.HI R4, RZ, 0x5, R4 ;  /* 0x00000005ff047819 */ /* 0x001fc80000011604 */
[----:B------:R-:W-:-:S05]  /*fd90*/  LOP3.LUT R4, R4, 0x3, RZ, 0xc0, !PT ;  /* 0x0000000304047812 */ /* 0x000fca00078ec0ff */
[----:B------:R0:W1:Y:S02]  /*fda0*/  SHFL.IDX PT, R14, R4, RZ, 0x1f ;  /* 0x00001fff040e7589 */ /* 0x00006400000e0000 */
.L_x_2470:
[----:B------:R-:W-:Y:S01]  /*fdb0*/  PLOP3.LUT P1, PT, PT, PT, PT, 0x8, 0x0 ;  /* 0x000000000000781c */ /* 0x000fe20003f2e170 */
[----:B------:R3:W-:Y:S01]  /*fdc0*/  STL [R1+0x8], R0 ;  /* 0x0000080001007387 */ /* 0x0007e20000100800 */
[----:B-1----:R-:W-:Y:S02]  /*fdd0*/  ISETP.NE.AND P0, PT, R14, RZ, PT ;  /* 0x000000ff0e00720c */ /* 0x002fe40003f05270 */
[----:B0-----:R-:W-:-:S05]  /*fde0*/  P2R R4, PR, RZ, 0x2 ;  /* 0x00000002ff047803 */ /* 0x001fca0000000000 */
[----:B------:R3:W-:Y:S06]  /*fdf0*/  STL [R1+0x20], R4 ;  /* 0x0000200401007387 */ /* 0x0007ec0000100800 */
[----:B------:R-:W-:Y:S05]  /*fe00*/  @P0 BRA `(.L_x_2368) ;  /* 0x0000000400180947 */ /* 0x000fea0003800000 */
[----:B------:R-:W-:-:S03]  /*fe10*/  UMOV UR4, 0xffffffff ;  /* 0xffffffff00047882 */ /* 0x000fc60000000000 */
[----:B------:R-:W-:Y:S05]  /*fe20*/  BRA.DIV UR4, `(.L_x_2369) ;  /* 0x0000004e04a07947 */ /* 0x000fea000b800000 */
[----:B------:R-:W-:-:S13]  /*fe30*/  ELECT P6, URZ, PT ;  /* 0x00000000003f782f */ /* 0x000fda00038c0000 */
.L_x_2473:
[----:B------:R-:W-:Y:S05]  /*fe40*/  @!P6 BRA `(.L_x_2368) ;  /* 0x000000040008e947 */ /* 0x000fea0003800000 */
[----:B------:R-:W-:-:S04]  /*fe50*/  ISETP.NE.U32.AND P0, PT, R2, RZ, PT ;  /* 0x000000ff0200720c */ /* 0x000fc80003f05070 */
[----:B------:R-:W-:-:S13]  /*fe60*/  ISETP.NE.AND.EX P0, PT, R3, RZ, PT, P0 ;  /* 0x000000ff0300720c */ /* 0x000fda0003f05300 */
[----:B------:R-:W-:Y:S05]  /*fe70*/  @!P0 BRA `(.L_x_2370) ;  /* 0x0000000000508947 */ /* 0x000fea0003800000 */
[----:B------:R-:W0:Y:S01]  /*fe80*/  LDC R6, c[0x0][0x43c] ;  /* 0x00010f00ff067b82 */ /* 0x000e220000000800 */
[----:B------:R-:W-:Y:S01]  /*fe90*/  IMAD.MOV.U32 R9, RZ, RZ, R0 ;  /* 0x000000ffff097224 */ /* 0x000fe200078e0000 */
[----:B------:R-:W-:-:S03]  /*fea0*/  ULDC.64 UR4, c[0x0][0x428] ;  /* 0x00010a0000047ab9 */ /* 0x000fc60000000a00 */
[----:B---3--:R-:W-:Y:S01]  /*feb0*/  IMAD.MOV.U32 R0, RZ, RZ, R9 ;  /* 0x000000ffff007224 */ /* 0x008fe200078e0009 */
[----:B0-----:R-:W-:-:S13]  /*fec0*/  ISETP.NE.AND P0, PT, R6, 0x1, PT ;  /* 0x000000010600780c */ /* 0x001fda0003f05270 */
[----:B------:R-:W0:Y:S02]  /*fed0*/  @P0 LDC.64 R4, c[0x0][0x440] ;  /* 0x00011000ff040b82 */ /* 0x000e240000000a00 */
[----:B0-----:R-:W-:-:S05]  /*fee0*/  @P0 IMAD.HI.U32 R4, R9, R4, RZ ;  /* 0x0000000409040227 */ /* 0x001fca00078e00ff */
        /* <DEDUP_REMOVED lines=13> */
.L_x_2370:
[----:B0-----:R-:W4:Y:S01]  /*ffc0*/  LDL R2, [R1+0x14] ;  /* 0x0000140001027983 */ /* 0x001f220000100800 */
[----:B---3--:R-:W-:Y:S01]  /*ffd0*/  IMAD R0, R19, 0x8, R18 ;  /* 0x0000000813007824 */ /* 0x008fe200078e0212 */
[----:B----4-:R-:W-:-:S04]  /*ffe0*/  SHF.L.U32 R2, R2, 0x1f, RZ ;  /* 0x0000001f02027819 */ /* 0x010fc800000006ff */
[----:B------:R-:W0:Y:S02]  /*fff0*/  SYNCS.PHASECHK.TRANS64.TRYWAIT P0, [R0+URZ+0x28840], R2 ;  /* 0x02884002000075a7 */ /* 0x000e24000800017f */
[----:B0-----:R-:W-:Y:S05]  /*10000*/  @!P0 BRA `(.L_x_2371) ;  /* 0x0000004c00488947 */ /* 0x001fea0003800000 */
.L_x_2474:
[----:B------:R-:W1:Y:S02]  /*10010*/  S2R R3, SR_TID.X ;  /* 0x0000000000037919 */ /* 0x000e640000002100 */
[----:B-1----:R-:W-:-:S04]  /*10020*/  LOP3.LUT R3, R3, 0x7f, RZ, 0xc0, !PT ;  /* 0x0000007f03037812 */ /* 0x002fc800078ec0ff */
[----:B------:R-:W-:-:S13]  /*10030*/  ISETP.NE.AND P0, PT, R3, RZ, PT ;  /* 0x000000ff0300720c */ /* 0x000fda0003f05270 */
[----:B------:R-:W-:Y:S05]  /*10040*/  @P0 BRA `(.L_x_2372) ;  /* 0x00000000001c0947 */ /* 0x000fea0003800000 */
[----:B------:R-:W1:Y:S01]  /*10050*/  S2R R3, SR_TID.X ;  /* 0x0000000000037919 */ /* 0x000e620000002100 */
[----:B0-----:R-:W-:-:S04]  /*10060*/  IMAD.MOV.U32 R2, RZ, RZ, 0x8000 ;  /* 0x00008000ff027424 */ /* 0x001fc800078e00ff */
[----:B------:R3:W-:Y:S01]  /*10070*/  SYNCS.ARRIVE.TRANS64 RZ, [R0+URZ+0x28830], R2 ;  /* 0x0288300200ff79a7 */ /* 0x0007e2000800003f */
[----:B-1----:R-:W-:-:S04]  /*10080*/  LOP3.LUT R3, R3, 0x1f, RZ, 0xc0, !PT ;  /* 0x0000001f03037812 */ /* 0x002fc800078ec0ff */
[----:B------:R-:W-:-:S13]  /*10090*/  ISETP.NE.AND P0, PT, R3, RZ, PT ;  /* 0x000000ff0300720c */ /* 0x000fda0003f05270 */
[----:B---3--:R-:W-:Y:S05]  /*100a0*/  @!P0 BRA `(.L_x_2372) ;  /* 0x0000000000048947 */ /* 0x008fea0003800000 */
[----:B------:R-:W-:Y:S01]  /*100b0*/  BPT.TRAP 0x1 ;  /* 0x000000040000795c */ /* 0x000fe20000300000 */
.L_x_2372:
[----:B------:R-:W3:Y:S04]  /*100c0*/  LDL R3, [R1+0x8] ;  /* 0x0000080001037983 */ /* 0x000ee80000100800 */
[----:B0-----:R-:W4:Y:S01]  /*100d0*/  LDL R2, [R1+0x18] ;  /* 0x0000180001027983 */ /* 0x001f220000100800 */
        /* <DEDUP_REMOVED lines=17> */
[----:B----4-:R-:W-:-:S13]  /*101f0*/  R2UR UR5, R2 ;  /* 0x00000000020572ca */ /* 0x010fda00000e0000 */
[----:B------:R-:W-:Y:S02]  /*10200*/  ULEA UR11, UR11, UR5, 0x7 ;  /* 0x000000050b0b7291 */ /* 0x000fe4000f8e383f */
[----:B------:R-:W-:-:S09]  /*10210*/  UIADD3.X UR5, URZ, UR39, URZ, UP0, !UPT ;  /* 0x000000273f057290 */ /* 0x000fd200087fe43f */
[----:B------:R1:W-:Y:S02]  /*10220*/  UTMALDG.4D [UR8], [UR4], desc[UR6] ;  /* 0x00000608040075b4 */ /* 0x0003e40008019000 */
[----:B-1----:R-:W-:Y:S01]  /*10230*/  UMOV UR8, UR14 ;  /* 0x0000000e00087c82 */ /* 0x002fe20008000000 */
[----:B------:R-:W-:Y:S02]  /*10240*/  UMOV UR10, UR15 ;  /* 0x0000000f000a7c82 */ /* 0x000fe40008000000 */
[----:B------:R0:W-:Y:S02]  /*10250*/  UTMALDG.4D [UR8], [UR4], desc[UR6] ;  /* 0x00000608040075b4 */ /* 0x0001e40008019000 */
[----:B0-----:R-:W-:Y:S01]  /*10260*/  NOP ;  /* 0x0000000000007918 */ /* 0x001fe20000000000 */
.L_x_2368:
[----:B------:R-:W4:Y:S04]  /*10270*/  LDL.LU R3, [R1+0x38] ;  /* 0x0000380001037983 */ /* 0x000f280000300800 */
[----:B------:R-:W5:Y:S04]  /*10280*/  LDL.LU R5, [R1+0x2c] ;  /* 0x00002c0001057983 */ /* 0x000f680000300800 */
[----:B---3--:R-:W3:Y:S01]  /*10290*/  LDL.LU R4, [R1+0x44] ;  /* 0x0000440001047983 */ /* 0x008ee20000300800 */
        /* <DEDUP_REMOVED lines=9> */
[----:B----4-:R-:W-:Y:S02]  /*10330*/  SHF.R.S32.HI R0, RZ, 0x1f, R3 ;  /* 0x0000001fff007819 */ /* 0x010fe40000011403 */
[----:B-----5:R-:W-:-:S03]  /*10340*/  SEL R5, R5, RZ, !P0 ;  /* 0x000000ff05057207 */ /* 0x020fc60004000000 */
[----:B------:R-:W-:Y:S01]  /*10350*/  IMAD R0, R0, UR4, RZ ;  /* 0x0000000400007c24 */ /* 0x000fe2000f8e02ff */
[----:B---3--:R-:W-:-:S03]  /*10360*/  SEL R4, R4, RZ, !P0 ;  /* 0x000000ff04047207 */ /* 0x008fc60004000000 */
        /* <DEDUP_REMOVED lines=8> */
[----:B0-----:R-:W-:Y:S01]  /*103f0*/  MOV R2, 0x0 ;  /* 0x0000000000027802 */ /* 0x001fe20000000f00 */
        /* <DEDUP_REMOVED lines=14> */
[----:B0-----:R-:W-:Y:S05]  /*104e0*/  CALL.ABS.NOINC R2 ;  /* 0x0000000002007343 */ /* 0x001fea0003c00000 */
.L_x_2374:
[----:B------:R-:W-:Y:S05]  /*104f0*/  BSYNC B6 ;  /* 0x0000000000067941 */ /* 0x000fea0003800000 */
.L_x_2373:
[----:B0-----:R-:W3:Y:S01]  /*10500*/  LDL.LU R0, [R1+0x44] ;  /* 0x0000440001007983 */ /* 0x001ee20000300800 */
[----:B------:R-:W-:Y:S01]  /*10510*/  ULDC.64 UR4, c[0x0][0x2d8] ;  /* 0x0000b60000047ab9 */ /* 0x000fe20000000a00 */
[----:B------:R-:W0:Y:S01]  /*10520*/  LDC R7, c[0x0][0x448] ;  /* 0x00011200ff077b82 */ /* 0x000e220000000800 */
[----:B------:R-:W-:Y:S01]  /*10530*/  ULDC.64 UR6, c[0x0][0x280] ;  /* 0x0000a00000067ab9 */ /* 0x000fe20000000a00 */
[----:B------:R-:W4:Y:S04]  /*10540*/  LDL.LU R5, [R1+0x38] ;  /* 0x0000380001057983 */ /* 0x000f280000300800 */
[----:B------:R-:W4:Y:S04]  /*10550*/  LDL.LU.64 R2, [R1+0x50] ;  /* 0x0000500001027983 */ /* 0x000f280000300a00 */
[----:B------:R-:W2:Y:S04]  /*10560*/  LDL.LU R4, [R1+0x2c] ;  /* 0x00002c0001047983 */ /* 0x000ea80000300800 */
[----:B------:R-:W2:Y:S01]  /*10570*/  LDL R8, [R1+0x4] ;  /* 0x0000040001087983 */ /* 0x000ea20000100800 */
[----:B------:R-:W1:Y:S01]  /*10580*/  S2R R9, SR_TID.X ;  /* 0x0000000000097919 */ /* 0x000e620000002100 */
[----:B0-----:R-:W-:-:S13]  /*10590*/  ISETP.NE.AND P0, PT, R7, 0x1, PT ;  /* 0x000000010700780c */ /* 0x001fda0003f05270 */
[----:B------:R-:W0:Y:S01]  /*105a0*/  @P0 LDC R6, c[0x0][0x450] ;  /* 0x00011400ff060b82 */ /* 0x000e220000000800 */
[----:B-1----:R-:W-:-:S05]  /*105b0*/  IMAD.SHL.U32 R9, R9, 0x8, RZ ;  /* 0x0000000809097824 */ /* 0x002fca00078e00ff */
[----:B------:R-:W-:-:S04]  /*105c0*/  LOP3.LUT R9, R9, 0x38, RZ, 0xc0, !PT ;  /* 0x0000003809097812 */ /* 0x000fc800078ec0ff */
[----:B------:R-:W-:Y:S01]  /*105d0*/  LOP3.LUT R9, R9, 0x40, RZ, 0xfc, !PT ;  /* 0x0000004009097812 */ /* 0x000fe200078efcff */
[----:B----4-:R-:W-:Y:S02]  /*105e0*/  IMAD.MOV.U32 R3, RZ, RZ, R5 ;  /* 0x000000ffff037224 */ /* 0x010fe400078e0005 */
[----:B------:R-:W1:Y:S01]  /*105f0*/  S2R R5, SR_TID.X ;  /* 0x0000000000057919 */ /* 0x000e620000002100 */
[----:B------:R-:W-:-:S04]  /*10600*/  IMAD.WIDE.U32 R2, R16, UR4, R2 ;  /* 0x0000000410027c25 */ /* 0x000fc8000f8e0002 */
[----:B------:R-:W-:Y:S01]  /*10610*/  IMAD R3, R16, UR5, R3 ;  /* 0x0000000510037c24 */ /* 0x000fe2000f8e0203 */
[----:B------:R-:W-:Y:S02]  /*10620*/  ULDC.64 UR4, c[0x0][0x2e0] ;  /* 0x0000b80000047ab9 */ /* 0x000fe40000000a00 */
[----:B---3--:R-:W-:Y:S02]  /*10630*/  IMAD R0, R0, UR4, RZ ;  /* 0x0000000400007c24 */ /* 0x008fe4000f8e02ff */
[----:B--2---:R-:W-:-:S04]  /*10640*/  IMAD.WIDE.U32 R2, R4, UR4, R2 ;  /* 0x0000000404027c25 */ /* 0x004fc8000f8e0002 */
[----:B------:R-:W-:Y:S01]  /*10650*/  IMAD R0, R4, UR5, R0 ;  /* 0x0000000504007c24 */ /* 0x000fe2000f8e0200 */
[----:B------:R-:W-:Y:S01]  /*10660*/  ULDC.64 UR4, c[0x0][0x2d0] ;  /* 0x0000b40000047ab9 */ /* 0x000fe20000000a00 */
[----:B------:R-:W2:Y:S02]  /*10670*/  S2R R4, SR_TID.X ;  /* 0x0000000000047919 */ /* 0x000ea40000002100 */
[----:B------:R-:W-:Y:S01]  /*10680*/  IMAD.IADD R3, R3, 0x1, R0 ;  /* 0x0000000103037824 */ /* 0x000fe200078e0200 */
[----:B-1----:R-:W-:-:S04]  /*10690*/  LOP3.LUT R5, R5, 0x7f, RZ, 0xc0, !PT ;  /* 0x0000007f05057812 */ /* 0x002fc800078ec0ff */
[----:B------:R-:W-:Y:S01]  /*106a0*/  SHF.R.U32.HI R5, RZ, 0x3, R5 ;  /* 0x00000003ff057819 */ /* 0x000fe20000011605 */
[----:B--2---:R-:W-:-:S05]  /*106b0*/  IMAD.SHL.U32 R4, R4, 0x10, RZ ;  /* 0x0000001004047824 */ /* 0x004fca00078e00ff */
[----:B------:R-:W-:Y:S02]  /*106c0*/  LOP3.LUT R4, R5, 0x70, R4, 0xf8, !PT ;  /* 0x0000007005047812 */ /* 0x000fe400078ef804 */
[----:B------:R-:W1:Y:S03]  /*106d0*/  @P0 LDC R5, c[0x0][0x44c] ;  /* 0x00011300ff050b82 */ /* 0x000e660000000800 */
[----:B------:R-:W-:-:S04]  /*106e0*/  IMAD R4, R8, 0x80, R4 ;  /* 0x0000008008047824 */ /* 0x000fc800078e0204 */
[----:B------:R-:W-:Y:S02]  /*106f0*/  IMAD.MOV.U32 R0, RZ, RZ, R4 ;  /* 0x000000ffff007224 */ /* 0x000fe400078e0004 */
        /* <DEDUP_REMOVED lines=8> */
[----:B------:R-:W-:Y:S01]  /*10780*/  ULDC.64 UR4, c[0x0][0x2c8] ;  /* 0x0000b20000047ab9 */ /* 0x000fe20000000a00 */
[----:B------:R-:W0:Y:S02]  /*10790*/  S2R R5, SR_TID.X ;  /* 0x0000000000057919 */ /* 0x000e240000002100 */
        /* <DEDUP_REMOVED lines=9> */
[----:B------:R-:W-:Y:S02]  /*10830*/  IMAD.IADD R0, R3, 0x1, R0 ;  /* 0x0000000103007824 */ /* 0x000fe400078e0200 */
[----:B0-----:R-:W-:-:S05]  /*10840*/  IMAD.SHL.U32 R10, R5, 0x8, RZ ;  /* 0x00000008050a7824 */ /* 0x001fca00078e00ff */
[----:B------:R-:W-:-:S04]  /*10850*/  LOP3.LUT R10, R10, 0x38, RZ, 0xc0, !PT ;  /* 0x000000380a0a7812 */ /* 0x000fc800078ec0ff */
[----:B------:R-:W-:Y:S01]  /*10860*/  ISETP.GE.AND P0, PT, R10, UR4, PT ;  /* 0x000000040a007c0c */ /* 0x000fe2000bf06270 */
[----:B------:R-:W-:Y:S01]  /*10870*/  UMOV UR4, 0xffffffff ;  /* 0xffffffff00047882 */ /* 0x000fe20000000000 */
[----:B------:R-:W-:Y:S02]  /*10880*/  LEA.HI.X R3, R2, UR7, R0, 0x1, P2 ;  /* 0x0000000702037c11 */ /* 0x000fe400090f0c00 */
[----:B-1----:R-:W-:Y:S09]  /*10890*/  BRA.DIV UR4, `(.L_x_2375) ;  /* 0x0000004604387947 */ /* 0x002ff2000b800000 */
[----:B------:R-:W0:Y:S01]  /*108a0*/  S2R R6, SR_TID.X ;  /* 0x0000000000067919 */ /* 0x000e220000002100 */
[----:B------:R-:W2:Y:S01]  /*108b0*/  LDL.LU R8, [R1+0x4] ;  /* 0x0000040001087983 */ /* 0x000ea20000300800 */
[----:B0-----:R-:W-:-:S04]  /*108c0*/  LOP3.LUT R6, R6, 0x7f, RZ, 0xc0, !PT ;  /* 0x0000007f06067812 */ /* 0x001fc800078ec0ff */
[----:B------:R-:W-:Y:S02]  /*108d0*/  SHF.R.U32.HI R11, RZ, 0x3, R6 ;  /* 0x00000003ff0b7819 */ /* 0x000fe40000011606 */
[----:B------:R-:W3:Y:S03]  /*108e0*/  LDL.LU R6, [R1+0x40] ;  /* 0x0000400001067983 */ /* 0x000ee60000300800 */
[----:B--2---:R-:W-:-:S04]  /*108f0*/  IMAD R2, R8, 0x80, R11 ;  /* 0x0000008008027824 */ /* 0x004fc800078e020b */
        /* <DEDUP_REMOVED lines=74> */
.L_x_2491:
        /* <DEDUP_REMOVED lines=11> */
.L_x_2377:
[----:B------:R-:W-:Y:S05]  /*10e50*/  BSYNC B0 ;  /* 0x0000000000007941 */ /* 0x000fea0003800000 */
.L_x_2376:
[----:B------:R-:W-:Y:S01]  /*10e60*/  NOP ;  /* 0x0000000000007918 */ /* 0x000fe20000000000 */
[----:B------:R-:W-:Y:S01]  /*10e70*/  PLOP3.LUT P0, PT, PT, PT, PT, 0x80, 0x0 ;  /* 0x000000000000781c */ /* 0x000fe20003f0f070 */
[----:B0-----:R-:W-:-:S12]  /*10e80*/  VIADD R6, R18, 0x28800 ;  /* 0x0002880012067836 */ /* 0x001fd80000000000 */
.L_x_2378:
        /* <DEDUP_REMOVED lines=18> */
.L_x_2492:
[----:B------:R-:W-:Y:S05]  /*10fb0*/  BSYNC B0 ;  /* 0x0000000000007941 */ /* 0x000fea0003800000 */
.L_x_2379:
        /* <DEDUP_REMOVED lines=54> */
.L_x_2387:
[----:B------:R-:W-:Y:S01]  /*11320*/  IMAD R3, R8, 0x8, R18 ;  /* 0x0000000808037824 */ /* 0x000fe200078e0212 */
[----:B------:R-:W-:Y:S01]  /*11330*/  SHF.L.U32 R2, R11, 0x1f, RZ ;  /* 0x0000001f0b027819 */ /* 0x000fe200000006ff */
[----:B------:R-:W-:Y:S03]  /*11340*/  BSSY B3, `(.L_x_2388) ;  /* 0x0000003000037945 */ /* 0x000fe60003800000 */
[----:B------:R-:W1:Y:S02]  /*11350*/  SYNCS.PHASECHK.TRANS64.TRYWAIT P0, [R3+URZ+0x28840], R2 ;  /* 0x02884002030075a7 */ /* 0x000e64000800017f */
[----:B-1----:R-:W-:Y:S05]  /*11360*/  @!P0 BRA `(.L_x_2389) ;  /* 0x0000004400508947 */ /* 0x002fea0003800000 */
.L_x_2493:
[----:B------:R-:W-:Y:S05]  /*11370*/  BSYNC B3 ;  /* 0x0000000000037941 */ /* 0x000fea0003800000 */
.L_x_2388:
        /* <DEDUP_REMOVED lines=12> */
.L_x_2391:
[----:B------:R-:W-:Y:S05]  /*11440*/  BSYNC B3 ;  /* 0x0000000000037941 */ /* 0x000fea0003800000 */
.L_x_2390:
        /* <DEDUP_REMOVED lines=12> */
.L_x_2392:
        /* <DEDUP_REMOVED lines=16> */
.L_x_2393:
        /* <DEDUP_REMOVED lines=16> */
.L_x_2494:
[----:B------:R-:W-:Y:S05]  /*11710*/  BSYNC B3 ;  /* 0x0000000000037941 */ /* 0x000fea0003800000 */
.L_x_2394:
        /* <DEDUP_REMOVED lines=12> */
.L_x_2397:
[----:B------:R-:W-:Y:S05]  /*117e0*/  BSYNC B3 ;  /* 0x0000000000037941 */ /* 0x000fea0003800000 */
.L_x_2396:
        /* <DEDUP_REMOVED lines=13> */
.L_x_2398:
        /* <DEDUP_REMOVED lines=15> */
.L_x_2399:
        /* <DEDUP_REMOVED lines=12> */
.L_x_2386:
[----:B------:R-:W-:Y:S05]  /*11a70*/  BSYNC B1 ;  /* 0x0000000000017941 */ /* 0x000fea0003800000 */
.L_x_2385:
[----:B0-----:R-:W2:Y:S01]  /*11a80*/  LDL.LU R0, [R1+0x34] ;  /* 0x0000340001007983 */ /* 0x001ea20000300800 */
[----:B------:R-:W-:-:S03]  /*11a90*/  IMAD.MOV.U32 R19, RZ, RZ, R8 ;  /* 0x000000ffff137224 */ /* 0x000fc600078e0008 */
[----:B------:R0:W-:Y:S02]  /*11aa0*/  STL [R1+0x14], R11 ;  /* 0x0000140b01007387 */ /* 0x0001e40000100800 */
[----:B0-2---:R-:W-:-:S07]  /*11ab0*/  VIADD R0, R0, 0xfffffffd ;  /* 0xfffffffd00007836 */ /* 0x005fce0000000000 */
.L_x_2384:
[----:B------:R-:W-:Y:S05]  /*11ac0*/  BSYNC B2 ;  /* 0x0000000000027941 */ /* 0x000fea0003800000 */
.L_x_2383:
[----:B------:R-:W-:Y:S01]  /*11ad0*/  VIADD R10, R10, 0xfffffffe ;  /* 0xfffffffe0a0a7836 */ /* 0x000fe20000000000 */
[----:B------:R-:W-:-:S04]  /*11ae0*/  LOP3.LUT R7, RZ, R7, RZ, 0x33, !PT ;  /* 0x00000007ff077212 */ /* 0x000fc800078e33ff */
[----:B------:R-:W-:-:S13]  /*11af0*/  ISETP.NE.AND P0, PT, R10, R7, PT ;  /* 0x000000070a00720c */ /* 0x000fda0003f05270 */
[----:B------:R-:W-:Y:S05]  /*11b00*/  @!P0 BRA `(.L_x_2382) ;  /* 0x0000001000cc8947 */ /* 0x000fea0003800000 */
[----:B------:R-:W-:-:S07]  /*11b10*/  IMAD.MOV.U32 R9, RZ, RZ, R17 ;  /* 0x000000ffff097224 */ /* 0x000fce00078e0011 */
.L_x_2430:
        /* <DEDUP_REMOVED lines=35> */
.L_x_2402:
[----:B------:R-:W-:Y:S01]  /*11d50*/  IMAD R3, R4, 0x8, R18 ;  /* 0x0000000804037824 */ /* 0x000fe200078e0212 */
[----:B------:R-:W-:Y:S01]  /*11d60*/  SHF.L.U32 R2, R5, 0x1f, RZ ;  /* 0x0000001f05027819 */ /* 0x000fe200000006ff */
[----:B------:R-:W-:Y:S03]  /*11d70*/  BSSY B2, `(.L_x_2403) ;  /* 0x0000003000027945 */ /* 0x000fe60003800000 */
[----:B------:R-:W1:Y:S02]  /*11d80*/  SYNCS.PHASECHK.TRANS64.TRYWAIT P0, [R3+URZ+0x28840], R2 ;  /* 0x02884002030075a7 */ /* 0x000e64000800017f */
[----:B-1----:R-:W-:Y:S05]  /*11d90*/  @!P0 BRA `(.L_x_2404) ;  /* 0x0000003800ec8947 */ /* 0x002fea0003800000 */
.L_x_2495:
[----:B------:R-:W-:Y:S05]  /*11da0*/  BSYNC B2 ;  /* 0x0000000000027941 */ /* 0x000fea0003800000 */
.L_x_2403:
        /* <DEDUP_REMOVED lines=12> */
.L_x_2406:
[----:B------:R-:W-:Y:S05]  /*11e70*/  BSYNC B2 ;  /* 0x0000000000027941 */ /* 0x000fea0003800000 */
.L_x_2405:
        /* <DEDUP_REMOVED lines=12> */
.L_x_2407:
        /* <DEDUP_REMOVED lines=16> */
.L_x_2408:
        /* <DEDUP_REMOVED lines=16> */
.L_x_2496:
[----:B------:R-:W-:Y:S05]  /*12140*/  BSYNC B2 ;  /* 0x0000000000027941 */ /* 0x000fea0003800000 */
.L_x_2409:
        /* <DEDUP_REMOVED lines=11> */
.L_x_2412:
[----:B------:R-:W-:Y:S05]  /*12200*/  BSYNC B2 ;  /* 0x0000000000027941 */ /* 0x000fea0003800000 */
.L_x_2411:
        /* <DEDUP_REMOVED lines=12> */
.L_x_2413:
        /* <DEDUP_REMOVED lines=15> */
.L_x_2414:
        /* <DEDUP_REMOVED lines=12> */
.L_x_2401:
[----:B------:R-:W-:Y:S05]  /*12480*/  BSYNC B1 ;  /* 0x0000000000017941 */ /* 0x000fea0003800000 */
.L_x_2400:
        /* <DEDUP_REMOVED lines=35> */
.L_x_2417:
[----:B------:R-:W-:Y:S01]  /*126c0*/  IMAD R2, R19, 0x8, R18 ;  /* 0x0000000813027824 */ /* 0x000fe200078e0212 */
[----:B------:R-:W-:Y:S01]  /*126d0*/  SHF.L.U32 R3, R12, 0x1f, RZ ;  /* 0x0000001f0c037819 */ /* 0x000fe200000006ff */
[----:B------:R-:W-:Y:S03]  /*126e0*/  BSSY B2, `(.L_x_2418) ;  /* 0x0000003000027945 */ /* 0x000fe60003800000 */
[----:B------:R-:W2:Y:S02]  /*126f0*/  SYNCS.PHASECHK.TRANS64.TRYWAIT P0, [R2+URZ+0x28840], R3 ;  /* 0x02884003020075a7 */ /* 0x000ea4000800017f */
[----:B--2---:R-:W-:Y:S05]  /*12700*/  @!P0 BRA `(.L_x_2419) ;  /* 0x0000003000b88947 */ /* 0x004fea0003800000 */
.L_x_2497:
[----:B------:R-:W-:Y:S05]  /*12710*/  BSYNC B2 ;  /* 0x0000000000027941 */ /* 0x000fea0003800000 */
.L_x_2418:
        /* <DEDUP_REMOVED lines=12> */
.L_x_2421:
[----:B------:R-:W-:Y:S05]  /*127e0*/  BSYNC B2 ;  /* 0x0000000000027941 */ /* 0x000fea0003800000 */
.L_x_2420:
        /* <DEDUP_REMOVED lines=13> */
.L_x_2422:
        /* <DEDUP_REMOVED lines=16> */
.L_x_2423:
        /* <DEDUP_REMOVED lines=15> */
.L_x_2498:
[----:B------:R-:W-:Y:S05]  /*12ab0*/  BSYNC B2 ;  /* 0x0000000000027941 */ /* 0x000fea0003800000 */
.L_x_2424:
        /* <DEDUP_REMOVED lines=11> */
.L_x_2427:
[----:B------:R-:W-:Y:S05]  /*12b70*/  BSYNC B2 ;  /* 0x0000000000027941 */ /* 0x000fea0003800000 */
.L_x_2426:
        /* <DEDUP_REMOVED lines=12> */
.L_x_2428:
        /* <DEDUP_REMOVED lines=15> */
.L_x_2429:
        /* <DEDUP_REMOVED lines=12> */
.L_x_2416:
[----:B------:R-:W-:Y:S05]  /*12df0*/  BSYNC B1 ;  /* 0x0000000000017941 */ /* 0x000fea0003800000 */
.L_x_2415:
[----:B------:R-:W2:Y:S01]  /*12e00*/  LDL R2, [R1+0x24] ;  /* 0x0000240001027983 */ /* 0x000ea20000100800 */
[----:B------:R-:W-:Y:S01]  /*12e10*/  VIADD R0, R0, 0xfffffffe ;  /* 0xfffffffe00007836 */ /* 0x000fe20000000000 */
[----:B--2---:R-:W-:-:S13]  /*12e20*/  ISETP.GT.AND P0, PT, R7, R2, PT ;  /* 0x000000020700720c */ /* 0x004fda0003f04270 */
[----:B------:R-:W-:Y:S05]  /*12e30*/  @P0 BRA `(.L_x_2430) ;  /* 0xffffffec00380947 */ /* 0x000fea000383ffff */
.L_x_2382:
[----:B------:R-:W-:Y:S05]  /*12e40*/  BSYNC B0 ;  /* 0x0000000000007941 */ /* 0x000fea0003800000 */
.L_x_2381:
        /* <DEDUP_REMOVED lines=8> */
[----:B------:R-:W2:Y:S08]  /*12ed0*/  FLO.U32 R0, UR4 ;  /* 0x0000000400007d00 */ /* 0x000eb000080e0000 */
[----:B------:R-:W1:Y:S01]  /*12ee0*/  POPC R2, UR4 ;  /* 0x0000000400027d09 */ /* 0x000e620008000000 */
[----:B--2---:R-:W-:-:S13]  /*12ef0*/  ISETP.EQ.U32.AND P0, PT, R0, R3, PT ;  /* 0x000000030000720c */ /* 0x004fda0003f02070 */
[----:B-1----:R-:W2:Y:S01]  /*12f00*/  @P0 ATOMG.E.ADD.STRONG.GPU PT, R5, desc[UR50][R4.64], R2 ;  /* 0x00000002040509a8 */ /* 0x002ea200081ee1f2 */
[----:B------:R-:W1:Y:S02]  /*12f10*/  S2R R3, SR_LTMASK ;  /* 0x0000000000037919 */ /* 0x000e640000003900 */
[----:B-1----:R-:W-:-:S06]  /*12f20*/  LOP3.LUT R3, R3, UR4, RZ, 0xc0, !PT ;  /* 0x0000000403037c12 */ /* 0x002fcc000f8ec0ff */
[----:B------:R-:W1:Y:S01]  /*12f30*/  POPC R3, R3 ;  /* 0x0000000300037309 */ /* 0x000e620000000000 */
[----:B--2---:R-:W1:Y:S02]  /*12f40*/  SHFL.IDX PT, R0, R5, R0, 0x1f ;  /* 0x00001f0005007589 */ /* 0x004e6400000e0000 */
[----:B-1----:R-:W-:-:S05]  /*12f50*/  IADD3 R0, R0, UR37, R3 ;  /* 0x0000002500007c10 */ /* 0x002fca000fffe003 */
[----:B------:R2:W-:Y:S02]  /*12f60*/  STL [R1], R0 ;  /* 0x0000000001007387 */ /* 0x0005e40000100800 */
.L_x_2432:
[----:B------:R-:W-:Y:S05]  /*12f70*/  BSYNC B0 ;  /* 0x0000000000007941 */ /* 0x000fea0003800000 */
.L_x_2431:
        /* <DEDUP_REMOVED lines=11> */
.L_x_2499:
[----:B------:R-:W-:Y:S05]  /*13030*/  BSYNC B1 ;  /* 0x0000000000017941 */ /* 0x000fea0003800000 */
.L_x_2435:
        /* <DEDUP_REMOVED lines=9> */
.L_x_2438:
[----:B------:R-:W-:Y:S05]  /*130d0*/  BSYNC B1 ;  /* 0x0000000000017941 */ /* 0x000fea0003800000 */
.L_x_2437:
        /* <DEDUP_REMOVED lines=12> */
.L_x_2439:
        /* <DEDUP_REMOVED lines=15> */
.L_x_2440:
        /* <DEDUP_REMOVED lines=10> */
.L_x_2434:
[----:B------:R-:W-:Y:S05]  /*13330*/  BSYNC B0 ;  /* 0x0000000000007941 */ /* 0x000fea0003800000 */
.L_x_2433:
[----:B------:R-:W2:Y:S01]  /*13340*/  LDL.LU R4, [R1+0x14] ;  /* 0x0000140001047983 */ /* 0x000ea20000300800 */
[----:B------:R-:W-:-:S05]  /*13350*/  VIADD R19, R19, 0x1 ;  /* 0x0000000113137836 */ /* 0x000fca0000000000 */
[----:B------:R-:W-:-:S04]  /*13360*/  ISETP.NE.AND P0, PT, R19, 0x2, PT ;  /* 0x000000021300780c */ /* 0x000fc80003f05270 */
[----:B------:R-:W-:Y:S02]  /*13370*/  SEL R0, RZ, 0x1, P0 ;  /* 0x00000001ff007807 */ /* 0x000fe40000000000 */
[----:B------:R-:W-:Y:S02]  /*13380*/  SEL R19, R19, RZ, P0 ;  /* 0x000000ff13137207 */ /* 0x000fe40000000000 */
[----:B--2---:R-:W-:-:S05]  /*13390*/  LOP3.LUT R4, R4, R0, RZ, 0x3c, !PT ;  /* 0x0000000004047212 */ /* 0x004fca00078e3cff */
[----:B------:R2:W-:Y:S02]  /*133a0*/  STL [R1+0x14], R4 ;  /* 0x0000140401007387 */ /* 0x0005e40000100800 */
.L_x_2361:
[----:B------:R-:W-:Y:S05]  /*133b0*/  BSYNC B7 ;  /* 0x0000000000077941 */ /* 0x000fea0003800000 */
.L_x_2359:
        /* <DEDUP_REMOVED lines=9> */
[----:B0123--:R-:W0:Y:S04]  /*13450*/  LDS.128 R4, [R18+0x288d0] ;  /* 0x0288d00012047984 */ /* 0x00fe280000000c00 */
[----:B0-----:R0:W-:Y:S04]  /*13460*/  STL.64 [R1], R4 ;  /* 0x0000000401007387 */ /* 0x0011e80000100a00 */
[----:B------:R0:W-:Y:S01]  /*13470*/  STL.64 [R1+0x8], R6 ;  /* 0x0000080601007387 */ /* 0x0001e20000100a00 */
[----:B------:R-:W-:Y:S06]  /*13480*/  BAR.ARV 0x4, 0x180 ;  /* 0x0106000000007b1d */ /* 0x000fec0000002000 */
[----:B------:R-:W-:Y:S05]  /*13490*/  BRA `(.L_x_2442) ;  /* 0x00000010002c7947 */ /* 0x000fea0003800000 */
.L_x_2441:
[----:B------:R-:W4:Y:S01]  /*134a0*/  S2R R0, SR_TID.X ;  /* 0x0000000000007919 */ /* 0x000f220000002100 */
[----:B------:R-:W-:Y:S01]  /*134b0*/  UMOV UR4, 0xffffffff ;  /* 0xffffffff00047882 */ /* 0x000fe20000000000 */
[----:B----4-:R-:W-:-:S04]  /*134c0*/  LOP3.LUT R16, R0, 0x1f, RZ, 0xc0, !PT ;  /* 0x0000001f00107812 */ /* 0x010fc800078ec0ff */
[----:B------:R-:W-:Y:S01]  /*134d0*/  ISETP.NE.AND P0, PT, R16, 0x1f, PT ;  /* 0x0000001f1000780c */ /* 0x000fe20003f05270 */
[----:B------:R-:W-:-:S12]  /*134e0*/  BRA.DIV UR4, `(.L_x_2443) ;  /* 0x00000026047c7947 */ /* 0x000fd8000b800000 */
[----:B------:R-:W2:Y:S01]  /*134f0*/  LDL.LU R3, [R1] ;  /* 0x0000000001037983 */ /* 0x000ea20000300800 */
[----:B------:R-:W-:-:S03]  /*13500*/  ULDC UR4, c[0x0][0xc3c] ;  /* 0x00030f0000047ab9 */ /* 0x000fc60000000800 */
[----:B01----:R-:W4:Y:S01]  /*13510*/  LDL R8, [R1+0xc] ;  /* 0x00000c0001087983 */ /* 0x003f220000100800 */
[----:B--2---:R-:W-:Y:S02]  /*13520*/  IMAD.MOV.U32 R10, RZ, RZ, R3 ;  /* 0x000000ffff0a7224 */ /* 0x004fe400078e0003 */
[----:B----4-:R-:W-:-:S05]  /*13530*/  IMAD.IADD R0, R8, 0x1, R16 ;  /* 0x0000000108007824 */ /* 0x010fca00078e0210 */
[----:B------:R-:W-:-:S13]  /*13540*/  ISETP.GE.OR P1, PT, R0, UR4, !P0 ;  /* 0x0000000400007c0c */ /* 0x000fda000c726670 */
[----:B------:R-:W0:Y:S08]  /*13550*/  @!P1 LDC.64 R2, c[0x0][0xc80] ;  /* 0x00032000ff029b82 */ /* 0x000e300000000a00 */
[----:B---3--:R-:W1:Y:S01]  /*13560*/  @!P1 LDC.64 R6, c[0x0][0xc78] ;  /* 0x00031e00ff069b82 */ /* 0x008e620000000a00 */
[----:B0-----:R-:W-:-:S05]  /*13570*/  @!P1 IMAD.WIDE R2, R0, 0x4, R2 ;  /* 0x0000000400029825 */ /* 0x001fca00078e0202 */
[----:B------:R1:W2:Y:S02]  /*13580*/  @!P1 LDG.E R5, desc[UR50][R2.64] ;  /* 0x0000003202059981 */ /* 0x0002a4000c1e1900 */
[----:B-1----:R-:W-:-:S05]  /*13590*/  @!P1 IMAD.WIDE R2, R0, 0x4, R6 ;  /* 0x0000000400029825 */ /* 0x002fca00078e0206 */
[----:B------:R-:W3:Y:S01]  /*135a0*/  @!P1 LDG.E R8, desc[UR50][R2.64] ;  /* 0x0000003202089981 */ /* 0x000ee2000c1e1900 */
[----:B------:R-:W-:Y:S02]  /*135b0*/  CS2R R6, SRZ ;  /* 0x0000000000067805 */ /* 0x000fe4000001ff00 */
[C---:B------:R-:W-:Y:S02]  /*135c0*/  ISETP.GE.U32.AND P2, PT, R16.reuse, 0x2, PT ;  /* 0x000000021000780c */ /* 0x040fe40003f46070 */
[C---:B------:R-:W-:Y:S01]  /*135d0*/  ISETP.GE.U32.AND P3, PT, R16.reuse, 0x4, PT ;  /* 0x000000041000780c */ /* 0x040fe20003f66070 */
[----:B------:R-:W-:Y:S01]  /*135e0*/  SHFL.IDX PT, R4, R10, RZ, 0x1f ;  /* 0x00001fff0a047589 */ /* 0x000fe200000e0000 */
[C---:B------:R-:W-:Y:S02]  /*135f0*/  ISETP.GE.U32.AND P4, PT, R16.reuse, 0x8, PT ;  /* 0x000000081000780c */ /* 0x040fe40003f86070 */
[----:B------:R-:W-:Y:S01]  /*13600*/  ISETP.GE.U32.AND P5, PT, R16, 0x10, PT ;  /* 0x000000101000780c */ /* 0x000fe20003fa6070 */
[----:B------:R-:W-:Y:S01]  /*13610*/  SHFL.IDX PT, R0, R10, 0x1, 0x1f ;  /* 0x00201f000a007f89 */ /* 0x000fe200000e0000 */
[----:B--2---:R-:W-:-:S02]  /*13620*/  @!P1 IMAD.MOV.U32 R6, RZ, RZ, R5 ;  /* 0x000000ffff069224 */ /* 0x004fc400078e0005 */
[----:B---3--:R-:W-:Y:S01]  /*13630*/  @!P1 IMAD.MOV.U32 R7, RZ, RZ, R8 ;  /* 0x000000ffff079224 */ /* 0x008fe200078e0008 */
[----:B------:R-:W-:-:S03]  /*13640*/  ISETP.NE.AND P1, PT, R16, RZ, PT ;  /* 0x000000ff1000720c */ /* 0x000fc60003f25270 */
[----:B------:R-:W-:-:S05]  /*13650*/  IMAD R2, R7, R6, RZ ;  /* 0x0000000607027224 */ /* 0x000fca00078e02ff */
[----:B------:R-:W0:Y:S02]  /*13660*/  SHFL.UP PT, R14, R2, 0x1, RZ ;  /* 0x04200000020e7989 */ /* 0x000e2400000e00ff */
[----:B0-----:R-:W-:-:S05]  /*13670*/  SEL R5, R14, RZ, P1 ;  /* 0x000000ff0e057207 */ /* 0x001fca0000800000 */
[----:B------:R-:W-:Y:S02]  /*13680*/  IMAD.IADD R2, R2, 0x1, R5 ;  /* 0x0000000102027824 */ /* 0x000fe400078e0205 */
[----:B------:R-:W-:-:S03]  /*13690*/  IMAD.MOV.U32 R5, RZ, RZ, RZ ;  /* 0x000000ffff057224 */ /* 0x000fc600078e00ff */
        /* <DEDUP_REMOVED lines=13> */
.L_x_2509:
[----:B------:R-:W-:Y:S02]  /*13770*/  ULDC UR4, c[0x0][0xc38] ;  /* 0x00030e0000047ab9 */ /* 0x000fe40000000800 */
[----:B------:R-:W-:-:S04]  /*13780*/  IMAD.U32 R8, RZ, RZ, UR4 ;  /* 0x00000004ff087e24 */ /* 0x000fc8000f8e00ff */
[----:B-1----:R-:W-:-:S04]  /*13790*/  IMAD R9, R9, R8, RZ ;  /* 0x0000000809097224 */ /* 0x002fc800078e02ff */
[----:B------:R-:W-:-:S05]  /*137a0*/  IMAD.IADD R0, R0, 0x1, R9 ;  /* 0x0000000100007824 */ /* 0x000fca00078e0209 */
[----:B------:R-:W-:-:S13]  /*137b0*/  ISETP.GT.AND P6, PT, R0, R4, PT ;  /* 0x000000040000720c */ /* 0x000fda0003fc4270 */
[----:B------:R-:W-:Y:S05]  /*137c0*/  @P6 BRA `(.L_x_2444) ;  /* 0x0000000000ac6947 */ /* 0x000fea0003800000 */
.L_x_2447:
        /* <DEDUP_REMOVED lines=37> */
.L_x_2517:
[----:B------:R-:W-:Y:S02]  /*13a20*/  ULDC UR4, c[0x0][0xc38] ;  /* 0x00030e0000047ab9 */ /* 0x000fe40000000800 */
[----:B------:R-:W-:-:S04]  /*13a30*/  IMAD.U32 R8, RZ, RZ, UR4 ;  /* 0x00000004ff087e24 */ /* 0x000fc8000f8e00ff */
[----:B-1----:R-:W-:-:S04]  /*13a40*/  IMAD R9, R9, R8, RZ ;  /* 0x0000000809097224 */ /* 0x002fc800078e02ff */
[----:B------:R-:W-:-:S05]  /*13a50*/  IMAD.IADD R0, R9, 0x1, R0 ;  /* 0x0000000109007824 */ /* 0x000fca00078e0200 */
[----:B------:R-:W-:-:S13]  /*13a60*/  ISETP.GT.AND P6, PT, R0, R4, PT ;  /* 0x000000040000720c */ /* 0x000fda0003fc4270 */
[----:B------:R-:W-:Y:S05]  /*13a70*/  @!P6 BRA `(.L_x_2447) ;  /* 0xfffffffc0054e947 */ /* 0x000fea000383ffff */
.L_x_2444:
        /* <DEDUP_REMOVED lines=12> */
.L_x_2522:
[----:B------:R-:W-:-:S13]  /*13b40*/  ISETP.NE.AND P0, PT, R3, RZ, PT ;  /* 0x000000ff0300720c */ /* 0x000fda0003f05270 */
[----:B------:R-:W-:Y:S05]  /*13b50*/  @!P0 BRA `(.L_x_2449) ;  /* 0x0000000000108947 */ /* 0x000fea0003800000 */
[----:B------:R-:W-:Y:S01]  /*13b60*/  UMOV UR4, 0xffffffff ;  /* 0xffffffff00047882 */ /* 0x000fe20000000000 */
[----:B---3--:R-:W-:Y:S02]  /*13b70*/  VIADD R10, R10, 0xffffffff ;  /* 0xffffffff0a0a7836 */ /* 0x008fe40000000000 */
[----:B------:R-:W-:Y:S05]  /*13b80*/  BRA.DIV UR4, `(.L_x_2450) ;  /* 0x0000002a04487947 */ /* 0x000fea000b800000 */
[----:B------:R1:W2:Y:S02]  /*13b90*/  SHFL.IDX PT, R5, R2, R10, 0x1f ;  /* 0x00001f0a02057589 */ /* 0x0002a400000e0000 */
.L_x_2449:
[----:B--2---:R-:W-:Y:S01]  /*13ba0*/  IMAD R3, R5, R8, R9 ;  /* 0x0000000805037224 */ /* 0x004fe200078e0209 */
[----:B------:R-:W-:-:S03]  /*13bb0*/  ISETP.NE.AND P0, PT, R7, 0x1, PT ;  /* 0x000000010700780c */ /* 0x000fc60003f05270 */
[----:B------:R-:W-:Y:S01]  /*13bc0*/  IMAD.IADD R4, R4, 0x1, -R3 ;  /* 0x0000000104047824 */ /* 0x000fe200078e0a03 */
[----:B------:R2:W-:Y:S09]  /*13bd0*/  STL [R1], R3 ;  /* 0x0000000301007387 */ /* 0x0005f20000100800 */
[----:B------:R-:W-:Y:S05]  /*13be0*/  @!P0 BRA `(.L_x_2451) ;  /* 0x0000000000e48947 */ /* 0x000fea0003800000 */
[----:B------:R-:W-:-:S04]  /*13bf0*/  IABS R5, R0 ;  /* 0x0000000000057213 */ /* 0x000fc80000000000 */
[----:B0--3--:R-:W0:Y:S08]  /*13c00*/  I2F.RP R6, R5 ;  /* 0x0000000500067306 */ /* 0x009e300000209400 */
[----:B0-----:R-:W0:Y:S02]  /*13c10*/  MUFU.RCP R6, R6 ;  /* 0x0000000600067308 */ /* 0x001e240000001000 */
[----:B0-----:R-:W-:-:S06]  /*13c20*/  VIADD R9, R6, 0xffffffe ;  /* 0x0ffffffe06097836 */ /* 0x001fcc0000000000 */
[----:B--2---:R-:W1:Y:S02]  /*13c30*/  F2I.FTZ.U32.TRUNC.NTZ R3, R9 ;  /* 0x0000000900037305 */ /* 0x004e64000021f000 */
        /* <DEDUP_REMOVED lines=52> */
.L_x_2451:
[----:B------:R-:W4:Y:S01]  /*13f80*/  LDL R5, [R1+0xc] ;  /* 0x00000c0001057983 */ /* 0x000f220000100800 */
[----:B012---:R-:W4:Y:S02]  /*13f90*/  LDC.64 R2, c[0x0][0xc90] ;  /* 0x00032400ff027b82 */ /* 0x007f240000000a00 */
[----:B----4-:R-:W-:-:S05]  /*13fa0*/  IMAD.WIDE R2, R5, 0x4, R2 ;  /* 0x0000000405027825 */ /* 0x010fca00078e0202 */
[----:B---3--:R-:W2:Y:S02]  /*13fb0*/  LDG.E R6, desc[UR50][R2.64] ;  /* 0x0000003202067981 */ /* 0x008ea4000c1e1900 */
        /* <DEDUP_REMOVED lines=59> */
.L_x_2452:
[----:B-1----:R-:W-:-:S05]  /*14370*/  LOP3.LUT R3, RZ, R4, RZ, 0x33, !PT ;  /* 0x00000004ff037212 */ /* 0x002fca00078e33ff */
[----:B------:R-:W-:-:S05]  /*14380*/  IMAD.IADD R0, R0, 0x1, R3 ;  /* 0x0000000100007824 */ /* 0x000fca00078e0203 */
[----:B------:R1:W-:Y:S01]  /*14390*/  STL [R1+0x4], R0 ;  /* 0x0000040001007387 */ /* 0x0003e20000100800 */
[----:B------:R-:W-:Y:S05]  /*143a0*/  BRA `(.L_x_2453) ;  /* 0x0000000000287947 */ /* 0x000fea0003800000 */
.L_x_2445:
[----:B------:R-:W-:Y:S01]  /*143b0*/  UMOV UR4, URZ ;  /* 0x0000003f00047c82 */ /* 0x000fe20008000000 */
[----:B------:R-:W-:Y:S01]  /*143c0*/  ULDC UR6, c[0x0][0xc3c] ;  /* 0x00030f0000067ab9 */ /* 0x000fe20000000800 */
[----:B------:R-:W-:Y:S01]  /*143d0*/  UMOV UR5, URZ ;  /* 0x0000003f00057c82 */ /* 0x000fe20008000000 */
[----:B------:R-:W-:Y:S01]  /*143e0*/  IMAD.U32 R3, RZ, RZ, UR4 ;  /* 0x00000004ff037e24 */ /* 0x000fe2000f8e00ff */
[----:B------:R2:W-:Y:S01]  /*143f0*/  STL [R1], R4 ;  /* 0x0000000401007387 */ /* 0x0005e20000100800 */
[----:B------:R-:W-:Y:S02]  /*14400*/  IMAD.U32 R0, RZ, RZ, UR6 ;  /* 0x00000006ff007e24 */ /* 0x000fe4000f8e00ff */
[----:B------:R-:W-:Y:S01]  /*14410*/  IMAD.U32 R2, RZ, RZ, UR5 ;  /* 0x00000005ff027e24 */ /* 0x000fe2000f8e00ff */
[----:B------:R2:W-:Y:S04]  /*14420*/  STL [R1+0x4], R3 ;  /* 0x0000040301007387 */ /* 0x0005e80000100800 */
[----:B------:R2:W-:Y:S04]  /*14430*/  STL [R1+0xc], R0 ;  /* 0x00000c0001007387 */ /* 0x0005e80000100800 */
[----:B------:R2:W-:Y:S02]  /*14440*/  STL [R1+0x8], R2 ;  /* 0x0000080201007387 */ /* 0x0005e40000100800 */
.L_x_2453:
[----:B--2---:R-:W2:Y:S04]  /*14450*/  LDL R3, [R1+0x8] ;  /* 0x0000080001037983 */ /* 0x004ea80000100800 */
[----:B0-----:R-:W3:Y:S04]  /*14460*/  LDL R2, [R1+0xc] ;  /* 0x00000c0001027983 */ /* 0x001ee80000100800 */
[----:B------:R-:W4:Y:S04]  /*14470*/  LDL R4, [R1] ;  /* 0x0000000001047983 */ /* 0x000f280000100800 */
[----:B------:R-:W4:Y:S01]  /*14480*/  LDL R5, [R1+0x4] ;  /* 0x0000040001057983 */ /* 0x000f220000100800 */
[----:B------:R-:W-:Y:S05]  /*14490*/  WARPSYNC.ALL ;  /* 0x0000000000007948 */ /* 0x000fea0003800000 */
[----:B-1----:R-:W0:Y:S02]  /*144a0*/  S2R R0, SR_TID.X ;  /* 0x0000000000007919 */ /* 0x002e240000002100 */
        /* <DEDUP_REMOVED lines=10> */
.L_x_2442:
[----:B------:R-:W2:Y:S01]  /*14550*/  LDL R0, [R1+0xc] ;  /* 0x00000c0001007983 */ /* 0x000ea20000100800 */
[----:B------:R-:W-:Y:S02]  /*14560*/  ULDC UR4, c[0x0][0xc3c] ;  /* 0x00030f0000047ab9 */ /* 0x000fe40000000800 */
[----:B--2---:R-:W-:-:S13]  /*14570*/  ISETP.GE.AND P0, PT, R0, UR4, PT ;  /* 0x0000000400007c0c */ /* 0x004fda000bf06270 */
[----:B------:R-:W-:Y:S05]  /*14580*/  @!P0 BRA `(.L_x_2454) ;  /* 0xffffffa8002c8947 */ /* 0x000fea000383ffff */
[----:B------:R-:W-:Y:S05]  /*14590*/  BSYNC B8 ;  /* 0x0000000000087941 */ /* 0x000fea0003800000 */
.L_x_2353:
[----:B0-----:R-:W2:Y:S01]  /*145a0*/  LDL.LU R0, [R1+0x48] ;  /* 0x0000480001007983 */ /* 0x001ea20000300800 */
[----:B------:R-:W-:Y:S01]  /*145b0*/  BSSY B0, `(.L_x_2455) ;  /* 0x000000b000007945 */ /* 0x000fe20003800000 */
[----:B-1-3--:R-:W0:Y:S01]  /*145c0*/  S2R R5, SR_CgaCtaId ;  /* 0x0000000000057919 */ /* 0x00ae220000008800 */
        /* <DEDUP_REMOVED lines=9> */
.L_x_2525:
[----:B------:R-:W-:Y:S05]  /*14660*/  BSYNC B0 ;  /* 0x0000000000007941 */ /* 0x000fea0003800000 */
.L_x_2455:
[----:B------:R-:W-:-:S03]  /*14670*/  UMOV UR4, 0xffffffff ;  /* 0xffffffff00047882 */ /* 0x000fc60000000000 */
[----:B------:R-:W-:Y:S05]  /*14680*/  BRA.DIV UR4, `(.L_x_2457) ;  /* 0x0000001e04c87947 */ /* 0x000fea000b800000 */
[----:B------:R-:W1:Y:S02]  /*14690*/  S2R R2, SR_TID.X ;  /* 0x0000000000027919 */ /* 0x000e640000002100 */
[----:B-1----:R-:W-:-:S04]  /*146a0*/  SHF.R.U32.HI R2, RZ, 0x5, R2 ;  /* 0x00000005ff027819 */ /* 0x002fc80000011602 */
[----:B------:R-:W-:-:S05]  /*146b0*/  LOP3.LUT R2, R2, 0x3, RZ, 0xc0, !PT ;  /* 0x0000000302027812 */ /* 0x000fca00078ec0ff */
[----:B------:R1:W2:Y:S02]  /*146c0*/  SHFL.IDX PT, R14, R2, RZ, 0x1f ;  /* 0x00001fff020e7589 */ /* 0x0002a400000e0000 */
.L_x_2528:
[----:B--2---:R-:W-:Y:S01]  /*146d0*/  ISETP.NE.AND P0, PT, R14, RZ, PT ;  /* 0x000000ff0e00720c */ /* 0x004fe20003f05270 */
[----:B------:R-:W-:-:S12]  /*146e0*/  BSSY B0, `(.L_x_2458) ;  /* 0x0000025000007945 */ /* 0x000fd80003800000 */
[----:B------:R-:W-:Y:S05]  /*146f0*/  @P0 BRA `(.L_x_2459) ;  /* 0x00000000008c0947 */ /* 0x000fea0003800000 */
[----:B------:R-:W-:-:S03]  /*14700*/  UMOV UR4, 0xffffffff ;  /* 0xffffffff00047882 */ /* 0x000fc60000000000 */
[----:B------:R-:W-:Y:S05]  /*14710*/  BRA.DIV UR4, `(.L_x_2460) ;  /* 0x0000001e04d87947 */ /* 0x000fea000b800000 */
[----:B------:R-:W-:-:S13]  /*14720*/  ELECT P6, URZ, PT ;  /* 0x00000000003f782f */ /* 0x000fda00038c0000 */
.L_x_2531:
[----:B------:R-:W-:Y:S05]  /*14730*/  @!P6 BRA `(.L_x_2459) ;  /* 0x00000000007ce947 */ /* 0x000fea0003800000 */
[----:B------:R-:W-:-:S06]  /*14740*/  ULOP3.LUT UR4, UR36, 0x2, URZ, 0xfc, !UPT ;  /* 0x0000000224047892 */ /* 0x000fcc000f8efc3f */
[----:B-1----:R-:W-:-:S05]  /*14750*/  IMAD.U32 R2, RZ, RZ, UR4 ;  /* 0x00000004ff027e24 */ /* 0x002fca000f8e00ff */
[----:B------:R-:W-:-:S13]  /*14760*/  ISETP.NE.AND P2, PT, R2, 0x3, PT ;  /* 0x000000030200780c */ /* 0x000fda0003f45270 */
[----:B------:R-:W-:Y:S05]  /*14770*/  @!P2 BRA `(.L_x_2461) ;  /* 0x000000000004a947 */ /* 0x000fea0003800000 */
[----:B------:R-:W-:Y:S01]  /*14780*/  BPT.TRAP 0x1 ;  /* 0x000000040000795c */ /* 0x000fe20000300000 */
.L_x_2461:
        /* <DEDUP_REMOVED lines=13> */
.L_x_2532:
[----:B------:R-:W1:Y:S02]  /*14860*/  SYNCS.PHASECHK.TRANS64.TRYWAIT P0, [R7+URZ], R2 ;  /* 0x00000002070075a7 */ /* 0x000e64000800017f */
[----:B-1----:R-:W-:Y:S05]  /*14870*/  @!P0 BRA `(.L_x_2463) ;  /* 0x0000001c00b48947 */ /* 0x002fea0003800000 */
.L_x_2533:
[----:B------:R-:W-:Y:S05]  /*14880*/  @!P2 BRA `(.L_x_2464) ;  /* 0x000000000004a947 */ /* 0x000fea0003800000 */
[----:B------:R-:W-:Y:S01]  /*14890*/  BPT.TRAP 0x1 ;  /* 0x000000040000795c */ /* 0x000fe20000300000 */
.L_x_2464:
[----:B------:R-:W-:-:S04]  /*148a0*/  VIADD R0, R0, 0x28860 ;  /* 0x0002886000007836 */ /* 0x000fc80000000000 */
[----:B------:R-:W-:-:S04]  /*148b0*/  IMAD R4, R19, 0x8, R0 ;  /* 0x0000000813047824 */ /* 0x000fc800078e0200 */
[----:B------:R-:W2:Y:S02]  /*148c0*/  SYNCS.PHASECHK.TRANS64.TRYWAIT P0, [R4+URZ], R5 ;  /* 0x00000005040075a7 */ /* 0x000ea4000800017f */
[----:B--2---:R-:W-:Y:S05]  /*148d0*/  @!P0 BRA `(.L_x_2465) ;  /* 0x0000001c00b08947 */ /* 0x004fea0003800000 */
.L_x_2534:
[----:B------:R-:W-:-:S07]  /*148e0*/  IMAD R3, R3, 0x8, R0 ;  /* 0x0000000803037824 */ /* 0x000fce00078e0200 */
.L_x_2466:
[----:B---3--:R3:W4:Y:S02]  /*148f0*/  SYNCS.PHASECHK.TRANS64.TRYWAIT P0, [R3+URZ], R2 ;  /* 0x00000002030075a7 */ /* 0x008724000800017f */
[----:B----4-:R-:W-:Y:S05]  /*14900*/  @!P0 NANOSLEEP.SYNCS 0x989680 ;  /* 0x009896800000895d */ /* 0x010fea0003900000 */
[----:B------:R-:W4:Y:S02]  /*14910*/  @!P0 SYNCS.PHASECHK.TRANS64 P0, [R3+URZ], R2 ;  /* 0x00000002030085a7 */ /* 0x000f24000800007f */
[----:B----4-:R-:W-:Y:S05]  /*14920*/  @!P0 BRA `(.L_x_2466) ;  /* 0xfffffffc00f08947 */ /* 0x010fea000383ffff */
.L_x_2459:
[----:B------:R-:W-:Y:S05]  /*14930*/  BSYNC B0 ;  /* 0x0000000000007941 */ /* 0x000fea0003800000 */
.L_x_2458:
[----:B------:R-:W-:Y:S05]  /*14940*/  EXIT ;  /* 0x000000000000794d */ /* 0x000fea0003800000 */
.L_x_2292:
[----:B0-----:R-:W-:-:S04]  /*14950*/  IMAD.U32 R3, RZ, RZ, UR41 ;  /* 0x00000029ff037e24 */ /* 0x001fc8000f8e00ff */
[----:B------:R0:W1:Y:S03]  /*14960*/  SYNCS.PHASECHK.TRANS64.TRYWAIT P1, [R3+URZ+0x28800], R0 ;  /* 0x02880000030075a7 */ /* 0x000066000802017f */
[----:B-1----:R-:W-:Y:S05]  /*14970*/  @!P1 NANOSLEEP.SYNCS 0x989680 ;  /* 0x009896800000995d */ /* 0x002fea0003900000 */
[----:B------:R-:W1:Y:S02]  /*14980*/  @!P1 SYNCS.PHASECHK.TRANS64 P1, [R3+URZ+0x28800], R0 ;  /* 0x02880000030095a7 */ /* 0x000e64000802007f */
[----:B-1----:R-:W-:Y:S05]  /*14990*/  @!P1 BRA `(.L_x_2292) ;  /* 0xfffffffc00ec9947 */ /* 0x002fea000383ffff */
[----:B------:R-:W-:Y:S05]  /*149a0*/  BRA `(.L_x_2467) ;  /* 0xfffffed400087947 */ /* 0x000fea000383ffff */
.L_x_2296:
[----:B-1----:R1:W2:Y:S02]  /*149b0*/  SYNCS.PHASECHK.TRANS64.TRYWAIT P2, [R0+URZ+0x28830], R3 ;  /* 0x02883003000075a7 */ /* 0x0022a4000804017f */
[----:B--2---:R-:W-:Y:S05]  /*149c0*/  @!P2 NANOSLEEP.SYNCS 0x989680 ;  /* 0x009896800000a95d */ /* 0x004fea0003900000 */
[----:B------:R-:W2:Y:S02]  /*149d0*/  @!P2 SYNCS.PHASECHK.TRANS64 P2, [R0+URZ+0x28830], R3 ;  /* 0x028830030000a5a7 */ /* 0x000ea4000804007f */
[----:B--2---:R-:W-:Y:S05]  /*149e0*/  @!P2 BRA `(.L_x_2296) ;  /* 0xfffffffc00f0a947 */ /* 0x004fea000383ffff */
[----:B------:R-:W-:Y:S05]  /*149f0*/  BRA `(.L_x_2295) ;  /* 0xfffffed4002c7947 */ /* 0x000fea000383ffff */
.L_x_2301:
[----:B-1----:R-:W-:-:S04]  /*14a00*/  IMAD.U32 R7, RZ, RZ, UR6 ;  /* 0x00000006ff077e24 */ /* 0x002fc8000f8e00ff */
[----:B------:R1:W2:Y:S03]  /*14a10*/  SYNCS.PHASECHK.TRANS64.TRYWAIT P3, [R7+URZ+0x28830], R6 ;  /* 0x02883006070075a7 */ /* 0x0002a6000806017f */
[----:B--2---:R-:W-:Y:S05]  /*14a20*/  @!P3 NANOSLEEP.SYNCS 0x989680 ;  /* 0x009896800000b95d */ /* 0x004fea0003900000 */
[----:B------:R-:W2:Y:S02]  /*14a30*/  @!P3 SYNCS.PHASECHK.TRANS64 P3, [R7+URZ+0x28830], R6 ;  /* 0x028830060700b5a7 */ /* 0x000ea4000806007f */
[----:B--2---:R-:W-:Y:S05]  /*14a40*/  @!P3 BRA `(.L_x_2301) ;  /* 0xfffffffc00ecb947 */ /* 0x004fea000383ffff */
[----:B------:R-:W-:Y:S05]  /*14a50*/  BRA `(.L_x_2298) ;  /* 0xffffff0000307947 */ /* 0x000fea000383ffff */
.L_x_2305:
[----:B-1----:R-:W-:-:S04]  /*14a60*/  IMAD.U32 R7, RZ, RZ, UR6 ;  /* 0x00000006ff077e24 */ /* 0x002fc8000f8e00ff */
[----:B------:R1:W2:Y:S03]  /*14a70*/  SYNCS.PHASECHK.TRANS64.TRYWAIT P3, [R7+URZ+0x28850], R6 ;  /* 0x02885006070075a7 */ /* 0x0002a6000806017f */
[----:B--2---:R-:W-:Y:S05]  /*14a80*/  @!P3 NANOSLEEP.SYNCS 0x989680 ;  /* 0x009896800000b95d */ /* 0x004fea0003900000 */
[----:B------:R-:W2:Y:S02]  /*14a90*/  @!P3 SYNCS.PHASECHK.TRANS64 P3, [R7+URZ+0x28850], R6 ;  /* 0x028850060700b5a7 */ /* 0x000ea4000806007f */
[----:B--2---:R-:W-:Y:S05]  /*14aa0*/  @!P3 BRA `(.L_x_2305) ;  /* 0xfffffffc00ecb947 */ /* 0x004fea000383ffff */
[----:B------:R-:W-:Y:S05]  /*14ab0*/  BRA `(.L_x_2302) ;  /* 0xffffff0000f87947 */ /* 0x000fea000383ffff */
.L_x_2311:
[----:B-1----:R-:W-:-:S04]  /*14ac0*/  IMAD.U32 R7, RZ, RZ, UR6 ;  /* 0x00000006ff077e24 */ /* 0x002fc8000f8e00ff */
[----:B------:R1:W2:Y:S03]  /*14ad0*/  SYNCS.PHASECHK.TRANS64.TRYWAIT P2, [R7+URZ+0x28830], R6 ;  /* 0x02883006070075a7 */ /* 0x0002a6000804017f */
[----:B--2---:R-:W-:Y:S05]  /*14ae0*/  @!P2 NANOSLEEP.SYNCS 0x989680 ;  /* 0x009896800000a95d */ /* 0x004fea0003900000 */
[----:B------:R-:W2:Y:S02]  /*14af0*/  @!P2 SYNCS.PHASECHK.TRANS64 P2, [R7+URZ+0x28830], R6 ;  /* 0x028830060700a5a7 */ /* 0x000ea4000804007f */
[----:B--2---:R-:W-:Y:S05]  /*14b00*/  @!P2 BRA `(.L_x_2311) ;  /* 0xfffffffc00eca947 */ /* 0x004fea000383ffff */
[----:B------:R-:W-:Y:S05]  /*14b10*/  BRA `(.L_x_2308) ;  /* 0xffffff30006c7947 */ /* 0x000fea000383ffff */
.L_x_2315:
[----:B-1----:R-:W-:-:S04]  /*14b20*/  IMAD.U32 R7, RZ, RZ, UR6 ;  /* 0x00000006ff077e24 */ /* 0x002fc8000f8e00ff */
[----:B------:R1:W2:Y:S03]  /*14b30*/  SYNCS.PHASECHK.TRANS64.TRYWAIT P2, [R7+URZ+0x28850], R6 ;  /* 0x02885006070075a7 */ /* 0x0002a6000804017f */
[----:B--2---:R-:W-:Y:S05]  /*14b40*/  @!P2 NANOSLEEP.SYNCS 0x989680 ;  /* 0x009896800000a95d */ /* 0x004fea0003900000 */
[----:B------:R-:W2:Y:S02]  /*14b50*/  @!P2 SYNCS.PHASECHK.TRANS64 P2, [R7+URZ+0x28850], R6 ;  /* 0x028850060700a5a7 */ /* 0x000ea4000804007f */
[----:B--2---:R-:W-:Y:S05]  /*14b60*/  @!P2 BRA `(.L_x_2315) ;  /* 0xfffffffc00eca947 */ /* 0x004fea000383ffff */
[----:B------:R-:W-:Y:S05]  /*14b70*/  BRA `(.L_x_2312) ;  /* 0xffffff3400347947 */ /* 0x000fea000383ffff */
.L_x_2320:
[----:B-1----:R-:W-:-:S04]  /*14b80*/  IMAD.U32 R5, RZ, RZ, UR5 ;  /* 0x00000005ff057e24 */ /* 0x002fc8000f8e00ff */
[----:B------:R1:W2:Y:S03]  /*14b90*/  SYNCS.PHASECHK.TRANS64.TRYWAIT P0, [R5+URZ+0x28850], R4 ;  /* 0x02885004050075a7 */ /* 0x0002a6000800017f */
[----:B--2---:R-:W-:Y:S05]  /*14ba0*/  @!P0 NANOSLEEP.SYNCS 0x989680 ;  /* 0x009896800000895d */ /* 0x004fea0003900000 */
[----:B------:R-:W2:Y:S02]  /*14bb0*/  @!P0 SYNCS.PHASECHK.TRANS64 P0, [R5+URZ+0x28850], R4 ;  /* 0x02885004050085a7 */ /* 0x000ea4000800007f */
[----:B--2---:R-:W-:Y:S05]  /*14bc0*/  @!P0 BRA `(.L_x_2320) ;  /* 0xfffffffc00ec8947 */ /* 0x004fea000383ffff */
[----:B------:R-:W-:Y:S05]  /*14bd0*/  BRA `(.L_x_2319) ;  /* 0xffffff58001c7947 */ /* 0x000fea000383ffff */
.L_x_2367:
[----:B------:R-:W0:Y:S01]  /*14be0*/  S2R R4, SR_TID.X ;  /* 0x0000000000047919 */ /* 0x000e220000002100 */
[----:B------:R-:W-:Y:S01]  /*14bf0*/  BSSY B0, `(.L_x_2468) ;  /* 0x000000a000007945 */ /* 0x000fe20003800000 */
[----:B------:R-:W-:Y:S02]  /*14c00*/  IMAD.MOV.U32 R12, RZ, RZ, RZ ;  /* 0x000000ffff0c7224 */ /* 0x000fe400078e00ff */
[----:B------:R-:W-:Y:S02]  /*14c10*/  IMAD.MOV.U32 R11, RZ, RZ, 0x1f ;  /* 0x0000001fff0b7424 */ /* 0x000fe400078e00ff */
[----:B------:R-:W-:Y:S01]  /*14c20*/  IMAD.MOV.U32 R15, RZ, RZ, -0x1 ;  /* 0xffffffffff0f7424 */ /* 0x000fe200078e00ff */
[----:B0-----:R-:W-:-:S04]  /*14c30*/  SHF.R.U32.HI R4, RZ, 0x5, R4 ;  /* 0x00000005ff047819 */ /* 0x001fc80000011604 */
[----:B------:R-:W-:-:S05]  /*14c40*/  LOP3.LUT R4, R4, 0x3, RZ, 0xc0, !PT ;  /* 0x0000000304047812 */ /* 0x000fca00078ec0ff */
[----:B------:R-:W-:-:S07]  /*14c50*/  IMAD.MOV.U32 R13, RZ, RZ, R4 ;  /* 0x000000ffff0d7224 */ /* 0x000fce00078e0004 */
[----:B--2---:R-:W-:Y:S05]  /*14c60*/  WARPSYNC.COLLECTIVE R15, `(.L_x_2469) ;  /* 0x000000000f087348 */ /* 0x004fea0003c00000 */
[----:B------:R0:W1:Y:S02]  /*14c70*/  SHFL.IDX P6, R14, R13, R12, R11 ;  /* 0x0000000c0d0e7389 */ /* 0x00006400000c000b */
[----:B012---:R-:W-:Y:S01]  /*14c80*/  ENDCOLLECTIVE ;  /* 0x000000000000791b */ /* 0x007fe20003800000 */
.L_x_2469:
[----:B------:R-:W-:Y:S05]  /*14c90*/  BSYNC B0 ;  /* 0x0000000000007941 */ /* 0x000fea0003800000 */
.L_x_2468:
[----:B------:R-:W-:Y:S05]  /*14ca0*/  BRA `(.L_x_2470) ;  /* 0xffffffb000407947 */ /* 0x000fea000383ffff */
.L_x_2369:
[----:B------:R-:W-:Y:S01]  /*14cb0*/  BSSY B0, `(.L_x_2471) ;  /* 0x0000006000007945 */ /* 0x000fe20003800000 */
[----:B------:R-:W-:-:S07]  /*14cc0*/  IMAD.MOV.U32 R15, RZ, RZ, -0x1 ;  /* 0xffffffffff0f7424 */ /* 0x000fce00078e00ff */
[----:B--23--:R-:W-:Y:S05]  /*14cd0*/  WARPSYNC.COLLECTIVE R15, `(.L_x_2472) ;  /* 0x000000000f0c7348 */ /* 0x00cfea0003c00000 */
[----:B------:R-:W-:Y:S02]  /*14ce0*/  ELECT P6, UR62, PT ;  /* 0x00000000003e782f */ /* 0x000fe400038c0000 */
[----:B------:R-:W-:Y:S01]  /*14cf0*/  MOV R14, UR62 ;  /* 0x0000003e000e7c02 */ /* 0x000fe20008000f00 */
[----:B--23--:R-:W-:Y:S10]  /*14d00*/  ENDCOLLECTIVE ;  /* 0x000000000000791b */ /* 0x00cff40003800000 */
.L_x_2472:
[----:B------:R-:W-:Y:S05]  /*14d10*/  BSYNC B0 ;  /* 0x0000000000007941 */ /* 0x000fea0003800000 */
.L_x_2471:
[----:B------:R-:W-:Y:S05]  /*14d20*/  BRA `(.L_x_2473) ;  /* 0xffffffb000447947 */ /* 0x000fea000383ffff */
.L_x_2371:
[----:B0-----:R0:W1:Y:S02]  /*14d30*/  SYNCS.PHASECHK.TRANS64.TRYWAIT P0, [R0+URZ+0x28840], R2 ;  /* 0x02884002000075a7 */ /* 0x001064000800017f */
[----:B-1----:R-:W-:Y:S05]  /*14d40*/  @!P0 NANOSLEEP.SYNCS 0x989680 ;  /* 0x009896800000895d */ /* 0x002fea0003900000 */
[----:B------:R-:W1:Y:S02]  /*14d50*/  @!P0 SYNCS.PHASECHK.TRANS64 P0, [R0+URZ+0x28840], R2 ;  /* 0x02884002000085a7 */ /* 0x000e64000800007f */
[----:B-1----:R-:W-:Y:S05]  /*14d60*/  @!P0 BRA `(.L_x_2371) ;  /* 0xfffffffc00f08947 */ /* 0x002fea000383ffff */
[----:B------:R-:W-:Y:S05]  /*14d70*/  BRA `(.L_x_2474) ;  /* 0xffffffb000a47947 */ /* 0x000fea000383ffff */
.L_x_2375:
[----:B------:R-:W2:Y:S01]  /*14d80*/  LDL.LU R11, [R1+0x40] ;  /* 0x00004000010b7983 */ /* 0x000ea20000300800 */
[----:B------:R-:W-:Y:S01]  /*14d90*/  IMAD.MOV.U32 R13, RZ, RZ, R3 ;  /* 0x000000ffff0d7224 */ /* 0x000fe200078e0003 */
[----:B------:R-:W-:Y:S01]  /*14da0*/  LOP3.LUT R5, R5, 0x7f, RZ, 0xc0, !PT ;  /* 0x0000007f05057812 */ /* 0x000fe200078ec0ff */
[----:B------:R-:W-:Y:S02]  /*14db0*/  IMAD.MOV.U32 R12, RZ, RZ, RZ ;  /* 0x000000ffff0c7224 */ /* 0x000fe400078e00ff */
[----:B------:R-:W-:Y:S01]  /*14dc0*/  IMAD.MOV.U32 R15, RZ, RZ, -0x1 ;  /* 0xffffffffff0f7424 */ /* 0x000fe200078e00ff */
[----:B------:R-:W-:-:S05]  /*14dd0*/  SHF.R.U32.HI R5, RZ, 0x3, R5 ;  /* 0x00000003ff057819 */ /* 0x000fca0000011605 */
[----:B------:R-:W-:-:S04]  /*14de0*/  IMAD R2, R8, 0x80, R5 ;  /* 0x0000008008027824 */ /* 0x000fc800078e0205 */
[----:B------:R-:W-:Y:S02]  /*14df0*/  VIADD R5, R2, 0x10 ;  /* 0x0000001002057836 */ /* 0x000fe40000000000 */
[----:B--2---:R-:W-:Y:S02]  /*14e00*/  IMAD R0, R11, R7, RZ ;  /* 0x000000070b007224 */ /* 0x004fe400078e02ff */
[----:B------:R-:W-:-:S03]  /*14e10*/  IMAD.MOV.U32 R11, RZ, RZ, 0x181f ;  /* 0x0000181fff0b7424 */ /* 0x000fc600078e00ff */
[----:B------:R-:W-:-:S13]  /*14e20*/  ISETP.GE.AND P2, PT, R2, R0, PT ;  /* 0x000000000200720c */ /* 0x000fda0003f46270 */
[----:B-----5:R-:W-:Y:S05]  /*14e30*/  WARPSYNC.COLLECTIVE R15, `(.L_x_2475) ;  /* 0x000000000f087348 */ /* 0x020fea0003c00000 */
[----:B------:R0:W1:Y:S02]  /*14e40*/  SHFL.IDX P6, R14, R13, R12, R11 ;  /* 0x0000000c0d0e7389 */ /* 0x00006400000c000b */
[----:B01---5:R-:W-:Y:S01]  /*14e50*/  ENDCOLLECTIVE ;  /* 0x000000000000791b */ /* 0x023fe20003800000 */
.L_x_2475:
[----:B------:R-:W-:Y:S02]  /*14e60*/  IMAD.MOV.U32 R13, RZ, RZ, R4 ;  /* 0x000000ffff0d7224 */ /* 0x000fe400078e0004 */
[----:B------:R-:W-:-:S07]  /*14e70*/  IMAD.MOV.U32 R6, RZ, RZ, R14 ;  /* 0x000000ffff067224 */ /* 0x000fce00078e000e */
[----:B------:R-:W-:Y:S05]  /*14e80*/  WARPSYNC.COLLECTIVE R15, `(.L_x_2476) ;  /* 0x000000000f087348 */ /* 0x000fea0003c00000 */
[----:B------:R0:W1:Y:S02]  /*14e90*/  SHFL.IDX P6, R14, R13, R12, R11 ;  /* 0x0000000c0d0e7389 */ /* 0x00006400000c000b */
[----:B01----:R-:W-:Y:S01]  /*14ea0*/  ENDCOLLECTIVE ;  /* 0x000000000000791b */ /* 0x003fe20003800000 */
.L_x_2476:
[----:B------:R-:W-:Y:S02]  /*14eb0*/  IMAD.MOV.U32 R13, RZ, RZ, R3 ;  /* 0x000000ffff0d7224 */ /* 0x000fe400078e0003 */
[----:B------:R-:W-:Y:S02]  /*14ec0*/  IMAD.MOV.U32 R12, RZ, RZ, 0x1 ;  /* 0x00000001ff0c7424 */ /* 0x000fe400078e00ff */
[----:B------:R-:W-:-:S07]  /*14ed0*/  IMAD.MOV.U32 R7, RZ, RZ, R14 ;  /* 0x000000ffff077224 */ /* 0x000fce00078e000e */
[----:B------:R-:W-:Y:S05]  /*14ee0*/  WARPSYNC.COLLECTIVE R15, `(.L_x_2477) ;  /* 0x000000000f087348 */ /* 0x000fea0003c00000 */
[----:B------:R0:W1:Y:S02]  /*14ef0*/  SHFL.IDX P6, R14, R13, R12, R11 ;  /* 0x0000000c0d0e7389 */ /* 0x00006400000c000b */
[----:B01----:R-:W-:Y:S01]  /*14f00*/  ENDCOLLECTIVE ;  /* 0x000000000000791b */ /* 0x003fe20003800000 */
.L_x_2477:
        /* <DEDUP_REMOVED lines=10> */
.L_x_2478:
        /* <DEDUP_REMOVED lines=12> */
.L_x_2479:
        /* <DEDUP_REMOVED lines=17> */
.L_x_2480:
[----:B------:R-:W-:Y:S02]  /*15180*/  IMAD.MOV.U32 R13, RZ, RZ, R3 ;  /* 0x000000ffff0d7224 */ /* 0x000fe400078e0003 */
[----:B------:R-:W-:Y:S02]  /*15190*/  IMAD.MOV.U32 R12, RZ, RZ, 0x3 ;  /* 0x00000003ff0c7424 */ /* 0x000fe400078e00ff */
[----:B------:R-:W-:-:S07]  /*151a0*/  IMAD.MOV.U32 R5, RZ, RZ, R14 ;  /* 0x000000ffff057224 */ /* 0x000fce00078e000e */
[----:B------:R-:W-:Y:S05]  /*151b0*/  WARPSYNC.COLLECTIVE R15, `(.L_x_2481) ;  /* 0x000000000f087348 */ /* 0x000fea0003c00000 */
[----:B------:R0:W1:Y:S02]  /*151c0*/  SHFL.IDX P6, R14, R13, R12, R11 ;  /* 0x0000000c0d0e7389 */ /* 0x00006400000c000b */
[----:B01----:R-:W-:Y:S01]  /*151d0*/  ENDCOLLECTIVE ;  /* 0x000000000000791b */ /* 0x003fe20003800000 */
.L_x_2481:
        /* <DEDUP_REMOVED lines=16> */
.L_x_2482:
[----:B------:R-:W-:Y:S02]  /*152e0*/  IMAD.MOV.U32 R13, RZ, RZ, R3 ;  /* 0x000000ffff0d7224 */ /* 0x000fe400078e0003 */
[----:B------:R-:W-:Y:S02]  /*152f0*/  IMAD.MOV.U32 R12, RZ, RZ, 0x4 ;  /* 0x00000004ff0c7424 */ /* 0x000fe400078e00ff */
[----:B------:R-:W-:-:S07]  /*15300*/  IMAD.MOV.U32 R5, RZ, RZ, R14 ;  /* 0x000000ffff057224 */ /* 0x000fce00078e000e */
[----:B------:R-:W-:Y:S05]  /*15310*/  WARPSYNC.COLLECTIVE R15, `(.L_x_2483) ;  /* 0x000000000f087348 */ /* 0x000fea0003c00000 */
[----:B------:R0:W1:Y:S02]  /*15320*/  SHFL.IDX P6, R14, R13, R12, R11 ;  /* 0x0000000c0d0e7389 */ /* 0x00006400000c000b */
[----:B01----:R-:W-:Y:S01]  /*15330*/  ENDCOLLECTIVE ;  /* 0x000000000000791b */ /* 0x003fe20003800000 */
.L_x_2483:
        /* <DEDUP_REMOVED lines=16> */
.L_x_2484:
[----:B------:R-:W-:Y:S02]  /*15440*/  IMAD.MOV.U32 R13, RZ, RZ, R3 ;  /* 0x000000ffff0d7224 */ /* 0x000fe400078e0003 */
[----:B------:R-:W-:Y:S02]  /*15450*/  IMAD.MOV.U32 R12, RZ, RZ, 0x5 ;  /* 0x00000005ff0c7424 */ /* 0x000fe400078e00ff */
[----:B------:R-:W-:-:S07]  /*15460*/  IMAD.MOV.U32 R5, RZ, RZ, R14 ;  /* 0x000000ffff057224 */ /* 0x000fce00078e000e */
[----:B------:R-:W-:Y:S05]  /*15470*/  WARPSYNC.COLLECTIVE R15, `(.L_x_2485) ;  /* 0x000000000f087348 */ /* 0x000fea0003c00000 */
[----:B------:R0:W1:Y:S02]  /*15480*/  SHFL.IDX P6, R14, R13, R12, R11 ;  /* 0x0000000c0d0e7389 */ /* 0x00006400000c000b */
[----:B01----:R-:W-:Y:S01]  /*15490*/  ENDCOLLECTIVE ;  /* 0x000000000000791b */ /* 0x003fe20003800000 */
.L_x_2485:
        /* <DEDUP_REMOVED lines=16> */
.L_x_2486:
[----:B------:R-:W-:Y:S02]  /*155a0*/  IMAD.MOV.U32 R13, RZ, RZ, R3 ;  /* 0x000000ffff0d7224 */ /* 0x000fe400078e0003 */
[----:B------:R-:W-:Y:S02]  /*155b0*/  IMAD.MOV.U32 R12, RZ, RZ, 0x6 ;  /* 0x00000006ff0c7424 */ /* 0x000fe400078e00ff */
[----:B------:R-:W-:-:S07]  /*155c0*/  IMAD.MOV.U32 R5, RZ, RZ, R14 ;  /* 0x000000ffff057224 */ /* 0x000fce00078e000e */
[----:B------:R-:W-:Y:S05]  /*155d0*/  WARPSYNC.COLLECTIVE R15, `(.L_x_2487) ;  /* 0x000000000f087348 */ /* 0x000fea0003c00000 */
[----:B------:R0:W1:Y:S02]  /*155e0*/  SHFL.IDX P6, R14, R13, R12, R11 ;  /* 0x0000000c0d0e7389 */ /* 0x00006400000c000b */
[----:B01----:R-:W-:Y:S01]  /*155f0*/  ENDCOLLECTIVE ;  /* 0x000000000000791b */ /* 0x003fe20003800000 */
.L_x_2487:
        /* <DEDUP_REMOVED lines=14> */
.L_x_2488:
        /* <DEDUP_REMOVED lines=8> */
.L_x_2489:
        /* <DEDUP_REMOVED lines=14> */
.L_x_2490:
[----:B------:R-:W-:Y:S01]  /*15840*/  IMAD.MOV.U32 R3, RZ, RZ, R14 ;  /* 0x000000ffff037224 */ /* 0x000fe200078e000e */
[----:B------:R-:W-:Y:S06]  /*15850*/  BRA `(.L_x_2491) ;  /* 0xffffffb400507947 */ /* 0x000fec000383ffff */
.L_x_2380:
[----:B0-----:R0:W3:Y:S02]  /*15860*/  SYNCS.PHASECHK.TRANS64.TRYWAIT P0, [R18+URZ+0x28820], R0 ;  /* 0x02882000120075a7 */ /* 0x0010e4000800017f */
[----:B---3--:R-:W-:Y:S05]  /*15870*/  @!P0 NANOSLEEP.SYNCS 0x989680 ;  /* 0x009896800000895d */ /* 0x008fea0003900000 */
[----:B------:R-:W3:Y:S02]  /*15880*/  @!P0 SYNCS.PHASECHK.TRANS64 P0, [R18+URZ+0x28820], R0 ;  /* 0x02882000120085a7 */ /* 0x000ee4000800007f */
[----:B---3--:R-:W-:Y:S05]  /*15890*/  @!P0 BRA `(.L_x_2380) ;  /* 0xfffffffc00f08947 */ /* 0x008fea000383ffff */
[----:B------:R-:W-:Y:S05]  /*158a0*/  BRA `(.L_x_2492) ;  /* 0xffffffb400c07947 */ /* 0x000fea000383ffff */
.L_x_2389:
[----:B-1----:R1:W2:Y:S02]  /*158b0*/  SYNCS.PHASECHK.TRANS64.TRYWAIT P0, [R3+URZ+0x28840], R2 ;  /* 0x02884002030075a7 */ /* 0x0022a4000800017f */
[----:B--2---:R-:W-:Y:S05]  /*158c0*/  @!P0 NANOSLEEP.SYNCS 0x989680 ;  /* 0x009896800000895d */ /* 0x004fea0003900000 */
[----:B------:R-:W2:Y:S02]  /*158d0*/  @!P0 SYNCS.PHASECHK.TRANS64 P0, [R3+URZ+0x28840], R2 ;  /* 0x02884002030085a7 */ /* 0x000ea4000800007f */
[----:B--2---:R-:W-:Y:S05]  /*158e0*/  @!P0 BRA `(.L_x_2389) ;  /* 0xfffffffc00f08947 */ /* 0x004fea000383ffff */
[----:B------:R-:W-:Y:S05]  /*158f0*/  BRA `(.L_x_2493) ;  /* 0xffffffb8009c7947 */ /* 0x000fea000383ffff */
.L_x_2395:
[----:B0-----:R0:W1:Y:S02]  /*15900*/  SYNCS.PHASECHK.TRANS64.TRYWAIT P0, [R3+URZ+0x60], R2 ;  /* 0x00006002030075a7 */ /* 0x001064000800017f */
[----:B-1----:R-:W-:Y:S05]  /*15910*/  @!P0 NANOSLEEP.SYNCS 0x989680 ;  /* 0x009896800000895d */ /* 0x002fea0003900000 */
[----:B------:R-:W1:Y:S02]  /*15920*/  @!P0 SYNCS.PHASECHK.TRANS64 P0, [R3+URZ+0x60], R2 ;  /* 0x00006002030085a7 */ /* 0x000e64000800007f */
[----:B-1----:R-:W-:Y:S05]  /*15930*/  @!P0 BRA `(.L_x_2395) ;  /* 0xfffffffc00f08947 */ /* 0x002fea000383ffff */
[----:B------:R-:W-:Y:S05]  /*15940*/  BRA `(.L_x_2494) ;  /* 0xffffffbc00707947 */ /* 0x000fea000383ffff */
.L_x_2404:
[----:B-1----:R1:W2:Y:S02]  /*15950*/  SYNCS.PHASECHK.TRANS64.TRYWAIT P0, [R3+URZ+0x28840], R2 ;  /* 0x02884002030075a7 */ /* 0x0022a4000800017f */
[----:B--2---:R-:W-:Y:S05]  /*15960*/  @!P0 NANOSLEEP.SYNCS 0x989680 ;  /* 0x009896800000895d */ /* 0x004fea0003900000 */
[----:B------:R-:W2:Y:S02]  /*15970*/  @!P0 SYNCS.PHASECHK.TRANS64 P0, [R3+URZ+0x28840], R2 ;  /* 0x02884002030085a7 */ /* 0x000ea4000800007f */
[----:B--2---:R-:W-:Y:S05]  /*15980*/  @!P0 BRA `(.L_x_2404) ;  /* 0xfffffffc00f08947 */ /* 0x004fea000383ffff */
[----:B------:R-:W-:Y:S05]  /*15990*/  BRA `(.L_x_2495) ;  /* 0xffffffc400007947 */ /* 0x000fea000383ffff */
.L_x_2410:
[----:B0-----:R0:W1:Y:S02]  /*159a0*/  SYNCS.PHASECHK.TRANS64.TRYWAIT P0, [R2+URZ+0x60], R3 ;  /* 0x00006003020075a7 */ /* 0x001064000800017f */
[----:B-1----:R-:W-:Y:S05]  /*159b0*/  @!P0 NANOSLEEP.SYNCS 0x989680 ;  /* 0x009896800000895d */ /* 0x002fea0003900000 */
[----:B------:R-:W1:Y:S02]  /*159c0*/  @!P0 SYNCS.PHASECHK.TRANS64 P0, [R2+URZ+0x60], R3 ;  /* 0x00006003020085a7 */ /* 0x000e64000800007f */
[----:B-1----:R-:W-:Y:S05]  /*159d0*/  @!P0 BRA `(.L_x_2410) ;  /* 0xfffffffc00f08947 */ /* 0x002fea000383ffff */
[----:B------:R-:W-:Y:S05]  /*159e0*/  BRA `(.L_x_2496) ;  /* 0xffffffc400d47947 */ /* 0x000fea000383ffff */
.L_x_2419:
[----:B--2---:R2:W3:Y:S02]  /*159f0*/  SYNCS.PHASECHK.TRANS64.TRYWAIT P0, [R2+URZ+0x28840], R3 ;  /* 0x02884003020075a7 */ /* 0x0044e4000800017f */
[----:B---3--:R-:W-:Y:S05]  /*15a00*/  @!P0 NANOSLEEP.SYNCS 0x989680 ;  /* 0x009896800000895d */ /* 0x008fea0003900000 */
[----:B------:R-:W3:Y:S02]  /*15a10*/  @!P0 SYNCS.PHASECHK.TRANS64 P0, [R2+URZ+0x28840], R3 ;  /* 0x02884003020085a7 */ /* 0x000ee4000800007f */
[----:B---3--:R-:W-:Y:S05]  /*15a20*/  @!P0 BRA `(.L_x_2419) ;  /* 0xfffffffc00f08947 */ /* 0x008fea000383ffff */
[----:B------:R-:W-:Y:S05]  /*15a30*/  BRA `(.L_x_2497) ;  /* 0xffffffcc00347947 */ /* 0x000fea000383ffff */
.L_x_2425:
[----:B0-----:R0:W1:Y:S02]  /*15a40*/  SYNCS.PHASECHK.TRANS64.TRYWAIT P0, [R2+URZ+0x60], R5 ;  /* 0x00006005020075a7 */ /* 0x001064000800017f */
[----:B-1----:R-:W-:Y:S05]  /*15a50*/  @!P0 NANOSLEEP.SYNCS 0x989680 ;  /* 0x009896800000895d */ /* 0x002fea0003900000 */
[----:B------:R-:W1:Y:S02]  /*15a60*/  @!P0 SYNCS.PHASECHK.TRANS64 P0, [R2+URZ+0x60], R5 ;  /* 0x00006005020085a7 */ /* 0x000e64000800007f */
[----:B-1----:R-:W-:Y:S05]  /*15a70*/  @!P0 BRA `(.L_x_2425) ;  /* 0xfffffffc00f08947 */ /* 0x002fea000383ffff */
[----:B------:R-:W-:Y:S05]  /*15a80*/  BRA `(.L_x_2498) ;  /* 0xffffffd000087947 */ /* 0x000fea000383ffff */
.L_x_2436:
[----:B--2---:R2:W3:Y:S02]  /*15a90*/  SYNCS.PHASECHK.TRANS64.TRYWAIT P0, [R0+URZ+0x28860], R3 ;  /* 0x02886003000075a7 */ /* 0x0044e4000800017f */
[----:B---3--:R-:W-:Y:S05]  /*15aa0*/  @!P0 NANOSLEEP.SYNCS 0x989680 ;  /* 0x009896800000895d */ /* 0x008fea0003900000 */
[----:B------:R-:W3:Y:S02]  /*15ab0*/  @!P0 SYNCS.PHASECHK.TRANS64 P0, [R0+URZ+0x28860], R3 ;  /* 0x02886003000085a7 */ /* 0x000ee4000800007f */
[----:B---3--:R-:W-:Y:S05]  /*15ac0*/  @!P0 BRA `(.L_x_2436) ;  /* 0xfffffffc00f08947 */ /* 0x008fea000383ffff */
[----:B------:R-:W-:Y:S05]  /*15ad0*/  BRA `(.L_x_2499) ;  /* 0xffffffd400547947 */ /* 0x000fea000383ffff */
.L_x_2443:
        /* <DEDUP_REMOVED lines=9> */
.L_x_2501:
[----:B------:R-:W-:Y:S05]  /*15b70*/  BSYNC B0 ;  /* 0x0000000000007941 */ /* 0x000fea0003800000 */
.L_x_2500:
        /* <DEDUP_REMOVED lines=9> */
.L_x_2502:
        /* <DEDUP_REMOVED lines=11> */
[----:B------:R-:W-:Y:S02]  /*15cc0*/  CS2R R6, SRZ ;  /* 0x0000000000067805 */ /* 0x000fe4000001ff00 */
[C---:B------:R-:W-:Y:S02]  /*15cd0*/  ISETP.GE.U32.AND P2, PT, R16.reuse, 0x2, PT ;  /* 0x000000021000780c */ /* 0x040fe40003f46070 */
[C---:B------:R-:W-:Y:S02]  /*15ce0*/  ISETP.GE.U32.AND P3, PT, R16.reuse, 0x4, PT ;  /* 0x000000041000780c */ /* 0x040fe40003f66070 */
[C---:B------:R-:W-:Y:S02]  /*15cf0*/  ISETP.GE.U32.AND P4, PT, R16.reuse, 0x8, PT ;  /* 0x000000081000780c */ /* 0x040fe40003f86070 */
[----:B------:R-:W-:Y:S01]  /*15d00*/  ISETP.GE.U32.AND P5, PT, R16, 0x10, PT ;  /* 0x000000101000780c */ /* 0x000fe20003fa6070 */
[----:B--2---:R-:W-:-:S02]  /*15d10*/  @!P1 IMAD.MOV.U32 R6, RZ, RZ, R5 ;  /* 0x000000ffff069224 */ /* 0x004fc400078e0005 */
[----:B------:R-:W-:Y:S02]  /*15d20*/  IMAD.MOV.U32 R5, RZ, RZ, RZ ;  /* 0x000000ffff057224 */ /* 0x000fe400078e00ff */
[----:B---3--:R-:W-:Y:S01]  /*15d30*/  @!P1 IMAD.MOV.U32 R7, RZ, RZ, R8 ;  /* 0x000000ffff079224 */ /* 0x008fe200078e0008 */
[----:B------:R-:W-:-:S03]  /*15d40*/  ISETP.NE.AND P1, PT, R16, RZ, PT ;  /* 0x000000ff1000720c */ /* 0x000fc60003f25270 */
[----:B------:R-:W-:-:S04]  /*15d50*/  IMAD R2, R7, R6, RZ ;  /* 0x0000000607027224 */ /* 0x000fc800078e02ff */
[----:B------:R-:W-:-:S07]  /*15d60*/  IMAD.MOV.U32 R13, RZ, RZ, R2 ;  /* 0x000000ffff0d7224 */ /* 0x000fce00078e0002 */
[----:B------:R-:W-:Y:S05]  /*15d70*/  WARPSYNC.COLLECTIVE R15, `(.L_x_2503) ;  /* 0x000000000f087348 */ /* 0x000fea0003c00000 */
[----:B------:R0:W1:Y:S02]  /*15d80*/  SHFL.UP P6, R14, R13, R12, R11 ;  /* 0x0400000c0d0e7389 */ /* 0x00006400000c000b */
[----:B01----:R-:W-:Y:S01]  /*15d90*/  ENDCOLLECTIVE ;  /* 0x000000000000791b */ /* 0x003fe20003800000 */
.L_x_2503:
[----:B------:R-:W-:Y:S01]  /*15da0*/  IMAD.MOV.U32 R12, RZ, RZ, 0x2 ;  /* 0x00000002ff0c7424 */ /* 0x000fe200078e00ff */
[----:B------:R-:W-:-:S05]  /*15db0*/  SEL R3, R14, RZ, P1 ;  /* 0x000000ff0e037207 */ /* 0x000fca0000800000 */
[----:B------:R-:W-:-:S04]  /*15dc0*/  IMAD.IADD R2, R2, 0x1, R3 ;  /* 0x0000000102027824 */ /* 0x000fc800078e0203 */
[----:B------:R-:W-:-:S07]  /*15dd0*/  IMAD.MOV.U32 R13, RZ, RZ, R2 ;  /* 0x000000ffff0d7224 */ /* 0x000fce00078e0002 */
[----:B------:R-:W-:Y:S05]  /*15de0*/  WARPSYNC.COLLECTIVE R15, `(.L_x_2504) ;  /* 0x000000000f087348 */ /* 0x000fea0003c00000 */
[----:B------:R0:W1:Y:S02]  /*15df0*/  SHFL.UP P6, R14, R13, R12, R11 ;  /* 0x0400000c0d0e7389 */ /* 0x00006400000c000b */
[----:B01----:R-:W-:Y:S01]  /*15e00*/  ENDCOLLECTIVE ;  /* 0x000000000000791b */ /* 0x003fe20003800000 */
.L_x_2504:
[----:B------:R-:W-:Y:S01]  /*15e10*/  IMAD.MOV.U32 R12, RZ, RZ, 0x4 ;  /* 0x00000004ff0c7424 */ /* 0x000fe200078e00ff */
[----:B------:R-:W-:-:S05]  /*15e20*/  SEL R3, R14, RZ, P2 ;  /* 0x000000ff0e037207 */ /* 0x000fca0001000000 */
[----:B------:R-:W-:-:S04]  /*15e30*/  IMAD.IADD R2, R2, 0x1, R3 ;  /* 0x0000000102027824 */ /* 0x000fc800078e0203 */
[----:B------:R-:W-:-:S07]  /*15e40*/  IMAD.MOV.U32 R13, RZ, RZ, R2 ;  /* 0x000000ffff0d7224 */ /* 0x000fce00078e0002 */
[----:B------:R-:W-:Y:S05]  /*15e50*/  WARPSYNC.COLLECTIVE R15, `(.L_x_2505) ;  /* 0x000000000f087348 */ /* 0x000fea0003c00000 */
[----:B------:R0:W1:Y:S02]  /*15e60*/  SHFL.UP P6, R14, R13, R12, R11 ;  /* 0x0400000c0d0e7389 */ /* 0x00006400000c000b */
[----:B01----:R-:W-:Y:S01]  /*15e70*/  ENDCOLLECTIVE ;  /* 0x000000000000791b */ /* 0x003fe20003800000 */
.L_x_2505:
[----:B------:R-:W-:Y:S01]  /*15e80*/  IMAD.MOV.U32 R12, RZ, RZ, 0x8 ;  /* 0x00000008ff0c7424 */ /* 0x000fe200078e00ff */
[----:B------:R-:W-:-:S05]  /*15e90*/  SEL R3, R14, RZ, P3 ;  /* 0x000000ff0e037207 */ /* 0x000fca0001800000 */
[----:B------:R-:W-:-:S04]  /*15ea0*/  IMAD.IADD R2, R2, 0x1, R3 ;  /* 0x0000000102027824 */ /* 0x000fc800078e0203 */
[----:B------:R-:W-:-:S07]  /*15eb0*/  IMAD.MOV.U32 R13, RZ, RZ, R2 ;  /* 0x000000ffff0d7224 */ /* 0x000fce00078e0002 */
[----:B------:R-:W-:Y:S05]  /*15ec0*/  WARPSYNC.COLLECTIVE R15, `(.L_x_2506) ;  /* 0x000000000f087348 */ /* 0x000fea0003c00000 */
[----:B------:R0:W1:Y:S02]  /*15ed0*/  SHFL.UP P6, R14, R13, R12, R11 ;  /* 0x0400000c0d0e7389 */ /* 0x00006400000c000b */
[----:B01----:R-:W-:Y:S01]  /*15ee0*/  ENDCOLLECTIVE ;  /* 0x000000000000791b */ /* 0x003fe20003800000 */
.L_x_2506:
[----:B------:R-:W-:Y:S01]  /*15ef0*/  IMAD.MOV.U32 R12, RZ, RZ, 0x10 ;  /* 0x00000010ff0c7424 */ /* 0x000fe200078e00ff */
[----:B------:R-:W-:-:S05]  /*15f00*/  SEL R3, R14, RZ, P4 ;  /* 0x000000ff0e037207 */ /* 0x000fca0002000000 */
[----:B------:R-:W-:-:S04]  /*15f10*/  IMAD.IADD R2, R2, 0x1, R3 ;  /* 0x0000000102027824 */ /* 0x000fc800078e0203 */
[----:B------:R-:W-:-:S07]  /*15f20*/  IMAD.MOV.U32 R13, RZ, RZ, R2 ;  /* 0x000000ffff0d7224 */ /* 0x000fce00078e0002 */
[----:B------:R-:W-:Y:S05]  /*15f30*/  WARPSYNC.COLLECTIVE R15, `(.L_x_2507) ;  /* 0x000000000f087348 */ /* 0x000fea0003c00000 */
[----:B------:R0:W1:Y:S02]  /*15f40*/  SHFL.UP P6, R14, R13, R12, R11 ;  /* 0x0400000c0d0e7389 */ /* 0x00006400000c000b */
[----:B01----:R-:W-:Y:S01]  /*15f50*/  ENDCOLLECTIVE ;  /* 0x000000000000791b */ /* 0x003fe20003800000 */
.L_x_2507:
        /* <DEDUP_REMOVED lines=8> */
.L_x_2508:
[----:B------:R-:W-:Y:S01]  /*15fe0*/  IMAD.MOV.U32 R9, RZ, RZ, R14 ;  /* 0x000000ffff097224 */ /* 0x000fe200078e000e */
[----:B------:R-:W-:Y:S06]  /*15ff0*/  BRA `(.L_x_2509) ;  /* 0xffffffd400dc7947 */ /* 0x000fec000383ffff */
.L_x_2446:
        /* <DEDUP_REMOVED lines=8> */
.L_x_2511:
[----:B------:R-:W-:Y:S05]  /*16080*/  BSYNC B0 ;  /* 0x0000000000007941 */ /* 0x000fea0003800000 */
.L_x_2510:
        /* <DEDUP_REMOVED lines=9> */
.L_x_2512:
[----:B------:R-:W-:Y:S01]  /*16120*/  IMAD.MOV.U32 R12, RZ, RZ, 0x4 ;  /* 0x00000004ff0c7424 */ /* 0x000fe200078e00ff */
[----:B------:R-:W-:-:S05]  /*16130*/  SEL R3, R14, RZ, P2 ;  /* 0x000000ff0e037207 */ /* 0x000fca0001000000 */
[----:B------:R-:W-:-:S04]  /*16140*/  IMAD.IADD R2, R2, 0x1, R3 ;  /* 0x0000000102027824 */ /* 0x000fc800078e0203 */
[----:B------:R-:W-:-:S07]  /*16150*/  IMAD.MOV.U32 R13, RZ, RZ, R2 ;  /* 0x000000ffff0d7224 */ /* 0x000fce00078e0002 */
[----:B------:R-:W-:Y:S05]  /*16160*/  WARPSYNC.COLLECTIVE R15, `(.L_x_2513) ;  /* 0x000000000f087348 */ /* 0x000fea0003c00000 */
[----:B------:R0:W1:Y:S02]  /*16170*/  SHFL.UP P6, R14, R13, R12, R11 ;  /* 0x0400000c0d0e7389 */ /* 0x00006400000c000b */
[----:B01----:R-:W-:Y:S01]  /*16180*/  ENDCOLLECTIVE ;  /* 0x000000000000791b */ /* 0x003fe20003800000 */
.L_x_2513:
[----:B------:R-:W-:Y:S01]  /*16190*/  IMAD.MOV.U32 R12, RZ, RZ, 0x8 ;  /* 0x00000008ff0c7424 */ /* 0x000fe200078e00ff */
[----:B------:R-:W-:-:S05]  /*161a0*/  SEL R3, R14, RZ, P3 ;  /* 0x000000ff0e037207 */ /* 0x000fca0001800000 */
[----:B------:R-:W-:-:S04]  /*161b0*/  IMAD.IADD R2, R2, 0x1, R3 ;  /* 0x0000000102027824 */ /* 0x000fc800078e0203 */
[----:B------:R-:W-:-:S07]  /*161c0*/  IMAD.MOV.U32 R13, RZ, RZ, R2 ;  /* 0x000000ffff0d7224 */ /* 0x000fce00078e0002 */
[----:B------:R-:W-:Y:S05]  /*161d0*/  WARPSYNC.COLLECTIVE R15, `(.L_x_2514) ;  /* 0x000000000f087348 */ /* 0x000fea0003c00000 */
[----:B------:R0:W1:Y:S02]  /*161e0*/  SHFL.UP P6, R14, R13, R12, R11 ;  /* 0x0400000c0d0e7389 */ /* 0x00006400000c000b */
[----:B01----:R-:W-:Y:S01]  /*161f0*/  ENDCOLLECTIVE ;  /* 0x000000000000791b */ /* 0x003fe20003800000 */
.L_x_2514:
[----:B------:R-:W-:Y:S01]  /*16200*/  IMAD.MOV.U32 R12, RZ, RZ, 0x10 ;  /* 0x00000010ff0c7424 */ /* 0x000fe200078e00ff */
[----:B------:R-:W-:-:S05]  /*16210*/  SEL R3, R14, RZ, P4 ;  /* 0x000000ff0e037207 */ /* 0x000fca0002000000 */
[----:B------:R-:W-:-:S04]  /*16220*/  IMAD.IADD R2, R2, 0x1, R3 ;  /* 0x0000000102027824 */ /* 0x000fc800078e0203 */
[----:B------:R-:W-:-:S07]  /*16230*/  IMAD.MOV.U32 R13, RZ, RZ, R2 ;  /* 0x000000ffff0d7224 */ /* 0x000fce00078e0002 */
[----:B------:R-:W-:Y:S05]  /*16240*/  WARPSYNC.COLLECTIVE R15, `(.L_x_2515) ;  /* 0x000000000f087348 */ /* 0x000fea0003c00000 */
[----:B------:R0:W1:Y:S02]  /*16250*/  SHFL.UP P6, R14, R13, R12, R11 ;  /* 0x0400000c0d0e7389 */ /* 0x00006400000c000b */
[----:B01----:R-:W-:Y:S01]  /*16260*/  ENDCOLLECTIVE ;  /* 0x000000000000791b */ /* 0x003fe20003800000 */
.L_x_2515:
        /* <DEDUP_REMOVED lines=8> */
.L_x_2516:
[----:B------:R-:W-:Y:S01]  /*162f0*/  IMAD.MOV.U32 R9, RZ, RZ, R14 ;  /* 0x000000ffff097224 */ /* 0x000fe200078e000e */
[----:B------:R-:W-:Y:S06]  /*16300*/  BRA `(.L_x_2517) ;  /* 0xffffffd400c47947 */ /* 0x000fec000383ffff */
.L_x_2448:
[----:B------:R-:W-:Y:S01]  /*16310*/  BSSY B0, `(.L_x_2518) ;  /* 0x0000006000007945 */ /* 0x000fe20003800000 */
[----:B------:R-:W-:Y:S01]  /*16320*/  PLOP3.LUT P6, PT, P6, PT, PT, 0x8, 0x0 ;  /* 0x000000000000781c */ /* 0x000fe200037ce170 */
[----:B------:R-:W-:-:S12]  /*16330*/  IMAD.MOV.U32 R15, RZ, RZ, -0x1 ;  /* 0xffffffffff0f7424 */ /* 0x000fd800078e00ff */
[----:B0-----:R-:W-:Y:S05]  /*16340*/  WARPSYNC.COLLECTIVE R15, `(.L_x_2519) ;  /* 0x000000000f087348 */ /* 0x001fea0003c00000 */
[----:B------:R-:W-:Y:S01]  /*16350*/  VOTE.ANY R14, PT, P6 ;  /* 0x00000000000e7806 */ /* 0x000fe200030e0100 */
[----:B0-----:R-:W-:Y:S06]  /*16360*/  ENDCOLLECTIVE ;  /* 0x000000000000791b */ /* 0x001fec0003800000 */
.L_x_2519:
[----:B------:R-:W-:Y:S05]  /*16370*/  BSYNC B0 ;  /* 0x0000000000007941 */ /* 0x000fea0003800000 */
.L_x_2518:
        /* <DEDUP_REMOVED lines=10> */
.L_x_2520:
[----:B------:R-:W-:Y:S02]  /*16420*/  IMAD.MOV.U32 R13, RZ, RZ, R7 ;  /* 0x000000ffff0d7224 */ /* 0x000fe400078e0007 */
[----:B------:R-:W-:-:S07]  /*16430*/  IMAD.MOV.U32 R0, RZ, RZ, R14 ;  /* 0x000000ffff007224 */ /* 0x000fce00078e000e */
[----:B------:R-:W-:Y:S05]  /*16440*/  WARPSYNC.COLLECTIVE R15, `(.L_x_2521) ;  /* 0x000000000f087348 */ /* 0x000fea0003c00000 */
[----:B------:R0:W1:Y:S02]  /*16450*/  SHFL.IDX P6, R14, R13, R12, R11 ;  /* 0x0000000c0d0e7389 */ /* 0x00006400000c000b */
[----:B01----:R-:W-:Y:S01]  /*16460*/  ENDCOLLECTIVE ;  /* 0x000000000000791b */ /* 0x003fe20003800000 */
.L_x_2521:
[----:B------:R-:W-:Y:S02]  /*16470*/  IMAD.MOV.U32 R7, RZ, RZ, R14 ;  /* 0x000000ffff077224 */ /* 0x000fe400078e000e */
[----:B------:R-:W-:-:S05]  /*16480*/  IMAD.IADD R6, R10, 0x1, R16 ;  /* 0x000000010a067824 */ /* 0x000fca00078e0210 */
[----:B------:R0:W-:Y:S01]  /*16490*/  STL [R1+0xc], R6 ;  /* 0x00000c0601007387 */ /* 0x0001e20000100800 */
[----:B------:R-:W-:Y:S05]  /*164a0*/  BRA `(.L_x_2522) ;  /* 0xffffffd400a47947 */ /* 0x000fea000383ffff */
.L_x_2450:
        /* <DEDUP_REMOVED lines=8> */
.L_x_2524:
[----:B------:R-:W-:Y:S05]  /*16530*/  BSYNC B0 ;  /* 0x0000000000007941 */ /* 0x000fea0003800000 */
.L_x_2523:
[----:B------:R-:W-:Y:S01]  /*16540*/  IMAD.MOV.U32 R5, RZ, RZ, R14 ;  /* 0x000000ffff057224 */ /* 0x000fe200078e000e */
[----:B------:R-:W-:Y:S06]  /*16550*/  BRA `(.L_x_2449) ;  /* 0xffffffd400907947 */ /* 0x000fec000383ffff */
.L_x_2456:
[----:B0-----:R0:W1:Y:S02]  /*16560*/  SYNCS.PHASECHK.TRANS64.TRYWAIT P0, [R0+URZ+0x28820], R3 ;  /* 0x02882003000075a7 */ /* 0x001064000800017f */
[----:B-1----:R-:W-:Y:S05]  /*16570*/  @!P0 NANOSLEEP.SYNCS 0x989680 ;  /* 0x009896800000895d */ /* 0x002fea0003900000 */
[----:B------:R-:W1:Y:S02]  /*16580*/  @!P0 SYNCS.PHASECHK.TRANS64 P0, [R0+URZ+0x28820], R3 ;  /* 0x02882003000085a7 */ /* 0x000e64000800007f */
[----:B-1----:R-:W-:Y:S05]  /*16590*/  @!P0 BRA `(.L_x_2456) ;  /* 0xfffffffc00f08947 */ /* 0x002fea000383ffff */
[----:B------:R-:W-:Y:S05]  /*165a0*/  BRA `(.L_x_2525) ;  /* 0xffffffe0002c7947 */ /* 0x000fea000383ffff */
.L_x_2457:
        /* <DEDUP_REMOVED lines=11> */
.L_x_2527:
[----:B------:R-:W-:Y:S05]  /*16660*/  BSYNC B0 ;  /* 0x0000000000007941 */ /* 0x000fea0003800000 */
.L_x_2526:
[----:B------:R-:W-:Y:S05]  /*16670*/  BRA `(.L_x_2528) ;  /* 0xffffffe000147947 */ /* 0x000fea000383ffff */
.L_x_2460:
[----:B------:R-:W-:Y:S01]  /*16680*/  BSSY B1, `(.L_x_2529) ;  /* 0x0000006000017945 */ /* 0x000fe20003800000 */
[----:B------:R-:W-:-:S07]  /*16690*/  IMAD.MOV.U32 R15, RZ, RZ, -0x1 ;  /* 0xffffffffff0f7424 */ /* 0x000fce00078e00ff */
[----:B01----:R-:W-:Y:S05]  /*166a0*/  WARPSYNC.COLLECTIVE R15, `(.L_x_2530) ;  /* 0x000000000f0c7348 */ /* 0x003fea0003c00000 */
[----:B------:R-:W-:Y:S02]  /*166b0*/  ELECT P6, UR62, PT ;  /* 0x00000000003e782f */ /* 0x000fe400038c0000 */
[----:B------:R-:W-:Y:S01]  /*166c0*/  MOV R14, UR62 ;  /* 0x0000003e000e7c02 */ /* 0x000fe20008000f00 */
[----:B01----:R-:W-:Y:S10]  /*166d0*/  ENDCOLLECTIVE ;  /* 0x000000000000791b */ /* 0x003ff40003800000 */
.L_x_2530:
[----:B------:R-:W-:Y:S05]  /*166e0*/  BSYNC B1 ;  /* 0x0000000000017941 */ /* 0x000fea0003800000 */
.L_x_2529:
[----:B------:R-:W-:Y:S05]  /*166f0*/  BRA `(.L_x_2531) ;  /* 0xffffffe0000c7947 */ /* 0x000fea000383ffff */
.L_x_2462:
[----:B0-----:R0:W1:Y:S02]  /*16700*/  SYNCS.PHASECHK.TRANS64.TRYWAIT P0, [R6+URZ], R5 ;  /* 0x00000005060075a7 */ /* 0x001064000800017f */
[----:B-1----:R-:W-:Y:S05]  /*16710*/  @!P0 NANOSLEEP.SYNCS 0x989680 ;  /* 0x009896800000895d */ /* 0x002fea0003900000 */
[----:B------:R-:W1:Y:S02]  /*16720*/  @!P0 SYNCS.PHASECHK.TRANS64 P0, [R6+URZ], R5 ;  /* 0x00000005060085a7 */ /* 0x000e64000800007f */
[----:B-1----:R-:W-:Y:S05]  /*16730*/  @!P0 BRA `(.L_x_2462) ;  /* 0xfffffffc00f08947 */ /* 0x002fea000383ffff */
[----:B------:R-:W-:Y:S05]  /*16740*/  BRA `(.L_x_2532) ;  /* 0xffffffe000447947 */ /* 0x000fea000383ffff */
.L_x_2463:
[----:B-1----:R1:W2:Y:S02]  /*16750*/  SYNCS.PHASECHK.TRANS64.TRYWAIT P0, [R7+URZ], R2 ;  /* 0x00000002070075a7 */ /* 0x0022a4000800017f */
[----:B--2---:R-:W-:Y:S05]  /*16760*/  @!P0 NANOSLEEP.SYNCS 0x989680 ;  /* 0x009896800000895d */ /* 0x004fea0003900000 */
[----:B------:R-:W2:Y:S02]  /*16770*/  @!P0 SYNCS.PHASECHK.TRANS64 P0, [R7+URZ], R2 ;  /* 0x00000002070085a7 */ /* 0x000ea4000800007f */
[----:B--2---:R-:W-:Y:S05]  /*16780*/  @!P0 BRA `(.L_x_2463) ;  /* 0xfffffffc00f08947 */ /* 0x004fea000383ffff */
[----:B------:R-:W-:Y:S05]  /*16790*/  BRA `(.L_x_2533) ;  /* 0xffffffe000387947 */ /* 0x000fea000383ffff */
.L_x_2465:
[----:B--2---:R2:W3:Y:S02]  /*167a0*/  SYNCS.PHASECHK.TRANS64.TRYWAIT P0, [R4+URZ], R5 ;  /* 0x00000005040075a7 */ /* 0x0044e4000800017f */
[----:B---3--:R-:W-:Y:S05]  /*167b0*/  @!P0 NANOSLEEP.SYNCS 0x989680 ;  /* 0x009896800000895d */ /* 0x008fea0003900000 */
[----:B------:R-:W3:Y:S02]  /*167c0*/  @!P0 SYNCS.PHASECHK.TRANS64 P0, [R4+URZ], R5 ;  /* 0x00000005040085a7 */ /* 0x000ee4000800007f */
[----:B---3--:R-:W-:Y:S05]  /*167d0*/  @!P0 BRA `(.L_x_2465) ;  /* 0xfffffffc00f08947 */ /* 0x008fea000383ffff */
[----:B------:R-:W-:Y:S05]  /*167e0*/  BRA `(.L_x_2534) ;  /* 0xffffffe0003c7947 */ /* 0x000fea000383ffff */
.L_x_2535:
        /* <DEDUP_REMOVED lines=9> */
.L_x_3098:


//--------------------- .text._ZN7cutlass13device_kernelIN5flash11enable_sm90INS1_16FlashAttnFwdSm90INS1_25CollectiveMainloopFwdSm90ILi2EN4cute5tupleIJNS5_1CILi1EEES8_S8_EEENS6_IJNS7_ILi128EEESA_SA_EEELi128ENS_6half_tEfNS_4arch4Sm90ELb1ELb0ELb1ELb1ELb0ELb1ELb0ELb1ELb1ELb1ELb1ELb0EEENS1_21CollectiveEpilogueFwdISB_S9_SC_SE_Li256ELb1ELb1ELb1ELb0EEENS1_36VarlenDynamicPersistentTileSchedulerILi128ELi128ELi256ELi128ELb1ELb1ELb1ELb1ELb1ELb1EEEEEEEEEvNT_6ParamsE --------------------------
	.section	.text._ZN7cutlass13device_kernelIN5flash11enable_sm90INS1_16FlashAttnFwdSm90INS1_25CollectiveMainloopFwdSm90ILi2EN4cute5tupleIJNS5_1CILi1EEES8_S8_EEENS6_IJNS7_ILi128EEESA_SA_EEELi128ENS_6half_tEfNS_4arch4Sm90ELb1ELb0ELb1ELb1ELb0ELb1ELb0ELb1ELb1ELb1ELb1ELb0EEENS1_21CollectiveEpilogueFwdISB_S9_SC_SE_Li256ELb1ELb1ELb1ELb0EEENS1_36VarlenDynamicPersistentTileSchedulerILi128ELi128ELi256ELi128ELb1ELb1ELb1ELb1ELb1ELb1EEEEEEEEEvNT_6ParamsE,"ax",@progbits
	.align	128
.text._ZN7cutlass13device_kernelIN5flash11enable_sm90INS1_16FlashAttnFwdSm90INS1_25CollectiveMainloopFwdSm90ILi2EN4cute5tupleIJNS5_1CILi1EEES8_S8_EEENS6_IJNS7_ILi128EEESA_SA_EEELi128ENS_6half_tEfNS_4arch4Sm90ELb1ELb0ELb1ELb1ELb0ELb1ELb0ELb1ELb1ELb1ELb1ELb0EEENS1_21CollectiveEpilogueFwdISB_S9_SC_SE_Li256ELb1ELb1ELb1ELb0EEENS1_36VarlenDynamicPersistentTileSchedulerILi128ELi128ELi256ELi128ELb1ELb1ELb1ELb1ELb1ELb1EEEEEEEEEvNT_6ParamsE:
        .type           _ZN7cutlass13device_kernelIN5flash11enable_sm90INS1_16FlashAttnFwdSm90INS1_25CollectiveMainloopFwdSm90ILi2EN4cute5tupleIJNS5_1CILi1EEES8_S8_EEENS6_IJNS7_ILi128EEESA_SA_EEELi128ENS_6half_tEfNS_4arch4Sm90ELb1ELb0ELb1ELb1ELb0ELb1ELb0ELb1ELb1ELb1ELb1ELb0EEENS1_21CollectiveEpilogueFwdISB_S9_SC_SE_Li256ELb1ELb1ELb1ELb0EEENS1_36VarlenDynamicPersistentTileSchedulerILi128ELi128ELi256ELi128ELb1ELb1ELb1ELb1ELb1ELb1EEEEEEEEEvNT_6ParamsE,@function
        .size           _ZN7cutlass13device_kernelIN5flash11enable_sm90INS1_16FlashAttnFwdSm90INS1_25CollectiveMainloopFwdSm90ILi2EN4cute5tupleIJNS5_1CILi1EEES8_S8_EEENS6_IJNS7_ILi128EEESA_SA_EEELi128ENS_6half_tEfNS_4arch4Sm90ELb1ELb0ELb1ELb1ELb0ELb1ELb0ELb1ELb1ELb1ELb1ELb0EEENS1_21CollectiveEpilogueFwdISB_S9_SC_SE_Li256ELb1ELb1ELb1ELb0EEENS1_36VarlenDynamicPersistentTileSchedulerILi128ELi128ELi256ELi128ELb1ELb1ELb1ELb1ELb1ELb1EEEEEEEEEvNT_6ParamsE,(.L_x_3099 - _ZN7cutlass13device_kernelIN5flash11enable_sm90INS1_16FlashAttnFwdSm90INS1_25CollectiveMainloopFwdSm90ILi2EN4cute5tupleIJNS5_1CILi1EEES8_S8_EEENS6_IJNS7_ILi128EEESA_SA_EEELi128ENS_6half_tEfNS_4arch4Sm90ELb1ELb0ELb1ELb1ELb0ELb1ELb0ELb1ELb1ELb1ELb1ELb0EEENS1_21CollectiveEpilogueFwdISB_S9_SC_SE_Li256ELb1ELb1ELb1ELb0EEENS1_36VarlenDynamicPersistentTileSchedulerILi128ELi128ELi256ELi128ELb1ELb1ELb1ELb1ELb1ELb1EEEEEEEEEvNT_6ParamsE)
        .other          _ZN7cutlass13device_kernelIN5flash11enable_sm90INS1_16FlashAttnFwdSm90INS1_25CollectiveMainloopFwdSm90ILi2EN4cute5tupleIJNS5_1CILi1EEES8_S8_EEENS6_IJNS7_ILi128EEESA_SA_EEELi128ENS_6half_tEfNS_4arch4Sm90ELb1ELb0ELb1ELb1ELb0ELb1ELb0ELb1ELb1ELb1ELb1ELb0EEENS1_21CollectiveEpilogueFwdISB_S9_SC_SE_Li256ELb1ELb1ELb1ELb0EEENS1_36VarlenDynamicPersistentTileSchedulerILi128ELi128ELi256ELi128ELb1ELb1ELb1ELb1ELb1ELb1EEEEEEEEEvNT_6ParamsE,@"STO_CUDA_ENTRY STV_DEFAULT"
_ZN7cutlass13device_kernelIN5flash11enable_sm90INS1_16FlashAttnFwdSm90INS1_25CollectiveMainloopFwdSm90ILi2EN4cute5tupleIJNS5_1CILi1EEES8_S8_EEENS6_IJNS7_ILi128EEESA_SA_EEELi128ENS_6half_tEfNS_4arch4Sm90ELb1ELb0ELb1ELb1ELb0ELb1ELb0ELb1ELb1ELb1ELb1ELb0EEENS1_21CollectiveEpilogueFwdISB_S9_SC_SE_Li256ELb1ELb1ELb1ELb0EEENS1_36VarlenDynamicPersistentTileSchedulerILi128ELi128ELi256ELi128ELb1ELb1ELb1ELb1ELb1ELb1EEEEEEEEEvNT_6ParamsE:
        /* <DEDUP_REMOVED lines=24> */
.L_x_2537:
[----:B------:R-:W-:Y:S05]  /*0180*/  BSYNC B0 ;  /* 0x0000000000007941 */ /* 0x000fea0003800000 */
.L_x_2536:
        /* <DEDUP_REMOVED lines=41> */
.L_x_2538:
        /* <DEDUP_REMOVED lines=22> */
.L_x_2539:
        /* <DEDUP_REMOVED lines=18> */
.L_x_2540:
        /* <DEDUP_REMOVED lines=22> */
.L_x_2541:
        /* <DEDUP_REMOVED lines=22> */
.L_x_2542:
[----:B------:R-:W-:Y:S01]  /*0960*/  PLOP3.LUT P0, PT, PT, PT, UP0, 0x80, 0x0 ;  /* 0x000000000000781c */ /* 0x000fe20003f0f008 */
[----:B------:R-:W-:Y:S01]  /*0970*/  UMOV UR40, 0x1 ;  /* 0x0000000100287882 */ /* 0x000fe20000000000 */
[----:B------:R-:W-:Y:S01]  /*0980*/  NOP ;  /* 0x0000000000007918 */ /* 0x000fe20000000000 */
[----:B------:R-:W-:Y:S01]  /*0990*/  USEL UR40, UR40, 0x2, !UP0 ;  /* 0x0000000228287887 */ /* 0x000fe2000c000000 */
[----:B------:R-:W-:Y:S01]  /*09a0*/  BSSY B9, `(.L_x_2543) ;  /* 0x000220f000097945 */ /* 0x000fe20003800000 */
[----:B------:R-:W-:Y:S01]  /*09b0*/  ULDC.64 UR42, c[0x0][0x208] ;  /* 0x00008200002a7ab9 */ /* 0x000fe20000000a00 */
[----:B012-4-:R-:W-:Y:S07]  /*09c0*/  BAR.SYNC.DEFER_BLOCKING 0x0 ;  /* 0x0000000000007b1d */ /* 0x017fee0000010000 */
[----:B------:R-:W-:Y:S05]  /*09d0*/  @!P0 BRA `(.L_x_2544) ;  /* 0x0000019c00508947 */ /* 0x000fea0003800000 */
.L_x_2545:
[----:B------:R-:W-:-:S08]  /*09e0*/  NOP ;  /* 0x0000000000007918 */ /* 0x000fd00000000000 */
[----:B------:R-:W0:Y:S02]  /*09f0*/  USETMAXREG.TRY_ALLOC.CTAPOOL UP0, 0xf0 ;  /* 0x000000f0000079c8 */ /* 0x000e240008000600 */
[----:B0-----:R-:W-:-:S13]  /*0a00*/  PLOP3.LUT P0, PT, PT, PT, UP0, 0x80, 0x0 ;  /* 0x000000000000781c */ /* 0x001fda0003f0f008 */
[----:B------:R-:W-:Y:S05]  /*0a10*/  @!P0 BRA `(.L_x_2545) ;  /* 0xfffffffc00f08947 */ /* 0x000fea000383ffff */
[----:B------:R-:W2:Y:S01]  /*0a20*/  LDL.LU R0, [R1+0x10] ;  /* 0x0000100001007983 */ /* 0x000ea20000300800 */
[----:B------:R-:W-:Y:S01]  /*0a30*/  SHF.R.U32.HI R2, RZ, 0x7, R6 ;  /* 0x00000007ff027819 */ /* 0x000fe20000011606 */
        /* <DEDUP_REMOVED lines=11> */
[----:B--2---:R-:W-:-:S04]  /*0af0*/  LOP3.LUT R0, R0, 0xfffffff7, RZ, 0xc0, !PT ;  /* 0xfffffff700007812 */ /* 0x004fc800078ec0ff */
[----:B------:R-:W-:Y:S02]  /*0b00*/  @P0 LOP3.LUT R0, R0, 0x8, RZ, 0xfc, !PT ;  /* 0x0000000800000812 */ /* 0x000fe400078efcff */
[----:B0-----:R-:W-:-:S03]  /*0b10*/  ISETP.GE.AND P0, PT, R15, UR4, PT ;  /* 0x000000040f007c0c */ /* 0x001fc6000bf06270 */
[----:B------:R4:W-:Y:S10]  /*0b20*/  STL [R1+0x10], R0 ;  /* 0x0000100001007387 */ /* 0x0009f40000100800 */
[----:B----4-:R-:W-:Y:S05]  /*0b30*/  @P0 BRA `(.L_x_2546) ;  /* 0x0000021c00d40947 */ /* 0x010fea0003800000 */
[----:B------:R-:W-:Y:S01]  /*0b40*/  VIADD R16, R6, 0xffffff80 ;  /* 0xffffff8006107836 */ /* 0x000fe20000000000 */
[----:B------:R-:W-:Y:S01]  /*0b50*/  R2UR UR44, R2 ;  /* 0x00000000022c72ca */ /* 0x000fe200000e0000 */
[----:B------:R-:W-:Y:S01]  /*0b60*/  IMAD.MOV.U32 R215, RZ, RZ, RZ ;  /* 0x000000ffffd77224 */ /* 0x000fe200078e00ff */
[----:B------:R-:W-:Y:S01]  /*0b70*/  ULOP3.LUT UR45, UR40, 0x1, URZ, 0xfc, !UPT ;  /* 0x00000001282d7892 */ /* 0x000fe2000f8efc3f */
[----:B------:R-:W-:Y:S01]  /*0b80*/  IMAD.MOV.U32 R23, RZ, RZ, RZ ;  /* 0x000000ffff177224 */ /* 0x000fe200078e00ff */
[----:B------:R-:W-:Y:S01]  /*0b90*/  SHF.R.S32.HI R0, RZ, 0x1f, R16 ;  /* 0x0000001fff007819 */ /* 0x000fe20000011410 */
[----:B------:R-:W-:Y:S02]  /*0ba0*/  IMAD.MOV.U32 R188, RZ, RZ, RZ ;  /* 0x000000ffffbc7224 */ /* 0x000fe400078e00ff */
[----:B------:R-:W-:Y:S01]  /*0bb0*/  IMAD.MOV.U32 R186, RZ, RZ, RZ ;  /* 0x000000ffffba7224 */ /* 0x000fe200078e00ff */
[CC--:B------:R-:W-:Y:S01]  /*0bc0*/  LEA.HI R3, R0.reuse, R16.reuse, RZ, 0x7 ;  /* 0x0000001000037211 */ /* 0x0c0fe200078f38ff */
[----:B------:R-:W-:Y:S01]  /*0bd0*/  IMAD.MOV.U32 R184, RZ, RZ, RZ ;  /* 0x000000ffffb87224 */ /* 0x000fe200078e00ff */
[----:B------:R-:W-:-:S02]  /*0be0*/  LEA.HI R5, R0, R16, RZ, 0x5 ;  /* 0x0000001000057211 */ /* 0x000fc400078f28ff */
[----:B------:R-:W-:Y:S01]  /*0bf0*/  LOP3.LUT R235, R3, 0xffffff80, RZ, 0xc0, !PT ;  /* 0xffffff8003eb7812 */ /* 0x000fe200078ec0ff */
[----:B------:R-:W-:Y:S01]  /*0c00*/  UIADD3 UR44, UR44, 0x10400, URZ ;  /* 0x000104002c2c7890 */ /* 0x000fe2000fffe03f */
[----:B------:R-:W-:Y:S01]  /*0c10*/  LEA.HI R4, R0, R16, RZ, 0x4 ;  /* 0x0000001000047211 */ /* 0x000fe200078f20ff */
[----:B------:R-:W-:Y:S01]  /*0c20*/  IMAD.SHL.U32 R6, R5, 0x20, RZ ;  /* 0x0000002005067824 */ /* 0x000fe200078e00ff */
[----:B------:R-:W-:Y:S01]  /*0c30*/  SHF.R.S32.HI R18, RZ, 0x7, R3 ;  /* 0x00000007ff127819 */ /* 0x000fe20000011403 */
[----:B------:R-:W-:Y:S01]  /*0c40*/  IMAD.IADD R235, R16, 0x1, -R235 ;  /* 0x0000000110eb7824 */ /* 0x000fe200078e0aeb */
[----:B------:R-:W-:Y:S02]  /*0c50*/  LOP3.LUT R5, R4, 0x3fffff0, RZ, 0xc0, !PT ;  /* 0x03fffff004057812 */ /* 0x000fe400078ec0ff */
[----:B------:R-:W-:Y:S02]  /*0c60*/  LOP3.LUT R6, R6, 0xfffffc00, RZ, 0xc0, !PT ;  /* 0xfffffc0006067812 */ /* 0x000fe400078ec0ff */
[----:B------:R-:W-:-:S02]  /*0c70*/  SHF.R.S32.HI R8, RZ, 0x1f, R235 ;  /* 0x0000001fff087819 */ /* 0x000fc400000114eb */
[----:B------:R-:W-:Y:S02]  /*0c80*/  IADD3 R5, R16, -R5, RZ ;  /* 0x8000000510057210 */ /* 0x000fe40007ffe0ff */
[CC--:B------:R-:W-:Y:S02]  /*0c90*/  LEA.HI R9, R8.reuse, R235.reuse, RZ, 0x2 ;  /* 0x000000eb08097211 */ /* 0x0c0fe400078f10ff */
[----:B------:R-:W-:Y:S02]  /*0ca0*/  LEA.HI R8, R8, R235, RZ, 0x5 ;  /* 0x000000eb08087211 */ /* 0x000fe400078f28ff */
[--C-:B------:R-:W-:Y:S02]  /*0cb0*/  SHF.R.S32.HI R10, RZ, 0x2, R9.reuse ;  /* 0x00000002ff0a7819 */ /* 0x100fe40000011409 */
[----:B------:R-:W-:Y:S02]  /*0cc0*/  SHF.R.S32.HI R7, RZ, 0x1f, R9 ;  /* 0x0000001fff077819 */ /* 0x000fe40000011409 */
[----:B------:R-:W-:-:S02]  /*0cd0*/  LEA.HI R3, R3, R18, RZ, 0x1 ;  /* 0x0000001203037211 */ /* 0x000fc400078f08ff */
[----:B------:R-:W-:Y:S02]  /*0ce0*/  LEA.HI R7, R7, R10, RZ, 0x3 ;  /* 0x0000000a07077211 */ /* 0x000fe400078f18ff */
[-C--:B------:R-:W-:Y:S02]  /*0cf0*/  LEA.HI R12, R0, R16.reuse, RZ, 0x2 ;  /* 0x00000010000c7211 */ /* 0x080fe400078f10ff */
[----:B------:R-:W-:Y:S01]  /*0d00*/  LOP3.LUT R11, R7, 0xfffffff8, RZ, 0xc0, !PT ;  /* 0xfffffff8070b7812 */ /* 0x000fe200078ec0ff */
[----:B------:R-:W-:Y:S01]  /*0d10*/  IMAD R7, R5, 0x40, R6 ;  /* 0x0000004005077824 */ /* 0x000fe200078e0206 */
[----:B------:R-:W-:Y:S02]  /*0d20*/  SHF.R.S32.HI R8, RZ, 0x5, R8 ;  /* 0x00000005ff087819 */ /* 0x000fe40000011408 */
[----:B------:R-:W-:Y:S01]  /*0d30*/  LOP3.LUT R3, R3, 0x3fffffe, RZ, 0xc0, !PT ;  /* 0x03fffffe03037812 */ /* 0x000fe200078ec0ff */
[----:B------:R-:W-:Y:S01]  /*0d40*/  IMAD.IADD R11, R10, 0x1, -R11 ;  /* 0x000000010a0b7824 */ /* 0x000fe200078e0a0b */
[----:B------:R-:W-:-:S02]  /*0d50*/  LEA.HI R22, R0, R16, RZ, 0x3 ;  /* 0x0000001000167211 */ /* 0x000fc400078f18ff */
[----:B------:R-:W-:Y:S01]  /*0d60*/  SHF.R.S32.HI R5, RZ, 0x4, R4 ;  /* 0x00000004ff057819 */ /* 0x000fe20000011404 */
[----:B------:R-:W-:Y:S01]  /*0d70*/  IMAD R8, R8, 0x10, R11 ;  /* 0x0000001008087824 */ /* 0x000fe200078e020b */
[----:B------:R-:W-:Y:S02]  /*0d80*/  LOP3.LUT R12, R12, 0xfffffffc, RZ, 0xc0, !PT ;  /* 0xfffffffc0c0c7812 */ /* 0x000fe400078ec0ff */
[----:B------:R-:W-:Y:S02]  /*0d90*/  IADD3 R3, R18, -R3, RZ ;  /* 0x8000000312037210 */ /* 0x000fe40007ffe0ff */
[----:B------:R-:W-:Y:S01]  /*0da0*/  LOP3.LUT R207, R22, 0xfffffff8, RZ, 0xc0, !PT ;  /* 0xfffffff816cf7812 */ /* 0x000fe200078ec0ff */
[----:B------:R-:W-:Y:S01]  /*0db0*/  IMAD.IADD R12, R16, 0x1, -R12 ;  /* 0x00000001100c7824 */ /* 0x000fe200078e0a0c */
[----:B------:R-:W-:Y:S01]  /*0dc0*/  SHF.R.S32.HI R22, RZ, 0x3, R22 ;  /* 0x00000003ff167819 */ /* 0x000fe20000011416 */
[----:B------:R-:W-:Y:S01]  /*0dd0*/  IMAD R8, R3, 0x40, R8 ;  /* 0x0000004003087824 */ /* 0x000fe200078e0208 */
[----:B------:R-:W-:Y:S01]  /*0de0*/  LEA.HI R4, R4, R5, RZ, 0x1 ;  /* 0x0000000504047211 */ /* 0x000fe200078f08ff */
[----:B------:R-:W-:Y:S01]  /*0df0*/  IMAD.IADD R207, R16, 0x1, -R207 ;  /* 0x0000000110cf7824 */ /* 0x000fe200078e0acf */
[----:B------:R-:W-:Y:S01]  /*0e00*/  LEA.HI R0, R0, R16, RZ, 0x6 ;  /* 0x0000001000007211 */ /* 0x000fe200078f30ff */
[----:B------:R-:W-:Y:S01]  /*0e10*/  IMAD.SHL.U32 R3, R22, 0x40, RZ ;  /* 0x0000004016037824 */ /* 0x000fe200078e00ff */
[----:B------:R-:W-:Y:S01]  /*0e20*/  LOP3.LUT R4, R4, 0x1ffffffe, RZ, 0xc0, !PT ;  /* 0x1ffffffe04047812 */ /* 0x000fe200078ec0ff */
[----:B------:R-:W-:Y:S01]  /*0e30*/  VIADD R213, R22, 0x40 ;  /* 0x0000004016d57836 */ /* 0x000fe20000000000 */
[----:B------:R-:W-:Y:S01]  /*0e40*/  SHF.L.U32 R0, R0, 0x3, RZ ;  /* 0x0000000300007819 */ /* 0x000fe200000006ff */
[----:B------:R-:W-:Y:S01]  /*0e50*/  VIADD R214, R22, 0x20 ;  /* 0x0000002016d67836 */ /* 0x000fe20000000000 */
[----:B------:R-:W-:Y:S01]  /*0e60*/  LEA.HI R6, R12, R12, RZ, 0x1 ;  /* 0x0000000c0c067211 */ /* 0x000fe200078f08ff */
[----:B------:R-:W-:Y:S01]  /*0e70*/  IMAD.IADD R4, R5, 0x1, -R4 ;  /* 0x0000000105047824 */ /* 0x000fe200078e0a04 */
[----:B------:R-:W-:Y:S01]  /*0e80*/  LOP3.LUT R202, R0, 0xfffffe00, RZ, 0xc0, !PT ;  /* 0xfffffe0000ca7812 */ /* 0x000fe200078ec0ff */
[----:B------:R-:W-:Y:S01]  /*0e90*/  VIADD R212, R22, 0x60 ;  /* 0x0000006016d47836 */ /* 0x000fe20000000000 */
[----:B------:R-:W-:Y:S01]  /*0ea0*/  SHF.L.U32 R16, R207, 0x3, RZ ;  /* 0x00000003cf107819 */ /* 0x000fe200000006ff */
[----:B------:R-:W-:Y:S01]  /*0eb0*/  IMAD.SHL.U32 R195, R213, 0x40, RZ ;  /* 0x00000040d5c37824 */ /* 0x000fe200078e00ff */
[----:B------:R-:W-:Y:S01]  /*0ec0*/  LOP3.LUT R3, R3, 0x1c0, RZ, 0xc0, !PT ;  /* 0x000001c003037812 */ /* 0x000fe200078ec0ff */
[----:B------:R-:W-:Y:S01]  /*0ed0*/  IMAD.SHL.U32 R196, R214, 0x40, RZ ;  /* 0x00000040d6c47824 */ /* 0x000fe200078e00ff */
[----:B------:R-:W-:Y:S01]  /*0ee0*/  LOP3.LUT R5, R6, 0x1ffffffe, RZ, 0xc0, !PT ;  /* 0x1ffffffe06057812 */ /* 0x000fe200078ec0ff */
[----:B------:R-:W-:Y:S01]  /*0ef0*/  IMAD R4, R4, 0x8, R7 ;  /* 0x0000000804047824 */ /* 0x000fe200078e0207 */
[----:B------:R-:W-:Y:S01]  /*0f00*/  SHF.R.S32.HI R0, RZ, 0x1f, R213 ;  /* 0x0000001fff007819 */ /* 0x000fe200000114d5 */
[----:B------:R-:W-:Y:S01]  /*0f10*/  IMAD.SHL.U32 R194, R212, 0x40, RZ ;  /* 0x00000040d4c27824 */ /* 0x000fe200078e00ff */
[----:B------:R-:W-:Y:S01]  /*0f20*/  SHF.R.S32.HI R11, RZ, 0x1f, R214 ;  /* 0x0000001fff0b7819 */ /* 0x000fe200000114d6 */
[----:B------:R-:W-:Y:S01]  /*0f30*/  IMAD.IADD R204, R12, 0x1, -R5 ;  /* 0x000000010ccc7824 */ /* 0x000fe200078e0a05 */
[----:B------:R-:W-:Y:S01]  /*0f40*/  SHF.R.U32.HI R201, RZ, 0x3, R3 ;  /* 0x00000003ffc97819 */ /* 0x000fe20000011603 */
[----:B------:R-:W-:Y:S01]  /*0f50*/  IMAD.MOV.U32 R5, RZ, RZ, R13 ;  /* 0x000000ffff057224 */ /* 0x000fe200078e000d */
[----:B------:R-:W-:Y:S01]  /*0f60*/  LOP3.LUT R205, R3, 0x38, R16, 0xf8, !PT ;  /* 0x0000003803cd7812 */ /* 0x000fe200078ef810 */
[----:B------:R0:W-:Y:S01]  /*0f70*/  STL [R1+0x50], R4 ;  /* 0x0000500401007387 */ /* 0x0001e20000100800 */
[----:B------:R-:W-:Y:S01]  /*0f80*/  LEA.HI R3, R0, R213, RZ, 0x3 ;  /* 0x000000d500037211 */ /* 0x000fe200078f18ff */
[----:B------:R-:W-:Y:S01]  /*0f90*/  IMAD.MOV.U32 R6, RZ, RZ, R14 ;  /* 0x000000ffff067224 */ /* 0x000fe200078e000e */
[----:B------:R-:W-:Y:S01]  /*0fa0*/  LEA.HI R11, R11, R214, RZ, 0x3 ;  /* 0x000000d60b0b7211 */ /* 0x000fe200078f18ff */
[----:B------:R-:W-:Y:S01]  /*0fb0*/  STL [R1+0x4c], R8 ;  /* 0x00004c0801007387 */ /* 0x000fe20000100800 */
[----:B------:R-:W-:Y:S01]  /*0fc0*/  SHF.R.S32.HI R13, RZ, 0x1f, R212 ;  /* 0x0000001fff0d7819 */ /* 0x000fe200000114d4 */
[----:B------:R-:W-:Y:S01]  /*0fd0*/  IMAD.SHL.U32 R3, R3, 0x40, RZ ;  /* 0x0000004003037824 */ /* 0x000fe200078e00ff */
[----:B------:R-:W-:Y:S01]  /*0fe0*/  LOP3.LUT R195, R195, 0x1c0, RZ, 0xc0, !PT ;  /* 0x000001c0c3c37812 */ /* 0x000fe200078ec0ff */
[----:B------:R-:W-:Y:S01]  /*0ff0*/  IMAD.SHL.U32 R11, R11, 0x40, RZ ;  /* 0x000000400b0b7824 */ /* 0x000fe200078e00ff */
[----:B------:R-:W-:Y:S01]  /*1000*/  LEA.HI R13, R13, R212, RZ, 0x3 ;  /* 0x000000d40d0d7211 */ /* 0x000fe200078f18ff */
[----:B------:R-:W-:Y:S01]  /*1010*/  IMAD.SHL.U32 R18, R207, 0x4, RZ ;  /* 0x00000004cf127824 */ /* 0x000fe200078e00ff */
[----:B------:R-:W-:Y:S01]  /*1020*/  LOP3.LUT R196, R196, 0x1c0, RZ, 0xc0, !PT ;  /* 0x000001c0c4c47812 */ /* 0x000fe200078ec0ff */
[----:B------:R-:W-:Y:S01]  /*1030*/  IMAD R204, R204, 0x8, R8 ;  /* 0x00000008cccc7824 */ /* 0x000fe200078e0208 */
[----:B------:R-:W-:Y:S01]  /*1040*/  LOP3.LUT R0, R9, 0x7ffffffc, RZ, 0xc0, !PT ;  /* 0x7ffffffc09007812 */ /* 0x000fe200078ec0ff */
[----:B------:R-:W-:Y:S01]  /*1050*/  IMAD.SHL.U32 R13, R13, 0x40, RZ ;  /* 0x000000400d0d7824 */ /* 0x000fe200078e00ff */
[----:B------:R-:W-:Y:S01]  /*1060*/  SHF.R.U32.HI R12, RZ, 0x3, R195 ;  /* 0x00000003ff0c7819 */ /* 0x000fe200000116c3 */
[----:B------:R-:W-:Y:S01]  /*1070*/  VIADD R185, R18, 0x20 ;  /* 0x0000002012b97836 */ /* 0x000fe20000000000 */
[----:B0-----:R-:W-:Y:S01]  /*1080*/  LOP3.LUT R4, R195, 0x38, R16, 0xf8, !PT ;  /* 0x00000038c3047812 */ /* 0x001fe200078ef810 */
[----:B------:R-:W-:Y:S01]  /*1090*/  IMAD.IADD R0, R235, 0x1, -R0 ;  /* 0x00000001eb007824 */ /* 0x000fe200078e0a00 */
[----:B------:R-:W-:-:S02]  /*10a0*/  LOP3.LUT R199, R3, 0xfffffe00, RZ, 0xc0, !PT ;  /* 0xfffffe0003c77812 */ /* 0x000fc400078ec0ff */
[----:B------:R-:W-:Y:S02]  /*10b0*/  SHF.R.U32.HI R14, RZ, 0x3, R196 ;  /* 0x00000003ff0e7819 */ /* 0x000fe400000116c4 */
[----:B------:R-:W-:Y:S02]  /*10c0*/  LOP3.LUT R9, R196, 0x38, R16, 0xf8, !PT ;  /* 0x00000038c4097812 */ /* 0x000fe400078ef810 */
[----:B------:R-:W-:Y:S02]  /*10d0*/  LOP3.LUT R200, R11, 0xfffffe00, RZ, 0xc0, !PT ;  /* 0xfffffe000bc87812 */ /* 0x000fe400078ec0ff */
[----:B------:R-:W-:Y:S02]  /*10e0*/  LOP3.LUT R194, R194, 0x1c0, RZ, 0xc0, !PT ;  /* 0x000001c0c2c27812 */ /* 0x000fe400078ec0ff */
[----:B------:R-:W-:Y:S02]  /*10f0*/  LOP3.LUT R4, R199, R4, R12, 0xf6, !PT ;  /* 0x00000004c7047212 */ /* 0x000fe400078ef60c */
[----:B------:R-:W-:-:S02]  /*1100*/  LOP3.LUT R9, R200, R9, R14, 0xf6, !PT ;  /* 0x00000009c8097212 */ /* 0x000fc400078ef60e */
[----:B------:R-:W-:Y:S02]  /*1110*/  MOV R7, R15 ;  /* 0x0000000f00077202 */ /* 0x000fe40000000f00 */
[----:B------:R-:W-:Y:S02]  /*1120*/  SHF.R.U32.HI R10, RZ, 0x3, R194 ;  /* 0x00000003ff0a7819 */ /* 0x000fe400000116c2 */
[----:B------:R-:W-:Y:S02]  /*1130*/  LOP3.LUT R15, R194, 0x38, R16, 0xf8, !PT ;  /* 0x00000038c20f7812 */ /* 0x000fe400078ef810 */
[----:B------:R-:W-:Y:S02]  /*1140*/  LOP3.LUT R198, R13, 0xfffffe00, RZ, 0xc0, !PT ;  /* 0xfffffe000dc67812 */ /* 0x000fe400078ec0ff */
[----:B------:R-:W-:Y:S02]  /*1150*/  SHF.L.U32 R197, R0, 0x1, RZ ;  /* 0x0000000100c57819 */ /* 0x000fe400000006ff */
[----:B------:R-:W-:-:S02]  /*1160*/  LEA R3, R4, UR44, 0x1 ;  /* 0x0000002c04037c11 */ /* 0x000fc4000f8e08ff */
[----:B------:R-:W-:Y:S01]  /*1170*/  LEA R0, R9, UR44, 0x1 ;  /* 0x0000002c09007c11 */ /* 0x000fe2000f8e08ff */
[C---:B------:R-:W-:Y:S01]  /*1180*/  VIADD R233, R197.reuse, 0x8 ;  /* 0x00000008c5e97836 */ /* 0x040fe20000000000 */
[----:B------:R-:W-:Y:S01]  /*1190*/  LOP3.LUT R15, R198, R15, R10, 0xf6, !PT ;  /* 0x0000000fc60f7212 */ /* 0x000fe200078ef60a */
[----:B------:R-:W-:Y:S01]  /*11a0*/  STL [R1+0x40], R3 ;  /* 0x0000400301007387 */ /* 0x000fe20000100800 */
[C---:B------:R-:W-:Y:S01]  /*11b0*/  VIADD R232, R197.reuse, 0x10 ;  /* 0x00000010c5e87836 */ /* 0x040fe20000000000 */
[C---:B------:R-:W-:Y:S01]  /*11c0*/  IADD3 R229, R197.reuse, 0x28, RZ ;  /* 0x00000028c5e57810 */ /* 0x040fe20007ffe0ff */
[C---:B------:R-:W-:Y:S01]  /*11d0*/  VIADD R231, R197.reuse, 0x18 ;  /* 0x00000018c5e77836 */ /* 0x040fe20000000000 */
[----:B------:R0:W-:Y:S01]  /*11e0*/  STL [R1+0x44], R0 ;  /* 0x0000440001007387 */ /* 0x0001e20000100800 */
[C---:B------:R-:W-:Y:S01]  /*11f0*/  VIADD R230, R197.reuse, 0x20 ;  /* 0x00000020c5e67836 */ /* 0x040fe20000000000 */
[C---:B------:R-:W-:Y:S01]  /*1200*/  IADD3 R224, R197.reuse, 0x50, RZ ;  /* 0x00000050c5e07810 */ /* 0x040fe20007ffe0ff */
[C---:B------:R-:W-:Y:S01]  /*1210*/  VIADD R228, R197.reuse, 0x30 ;  /* 0x00000030c5e47836 */ /* 0x040fe20000000000 */
[----:B------:R-:W-:Y:S01]  /*1220*/  IADD3 R187, R16, 0x40, RZ ;  /* 0x0000004010bb7810 */ /* 0x000fe20007ffe0ff */
[C---:B------:R-:W-:Y:S01]  /*1230*/  VIADD R227, R197.reuse, 0x38 ;  /* 0x00000038c5e37836 */ /* 0x040fe20000000000 */
[----:B------:R-:W-:Y:S01]  /*1240*/  LOP3.LUT R205, R202, R205, R201, 0xf6, !PT ;  /* 0x000000cdcacd7212 */ /* 0x000fe200078ef6c9 */
[C---:B------:R-:W-:Y:S01]  /*1250*/  VIADD R226, R197.reuse, 0x40 ;  /* 0x00000040c5e27836 */ /* 0x040fe20000000000 */
[C---:B------:R-:W-:Y:S01]  /*1260*/  IADD3 R219, R197.reuse, 0x78, RZ ;  /* 0x00000078c5db7810 */ /* 0x040fe20007ffe0ff */
[----:B------:R-:W-:Y:S01]  /*1270*/  VIADD R225, R197, 0x48 ;  /* 0x00000048c5e17836 */ /* 0x000fe20000000000 */
[----:B0-----:R-:W-:Y:S01]  /*1280*/  LEA R0, R15, UR44, 0x1 ;  /* 0x0000002c0f007c11 */ /* 0x001fe2000f8e08ff */
[C---:B------:R-:W-:Y:S01]  /*1290*/  VIADD R223, R197.reuse, 0x58 ;  /* 0x00000058c5df7836 */ /* 0x040fe20000000000 */
[----:B------:R-:W-:Y:S01]  /*12a0*/  SHF.R.S32.HI R4, RZ, 0x1f, R232 ;  /* 0x0000001fff047819 */ /* 0x000fe200000114e8 */
[C---:B------:R-:W-:Y:S01]  /*12b0*/  VIADD R222, R197.reuse, 0x60 ;  /* 0x00000060c5de7836 */ /* 0x040fe20000000000 */
[----:B------:R-:W-:Y:S01]  /*12c0*/  SHF.R.S32.HI R3, RZ, 0x1f, R231 ;  /* 0x0000001fff037819 */ /* 0x000fe200000114e7 */
[----:B------:R0:W-:Y:S01]  /*12d0*/  STL [R1+0x3c], R0 ;  /* 0x00003c0001007387 */ /* 0x0001e20000100800 */
[C---:B------:R-:W-:Y:S01]  /*12e0*/  VIADD R221, R197.reuse, 0x68 ;  /* 0x00000068c5dd7836 */ /* 0x040fe20000000000 */
[----:B------:R-:W-:Y:S01]  /*12f0*/  SHF.R.S32.HI R4, RZ, 0x1f, R229 ;  /* 0x0000001fff047819 */ /* 0x000fe200000114e5 */
[----:B------:R-:W-:Y:S01]  /*1300*/  VIADD R220, R197, 0x70 ;  /* 0x00000070c5dc7836 */ /* 0x000fe20000000000 */
[----:B------:R-:W-:-:S02]  /*1310*/  SHF.R.S32.HI R3, RZ, 0x1f, R228 ;  /* 0x0000001fff037819 */ /* 0x000fc400000114e4 */
[----:B------:R-:W-:Y:S02]  /*1320*/  SHF.R.S32.HI R4, RZ, 0x1f, R226 ;  /* 0x0000001fff047819 */ /* 0x000fe400000114e2 */
[----:B------:R-:W-:Y:S02]  /*1330*/  SHF.R.S32.HI R3, RZ, 0x1f, R225 ;  /* 0x0000001fff037819 */ /* 0x000fe400000114e1 */
[----:B0-----:R-:W-:Y:S02]  /*1340*/  SHF.R.S32.HI R0, RZ, 0x1f, R233 ;  /* 0x0000001fff007819 */ /* 0x001fe400000114e9 */
[----:B------:R-:W-:Y:S02]  /*1350*/  SHF.R.S32.HI R0, RZ, 0x1f, R230 ;  /* 0x0000001fff007819 */ /* 0x000fe400000114e6 */
[----:B------:R-:W-:Y:S02]  /*1360*/  SHF.R.S32.HI R0, RZ, 0x1f, R227 ;  /* 0x0000001fff007819 */ /* 0x000fe400000114e3 */
[----:B------:R-:W-:-:S02]  /*1370*/  SHF.R.S32.HI R0, RZ, 0x1f, R224 ;  /* 0x0000001fff007819 */ /* 0x000fc400000114e0 */
[----:B------:R-:W-:Y:S02]  /*1380*/  SHF.R.S32.HI R218, RZ, 0x1f, R22 ;  /* 0x0000001fffda7819 */ /* 0x000fe40000011416 */
[----:B------:R-:W-:Y:S02]  /*1390*/  SHF.R.S32.HI R17, RZ, 0x1f, R16 ;  /* 0x0000001fff117819 */ /* 0x000fe40000011410 */
[----:B------:R-:W-:Y:S02]  /*13a0*/  SHF.R.S32.HI R19, RZ, 0x1f, R18 ;  /* 0x0000001fff137819 */ /* 0x000fe40000011412 */
[----:B------:R-:W-:Y:S02]  /*13b0*/  SHF.R.S32.HI R216, RZ, 0x1f, R187 ;  /* 0x0000001fffd87819 */ /* 0x000fe400000114bb */
[----:B------:R-:W-:Y:S02]  /*13c0*/  LEA R203, R205, UR44, 0x1 ;  /* 0x0000002ccdcb7c11 */ /* 0x000fe4000f8e08ff */
[----:B------:R-:W-:-:S02]  /*13d0*/  SHF.R.S32.HI R4, RZ, 0x1f, R223 ;  /* 0x0000001fff047819 */ /* 0x000fc400000114df */
[----:B------:R-:W-:Y:S02]  /*13e0*/  SHF.R.S32.HI R3, RZ, 0x1f, R222 ;  /* 0x0000001fff037819 */ /* 0x000fe400000114de */
[----:B------:R-:W-:Y:S02]  /*13f0*/  SHF.R.S32.HI R0, RZ, 0x1f, R221 ;  /* 0x0000001fff007819 */ /* 0x000fe400000114dd */
[----:B------:R-:W-:Y:S02]  /*1400*/  SHF.R.S32.HI R237, RZ, 0x1f, R220 ;  /* 0x0000001fffed7819 */ /* 0x000fe400000114dc */
[----:B------:R-:W-:-:S07]  /*1410*/  SHF.R.S32.HI R236, RZ, 0x1f, R219 ;  /* 0x0000001fffec7819 */ /* 0x000fce00000114db */
.L_x_2762:
[----:B0-2---:R-:W0:Y:S02]  /*1420*/  LDC.64 R8, c[0x0][0xc88] ;  /* 0x00032200ff087b82 */ /* 0x005e240000000a00 */
[----:B0-----:R-:W-:-:S05]  /*1430*/  IMAD.WIDE R8, R7, 0x4, R8 ;  /* 0x0000000407087825 */ /* 0x001fca00078e0208 */
[----:B------:R-:W2:Y:S01]  /*1440*/  LDG.E R209, desc[UR42][R8.64] ;  /* 0x0000002a08d17981 */ /* 0x000ea2000c1e1900 */
[----:B------:R-:W-:Y:S05]  /*1450*/  YIELD ;  /* 0x0000000000007946 */ /* 0x000fea0003800000 */
[----:B------:R-:W-:Y:S01]  /*1460*/  ULDC.64 UR4, c[0x0][0xa28] ;  /* 0x00028a0000047ab9 */ /* 0x000fe20000000a00 */
[----:B------:R-:W-:Y:S01]  /*1470*/  ULDC.64 UR8, c[0x0][0xa18] ;  /* 0x0002860000087ab9 */ /* 0x000fe20000000a00 */
[----:B------:R-:W-:Y:S01]  /*1480*/  ISETP.NE.U32.AND P1, PT, RZ, UR4, PT ;  /* 0x00000004ff007c0c */ /* 0x000fe2000bf25070 */
[----:B------:R-:W-:Y:S01]  /*1490*/  ULDC.64 UR6, c[0x0][0xa08] ;  /* 0x0002820000067ab9 */ /* 0x000fe20000000a00 */
[----:B----4-:R-:W-:Y:S01]  /*14a0*/  IMAD.MOV.U32 R4, RZ, RZ, RZ ;  /* 0x000000ffff047224 */ /* 0x010fe200078e00ff */
[----:B------:R-:W-:Y:S01]  /*14b0*/  ISETP.NE.U32.AND P0, PT, RZ, UR6, PT ;  /* 0x00000006ff007c0c */ /* 0x000fe2000bf05070 */
[----:B-----5:R-:W-:Y:S01]  /*14c0*/  IMAD.MOV.U32 R28, RZ, RZ, RZ ;  /* 0x000000ffff1c7224 */ /* 0x020fe200078e00ff */
[----:B------:R-:W-:-:S02]  /*14d0*/  ISETP.NE.AND.EX P1, PT, RZ, UR5, PT, P1 ;  /* 0x00000005ff007c0c */ /* 0x000fc4000bf25310 */
[----:B------:R-:W-:Y:S02]  /*14e0*/  ISETP.NE.AND.EX P0, PT, RZ, UR7, PT, P0 ;  /* 0x00000007ff007c0c */ /* 0x000fe4000bf05300 */
[----:B--2---:R-:W-:Y:S01]  /*14f0*/  SHF.R.S32.HI R234, RZ, 0x1f, R209 ;  /* 0x0000001fffea7819 */ /* 0x004fe200000114d1 */
[----:B------:R-:W-:-:S08]  /*1500*/  IMAD.SHL.U32 R210, R209, 0x4, RZ ;  /* 0x00000004d1d27824 */ /* 0x000fd000078e00ff */
[C---:B------:R-:W-:Y:S02]  /*1510*/  @P1 LEA R10, P2, R209.reuse, UR4, 0x2 ;  /* 0x00000004d10a1c11 */ /* 0x040fe4000f8410ff */
[C-C-:B------:R-:W-:Y:S02]  /*1520*/  SHF.L.U64.HI R211, R209.reuse, 0x2, R234.reuse ;  /* 0x00000002d1d37819 */ /* 0x140fe400000102ea */
[----:B------:R-:W-:Y:S02]  /*1530*/  @P1 LEA.HI.X R11, R209, UR5, R234, 0x2, P2 ;  /* 0x00000005d10b1c11 */ /* 0x000fe400090f14ea */
[----:B------:R-:W-:Y:S01]  /*1540*/  ISETP.NE.U32.AND P2, PT, RZ, UR8, PT ;  /* 0x00000008ff007c0c */ /* 0x000fe2000bf45070 */
[----:B------:R-:W-:Y:S01]  /*1550*/  ULDC UR4, c[0x0][0x288] ;  /* 0x0000a20000047ab9 */ /* 0x000fe20000000800 */
[----:B------:R-:W-:Y:S01]  /*1560*/  IADD3 R12, P3, R210, UR6, RZ ;  /* 0x00000006d20c7c10 */ /* 0x000fe2000ff7e0ff */
[----:B------:R0:W5:Y:S01]  /*1570*/  @P1 LDG.E R4, desc[UR42][R10.64] ;  /* 0x0000002a0a041981 */ /* 0x000162000c1e1900 */
[----:B------:R-:W-:-:S02]  /*1580*/  ISETP.NE.AND.EX P2, PT, RZ, UR9, PT, P2 ;  /* 0x00000009ff007c0c */ /* 0x000fc4000bf45320 */
[----:B------:R-:W-:Y:S01]  /*1590*/  MOV R192, UR4 ;  /* 0x0000000400c07c02 */ /* 0x000fe20008000f00 */
[----:B------:R-:W-:Y:S01]  /*15a0*/  ULDC.64 UR4, c[0x0][0x418] ;  /* 0x0001060000047ab9 */ /* 0x000fe20000000a00 */
[----:B------:R-:W-:-:S05]  /*15b0*/  IADD3.X R13, R211, UR7, RZ, P3, !PT ;  /* 0x00000007d30d7c10 */ /* 0x000fca0009ffe4ff */
[----:B------:R0:W5:Y:S04]  /*15c0*/  @P0 LDG.E R28, desc[UR42][R12.64] ;  /* 0x0000002a0c1c0981 */ /* 0x000168000c1e1900 */
[----:B------:R-:W-:-:S04]  /*15d0*/  @P2 IADD3 R8, P1, R210, UR8, RZ ;  /* 0x00000008d2082c10 */ /* 0x000fc8000ff3e0ff */
[----:B------:R-:W-:-:S05]  /*15e0*/  @P2 IADD3.X R9, R211, UR9, RZ, P1, !PT ;  /* 0x00000009d3092c10 */ /* 0x000fca0008ffe4ff */
        /* <DEDUP_REMOVED lines=10> */
[----:B0--3--:R-:W-:Y:S06]  /*1690*/  @P2 BRA `(.L_x_2547) ;  /* 0x0000000000242947 */ /* 0x009fec0003800000 */
        /* <DEDUP_REMOVED lines=9> */
.L_x_2547:
[----:B------:R-:W-:Y:S01]  /*1730*/  ULDC.64 UR4, c[0x0][0xa20] ;  /* 0x0002880000047ab9 */ /* 0x000fe20000000a00 */
[C---:B------:R-:W-:Y:S02]  /*1740*/  LOP3.LUT R3, R6.reuse, 0xff000000, RZ, 0xc0, !PT ;  /* 0xff00000006037812 */ /* 0x040fe400078ec0ff */
[----:B------:R-:W-:Y:S02]  /*1750*/  ISETP.NE.U32.AND P1, PT, RZ, UR4, PT ;  /* 0x00000004ff007c0c */ /* 0x000fe4000bf25070 */
[C---:B------:R-:W-:Y:S02]  /*1760*/  LOP3.LUT R0, R6.reuse, 0xff0000, RZ, 0xc0, !PT ;  /* 0x00ff000006007812 */ /* 0x040fe400078ec0ff */
[----:B------:R-:W-:Y:S02]  /*1770*/  ISETP.NE.AND.EX P1, PT, RZ, UR5, PT, P1 ;  /* 0x00000005ff007c0c */ /* 0x000fe4000bf25310 */
[----:B------:R-:W-:Y:S02]  /*1780*/  SHF.R.U32.HI R3, RZ, 0x8, R3 ;  /* 0x00000008ff037819 */ /* 0x000fe40000011603 */
[----:B------:R-:W-:-:S02]  /*1790*/  LOP3.LUT R206, R6, 0xffff, RZ, 0xc0, !PT ;  /* 0x0000ffff06ce7812 */ /* 0x000fc400078ec0ff */
[----:B------:R-:W-:-:S07]  /*17a0*/  LEA.HI R208, R0, R3, RZ, 0x10 ;  /* 0x0000000300d07211 */ /* 0x000fce00078f80ff */
[----:B------:R-:W-:Y:S05]  /*17b0*/  @!P1 BRA `(.L_x_2548) ;  /* 0x0000000000109947 */ /* 0x000fea0003800000 */
[----:B------:R-:W-:-:S04]  /*17c0*/  IADD3 R6, P0, R210, UR4, RZ ;  /* 0x00000004d2067c10 */ /* 0x000fc8000ff1e0ff */
[----:B------:R-:W-:-:S05]  /*17d0*/  IADD3.X R7, R211, UR5, RZ, P0, !PT ;  /* 0x00000005d3077c10 */ /* 0x000fca00087fe4ff */
[----:B------:R0:W5:Y:S01]  /*17e0*/  LDG.E R27, desc[UR42][R6.64] ;  /* 0x0000002a061b7981 */ /* 0x000162000c1e1900 */
[----:B------:R-:W-:Y:S05]  /*17f0*/  BRA `(.L_x_2549) ;  /* 0x0000000000107947 */ /* 0x000fea0003800000 */
.L_x_2548:
[----:B------:R-:W-:Y:S05]  /*1800*/  @!P0 BRA `(.L_x_2549) ;  /* 0x00000000000c8947 */ /* 0x000fea0003800000 */
[----:B------:R-:W2:Y:S04]  /*1810*/  LDG.E R0, desc[UR42][R12.64] ;  /* 0x0000002a0c007981 */ /* 0x000ea8000c1e1900 */
[----:B------:R-:W2:Y:S02]  /*1820*/  LDG.E R27, desc[UR42][R12.64+0x4] ;  /* 0x0000042a0c1b7981 */ /* 0x000ea4000c1e1900 */
[----:B--2---:R-:W-:-:S07]  /*1830*/  IMAD.IADD R27, R27, 0x1, -R0 ;  /* 0x000000011b1b7824 */ /* 0x004fce00078e0a00 */
.L_x_2549:
[----:B------:R-:W-:Y:S01]  /*1840*/  ULDC.64 UR4, c[0x0][0xa10] ;  /* 0x0002840000047ab9 */ /* 0x000fe20000000a00 */
[----:B------:R-:W1:Y:S01]  /*1850*/  LDC R10, c[0x0][0x448] ;  /* 0x00011200ff0a7b82 */ /* 0x000e620000000800 */
[----:B------:R-:W-:-:S04]  /*1860*/  ISETP.NE.U32.AND P0, PT, RZ, UR4, PT ;  /* 0x00000004ff007c0c */ /* 0x000fc8000bf05070 */
[----:B------:R-:W-:Y:S01]  /*1870*/  ISETP.NE.AND.EX P0, PT, RZ, UR5, PT, P0 ;  /* 0x00000005ff007c0c */ /* 0x000fe2000bf05300 */
[----:B------:R-:W-:-:S12]  /*1880*/  ULDC.64 UR4, c[0x0][0xa30] ;  /* 0x00028c0000047ab9 */ /* 0x000fd80000000a00 */
[----:B0-----:R-:W0:Y:S02]  /*1890*/  @P0 LDC.64 R6, c[0x0][0xa10] ;  /* 0x00028400ff060b82 */ /* 0x001e240000000a00 */
[----:B0-----:R-:W-:-:S05]  /*18a0*/  @P0 IMAD.WIDE R6, R209, 0x4, R6 ;  /* 0x00000004d1060825 */ /* 0x001fca00078e0206 */
[----:B------:R-:W2:Y:S04]  /*18b0*/  @P0 LDG.E R0, desc[UR42][R6.64] ;  /* 0x0000002a06000981 */ /* 0x000ea8000c1e1900 */
[----:B------:R0:W2:Y:S01]  /*18c0*/  @P0 LDG.E R3, desc[UR42][R6.64+0x4] ;  /* 0x0000042a06030981 */ /* 0x0000a2000c1e1900 */
[----:B------:R-:W-:Y:S02]  /*18d0*/  ISETP.NE.U32.AND P1, PT, RZ, UR4, PT ;  /* 0x00000004ff007c0c */ /* 0x000fe4000bf25070 */
[----:B-----5:R-:W-:Y:S02]  /*18e0*/  MOV R111, R27 ;  /* 0x0000001b006f7202 */ /* 0x020fe40000000f00 */
[----:B------:R-:W-:-:S13]  /*18f0*/  ISETP.NE.AND.EX P1, PT, RZ, UR5, PT, P1 ;  /* 0x00000005ff007c0c */ /* 0x000fda000bf25310 */
[----:B------:R-:W-:-:S04]  /*1900*/  @P1 IADD3 R8, P2, R210, UR4, RZ ;  /* 0x00000004d2081c10 */ /* 0x000fc8000ff5e0ff */
[----:B------:R-:W-:-:S05]  /*1910*/  @P1 IADD3.X R9, R211, UR5, RZ, P2, !PT ;  /* 0x00000005d3091c10 */ /* 0x000fca00097fe4ff */
[----:B------:R3:W5:Y:S01]  /*1920*/  @P1 LDG.E R111, desc[UR42][R8.64] ;  /* 0x0000002a086f1981 */ /* 0x000762000c1e1900 */
[----:B-1----:R-:W-:Y:S01]  /*1930*/  ISETP.NE.AND P1, PT, R10, 0x1, PT ;  /* 0x000000010a00780c */ /* 0x002fe20003f25270 */
[----:B------:R-:W-:Y:S01]  /*1940*/  IMAD.SHL.U32 R190, R5, 0x80, RZ ;  /* 0x0000008005be7824 */ /* 0x000fe200078e00ff */
[----:B------:R-:W-:Y:S01]  /*1950*/  BSSY B0, `(.L_x_2550) ;  /* 0x0000035000007945 */ /* 0x000fe20003800000 */
[----:B------:R-:W-:Y:S01]  /*1960*/  IMAD.IADD R11, R27, 0x1, -R4 ;  /* 0x000000011b0b7824 */ /* 0x000fe200078e0a04 */
[----:B------:R-:W-:Y:S01]  /*1970*/  LOP3.LUT R217, R208, 0xff, RZ, 0xc0, !PT ;  /* 0x000000ffd0d97812 */ /* 0x000fe200078ec0ff */
[----:B------:R-:W-:Y:S01]  /*1980*/  VIADD R5, R190, 0x7f ;  /* 0x0000007fbe057836 */ /* 0x000fe20000000000 */
[----:B------:R-:W-:-:S07]  /*1990*/  SHF.R.U32.HI R208, RZ, 0x10, R208 ;  /* 0x00000010ffd07819 */ /* 0x000fce00000116d0 */
[----:B------:R-:W1:Y:S08]  /*19a0*/  @P1 LDC R10, c[0x0][0x44c] ;  /* 0x00011300ff0a1b82 */ /* 0x000e700000000800 */
[----:B0-----:R-:W0:Y:S01]  /*19b0*/  @P1 LDC R7, c[0x0][0x450] ;  /* 0x00011400ff071b82 */ /* 0x001e220000000800 */
[----:B--2---:R-:W-:Y:S02]  /*19c0*/  @P0 IMAD.IADD R24, R3, 0x1, -R0 ;  /* 0x0000000103180824 */ /* 0x004fe400078e0a00 */
[----:B-1----:R-:W-:-:S03]  /*19d0*/  @P1 IMAD.HI.U32 R0, R5, R10, RZ ;  /* 0x0000000a05001227 */ /* 0x002fc600078e00ff */
[----:B------:R-:W-:Y:S02]  /*19e0*/  IADD3 R193, R11, R24, RZ ;  /* 0x000000180bc17210 */ /* 0x000fe40007ffe0ff */
[----:B0-----:R-:W-:Y:S02]  /*19f0*/  @P1 SHF.R.U32.HI R5, RZ, R7, R0 ;  /* 0x00000007ff051219 */ /* 0x001fe40000011600 */
[C---:B------:R-:W-:Y:S01]  /*1a00*/  IADD3 R124, R193.reuse, 0x80, -R192 ;  /* 0x00000080c17c7810 */ /* 0x040fe20007ffe8c0 */
[----:B------:R-:W-:-:S04]  /*1a10*/  VIADD R0, R193, 0x7f ;  /* 0x0000007fc1007836 */ /* 0x000fc80000000000 */
[----:B------:R-:W-:Y:S01]  /*1a20*/  IMAD.IADD R5, R124, 0x1, R5 ;  /* 0x000000017c057824 */ /* 0x000fe200078e0205 */
[----:B------:R-:W-:-:S04]  /*1a30*/  SHF.R.S32.HI R3, RZ, 0x1f, R0 ;  /* 0x0000001fff037819 */ /* 0x000fc80000011400 */
[----:B------:R-:W-:Y:S02]  /*1a40*/  SHF.R.S32.HI R4, RZ, 0x1f, R5 ;  /* 0x0000001fff047819 */ /* 0x000fe40000011405 */
[----:B------:R-:W-:Y:S01]  /*1a50*/  LEA.HI R3, R3, R0, RZ, 0x7 ;  /* 0x0000000003037211 */ /* 0x000fe200078f38ff */
[----:B------:R-:W-:Y:S01]  /*1a60*/  IMAD.MOV.U32 R0, RZ, RZ, RZ ;  /* 0x000000ffff007224 */ /* 0x000fe200078e00ff */
[----:B------:R-:W-:Y:S02]  /*1a70*/  LEA.HI R4, R4, R5, RZ, 0x7 ;  /* 0x0000000504047211 */ /* 0x000fe400078f38ff */
[----:B------:R-:W-:Y:S02]  /*1a80*/  SHF.R.S32.HI R125, RZ, 0x7, R3 ;  /* 0x00000007ff7d7819 */ /* 0x000fe40000011403 */
[----:B------:R-:W-:-:S04]  /*1a90*/  SHF.R.S32.HI R4, RZ, 0x7, R4 ;  /* 0x00000007ff047819 */ /* 0x000fc80000011404 */
[----:B---3--:R-:W-:-:S04]  /*1aa0*/  VIMNMX R9, R125, R4, PT ;  /* 0x000000047d097248 */ /* 0x008fc80003fe0100 */
[----:B------:R-:W-:-:S13]  /*1ab0*/  ISETP.GE.AND P0, PT, R9, 0x1, PT ;  /* 0x000000010900780c */ /* 0x000fda0003f06270 */
        /* <DEDUP_REMOVED lines=30> */
.L_x_2551:
[----:B------:R-:W-:Y:S05]  /*1ca0*/  BSYNC B0 ;  /* 0x0000000000007941 */ /* 0x000fea0003800000 */
.L_x_2550:
[----:B------:R-:W-:-:S05]  /*1cb0*/  IMAD R3, R217, R0, RZ ;  /* 0x00000000d9037224 */ /* 0x000fca00078e02ff */
        /* <DEDUP_REMOVED lines=29> */
[----:B------:R-:W-:Y:S01]  /*1e90*/  MOV R12, 0x1 ;  /* 0x00000001000c7802 */ /* 0x000fe20000000f00 */
[----:B------:R-:W-:-:S02]  /*1ea0*/  IMAD.U32 R11, RZ, RZ, UR7 ;  /* 0x00000007ff0b7e24 */ /* 0x000fc4000f8e00ff */
[----:B------:R-:W-:Y:S02]  /*1eb0*/  IMAD.MOV.U32 R8, RZ, RZ, 0x70 ;  /* 0x00000070ff087424 */ /* 0x000fe400078e00ff */
[----:B0-----:R-:W-:-:S07]  /*1ec0*/  IMAD.MOV.U32 R13, RZ, RZ, RZ ;  /* 0x000000ffff0d7224 */ /* 0x001fce00078e00ff */
[----:B------:R-:W-:-:S07]  /*1ed0*/  LEPC R20, `(.L_x_2554) ;  /* 0x000000001014794e */ /* 0x000fce0000000000 */
[----:B-1---5:R-:W-:Y:S05]  /*1ee0*/  CALL.ABS.NOINC R14 ;  /* 0x000000000e007343 */ /* 0x022fea0003c00000 */
.L_x_2554:
[----:B------:R-:W-:Y:S05]  /*1ef0*/  BSYNC B6 ;  /* 0x0000000000067941 */ /* 0x000fea0003800000 */
.L_x_2553:
        /* <DEDUP_REMOVED lines=20> */
.L_x_2556:
[----:B------:R-:W-:Y:S05]  /*2040*/  BSYNC B6 ;  /* 0x0000000000067941 */ /* 0x000fea0003800000 */
.L_x_2555:
[----:B------:R-:W-:Y:S01]  /*2050*/  ULDC.64 UR4, c[0x0][0x9f8] ;  /* 0x00027e0000047ab9 */ /* 0x000fe20000000a00 */
[----:B------:R-:W-:Y:S01]  /*2060*/  IMAD.MOV.U32 R0, RZ, RZ, R209 ;  /* 0x000000ffff007224 */ /* 0x000fe200078e00d1 */
[----:B------:R-:W-:Y:S01]  /*2070*/  ISETP.NE.U32.AND P0, PT, RZ, UR4, PT ;  /* 0x00000004ff007c0c */ /* 0x000fe2000bf05070 */
[----:B------:R-:W2:Y:S01]  /*2080*/  LDL.LU R20, [R1+0x10] ;  /* 0x0000100001147983 */ /* 0x000ea20000300800 */
[----:B------:R-:W0:Y:S02]  /*2090*/  LDC.64 R102, c[0x0][0x300] ;  /* 0x0000c000ff667b82 */ /* 0x000e240000000a00 */
[----:B------:R-:W-:Y:S01]  /*20a0*/  ISETP.NE.AND.EX P0, PT, RZ, UR5, PT, P0 ;  /* 0x00000005ff007c0c */ /* 0x000fe2000bf05300 */
[----:B------:R-:W1:Y:S01]  /*20b0*/  S2R R30, SR_TID.X ;  /* 0x00000000001e7919 */ /* 0x000e620000002100 */
[----:B------:R-:W-:-:S04]  /*20c0*/  IMAD.IADD R47, R28, 0x1, R27 ;  /* 0x000000011c2f7824 */ /* 0x000fc800078e021b */
[----:B------:R-:W3:Y:S07]  /*20d0*/  LDC R33, c[0x0][0x3f4] ;  /* 0x0000fd00ff217b82 */ /* 0x000eee0000000800 */
[----:B------:R-:W-:-:S04]  /*20e0*/  @P0 IADD3 R4, P1, R210, UR4, RZ ;  /* 0x00000004d2040c10 */ /* 0x000fc8000ff3e0ff */
[----:B------:R-:W-:Y:S01]  /*20f0*/  @P0 IADD3.X R5, R211, UR5, RZ, P1, !PT ;  /* 0x00000005d3050c10 */ /* 0x000fe20008ffe4ff */
[----:B------:R-:W-:-:S04]  /*2100*/  ULDC.64 UR4, c[0x0][0xa08] ;  /* 0x0002820000047ab9 */ /* 0x000fc80000000a00 */
[----:B------:R4:W2:Y:S01]  /*2110*/  @P0 LDG.E R0, desc[UR42][R4.64] ;  /* 0x0000002a04000981 */ /* 0x0008a2000c1e1900 */
[----:B------:R-:W-:Y:S01]  /*2120*/  SHF.R.S32.HI R39, RZ, 0x1f, R47 ;  /* 0x0000001fff277819 */ /* 0x000fe2000001142f */
[-C--:B0-----:R-:W-:Y:S01]  /*2130*/  IMAD.WIDE.U32 R6, R47, R102.reuse, RZ ;  /* 0x000000662f067225 */ /* 0x081fe200078e00ff */
[----:B------:R-:W-:Y:S02]  /*2140*/  ISETP.NE.U32.AND P0, PT, RZ, UR4, PT ;  /* 0x00000004ff007c0c */ /* 0x000fe4000bf05070 */
[----:B------:R-:W-:Y:S01]  /*2150*/  SHF.R.U32.HI R32, RZ, 0x3, R196 ;  /* 0x00000003ff207819 */ /* 0x000fe200000116c4 */
[-C--:B------:R-:W-:Y:S01]  /*2160*/  IMAD R8, R39, R102.reuse, RZ ;  /* 0x0000006627087224 */ /* 0x080fe200078e02ff */
[----:B------:R-:W-:Y:S01]  /*2170*/  ISETP.NE.AND.EX P0, PT, RZ, UR5, PT, P0 ;  /* 0x00000005ff007c0c */ /* 0x000fe2000bf05300 */
[----:B------:R-:W-:Y:S01]  /*2180*/  ULDC.64 UR4, c[0x0][0x308] ;  /* 0x0000c20000047ab9 */ /* 0x000fe20000000a00 */
[----:B---3--:R-:W-:Y:S01]  /*2190*/  ISETP.GE.AND P2, PT, R16, R33, PT ;  /* 0x000000211000720c */ /* 0x008fe20003f46270 */
[----:B------:R-:W-:Y:S01]  /*21a0*/  IMAD R3, R47, R103, R8 ;  /* 0x000000672f037224 */ /* 0x000fe200078e0208 */
[----:B-1----:R-:W-:Y:S01]  /*21b0*/  SHF.R.U32.HI R30, RZ, 0x7, R30 ;  /* 0x00000007ff1e7819 */ /* 0x002fe2000001161e */
[----:B------:R-:W-:Y:S01]  /*21c0*/  IMAD.SHL.U32 R34, R22, 0x40, RZ ;  /* 0x0000004016227824 */ /* 0x000fe200078e00ff */
[----:B------:R-:W-:Y:S01]  /*21d0*/  SHF.R.U32.HI R29, RZ, 0x3, R195 ;  /* 0x00000003ff1d7819 */ /* 0x000fe200000116c3 */
[----:B------:R-:W-:Y:S01]  /*21e0*/  IMAD.IADD R7, R7, 0x1, R3 ;  /* 0x0000000107077824 */ /* 0x000fe200078e0203 */
[----:B------:R-:W-:Y:S01]  /*21f0*/  ISETP.NE.AND P6, PT, R30, 0x1, PT ;  /* 0x000000011e00780c */ /* 0x000fe20003fc5270 */
[----:B------:R-:W-:Y:S01]  /*2200*/  IMAD.WIDE.U32 R44, R22, R102, R16 ;  /* 0x00000066162c7225 */ /* 0x000fe200078e0010 */
[----:B-----5:R-:W-:-:S02]  /*2210*/  SHF.R.S32.HI R31, RZ, 0x1f, R111 ;  /* 0x0000001fff1f7819 */ /* 0x020fc4000001146f */
[----:B------:R-:W-:Y:S01]  /*2220*/  SHF.L.U64.HI R93, R102, 0x5, R103 ;  /* 0x00000005665d7819 */ /* 0x000fe20000010267 */
[----:B----4-:R-:W-:Y:S01]  /*2230*/  IMAD.WIDE.U32 R4, R206, UR4, R6 ;  /* 0x00000004ce047c25 */ /* 0x010fe2000f8e0006 */
[----:B------:R-:W-:Y:S01]  /*2240*/  SHF.L.U32 R92, R102, 0x5, RZ ;  /* 0x00000005665c7819 */ /* 0x000fe200000006ff */
[----:B------:R-:W0:Y:S01]  /*2250*/  LDC.64 R6, c[0x0][0x3f8] ;  /* 0x0000fe00ff067b82 */ /* 0x000e220000000a00 */
[----:B------:R-:W-:Y:S01]  /*2260*/  SHF.R.S32.HI R116, RZ, 0x1f, R214 ;  /* 0x0000001fff747819 */ /* 0x000fe200000114d6 */
[----:B------:R-:W-:Y:S01]  /*2270*/  IMAD R5, R206, UR5, R5 ;  /* 0x00000005ce057c24 */ /* 0x000fe2000f8e0205 */
[----:B------:R-:W-:Y:S01]  /*2280*/  ULDC.64 UR4, c[0x0][0x310] ;  /* 0x0000c40000047ab9 */ /* 0x000fe20000000a00 */
[----:B------:R-:W-:Y:S01]  /*2290*/  IMAD.WIDE.U32 R126, R22, R102, R92 ;  /* 0x00000066167e7225 */ /* 0x000fe200078e005c */
[----:B------:R-:W-:Y:S02]  /*22a0*/  SHF.R.S32.HI R115, RZ, 0x1f, R213 ;  /* 0x0000001fff737819 */ /* 0x000fe400000114d5 */
[----:B------:R-:W-:Y:S01]  /*22b0*/  SHF.R.S32.HI R114, RZ, 0x1f, R212 ;  /* 0x0000001fff727819 */ /* 0x000fe200000114d4 */
[----:B------:R-:W-:Y:S01]  /*22c0*/  VIADD R122, R30, 0x8 ;  /* 0x000000081e7a7836 */ /* 0x000fe20000000000 */
[C---:B------:R-:W-:Y:S01]  /*22d0*/  SHF.L.U64.HI R30, R102.reuse, 0x6, R103 ;  /* 0x00000006661e7819 */ /* 0x040fe20000010267 */
[----:B------:R-:W-:-:S02]  /*22e0*/  IMAD.SHL.U32 R123, R102, 0x80, RZ ;  /* 0x00000080667b7824 */ /* 0x000fc400078e00ff */
[-C--:B0-----:R-:W-:Y:S01]  /*22f0*/  IMAD.WIDE.U32 R96, R22, R6.reuse, R18 ;  /* 0x0000000616607225 */ /* 0x081fe200078e0012 */
[C-C-:B------:R-:W-:Y:S02]  /*2300*/  SHF.L.U64.HI R15, R6.reuse, 0x6, R7.reuse ;  /* 0x00000006060f7819 */ /* 0x140fe40000010207 */
[----:B------:R-:W-:Y:S01]  /*2310*/  SHF.L.U64.HI R14, R6, 0x7, R7 ;  /* 0x00000007060e7819 */ /* 0x000fe20000010207 */
[----:B------:R-:W-:-:S04]  /*2320*/  IMAD.WIDE.U32 R94, R22, R6, R16 ;  /* 0x00000006165e7225 */ /* 0x000fc800078e0010 */
[----:B------:R-:W-:Y:S02]  /*2330*/  IMAD R12, R31, R6, RZ ;  /* 0x000000061f0c7224 */ /* 0x000fe400078e02ff */
[C---:B------:R-:W-:Y:S02]  /*2340*/  IMAD.SHL.U32 R13, R6.reuse, 0x20, RZ ;  /* 0x00000020060d7824 */ /* 0x040fe400078e00ff */
[----:B------:R-:W-:Y:S02]  /*2350*/  IMAD R37, R111, R7, R12 ;  /* 0x000000076f257224 */ /* 0x000fe400078e020c */
        /* <DEDUP_REMOVED lines=12> */
[----:B------:R-:W-:Y:S01]  /*2420*/  IADD3 R42, P4, R100, 0x40, RZ ;  /* 0x00000040642a7810 */ /* 0x000fe20007f9e0ff */
[----:B------:R-:W-:Y:S01]  /*2430*/  IMAD.X R47, R218, 0x1, R39, P0 ;  /* 0x00000001da2f7824 */ /* 0x000fe200000e0627 */
[----:B------:R-:W-:Y:S01]  /*2440*/  IADD3 R39, P0, R100, R44, RZ ;  /* 0x0000002c64277210 */ /* 0x000fe20007f1e0ff */
[----:B------:R-:W-:Y:S01]  /*2450*/  IMAD R41, R99, UR5, R0 ;  /* 0x0000000563297c24 */ /* 0x000fe2000f8e0200 */
[----:B------:R-:W-:Y:S05]  /*2460*/  @!P6 WARPSYNC.ALL ;  /* 0x000000000000e948 */ /* 0x000fea0003800000 */
[----:B------:R-:W-:Y:S01]  /*2470*/  ULDC.64 UR4, c[0x0][0x330] ;  /* 0x0000cc0000047ab9 */ /* 0x000fe20000000a00 */
[----:B------:R-:W-:Y:S01]  /*2480*/  IADD3 R41, R101, R41, RZ ;  /* 0x0000002965297210 */ /* 0x000fe20007ffe0ff */
[----:B------:R-:W-:Y:S01]  /*2490*/  IMAD.WIDE.U32 R8, R206, UR4, R16 ;  /* 0x00000004ce087c25 */ /* 0x000fe2000f8e0010 */
[----:B------:R-:W-:Y:S01]  /*24a0*/  @!P6 BAR.SYNC.DEFER_BLOCKING 0x9, 0x100 ;  /* 0x024400000000eb1d */ /* 0x000fe20000010000 */
[----:B------:R-:W-:-:S02]  /*24b0*/  IADD3 R43, P3, R39, 0x40, RZ ;  /* 0x00000040272b7810 */ /* 0x000fc40007f7e0ff */
[----:B------:R-:W-:Y:S02]  /*24c0*/  IMAD R9, R206, UR5, R9 ;  /* 0x00000005ce097c24 */ /* 0x000fe4000f8e0209 */
[----:B------:R-:W-:Y:S01]  /*24d0*/  IMAD.X R107, RZ, RZ, R41, P4 ;  /* 0x000000ffff6b7224 */ /* 0x000fe200020e0629 */
[----:B------:R-:W-:Y:S02]  /*24e0*/  ULDC.64 UR4, c[0x0][0x338] ;  /* 0x0000ce0000047ab9 */ /* 0x000fe40000000a00 */
[----:B------:R-:W-:Y:S01]  /*24f0*/  IMAD R0, R3, UR4, RZ ;  /* 0x0000000403007c24 */ /* 0x000fe2000f8e02ff */
[----:B------:R-:W-:Y:S01]  /*2500*/  SEL R3, R33, RZ, P2 ;  /* 0x000000ff21037207 */ /* 0x000fe20001000000 */
[----:B0-----:R-:W-:-:S04]  /*2510*/  IMAD.WIDE.U32 R90, R22, R4, R18 ;  /* 0x00000004165a7225 */ /* 0x001fc800078e0012 */
[C---:B------:R-:W-:Y:S02]  /*2520*/  IMAD R109, R99.reuse, UR5, R0 ;  /* 0x00000005636d7c24 */ /* 0x040fe4000f8e0200 */
[----:B------:R-:W-:Y:S02]  /*2530*/  IMAD R0, R218, R6, RZ ;  /* 0x00000006da007224 */ /* 0x000fe400078e02ff */
[----:B------:R-:W-:Y:S01]  /*2540*/  IMAD.WIDE.U32 R98, R99, UR4, R8 ;  /* 0x0000000463627c25 */ /* 0x000fe2000f8e0008 */
[----:B------:R-:W-:Y:S02]  /*2550*/  ULDC UR4, c[0x0][0x2f4] ;  /* 0x0000bd0000047ab9 */ /* 0x000fe40000000800 */
[----:B------:R-:W-:Y:S01]  /*2560*/  ISETP.GE.AND P2, PT, R16, UR4, PT ;  /* 0x0000000410007c0c */ /* 0x000fe2000bf46270 */
[----:B------:R-:W-:Y:S01]  /*2570*/  IMAD R9, R22, R7, R0 ;  /* 0x0000000716097224 */ /* 0x000fe200078e0200 */
[----:B------:R-:W-:Y:S01]  /*2580*/  IADD3 R109, R99, R109, RZ ;  /* 0x0000006d636d7210 */ /* 0x000fe20007ffe0ff */
[----:B------:R-:W-:-:S02]  /*2590*/  IMAD R0, R218, R4, RZ ;  /* 0x00000004da007224 */ /* 0x000fc400078e02ff */
[----:B------:R-:W-:Y:S01]  /*25a0*/  IMAD.IADD R3, R16, 0x1, R3 ;  /* 0x0000000110037824 */ /* 0x000fe200078e0203 */
[----:B------:R-:W-:Y:S01]  /*25b0*/  IADD3 R97, R97, R9, RZ ;  /* 0x0000000961617210 */ /* 0x000fe20007ffe0ff */
[C---:B------:R-:W-:Y:S02]  /*25c0*/  IMAD R11, R22.reuse, R5, R0 ;  /* 0x00000005160b7224 */ /* 0x040fe400078e0200 */
[----:B------:R-:W-:Y:S01]  /*25d0*/  IMAD.IADD R95, R9, 0x1, R95 ;  /* 0x00000001095f7824 */ /* 0x000fe200078e025f */
[----:B------:R-:W-:Y:S01]  /*25e0*/  SHF.R.S32.HI R0, RZ, 0x1f, R3 ;  /* 0x0000001fff007819 */ /* 0x000fe20000011403 */
[----:B------:R-:W-:-:S03]  /*25f0*/  IMAD.WIDE.U32 R88, R22, R4, R16 ;  /* 0x0000000416587225 */ /* 0x000fc600078e0010 */
[CC--:B------:R-:W-:Y:S01]  /*2600*/  LEA.HI R105, R0.reuse, R3.reuse, RZ, 0x3 ;  /* 0x0000000300697211 */ /* 0x0c0fe200078f18ff */
[----:B------:R-:W-:Y:S01]  /*2610*/  IMAD.IADD R91, R91, 0x1, R11 ;  /* 0x000000015b5b7824 */ /* 0x000fe200078e020b */
[----:B------:R-:W-:Y:S01]  /*2620*/  LEA.HI R8, R0, R3, RZ, 0x6 ;  /* 0x0000000300087211 */ /* 0x000fe200078f30ff */
[----:B------:R-:W-:Y:S01]  /*2630*/  IMAD.IADD R89, R11, 0x1, R89 ;  /* 0x000000010b597824 */ /* 0x000fe200078e0259 */
[----:B------:R-:W-:Y:S01]  /*2640*/  LOP3.LUT R0, R105, 0x38, RZ, 0xc0, !PT ;  /* 0x0000003869007812 */ /* 0x000fe200078ec0ff */
[CC--:B------:R-:W-:Y:S01]  /*2650*/  IMAD.WIDE.U32 R96, R111.reuse, R6.reuse, R96 ;  /* 0x000000066f607225 */ /* 0x0c0fe200078e0060 */
[----:B------:R-:W-:Y:S02]  /*2660*/  SHF.L.U32 R8, R8, 0x7, RZ ;  /* 0x0000000708087819 */ /* 0x000fe400000006ff */
[----:B------:R-:W-:Y:S01]  /*2670*/  LOP3.LUT R3, R196, 0x38, R105, 0xf8, !PT ;  /* 0x00000038c4037812 */ /* 0x000fe200078ef869 */
[----:B------:R-:W-:Y:S01]  /*2680*/  IMAD.WIDE.U32 R94, R111, R6, R94 ;  /* 0x000000066f5e7225 */ /* 0x000fe200078e005e */
[----:B------:R-:W-:-:S02]  /*2690*/  LOP3.LUT R9, R195, 0x38, R105, 0xf8, !PT ;  /* 0x00000038c3097812 */ /* 0x000fc400078ef869 */
[----:B------:R-:W-:Y:S01]  /*26a0*/  LOP3.LUT R10, R194, 0x38, R105, 0xf8, !PT ;  /* 0x00000038c20a7812 */ /* 0x000fe200078ef869 */
[----:B------:R-:W-:Y:S01]  /*26b0*/  IMAD.SHL.U32 R11, R6, 0x80, RZ ;  /* 0x00000080060b7824 */ /* 0x000fe200078e00ff */
[----:B------:R-:W-:Y:S01]  /*26c0*/  LOP3.LUT R0, R0, 0x1c0, R34, 0xf8, !PT ;  /* 0x000001c000007812 */ /* 0x000fe200078ef822 */
[----:B------:R-:W-:Y:S01]  /*26d0*/  IMAD.WIDE.U32 R90, R111, R4, R90 ;  /* 0x000000046f5a7225 */ /* 0x000fe200078e005a */
[----:B------:R-:W-:Y:S02]  /*26e0*/  LOP3.LUT R21, R8, 0xffffe000, RZ, 0xc0, !PT ;  /* 0xffffe00008157812 */ /* 0x000fe400078ec0ff */
[----:B------:R-:W-:Y:S01]  /*26f0*/  LOP3.LUT R3, R3, R32, RZ, 0x3c, !PT ;  /* 0x0000002003037212 */ /* 0x000fe200078e3cff */
[----:B------:R-:W-:Y:S01]  /*2700*/  IMAD.WIDE.U32 R88, R111, R4, R88 ;  /* 0x000000046f587225 */ /* 0x000fe200078e0058 */
[----:B------:R-:W-:Y:S02]  /*2710*/  LOP3.LUT R28, R9, R29, RZ, 0x3c, !PT ;  /* 0x0000001d091c7212 */ /* 0x000fe400078e3cff */
[----:B------:R-:W-:Y:S01]  /*2720*/  LOP3.LUT R10, R10, R20, RZ, 0x3c, !PT ;  /* 0x000000140a0a7212 */ /* 0x000fe200078e3cff */
[----:B------:R-:W-:Y:S01]  /*2730*/  IMAD.IADD R36, R97, 0x1, R37 ;  /* 0x0000000161247824 */ /* 0x000fe200078e0225 */
[----:B------:R-:W-:Y:S01]  /*2740*/  LOP3.LUT R0, R0, R201, RZ, 0x3c, !PT ;  /* 0x000000c900007212 */ /* 0x000fe200078e3cff */
[----:B------:R-:W-:Y:S01]  /*2750*/  IMAD.SHL.U32 R33, R33, 0x2, RZ ;  /* 0x0000000221217824 */ /* 0x000fe200078e00ff */
[-C--:B------:R-:W-:Y:S01]  /*2760*/  IADD3 R29, R3, R21.reuse, R200 ;  /* 0x00000015031d7210 */ /* 0x080fe20007ffe0c8 */
[----:B------:R-:W-:Y:S01]  /*2770*/  IMAD R3, R218, R102, RZ ;  /* 0x00000066da037224 */ /* 0x000fe200078e02ff */
[-C--:B------:R-:W-:Y:S01]  /*2780*/  IADD3 R28, R28, R21.reuse, R199 ;  /* 0x000000151c1c7210 */ /* 0x080fe20007ffe0c7 */
[----:B------:R-:W-:Y:S01]  /*2790*/  IMAD.IADD R37, R37, 0x1, R95 ;  /* 0x0000000125257824 */ /* 0x000fe200078e025f */
[----:B------:R-:W-:Y:S01]  /*27a0*/  IADD3 R27, R10, R21, R198 ;  /* 0x000000150a1b7210 */ /* 0x000fe20007ffe0c6 */
[----:B------:R-:W-:Y:S01]  /*27b0*/  IMAD R35, R22, R103, R3 ;  /* 0x0000006716237224 */ /* 0x000fe200078e0203 */
[----:B------:R-:W-:Y:S01]  /*27c0*/  IADD3 R21, R0, R21, R202 ;  /* 0x0000001500157210 */ /* 0x000fe20007ffe0ca */
[----:B------:R-:W-:Y:S01]  /*27d0*/  IMAD R0, R31, R4, RZ ;  /* 0x000000041f007224 */ /* 0x000fe200078e02ff */
[----:B------:R-:W-:Y:S01]  /*27e0*/  SHF.L.U64.HI R20, R6, 0x5, R7 ;  /* 0x0000000506147819 */ /* 0x000fe20000010207 */
[C---:B------:R-:W-:Y:S01]  /*27f0*/  IMAD.SHL.U32 R7, R4.reuse, 0x20, RZ ;  /* 0x0000002004077824 */ /* 0x040fe200078e00ff */
[C-C-:B------:R-:W-:Y:S01]  /*2800*/  SHF.L.U64.HI R10, R4.reuse, 0x5, R5.reuse ;  /* 0x00000005040a7819 */ /* 0x140fe20000010205 */
[----:B------:R-:W-:Y:S01]  /*2810*/  IMAD R49, R111, R5, R0 ;  /* 0x000000056f317224 */ /* 0x000fe200078e0200 */
[C-C-:B------:R-:W-:Y:S01]  /*2820*/  SHF.L.U64.HI R9, R4.reuse, 0x6, R5.reuse ;  /* 0x0000000604097819 */ /* 0x140fe20000010205 */
[C---:B------:R-:W-:Y:S01]  /*2830*/  IMAD.SHL.U32 R6, R4.reuse, 0x40, RZ ;  /* 0x0000004004067824 */ /* 0x040fe200078e00ff */
[C---:B------:R-:W-:Y:S01]  /*2840*/  SHF.L.U64.HI R8, R4.reuse, 0x7, R5 ;  /* 0x0000000704087819 */ /* 0x040fe20000010205 */
[----:B------:R-:W-:Y:S01]  /*2850*/  IMAD.SHL.U32 R5, R4, 0x80, RZ ;  /* 0x0000008004057824 */ /* 0x000fe200078e00ff */
[----:B------:R-:W-:Y:S01]  /*2860*/  IADD3 R4, R35, R127, RZ ;  /* 0x0000007f23047210 */ /* 0x000fe20007ffe0ff */
[----:B------:R-:W-:Y:S01]  /*2870*/  IMAD.IADD R38, R91, 0x1, R49 ;  /* 0x000000015b267824 */ /* 0x000fe200078e0231 */
[----:B------:R-:W-:Y:S01]  /*2880*/  IADD3 R3, P1, R92, R126, RZ ;  /* 0x0000007e5c037210 */ /* 0x000fe20007f3e0ff */
[----:B------:R-:W-:Y:S01]  /*2890*/  IMAD.IADD R104, R49, 0x1, R89 ;  /* 0x0000000131687824 */ /* 0x000fe200078e0259 */
[----:B------:R-:W-:-:S02]  /*28a0*/  IADD3 R34, R45, R35, RZ ;  /* 0x000000232d227210 */ /* 0x000fc40007ffe0ff */
[----:B------:R-:W-:Y:S01]  /*28b0*/  SHF.L.U64.HI R0, R102, 0x7, R103 ;  /* 0x0000000766007819 */ /* 0x000fe20000010267 */
[----:B------:R-:W-:Y:S01]  /*28c0*/  IMAD.X R31, R4, 0x1, R93, P1 ;  /* 0x00000001041f7824 */ /* 0x000fe200008e065d */
[----:B------:R-:W-:Y:S01]  /*28d0*/  IADD3 R32, P1, R3, R92, RZ ;  /* 0x0000005c03207210 */ /* 0x000fe20007f3e0ff */
[----:B------:R-:W-:Y:S01]  /*28e0*/  IMAD.X R103, R34, 0x1, R41, P0 ;  /* 0x0000000122677824 */ /* 0x000fe200000e0629 */
[----:B------:R-:W-:Y:S02]  /*28f0*/  LOP3.LUT R40, R105, 0xfffffff8, RZ, 0xc0, !PT ;  /* 0xfffffff869287812 */ /* 0x000fe400078ec0ff */
[----:B------:R-:W-:Y:S01]  /*2900*/  SHF.R.S32.HI R105, RZ, 0x3, R105 ;  /* 0x00000003ff697819 */ /* 0x000fe20000011469 */
[----:B------:R-:W-:Y:S01]  /*2910*/  IMAD.X R35, R31, 0x1, R93, P1 ;  /* 0x000000011f237824 */ /* 0x000fe200008e065d */
[----:B------:R-:W-:Y:S01]  /*2920*/  ISETP.GE.AND P1, PT, R187, UR4, PT ;  /* 0x00000004bb007c0c */ /* 0x000fe2000bf26270 */
[----:B------:R-:W-:Y:S01]  /*2930*/  IMAD.X R108, RZ, RZ, R103, P3 ;  /* 0x000000ffff6c7224 */ /* 0x000fe200018e0667 */
[----:B------:R-:W-:-:S11]  /*2940*/  SHF.R.S32.HI R106, RZ, 0x1f, R40 ;  /* 0x0000001fff6a7819 */ /* 0x000fd60000011428 */
.L_x_2642:
        /* <DEDUP_REMOVED lines=59> */
.L_x_2561:
[----:B------:R-:W-:Y:S05]  /*2d00*/  BSYNC B1 ;  /* 0x0000000000017941 */ /* 0x000fea0003800000 */
.L_x_2560:
[----:B------:R-:W-:Y:S01]  /*2d10*/  ISETP.GE.AND P4, PT, R214, R113, PT ;  /* 0x00000071d600720c */ /* 0x000fe20003f86270 */
[----:B0----5:R-:W-:Y:S01]  /*2d20*/  IMAD.MOV.U32 R48, RZ, RZ, R76 ;  /* 0x000000ffff307224 */ /* 0x021fe200078e004c */
[----:B------:R-:W-:Y:S01]  /*2d30*/  MOV R49, R77 ;  /* 0x0000004d00317202 */ /* 0x000fe20000000f00 */
[----:B------:R-:W-:Y:S01]  /*2d40*/  IMAD.MOV.U32 R50, RZ, RZ, R84 ;  /* 0x000000ffff327224 */ /* 0x000fe200078e0054 */
[----:B------:R-:W-:Y:S01]  /*2d50*/  BSSY B1, `(.L_x_2562) ;  /* 0x0000022000017945 */ /* 0x000fe20003800000 */
        /* <DEDUP_REMOVED lines=8> */
[----:B------:R-:W-:Y:S02]  /*2de0*/  CS2R R70, SRZ ;  /* 0x0000000000467805 */ /* 0x000fe4000001ff00 */
[----:B------:R-:W-:Y:S02]  /*2df0*/  PRMT R132, R48, 0x5410, R49 ;  /* 0x0000541030847816 */ /* 0x000fe40000000031 */
[----:B------:R-:W-:Y:S02]  /*2e00*/  CS2R R74, SRZ ;  /* 0x00000000004a7805 */ /* 0x000fe4000001ff00 */
        /* <DEDUP_REMOVED lines=22> */
.L_x_2563:
[----:B------:R-:W-:Y:S05]  /*2f70*/  BSYNC B1 ;  /* 0x0000000000017941 */ /* 0x000fea0003800000 */
.L_x_2562:
[----:B------:R-:W-:Y:S01]  /*2f80*/  ISETP.GE.AND P0, PT, R213, R113, PT ;  /* 0x00000071d500720c */ /* 0x000fe20003f06270 */
[----:B0----5:R-:W-:Y:S01]  /*2f90*/  IMAD.MOV.U32 R48, RZ, RZ, R68 ;  /* 0x000000ffff307224 */ /* 0x021fe200078e0044 */
[----:B------:R-:W-:Y:S01]  /*2fa0*/  MOV R51, R73 ;  /* 0x0000004900337202 */ /* 0x000fe20000000f00 */
[----:B------:R-:W-:Y:S01]  /*2fb0*/  IMAD.MOV.U32 R49, RZ, RZ, R69 ;  /* 0x000000ffff317224 */ /* 0x000fe200078e0045 */
[----:B------:R-:W-:Y:S01]  /*2fc0*/  BSSY B1, `(.L_x_2564) ;  /* 0x0000028000017945 */ /* 0x000fe20003800000 */
[----:B------:R-:W-:Y:S01]  /*2fd0*/  IMAD.MOV.U32 R50, RZ, RZ, R72 ;  /* 0x000000ffff327224 */ /* 0x000fe200078e0048 */
[----:B------:R-:W-:Y:S02]  /*2fe0*/  CS2R R52, SRZ ;  /* 0x0000000000347805 */ /* 0x000fe4000001ff00 */
[----:B------:R-:W-:Y:S02]  /*2ff0*/  CS2R R60, SRZ ;  /* 0x00000000003c7805 */ /* 0x000fe4000001ff00 */
[----:B------:R-:W-:Y:S01]  /*3000*/  PRMT R130, R49, 0x5410, R48 ;  /* 0x0000541031827816 */ /* 0x000fe20000000030 */
[----:B------:R-:W-:Y:S01]  /*3010*/  IMAD.MOV.U32 R48, RZ, RZ, R70 ;  /* 0x000000ffff307224 */ /* 0x000fe200078e0046 */
[----:B------:R-:W-:Y:S01]  /*3020*/  PRMT R145, R50, 0x5410, R51 ;  /* 0x0000541032917816 */ /* 0x000fe20000000033 */
[----:B------:R-:W-:Y:S01]  /*3030*/  IMAD.MOV.U32 R49, RZ, RZ, R71 ;  /* 0x000000ffff317224 */ /* 0x000fe200078e0047 */
[----:B------:R-:W-:Y:S01]  /*3040*/  CS2R R64, SRZ ;  /* 0x0000000000407805 */ /* 0x000fe2000001ff00 */
        /* <DEDUP_REMOVED lines=31> */
.L_x_2565:
[----:B------:R-:W-:Y:S05]  /*3240*/  BSYNC B1 ;  /* 0x0000000000017941 */ /* 0x000fea0003800000 */
.L_x_2564:
[----:B------:R-:W-:Y:S01]  /*3250*/  ISETP.GE.AND P5, PT, R212, R113, PT ;  /* 0x00000071d400720c */ /* 0x000fe20003fa6270 */
[----:B------:R-:W-:-:S12]  /*3260*/  BSSY B1, `(.L_x_2566) ;  /* 0x000001e000017945 */ /* 0x000fd80003800000 */
[----:B------:R-:W-:Y:S05]  /*3270*/  @P5 BRA `(.L_x_2567) ;  /* 0x0000000000705947 */ /* 0x000fea0003800000 */
[----:B0-----:R-:W0:Y:S01]  /*3280*/  LDC.64 R48, c[0x0][0x3f8] ;  /* 0x0000fe00ff307b82 */ /* 0x001e220000000a00 */
[----:B------:R-:W-:Y:S01]  /*3290*/  MOV R83, R117 ;  /* 0x0000007500537202 */ /* 0x000fe20000000f00 */
[----:B------:R-:W-:Y:S01]  /*32a0*/  IMAD.MOV.U32 R81, RZ, RZ, R110 ;  /* 0x000000ffff517224 */ /* 0x000fe200078e006e */
        /* <DEDUP_REMOVED lines=25> */
.L_x_2567:
[----:B------:R-:W-:Y:S05]  /*3440*/  BSYNC B1 ;  /* 0x0000000000017941 */ /* 0x000fea0003800000 */
.L_x_2566:
[----:B01---5:R-:W-:Y:S01]  /*3450*/  IMAD.MOV.U32 R48, RZ, RZ, R60 ;  /* 0x000000ffff307224 */ /* 0x023fe200078e003c */
[----:B------:R-:W-:Y:S01]  /*3460*/  MOV R51, R65 ;  /* 0x0000004100337202 */ /* 0x000fe20000000f00 */
[----:B------:R-:W-:Y:S01]  /*3470*/  IMAD.MOV.U32 R49, RZ, RZ, R61 ;  /* 0x000000ffff317224 */ /* 0x000fe200078e003d */
[----:B------:R-:W-:Y:S01]  /*3480*/  UISETP.NE.AND UP0, UPT, UR45, 0x3, UPT ;  /* 0x000000032d00788c */ /* 0x000fe2000bf05270 */
[----:B------:R-:W-:-:S03]  /*3490*/  IMAD.MOV.U32 R50, RZ, RZ, R64 ;  /* 0x000000ffff327224 */ /* 0x000fc600078e0040 */
[----:B------:R-:W-:Y:S01]  /*34a0*/  PRMT R135, R48, 0x5410, R49 ;  /* 0x0000541030877816 */ /* 0x000fe20000000031 */
[----:B------:R-:W-:Y:S01]  /*34b0*/  IMAD.MOV.U32 R48, RZ, RZ, R62 ;  /* 0x000000ffff307224 */ /* 0x000fe200078e003e */
[----:B------:R-:W-:Y:S01]  /*34c0*/  PRMT R142, R50, 0x5410, R51 ;  /* 0x00005410328e7816 */ /* 0x000fe20000000033 */
[----:B------:R-:W-:Y:S01]  /*34d0*/  IMAD.MOV.U32 R49, RZ, RZ, R63 ;  /* 0x000000ffff317224 */ /* 0x000fe200078e003f */
[----:B------:R-:W-:Y:S01]  /*34e0*/  PLOP3.LUT P0, PT, PT, PT, UP0, 0x80, 0x0 ;  /* 0x000000000000781c */ /* 0x000fe20003f0f008 */
        /* <DEDUP_REMOVED lines=14> */
[----:B------:R-:W-:-:S05]  /*35d0*/  IMAD.MOV.U32 R51, RZ, RZ, R59 ;  /* 0x000000ffff337224 */ /* 0x000fca00078e003b */
[----:B------:R-:W-:Y:S01]  /*35e0*/  PRMT R134, R50, 0x5410, R51 ;  /* 0x0000541032867816 */ /* 0x000fe20000000033 */
[----:B------:R-:W-:Y:S06]  /*35f0*/  @!P0 BRA `(.L_x_2568) ;  /* 0x0000000000048947 */ /* 0x000fec0003800000 */
[----:B------:R-:W-:Y:S01]  /*3600*/  BPT.TRAP 0x1 ;  /* 0x000000040000795c */ /* 0x000fe20000300000 */
.L_x_2568:
[----:B------:R-:W-:Y:S01]  /*3610*/  IMAD R110, R23, 0x8, R2 ;  /* 0x00000008176e7824 */ /* 0x000fe200078e0202 */
[----:B------:R-:W-:Y:S01]  /*3620*/  SHF.L.U32 R117, R188, 0x1f, RZ ;  /* 0x0000001fbc757819 */ /* 0x000fe200000006ff */
[----:B------:R-:W-:Y:S03]  /*3630*/  BSSY B1, `(.L_x_2569) ;  /* 0x0000003000017945 */ /* 0x000fe60003800000 */
[----:B------:R-:W0:Y:S02]  /*3640*/  SYNCS.PHASECHK.TRANS64.TRYWAIT P6, [R110+URZ+0x28890], R117 ;  /* 0x028890756e0075a7 */ /* 0x000e2400080c017f */
[----:B0-----:R-:W-:Y:S05]  /*3650*/  @!P6 BRA `(.L_x_2570) ;  /* 0x000001f40014e947 */ /* 0x001fea0003800000 */
.L_x_2922:
[----:B------:R-:W-:Y:S05]  /*3660*/  BSYNC B1 ;  /* 0x0000000000017941 */ /* 0x000fea0003800000 */
.L_x_2569:
        /* <DEDUP_REMOVED lines=8> */
[----:B------:R-:W-:Y:S03]  /*36f0*/  BSSY B3, `(.L_x_2575) ;  /* 0x000002e000037945 */ /* 0x000fe60003800000 */
[----:B------:R-:W-:Y:S02]  /*3700*/  IADD3.X R140, R138, R41, RZ, P3, !PT ;  /* 0x000000298a8c7210 */ /* 0x000fe40001ffe4ff */
[----:B------:R-:W-:-:S13]  /*3710*/  ISETP.GE.AND P3, PT, R18, R121, PT ;  /* 0x000000791200720c */ /* 0x000fda0003f66270 */
[----:B-1----:R-:W-:Y:S05]  /*3720*/  @P3 BRA `(.L_x_2576) ;  /* 0x0000000000a83947 */ /* 0x002fea0003800000 */
[----:B------:R-:W-:Y:S01]  /*3730*/  SHF.R.U64 R86, R86, 0x10, R87 ;  /* 0x0000001056567819 */ /* 0x000fe20000001257 */
[----:B--2---:R-:W-:Y:S01]  /*3740*/  IMAD.MOV.U32 R80, RZ, RZ, R49 ;  /* 0x000000ffff507224 */ /* 0x004fe200078e0031 */
[----:B------:R-:W-:-:S03]  /*3750*/  SHF.R.U64 R84, R84, 0x10, R85 ;  /* 0x0000001054547819 */ /* 0x000fc60000001255 */
[----:B------:R-:W-:Y:S02]  /*3760*/  HADD2.F32 R86, -RZ, R86.H0_H0 ;  /* 0x20000056ff567230 */ /* 0x000fe40000004100 */
[--C-:B------:R-:W-:Y:S02]  /*3770*/  HADD2.F32 R49, -RZ, R80.reuse.H1_H1 ;  /* 0x30000050ff317230 */ /* 0x100fe40000004100 */
[----:B------:R-:W-:Y:S02]  /*3780*/  HADD2.F32 R80, -RZ, R80.H0_H0 ;  /* 0x20000050ff507230 */ /* 0x000fe40000004100 */
[----:B------:R-:W-:Y:S02]  /*3790*/  HADD2.F32 R84, -RZ, R84.H0_H0 ;  /* 0x20000054ff547230 */ /* 0x000fe40000004100 */
        /* <DEDUP_REMOVED lines=35> */
.L_x_2576:
[----:B------:R-:W-:Y:S05]  /*39d0*/  BSYNC B3 ;  /* 0x0000000000037941 */ /* 0x000fea0003800000 */
.L_x_2575:
[----:B------:R-:W-:Y:S02]  /*39e0*/  ULDC.64 UR4, c[0x0][0x2e8] ;  /* 0x0000ba0000047ab9 */ /* 0x000fe40000000a00 */
[----:B------:R-:W-:-:S04]  /*39f0*/  LEA R80, P3, R81, UR4, 0x1 ;  /* 0x0000000451507c11 */ /* 0x000fc8000f8608ff */
[----:B------:R-:W-:-:S05]  /*3a00*/  LEA.HI.X R81, R81, UR5, R140, 0x1, P3 ;  /* 0x0000000551517c11 */ /* 0x000fca00098f0c8c */
[----:B--2---:R1:W-:Y:S04]  /*3a10*/  STG.E.128 desc[UR42][R80.64], R48 ;  /* 0x0000003050007986 */ /* 0x0043e8000c101d2a */
.L_x_2574:
[----:B------:R-:W-:Y:S05]  /*3a20*/  BSYNC B2 ;  /* 0x0000000000027941 */ /* 0x000fea0003800000 */
.L_x_2573:
        /* <DEDUP_REMOVED lines=35> */
[--C-:B------:R-:W-:Y:S02]  /*3c60*/  HADD2.F32 R48, -RZ, R50.reuse.H1_H1 ;  /* 0x30000032ff307230 */ /* 0x100fe40000004100 */
[----:B------:R-:W-:Y:S01]  /*3c70*/  FMUL.FTZ R79, R80, R79 ;  /* 0x0000004f504f7220 */ /* 0x000fe20000410000 */
[----:B------:R-:W-:-:S02]  /*3c80*/  HADD2.F32 R50, -RZ, R50.H0_H0 ;  /* 0x20000032ff327230 */ /* 0x000fc40000004100 */
        /* <DEDUP_REMOVED lines=9> */
[----:B------:R-:W-:Y:S02]  /*3d20*/  F2FP.F16.F32.PACK_AB R50, R48, R87 ;  /* 0x000000573032723e */ /* 0x000fe400000000ff */
[----:B------:R-:W-:-:S07]  /*3d30*/  MOV R48, R84 ;  /* 0x0000005400307202 */ /* 0x000fce0000000f00 */
.L_x_2578:
[----:B------:R-:W-:Y:S05]  /*3d40*/  BSYNC B2 ;  /* 0x0000000000027941 */ /* 0x000fea0003800000 */
.L_x_2577:
[----:B------:R-:W-:Y:S02]  /*3d50*/  ULDC.64 UR4, c[0x0][0x2e8] ;  /* 0x0000ba0000047ab9 */ /* 0x000fe40000000a00 */
[----:B------:R-:W-:-:S04]  /*3d60*/  LEA R76, P3, R137, UR4, 0x1 ;  /* 0x00000004894c7c11 */ /* 0x000fc8000f8608ff */
[----:B------:R-:W-:-:S05]  /*3d70*/  LEA.HI.X R77, R137, UR5, R138, 0x1, P3 ;  /* 0x00000005894d7c11 */ /* 0x000fca00098f0c8a */
[----:B--2---:R2:W-:Y:S04]  /*3d80*/  STG.E.128 desc[UR42][R76.64], R48 ;  /* 0x000000304c007986 */ /* 0x0045e8000c101d2a */
.L_x_2572:
[----:B------:R-:W-:Y:S05]  /*3d90*/  BSYNC B1 ;  /* 0x0000000000017941 */ /* 0x000fea0003800000 */
.L_x_2571:
        /* <DEDUP_REMOVED lines=54> */
.L_x_2584:
[----:B------:R-:W-:Y:S05]  /*4100*/  BSYNC B3 ;  /* 0x0000000000037941 */ /* 0x000fea0003800000 */
.L_x_2583:
[----:B------:R-:W-:Y:S02]  /*4110*/  ULDC.64 UR4, c[0x0][0x2e8] ;  /* 0x0000ba0000047ab9 */ /* 0x000fe40000000a00 */
[----:B------:R-:W-:-:S04]  /*4120*/  LEA R72, P3, R78, UR4, 0x1 ;  /* 0x000000044e487c11 */ /* 0x000fc8000f8608ff */
[----:B------:R-:W-:-:S05]  /*4130*/  LEA.HI.X R73, R78, UR5, R79, 0x1, P3 ;  /* 0x000000054e497c11 */ /* 0x000fca00098f0c4f */
[----:B--2---:R2:W-:Y:S04]  /*4140*/  STG.E.128 desc[UR42][R72.64], R48 ;  /* 0x0000003048007986 */ /* 0x0045e8000c101d2a */
.L_x_2582:
[----:B------:R-:W-:Y:S05]  /*4150*/  BSYNC B2 ;  /* 0x0000000000027941 */ /* 0x000fea0003800000 */
.L_x_2581:
[----:B------:R-:W-:Y:S05]  /*4160*/  @P1 BRA `(.L_x_2580) ;  /* 0x0000000000d01947 */ /* 0x000fea0003800000 */
[----:B-12---:R1:W2:Y:S01]  /*4170*/  LDS.128 R48, [R112+0x1d400] ;  /* 0x01d4000070307984 */ /* 0x0062a20000000c00 */
[----:B------:R-:W-:Y:S01]  /*4180*/  IADD3 R77, P3, R77, R42, RZ ;  /* 0x0000002a4d4d7210 */ /* 0x000fe20007f7e0ff */
[----:B------:R-:W-:Y:S04]  /*4190*/  BSSY B2, `(.L_x_2585) ;  /* 0x000002d000027945 */ /* 0x000fe80003800000 */
[----:B------:R-:W-:Y:S01]  /*41a0*/  IMAD.X R76, R76, 0x1, R107, P3 ;  /* 0x000000014c4c7824 */ /* 0x000fe200018e066b */
[----:B------:R-:W-:-:S13]  /*41b0*/  ISETP.GE.AND P3, PT, R185, R121, PT ;  /* 0x00000079b900720c */ /* 0x000fda0003f66270 */
[----:B-1----:R-:W-:Y:S05]  /*41c0*/  @P3 BRA `(.L_x_2586) ;  /* 0x0000000000a43947 */ /* 0x002fea0003800000 */
        /* <DEDUP_REMOVED lines=8> */
[----:B------:R-:W-:-:S02]  /*4250*/  HADD2.F32 R50, -RZ, R49.H1_H1 ;  /* 0x30000031ff327230 */ /* 0x000fc40000004100 */
[----:B------:R-:W-:Y:S02]  /*4260*/  HADD2.F32 R49, -RZ, R49.H0_H0 ;  /* 0x20000031ff317230 */ /* 0x000fe40000004100 */
[----:B------:R-:W-:Y:S02]  /*4270*/  HADD2.F32 R74, -RZ, R74.H0_H0 ;  /* 0x2000004aff4a7230 */ /* 0x000fe40000004100 */
[-C--:B------:R-:W-:Y:S01]  /*4280*/  FMUL.FTZ R78, R50, R71.reuse ;  /* 0x00000047324e7220 */ /* 0x080fe20000410000 */
[--C-:B------:R-:W-:Y:S02]  /*4290*/  HADD2.F32 R69, -RZ, R51.reuse.H1_H1 ;  /* 0x30000033ff457230 */ /* 0x100fe40000004100 */
[C---:B------:R-:W-:Y:S01]  /*42a0*/  FMUL.FTZ R71, R49.reuse, R71 ;  /* 0x0000004731477220 */ /* 0x040fe20000410000 */
[----:B------:R-:W-:Y:S02]  /*42b0*/  HADD2.F32 R51, -RZ, R51.H0_H0 ;  /* 0x20000033ff337230 */ /* 0x000fe40000004100 */
[----:B------:R-:W-:Y:S01]  /*42c0*/  FFMA.FTZ R78, R49, R70, -R78 ;  /* 0x00000046314e7223 */ /* 0x000fe2000001084e */
[----:B------:R-:W-:-:S02]  /*42d0*/  HADD2.F32 R49, -RZ, R48.H1_H1 ;  /* 0x30000030ff317230 */ /* 0x000fc40000004100 */
[----:B------:R-:W-:Y:S01]  /*42e0*/  FFMA.FTZ R73, R50, R70, R71 ;  /* 0x0000004632497223 */ /* 0x000fe20000010047 */
[-C--:B------:R-:W-:Y:S01]  /*42f0*/  FMUL.FTZ R80, R69, R74.reuse ;  /* 0x0000004a45507220 */ /* 0x080fe20000410000 */
[--C-:B------:R-:W-:Y:S02]  /*4300*/  HADD2.F32 R70, -RZ, R129.reuse.H1_H1 ;  /* 0x30000081ff467230 */ /* 0x100fe40000004100 */
[C---:B------:R-:W-:Y:S01]  /*4310*/  FMUL.FTZ R74, R51.reuse, R74 ;  /* 0x0000004a334a7220 */ /* 0x040fe20000410000 */
[----:B------:R-:W-:Y:S02]  /*4320*/  HADD2.F32 R129, -RZ, R129.H0_H0 ;  /* 0x20000081ff817230 */ /* 0x000fe40000004100 */
[-C--:B------:R-:W-:Y:S01]  /*4330*/  FFMA.FTZ R80, R51, R72.reuse, -R80 ;  /* 0x0000004833507223 */ /* 0x080fe20000010850 */
[----:B------:R-:W-:Y:S02]  /*4340*/  HADD2.F32 R50, -RZ, R68.H1_H1 ;  /* 0x30000044ff327230 */ /* 0x000fe40000004100 */
[----:B------:R-:W-:Y:S01]  /*4350*/  FFMA.FTZ R79, R69, R72, R74 ;  /* 0x00000048454f7223 */ /* 0x000fe2000001004a */
[----:B------:R-:W-:-:S02]  /*4360*/  HADD2.F32 R48, -RZ, R48.H0_H0 ;  /* 0x20000030ff307230 */ /* 0x000fc40000004100 */
[CC--:B------:R-:W-:Y:S01]  /*4370*/  FMUL.FTZ R71, R49.reuse, R70.reuse ;  /* 0x0000004631477220 */ /* 0x0c0fe20000410000 */
        /* <DEDUP_REMOVED lines=14> */
.L_x_2586:
[----:B------:R-:W-:Y:S05]  /*4460*/  BSYNC B2 ;  /* 0x0000000000027941 */ /* 0x000fea0003800000 */
.L_x_2585:
[----:B------:R-:W-:Y:S02]  /*4470*/  ULDC.64 UR4, c[0x0][0x2e8] ;  /* 0x0000ba0000047ab9 */ /* 0x000fe40000000a00 */
[----:B------:R-:W-:-:S04]  /*4480*/  LEA R68, P3, R77, UR4, 0x1 ;  /* 0x000000044d447c11 */ /* 0x000fc8000f8608ff */
[----:B------:R-:W-:-:S05]  /*4490*/  LEA.HI.X R69, R77, UR5, R76, 0x1, P3 ;  /* 0x000000054d457c11 */ /* 0x000fca00098f0c4c */
[----:B--2---:R3:W-:Y:S04]  /*44a0*/  STG.E.128 desc[UR42][R68.64], R48 ;  /* 0x0000003044007986 */ /* 0x0047e8000c101d2a */
.L_x_2580:
[----:B------:R-:W-:Y:S05]  /*44b0*/  BSYNC B1 ;  /* 0x0000000000017941 */ /* 0x000fea0003800000 */
.L_x_2579:
        /* <DEDUP_REMOVED lines=54> */
.L_x_2592:
[----:B------:R-:W-:Y:S05]  /*4820*/  BSYNC B3 ;  /* 0x0000000000037941 */ /* 0x000fea0003800000 */
.L_x_2591:
[----:B------:R-:W-:Y:S02]  /*4830*/  ULDC.64 UR4, c[0x0][0x2e8] ;  /* 0x0000ba0000047ab9 */ /* 0x000fe40000000a00 */
[----:B------:R-:W-:-:S04]  /*4840*/  LEA R64, P3, R70, UR4, 0x1 ;  /* 0x0000000446407c11 */ /* 0x000fc8000f8608ff */
[----:B------:R-:W-:-:S05]  /*4850*/  LEA.HI.X R65, R70, UR5, R71, 0x1, P3 ;  /* 0x0000000546417c11 */ /* 0x000fca00098f0c47 */
[----:B--2---:R3:W-:Y:S04]  /*4860*/  STG.E.128 desc[UR42][R64.64], R48 ;  /* 0x0000003040007986 */ /* 0x0047e8000c101d2a */
.L_x_2590:
[----:B------:R-:W-:Y:S05]  /*4870*/  BSYNC B2 ;  /* 0x0000000000027941 */ /* 0x000fea0003800000 */
.L_x_2589:
        /* <DEDUP_REMOVED lines=48> */
.L_x_2594:
[----:B------:R-:W-:Y:S05]  /*4b80*/  BSYNC B2 ;  /* 0x0000000000027941 */ /* 0x000fea0003800000 */
.L_x_2593:
[----:B------:R-:W-:Y:S02]  /*4b90*/  ULDC.64 UR4, c[0x0][0x2e8] ;  /* 0x0000ba0000047ab9 */ /* 0x000fe40000000a00 */
[----:B------:R-:W-:-:S04]  /*4ba0*/  LEA R60, P3, R69, UR4, 0x1 ;  /* 0x00000004453c7c11 */ /* 0x000fc8000f8608ff */
[----:B------:R-:W-:-:S05]  /*4bb0*/  LEA.HI.X R61, R69, UR5, R68, 0x1, P3 ;  /* 0x00000005453d7c11 */ /* 0x000fca00098f0c44 */
[----:B--2---:R4:W-:Y:S04]  /*4bc0*/  STG.E.128 desc[UR42][R60.64], R48 ;  /* 0x000000303c007986 */ /* 0x0049e8000c101d2a */
.L_x_2588:
[----:B------:R-:W-:Y:S05]  /*4bd0*/  BSYNC B1 ;  /* 0x0000000000017941 */ /* 0x000fea0003800000 */
.L_x_2587:
        /* <DEDUP_REMOVED lines=51> */
.L_x_2599:
[----:B------:R-:W-:Y:S05]  /*4f10*/  BSYNC B2 ;  /* 0x0000000000027941 */ /* 0x000fea0003800000 */
.L_x_2598:
[----:B------:R-:W-:Y:S01]  /*4f20*/  ULDC.64 UR4, c[0x0][0x2e8] ;  /* 0x0000ba0000047ab9 */ /* 0x000fe20000000a00 */
[----:B------:R-:W-:Y:S01]  /*4f30*/  IMAD.X R58, R120, 0x1, R41, P3 ;  /* 0x00000001783a7824 */ /* 0x000fe200018e0629 */
[----:B------:R-:W-:-:S04]  /*4f40*/  LEA R56, P3, R67, UR4, 0x1 ;  /* 0x0000000443387c11 */ /* 0x000fc8000f8608ff */
[----:B------:R-:W-:-:S05]  /*4f50*/  LEA.HI.X R57, R67, UR5, R58, 0x1, P3 ;  /* 0x0000000543397c11 */ /* 0x000fca00098f0c3a */
[----:B--2---:R1:W-:Y:S04]  /*4f60*/  STG.E.128 desc[UR42][R56.64], R48 ;  /* 0x0000003038007986 */ /* 0x0043e8000c101d2a */
.L_x_2597:
[----:B------:R-:W-:Y:S05]  /*4f70*/  BSYNC B1 ;  /* 0x0000000000017941 */ /* 0x000fea0003800000 */
.L_x_2596:
        /* <DEDUP_REMOVED lines=28> */
[--C-:B------:R-:W-:Y:S02]  /*5140*/  HADD2.F32 R53, -RZ, R82.reuse.H1_H1 ;  /* 0x30000052ff357230 */ /* 0x100fe40000004100 */
[----:B------:R-:W-:Y:S01]  /*5150*/  FFMA.FTZ R62, R51, R56, -R62 ;  /* 0x00000038333e7223 */ /* 0x000fe2000001083e */
[----:B------:R-:W-:Y:S02]  /*5160*/  HADD2.F32 R55, -RZ, R82.H0_H0 ;  /* 0x20000052ff377230 */ /* 0x000fe40000004100 */
        /* <DEDUP_REMOVED lines=16> */
.L_x_2601:
[----:B------:R-:W-:Y:S05]  /*5270*/  BSYNC B1 ;  /* 0x0000000000017941 */ /* 0x000fea0003800000 */
.L_x_2600:
[----:B------:R-:W-:Y:S01]  /*5280*/  ULDC.64 UR4, c[0x0][0x2e8] ;  /* 0x0000ba0000047ab9 */ /* 0x000fe20000000a00 */
[----:B------:R-:W-:Y:S01]  /*5290*/  IMAD.X R120, R120, 0x1, R107, P3 ;  /* 0x0000000178787824 */ /* 0x000fe200018e066b */
[----:B------:R-:W-:-:S04]  /*52a0*/  LEA R52, P3, R119, UR4, 0x1 ;  /* 0x0000000477347c11 */ /* 0x000fc8000f8608ff */
[----:B------:R-:W-:-:S05]  /*52b0*/  LEA.HI.X R53, R119, UR5, R120, 0x1, P3 ;  /* 0x0000000577357c11 */ /* 0x000fca00098f0c78 */
[----:B--2---:R1:W-:Y:S01]  /*52c0*/  STG.E.128 desc[UR42][R52.64], R48 ;  /* 0x0000003034007986 */ /* 0x0043e2000c101d2a */
[----:B------:R-:W-:Y:S05]  /*52d0*/  BRA `(.L_x_2595) ;  /* 0x0000003000147947 */ /* 0x000fea0003800000 */
.L_x_2559:
        /* <DEDUP_REMOVED lines=25> */
[----:B------:R-:W-:-:S04]  /*5470*/  @!P4 IADD3 R52, P5, R88, R80, RZ ;  /* 0x000000505834c210 */ /* 0x000fc80007fbe0ff */
[----:B------:R-:W-:Y:S02]  /*5480*/  @!P4 IADD3.X R53, R110, R104, RZ, P5, !PT ;  /* 0x000000686e35c210 */ /* 0x000fe40002ffe4ff */
        /* <DEDUP_REMOVED lines=37> */
[----:B------:R-:W-:Y:S01]  /*56e0*/  IMAD.MOV.U32 R76, RZ, RZ, R82 ;  /* 0x000000ffff4c7224 */ /* 0x000fe200078e0052 */
[----:B------:R-:W-:Y:S01]  /*56f0*/  ULDC.64 UR4, c[0x0][0x3e8] ;  /* 0x0000fa0000047ab9 */ /* 0x000fe20000000a00 */
[----:B------:R-:W-:Y:S01]  /*5700*/  IMAD.MOV.U32 R77, RZ, RZ, R117 ;  /* 0x000000ffff4d7224 */ /* 0x000fe200078e0075 */
[----:B------:R-:W-:Y:S01]  /*5710*/  ULDC.64 UR6, c[0x0][0x400] ;  /* 0x0001000000067ab9 */ /* 0x000fe20000000a00 */
[----:B------:R-:W-:-:S03]  /*5720*/  IMAD.MOV.U32 R81, RZ, RZ, R110 ;  /* 0x000000ffff517224 */ /* 0x000fc600078e006e */
        /* <DEDUP_REMOVED lines=15> */
.L_x_2603:
[----:B------:R-:W-:Y:S05]  /*5820*/  BSYNC B1 ;  /* 0x0000000000017941 */ /* 0x000fea0003800000 */
.L_x_2602:
[----:B-----5:R-:W-:Y:S01]  /*5830*/  IMAD.MOV.U32 R82, RZ, RZ, R72 ;  /* 0x000000ffff527224 */ /* 0x020fe200078e0048 */
[----:B------:R-:W-:Y:S01]  /*5840*/  MOV R81, R75 ;  /* 0x0000004b00517202 */ /* 0x000fe20000000f00 */
[----:B------:R-:W-:Y:S01]  /*5850*/  IMAD.MOV.U32 R80, RZ, RZ, R74 ;  /* 0x000000ffff507224 */ /* 0x000fe200078e004a */
[----:B------:R-:W-:Y:S01]  /*5860*/  UISETP.NE.AND UP0, UPT, UR45, 0x3, UPT ;  /* 0x000000032d00788c */ /* 0x000fe2000bf05270 */
        /* <DEDUP_REMOVED lines=30> */
[----:B------:R-:W-:Y:S02]  /*5a50*/  MOV R80, R58 ;  /* 0x0000003a00507202 */ /* 0x000fe40000000f00 */
[----:B------:R-:W-:Y:S01]  /*5a60*/  PRMT R151, R81, 0x5410, R82 ;  /* 0x0000541051977816 */ /* 0x000fe20000000052 */
[----:B------:R-:W-:Y:S01]  /*5a70*/  IMAD.MOV.U32 R82, RZ, RZ, R60 ;  /* 0x000000ffff527224 */ /* 0x000fe200078e003c */
[----:B------:R-:W-:Y:S01]  /*5a80*/  PRMT R145, R80, 0x7610, R145 ;  /* 0x0000761050917816 */ /* 0x000fe20000000091 */
[----:B------:R-:W-:Y:S01]  /*5a90*/  IMAD.MOV.U32 R80, RZ, RZ, R62 ;  /* 0x000000ffff507224 */ /* 0x000fe200078e003e */
[----:B------:R-:W-:Y:S01]  /*5aa0*/  PRMT R152, R83, 0x7610, R152 ;  /* 0x0000761053987816 */ /* 0x000fe20000000098 */
[----:B------:R-:W-:Y:S01]  /*5ab0*/  IMAD.MOV.U32 R83, RZ, RZ, R61 ;  /* 0x000000ffff537224 */ /* 0x000fe200078e003d */
[----:B------:R-:W-:Y:S02]  /*5ac0*/  MOV R81, R63 ;  /* 0x0000003f00517202 */ /* 0x000fe40000000f00 */
[----:B------:R-:W-:-:S02]  /*5ad0*/  PLOP3.LUT P0, PT, PT, PT, UP0, 0x80, 0x0 ;  /* 0x000000000000781c */ /* 0x000fc40003f0f008 */
        /* <DEDUP_REMOVED lines=11> */
[----:B------:R-:W-:Y:S01]  /*5b90*/  MOV R83, R69 ;  /* 0x0000004500537202 */ /* 0x000fe20000000f00 */
[----:B------:R-:W-:-:S03]  /*5ba0*/  IMAD.MOV.U32 R82, RZ, RZ, R68 ;  /* 0x000000ffff527224 */ /* 0x000fc600078e0044 */
[----:B------:R-:W-:Y:S02]  /*5bb0*/  PRMT R136, R80, 0x5410, R81 ;  /* 0x0000541050887816 */ /* 0x000fe40000000051 */
[----:B------:R-:W-:Y:S01]  /*5bc0*/  PRMT R137, R82, 0x5410, R83 ;  /* 0x0000541052897816 */ /* 0x000fe20000000053 */
[----:B------:R-:W-:Y:S06]  /*5bd0*/  @!P0 BRA `(.L_x_2604) ;  /* 0x0000000000048947 */ /* 0x000fec0003800000 */
[----:B------:R-:W-:Y:S01]  /*5be0*/  BPT.TRAP 0x1 ;  /* 0x000000040000795c */ /* 0x000fe20000300000 */
.L_x_2604:
        /* <DEDUP_REMOVED lines=9> */
.L_x_2923:
[----:B------:R-:W-:Y:S05]  /*5c80*/  BSYNC B1 ;  /* 0x0000000000017941 */ /* 0x000fea0003800000 */
.L_x_2605:
[----:B------:R-:W-:Y:S01]  /*5c90*/  ISETP.GE.OR P4, PT, R22, R113, P2 ;  /* 0x000000711600720c */ /* 0x000fe20001786670 */
[----:B------:R-:W-:-:S12]  /*5ca0*/  BSSY B1, `(.L_x_2607) ;  /* 0x0000084000017945 */ /* 0x000fd80003800000 */
[----:B------:R-:W-:Y:S05]  /*5cb0*/  @P4 BRA `(.L_x_2608) ;  /* 0x0000000800084947 */ /* 0x000fea0003800000 */
[----:B------:R-:W3:Y:S01]  /*5cc0*/  LDL R80, [R1+0x10] ;  /* 0x0000100001507983 */ /* 0x000ee20000100800 */
[----:B------:R-:W-:Y:S01]  /*5cd0*/  SHF.L.U32 R82, R22, 0x6, RZ ;  /* 0x0000000616527819 */ /* 0x000fe200000006ff */
        /* <DEDUP_REMOVED lines=9> */
[----:B------:R-:W-:-:S03]  /*5d70*/  LOP3.LUT R80, R139, 0x38, RZ, 0xc0, !PT ;  /* 0x000000388b507812 */ /* 0x000fc600078ec0ff */
[----:B------:R-:W-:Y:S01]  /*5d80*/  IMAD.SHL.U32 R81, R81, 0x400, RZ ;  /* 0x0000040051517824 */ /* 0x000fe200078e00ff */
[----:B------:R-:W-:-:S04]  /*5d90*/  LOP3.LUT R80, R80, 0x1c0, R82, 0xf8, !PT ;  /* 0x000001c050507812 */ /* 0x000fc800078ef852 */
[----:B------:R-:W-:Y:S02]  /*5da0*/  LOP3.LUT R81, R81, 0x7fffe000, RZ, 0xc0, !PT ;  /* 0x7fffe00051517812 */ /* 0x000fe400078ec0ff */
[----:B------:R-:W-:-:S04]  /*5db0*/  LOP3.LUT R80, R80, R201, RZ, 0x3c, !PT ;  /* 0x000000c950507212 */ /* 0x000fc800078e3cff */
[----:B------:R-:W-:Y:S01]  /*5dc0*/  IADD3 R80, R80, R81, R202 ;  /* 0x0000005150507210 */ /* 0x000fe20007ffe0ca */
[----:B------:R-:W-:-:S04]  /*5dd0*/  IMAD R81, R23, 0x4000, R21 ;  /* 0x0000400017517824 */ /* 0x000fc800078e0215 */
[----:B------:R-:W-:Y:S02]  /*5de0*/  IMAD R83, R23, 0x4000, R80 ;  /* 0x0000400017537824 */ /* 0x000fe400078e0250 */
[----:B------:R-:W-:-:S03]  /*5df0*/  IMAD R81, R81, 0x2, R2 ;  /* 0x0000000251517824 */ /* 0x000fc600078e0202 */
[----:B------:R-:W-:-:S03]  /*5e00*/  LEA R84, R83, R2, 0x1 ;  /* 0x0000000253547211 */ /* 0x000fc600078e08ff */
        /* <DEDUP_REMOVED lines=34> */
[----:B------:R-:W-:Y:S01]  /*6030*/  HADD2.F32 R87, -RZ, R142.H0_H0 ;  /* 0x2000008eff577230 */ /* 0x000fe20000004100 */
[----:B------:R-:W-:Y:S01]  /*6040*/  MOV R81, R85 ;  /* 0x0000005500517202 */ /* 0x000fe20000000f00 */
[----:B------:R-:W-:-:S02]  /*6050*/  HADD2.F32 R144, -RZ, R148.H0_H0 ;  /* 0x20000094ff907230 */ /* 0x000fc40000004100 */
        /* <DEDUP_REMOVED lines=35> */
[-C--:B------:R-:W-:Y:S01]  /*6290*/  FFMA.FTZ R53, R53, R48.reuse, -R80 ;  /* 0x0000003035357223 */ /* 0x080fe20000010850 */
[----:B------:R-:W-:Y:S02]  /*62a0*/  IMAD.MOV.U32 R85, RZ, RZ, R138 ;  /* 0x000000ffff557224 */ /* 0x000fe400078e008a */
        /* <DEDUP_REMOVED lines=17> */
.L_x_2610:
[----:B------:R-:W-:Y:S05]  /*63c0*/  BSYNC B2 ;  /* 0x0000000000027941 */ /* 0x000fea0003800000 */
.L_x_2609:
        /* <DEDUP_REMOVED lines=17> */
.L_x_2608:
[----:B------:R-:W-:Y:S05]  /*64e0*/  BSYNC B1 ;  /* 0x0000000000017941 */ /* 0x000fea0003800000 */
.L_x_2607:
        /* <DEDUP_REMOVED lines=11> */
[----:B------:R-:W-:-:S04]  /*65a0*/  SEL R48, R33, R129, !P6 ;  /* 0x0000008121307207 */ /* 0x000fc80007000000 */
[----:B------:R-:W-:Y:S02]  /*65b0*/  IADD3 R84, R81, R49, RZ ;  /* 0x0000003151547210 */ /* 0x000fe40007ffe0ff */
[----:B------:R-:W-:Y:S02]  /*65c0*/  SHF.R.S32.HI R49, RZ, 0x1f, R48 ;  /* 0x0000001fff317819 */ /* 0x000fe40000011430 */
[----:B------:R-:W-:Y:S02]  /*65d0*/  IADD3.X R83, R41, R84, R106, P4, P5 ;  /* 0x0000005429537210 */ /* 0x000fe400027ea46a */
        /* <DEDUP_REMOVED lines=11> */
[----:B------:R-:W-:Y:S01]  /*6690*/  IMAD R51, R23, 0x4000, R48 ;  /* 0x0000400017337824 */ /* 0x000fe200078e0230 */
[----:B------:R-:W-:-:S03]  /*66a0*/  LEA R49, R49, R2, 0x1 ;  /* 0x0000000231317211 */ /* 0x000fc600078e08ff */
[----:B------:R-:W-:-:S03]  /*66b0*/  IMAD R52, R51, 0x2, R2 ;  /* 0x0000000233347824 */ /* 0x000fc600078e0202 */
        /* <DEDUP_REMOVED lines=85> */
.L_x_2614:
[----:B------:R-:W-:Y:S05]  /*6c10*/  BSYNC B2 ;  /* 0x0000000000027941 */ /* 0x000fea0003800000 */
.L_x_2613:
        /* <DEDUP_REMOVED lines=11> */
.L_x_2612:
[----:B------:R-:W-:Y:S05]  /*6cd0*/  BSYNC B1 ;  /* 0x0000000000017941 */ /* 0x000fea0003800000 */
.L_x_2611:
        /* <DEDUP_REMOVED lines=17> */
[----:B------:R-:W-:Y:S02]  /*6df0*/  SHF.R.S32.HI R49, RZ, 0x1f, R48 ;  /* 0x0000001fff317819 */ /* 0x000fe40000011430 */
[----:B------:R-:W-:Y:S02]  /*6e00*/  SHF.L.U32 R61, R48, 0x3, RZ ;  /* 0x00000003303d7819 */ /* 0x000fe400000006ff */
        /* <DEDUP_REMOVED lines=13> */
[----:B------:R-:W-:Y:S01]  /*6ee0*/  SHF.R.U64 R63, R66, 0x10, R67 ;  /* 0x00000010423f7819 */ /* 0x000fe20000001243 */
[----:B--2---:R-:W-:Y:S01]  /*6ef0*/  IMAD.MOV.U32 R66, RZ, RZ, R53 ;  /* 0x000000ffff427224 */ /* 0x004fe200078e0035 */
[----:B------:R-:W-:Y:S01]  /*6f00*/  SHF.R.U32.HI R81, RZ, 0x10, R69 ;  /* 0x00000010ff517819 */ /* 0x000fe20000011645 */
[----:B-1----:R-:W-:Y:S01]  /*6f10*/  IMAD.MOV.U32 R53, RZ, RZ, R51 ;  /* 0x000000ffff357224 */ /* 0x002fe200078e0033 */
[----:B------:R-:W-:Y:S01]  /*6f20*/  SHF.R.U64 R62, R64, 0x10, R65 ;  /* 0x00000010403e7819 */ /* 0x000fe20000001241 */
[----:B------:R-:W-:Y:S01]  /*6f30*/  HADD2.F32 R82, -RZ, R137.H1_H1 ;  /* 0x30000089ff527230 */ /* 0x000fe20000004100 */
        /* <DEDUP_REMOVED lines=9> */
[--C-:B------:R-:W-:Y:S01]  /*6fd0*/  HADD2.F32 R51, -RZ, R49.reuse.H0_H0 ;  /* 0x20000031ff337230 */ /* 0x100fe20000004100 */
[----:B------:R-:W-:Y:S01]  /*6fe0*/  SHF.R.U32.HI R67, RZ, 0x10, R67 ;  /* 0x00000010ff437819 */ /* 0x000fe20000011643 */
[----:B------:R-:W-:Y:S02]  /*6ff0*/  HADD2.F32 R66, -RZ, R49.H1_H1 ;  /* 0x30000031ff427230 */ /* 0x000fe40000004100 */
        /* <DEDUP_REMOVED lines=66> */
.L_x_2618:
[----:B------:R-:W-:Y:S05]  /*7420*/  BSYNC B2 ;  /* 0x0000000000027941 */ /* 0x000fea0003800000 */
.L_x_2617:
        /* <DEDUP_REMOVED lines=11> */
.L_x_2616:
[----:B------:R-:W-:Y:S05]  /*74e0*/  BSYNC B1 ;  /* 0x0000000000017941 */ /* 0x000fea0003800000 */
.L_x_2615:
[----:B------:R-:W-:Y:S01]  /*74f0*/  ISETP.GE.OR P4, PT, R212, R113, P2 ;  /* 0x00000071d400720c */ /* 0x000fe20001786670 */
[-C--:B-1234-:R-:W-:Y:S02]  /*7500*/  IMAD R48, R114, R120.reuse, RZ ;  /* 0x0000007872307224 */ /* 0x09efe400078e02ff */
[----:B------:R-:W-:-:S04]  /*7510*/  IMAD.WIDE.U32 R118, R212, R120, R118 ;  /* 0x00000078d4767225 */ /* 0x000fc800078e0076 */
[----:B------:R-:W-:-:S06]  /*7520*/  IMAD R121, R212, R121, R48 ;  /* 0x00000079d4797224 */ /* 0x000fcc00078e0230 */
[----:B------:R-:W-:Y:S05]  /*7530*/  @P4 BRA `(.L_x_2595) ;  /* 0x0000000c007c4947 */ /* 0x000fea0003800000 */
[----:B------:R-:W2:Y:S01]  /*7540*/  LDL R49, [R1+0x10] ;  /* 0x0000100001317983 */ /* 0x000ea20000100800 */
[----:B------:R-:W1:Y:S01]  /*7550*/  LDC.64 R56, c[0x0][0x2e8] ;  /* 0x0000ba00ff387b82 */ /* 0x000e620000000a00 */
[----:B------:R-:W-:Y:S01]  /*7560*/  IADD3 R60, R119, R121, RZ ;  /* 0x00000079773c7210 */ /* 0x000fe20007ffe0ff */
[----:B------:R-:W-:Y:S01]  /*7570*/  BSSY B1, `(.L_x_2619) ;  /* 0x0000071000017945 */ /* 0x000fe20003800000 */
[----:B------:R-:W-:Y:S02]  /*7580*/  IADD3 R48, P4, P5, R100, R118, R40 ;  /* 0x0000007664307210 */ /* 0x000fe40007d9e028 */
[----:B------:R-:W-:Y:S02]  /*7590*/  SHF.R.U32.HI R51, RZ, 0x3, R194 ;  /* 0x00000003ff337819 */ /* 0x000fe400000116c2 */
[----:B--2---:R-:W-:Y:S02]  /*75a0*/  LOP3.LUT P6, RZ, R49, 0x1, RZ, 0xc0, !PT ;  /* 0x0000000131ff7812 */ /* 0x004fe400078cc0ff */
[----:B------:R-:W-:-:S02]  /*75b0*/  IADD3.X R49, R41, R60, R106, P4, P5 ;  /* 0x0000003c29317210 */ /* 0x000fc400027ea46a */
[C---:B-1----:R-:W-:Y:S02]  /*75c0*/  LEA R58, P4, R48.reuse, R56, 0x1 ;  /* 0x00000038303a7211 */ /* 0x042fe400078808ff */
        /* <DEDUP_REMOVED lines=27> */
[----:B------:R-:W-:Y:S01]  /*7780*/  MOV R53, R51 ;  /* 0x0000003300357202 */ /* 0x000fe20000000f00 */
[--C-:B------:R-:W-:Y:S01]  /*7790*/  HADD2.F32 R69, -RZ, R133.reuse.H0_H0 ;  /* 0x20000085ff457230 */ /* 0x100fe20000004100 */
[----:B------:R-:W-:Y:S01]  /*77a0*/  SHF.R.U64 R62, R74, 0x10, R75 ;  /* 0x000000104a3e7819 */ /* 0x000fe2000000124b */
[----:B------:R-:W-:Y:S01]  /*77b0*/  HADD2.F32 R133, -RZ, R133.H1_H1 ;  /* 0x30000085ff857230 */ /* 0x000fe20000004100 */
[----:B------:R-:W-:Y:S01]  /*77c0*/  SHF.R.U32.HI R73, RZ, 0x10, R79 ;  /* 0x00000010ff497819 */ /* 0x000fe2000001164f */
[--C-:B------:R-:W-:Y:S01]  /*77d0*/  HADD2.F32 R52, -RZ, R48.reuse.H0_H0 ;  /* 0x20000030ff347230 */ /* 0x100fe20000004100 */
[----:B------:R-:W-:Y:S01]  /*77e0*/  SHF.R.U32.HI R71, RZ, 0x10, R75 ;  /* 0x00000010ff477819 */ /* 0x000fe2000001164b */
[----:B------:R-:W-:Y:S01]  /*77f0*/  HADD2.F32 R55, -RZ, R48.H1_H1 ;  /* 0x30000030ff377230 */ /* 0x000fe20000004100 */
[----:B------:R-:W-:Y:S01]  /*7800*/  SHF.R.U64 R65, R76, 0x10, R77 ;  /* 0x000000104c417819 */ /* 0x000fe2000000124d */
[----:B------:R-:W-:Y:S01]  /*7810*/  HADD2.F32 R48, -RZ, R49.H0_H0 ;  /* 0x20000031ff307230 */ /* 0x000fe20000004100 */
[----:B------:R-:W-:Y:S01]  /*7820*/  SHF.R.U64 R63, R78, 0x10, R79 ;  /* 0x000000104e3f7819 */ /* 0x000fe2000000124f */
[----:B------:R-:W-:-:S02]  /*7830*/  HADD2.F32 R72, -RZ, R72.H0_H0 ;  /* 0x20000048ff487230 */ /* 0x000fc40000004100 */
[----:B------:R-:W-:Y:S02]  /*7840*/  HADD2.F32 R51, -RZ, R49.H1_H1 ;  /* 0x30000031ff337230 */ /* 0x000fe40000004100 */
[-C--:B------:R-:W-:Y:S01]  /*7850*/  FMUL.FTZ R49, R52, R133.reuse ;  /* 0x0000008534317220 */ /* 0x080fe20000410000 */
[----:B------:R-:W-:Y:S02]  /*7860*/  HADD2.F32 R70, -RZ, R70.H0_H0 ;  /* 0x20000046ff467230 */ /* 0x000fe40000004100 */
[C---:B------:R-:W-:Y:S01]  /*7870*/  FMUL.FTZ R133, R48.reuse, R133 ;  /* 0x0000008530857220 */ /* 0x040fe20000410000 */
[-C--:B------:R-:W-:Y:S01]  /*7880*/  FMUL.FTZ R74, R55, R72.reuse ;  /* 0x00000048374a7220 */ /* 0x080fe20000410000 */
[----:B------:R-:W-:Y:S01]  /*7890*/  FMUL.FTZ R72, R51, R72 ;  /* 0x0000004833487220 */ /* 0x000fe20000410000 */
[-C--:B------:R-:W-:Y:S01]  /*78a0*/  FFMA.FTZ R48, R48, R69.reuse, -R49 ;  /* 0x0000004530307223 */ /* 0x080fe20000010831 */
[----:B------:R-:W-:Y:S01]  /*78b0*/  FFMA.FTZ R49, R52, R69, R133 ;  /* 0x0000004534317223 */ /* 0x000fe20000010085 */
[----:B------:R-:W-:-:S02]  /*78c0*/  HADD2.F32 R69, -RZ, R68.H0_H0 ;  /* 0x20000044ff457230 */ /* 0x000fc40000004100 */
[-C--:B------:R-:W-:Y:S01]  /*78d0*/  FFMA.FTZ R52, R55, R70.reuse, R72 ;  /* 0x0000004637347223 */ /* 0x080fe20000010048 */
[----:B------:R-:W-:Y:S02]  /*78e0*/  HADD2.F32 R72, -RZ, R132.H0_H0 ;  /* 0x20000084ff487230 */ /* 0x000fe40000004100 */
        /* <DEDUP_REMOVED lines=12> */
[----:B------:R-:W-:Y:S02]  /*79b0*/  HADD2.F32 R132, -RZ, R132.H1_H1 ;  /* 0x30000084ff847230 */ /* 0x000fe40000004100 */
        /* <DEDUP_REMOVED lines=19> */
[----:B------:R-:W-:-:S02]  /*7af0*/  HADD2.F32 R66, -RZ, R131.H1_H1 ;  /* 0x30000083ff427230 */ /* 0x000fc40000004100 */
        /* <DEDUP_REMOVED lines=24> */
.L_x_2620:
[----:B------:R-:W-:Y:S05]  /*7c80*/  BSYNC B1 ;  /* 0x0000000000017941 */ /* 0x000fea0003800000 */
.L_x_2619:
        /* <DEDUP_REMOVED lines=10> */
.L_x_2558:
[----:B------:R-:W-:-:S06]  /*7d30*/  UISETP.NE.AND UP0, UPT, UR45, 0x3, UPT ;  /* 0x000000032d00788c */ /* 0x000fcc000bf05270 */
[----:B------:R-:W-:-:S13]  /*7d40*/  PLOP3.LUT P0, PT, PT, PT, UP0, 0x80, 0x0 ;  /* 0x000000000000781c */ /* 0x000fda0003f0f008 */
[----:B------:R-:W-:Y:S05]  /*7d50*/  @!P0 BRA `(.L_x_2621) ;  /* 0x0000000000048947 */ /* 0x000fea0003800000 */
[----:B------:R-:W-:Y:S01]  /*7d60*/  BPT.TRAP 0x1 ;  /* 0x000000040000795c */ /* 0x000fe20000300000 */
.L_x_2621:
        /* <DEDUP_REMOVED lines=9> */
.L_x_2924:
[----:B------:R-:W-:Y:S05]  /*7e00*/  BSYNC B1 ;  /* 0x0000000000017941 */ /* 0x000fea0003800000 */
.L_x_2622:
[----:B------:R-:W-:Y:S01]  /*7e10*/  ISETP.GE.AND P3, PT, R22, R113, PT ;  /* 0x000000711600720c */ /* 0x000fe20003f66270 */
[----:B------:R-:W-:Y:S01]  /*7e20*/  IMAD R49, R48, R123, R49 ;  /* 0x0000007b30317224 */ /* 0x000fe200078e0231 */
[----:B------:R-:W-:Y:S01]  /*7e30*/  BSSY B1, `(.L_x_2624) ;  /* 0x0000012000017945 */ /* 0x000fe20003800000 */
[----:B------:R-:W-:-:S05]  /*7e40*/  IMAD.WIDE.U32 R56, R123, R26, RZ ;  /* 0x0000001a7b387225 */ /* 0x000fca00078e00ff */
[----:B------:R-:W-:-:S05]  /*7e50*/  IADD3 R65, R49, R57, RZ ;  /* 0x0000003931417210 */ /* 0x000fca0007ffe0ff */
[----:B------:R-:W-:Y:S05]  /*7e60*/  @P3 BRA `(.L_x_2625) ;  /* 0x0000000000383947 */ /* 0x000fea0003800000 */
[----:B------:R-:W1:Y:S01]  /*7e70*/  @!P2 LDC.64 R58, c[0x0][0x2e8] ;  /* 0x0000ba00ff3aab82 */ /* 0x000e620000000a00 */
[----:B------:R-:W2:Y:S01]  /*7e80*/  @!P2 LDS.128 R48, [R112+0x18400] ;  /* 0x018400007030a984 */ /* 0x000ea20000000c00 */
[----:B------:R-:W-:-:S03]  /*7e90*/  @!P2 IADD3 R62, P3, R39, R56, RZ ;  /* 0x00000038273ea210 */ /* 0x000fc60007f7e0ff */
[----:B------:R-:W3:Y:S02]  /*7ea0*/  @!P1 LDS.128 R52, [R112+0x1c400] ;  /* 0x01c4000070349984 */ /* 0x000ee40000000c00 */
[----:B------:R-:W-:Y:S01]  /*7eb0*/  @!P2 IMAD.X R63, R65, 0x1, R103, P3 ;  /* 0x00000001413fa824 */ /* 0x000fe200018e0667 */
        /* <DEDUP_REMOVED lines=9> */
.L_x_2625:
[----:B------:R-:W-:Y:S05]  /*7f50*/  BSYNC B1 ;  /* 0x0000000000017941 */ /* 0x000fea0003800000 */
.L_x_2624:
        /* <DEDUP_REMOVED lines=13> */
[----:B------:R-:W-:-:S04]  /*8030*/  @!P1 IADD3 R62, P3, R64, R43, RZ ;  /* 0x0000002b403e9210 */ /* 0x000fc80007f7e0ff */
[----:B------:R-:W-:Y:S02]  /*8040*/  @!P1 IADD3.X R63, R66, R108, RZ, P3, !PT ;  /* 0x0000006c423f9210 */ /* 0x000fe40001ffe4ff */
[----:B----4-:R-:W-:-:S04]  /*8050*/  @!P1 LEA R60, P3, R62, R60, 0x1 ;  /* 0x0000003c3e3c9211 */ /* 0x010fc800078608ff */
[----:B------:R-:W-:Y:S01]  /*8060*/  @!P1 LEA.HI.X R61, R62, R61, R63, 0x1, P3 ;  /* 0x0000003d3e3d9211 */ /* 0x000fe200018f0c3f */
[----:B--2---:R2:W-:Y:S04]  /*8070*/  @!P2 STG.E.128 desc[UR42][R58.64], R48 ;  /* 0x000000303a00a986 */ /* 0x0045e8000c101d2a */
[----:B---3--:R2:W-:Y:S04]  /*8080*/  @!P1 STG.E.128 desc[UR42][R60.64], R52 ;  /* 0x000000343c009986 */ /* 0x0085e8000c101d2a */
.L_x_2627:
[----:B------:R-:W-:Y:S05]  /*8090*/  BSYNC B1 ;  /* 0x0000000000017941 */ /* 0x000fea0003800000 */
.L_x_2626:
        /* <DEDUP_REMOVED lines=19> */
.L_x_2629:
[----:B------:R-:W-:Y:S05]  /*81d0*/  BSYNC B1 ;  /* 0x0000000000017941 */ /* 0x000fea0003800000 */
.L_x_2628:
        /* <DEDUP_REMOVED lines=9> */
[----:B------:R-:W-:-:S05]  /*8270*/  IMAD R63, R63, 0x60, RZ ;  /* 0x000000603f3f7824 */ /* 0x000fca00078e02ff */
[----:B------:R-:W-:Y:S02]  /*8280*/  IADD3 R63, R57, R63, RZ ;  /* 0x0000003f393f7210 */ /* 0x000fe40007ffe0ff */
[----:B------:R-:W-:-:S05]  /*8290*/  @!P2 IADD3 R57, P3, R39, R56, RZ ;  /* 0x000000382739a210 */ /* 0x000fca0007f7e0ff */
[----:B------:R-:W-:Y:S01]  /*82a0*/  @!P2 IMAD.X R62, R63, 0x1, R103, P3 ;  /* 0x000000013f3ea824 */ /* 0x000fe200018e0667 */
        /* <DEDUP_REMOVED lines=8> */
.L_x_2595:
[----:B------:R-:W-:Y:S05]  /*8330*/  BSYNC B0 ;  /* 0x0000000000007941 */ /* 0x000fea0003800000 */
.L_x_2557:
        /* <DEDUP_REMOVED lines=17> */
.L_x_2631:
[----:B------:R-:W-:Y:S05]  /*8450*/  BSYNC B0 ;  /* 0x0000000000007941 */ /* 0x000fea0003800000 */
.L_x_2630:
[----:B------:R-:W2:Y:S01]  /*8460*/  SYNCS.PHASECHK.TRANS64.TRYWAIT P0, [R110+URZ+0x288b0], R117 ;  /* 0x0288b0756e0075a7 */ /* 0x000ea2000800017f */
[----:B------:R-:W-:Y:S01]  /*8470*/  ULDC UR41, c[0x0][0x2f4] ;  /* 0x0000bd0000297ab9 */ /* 0x000fe20000000800 */
[----:B------:R-:W-:Y:S01]  /*8480*/  ULDC.64 UR36, c[0x0][0x328] ;  /* 0x0000ca0000247ab9 */ /* 0x000fe20000000a00 */
[----:B------:R-:W-:Y:S01]  /*8490*/  ULDC.64 UR38, c[0x0][0x318] ;  /* 0x0000c60000267ab9 */ /* 0x000fe20000000a00 */
[----:B------:R-:W-:Y:S04]  /*84a0*/  BSSY B0, `(.L_x_2632) ;  /* 0x0000002000007945 */ /* 0x000fe80003800000 */
[----:B--2---:R-:W-:Y:S05]  /*84b0*/  @!P0 BRA `(.L_x_2633) ;  /* 0x000001a400b88947 */ /* 0x004fea0003800000 */
.L_x_2925:
[----:B------:R-:W-:Y:S05]  /*84c0*/  BSYNC B0 ;  /* 0x0000000000007941 */ /* 0x000fea0003800000 */
.L_x_2632:
[----:B------:R-:W-:Y:S01]  /*84d0*/  ISETP.GE.AND P0, PT, R22, R113, PT ;  /* 0x000000711600720c */ /* 0x000fe20003f06270 */
[----:B------:R-:W-:Y:S01]  /*84e0*/  BSSY B0, `(.L_x_2634) ;  /* 0x0000011000007945 */ /* 0x000fe20003800000 */
[----:B------:R-:W-:-:S11]  /*84f0*/  IMAD.WIDE R52, R26, 0x80, R46 ;  /* 0x000000801a347825 */ /* 0x000fd600078e022e */
[----:B------:R-:W-:Y:S05]  /*8500*/  @P0 BRA `(.L_x_2635) ;  /* 0x0000000000380947 */ /* 0x000fea0003800000 */
[----:B------:R-:W-:Y:S01]  /*8510*/  MOV R49, R109 ;  /* 0x0000006d00317202 */ /* 0x000fe20000000f00 */
[----:B------:R-:W-:Y:S02]  /*8520*/  IMAD R51, R53, UR36, RZ ;  /* 0x0000002435337c24 */ /* 0x000fe4000f8e02ff */
[----:B-1----:R-:W-:Y:S02]  /*8530*/  IMAD.MOV.U32 R48, RZ, RZ, R98 ;  /* 0x000000ffff307224 */ /* 0x002fe400078e0062 */
        /* <DEDUP_REMOVED lines=11> */
.L_x_2635:
[----:B------:R-:W-:Y:S05]  /*85f0*/  BSYNC B0 ;  /* 0x0000000000007941 */ /* 0x000fea0003800000 */
.L_x_2634:
        /* <DEDUP_REMOVED lines=10> */
[----:B------:R-:W-:-:S04]  /*86a0*/  LEA R54, P0, R48, UR38, 0x1 ;  /* 0x0000002630367c11 */ /* 0x000fc8000f8008ff */
[----:B------:R-:W-:-:S04]  /*86b0*/  IADD3 R49, R49, R51, RZ ;  /* 0x0000003331317210 */ /* 0x000fc80007ffe0ff */
[----:B------:R-:W-:Y:S02]  /*86c0*/  LEA.HI.X R55, R48, UR39, R49, 0x1, P0 ;  /* 0x0000002730377c11 */ /* 0x000fe400080f0c31 */
[----:B------:R-:W-:-:S13]  /*86d0*/  ISETP.GE.AND P0, PT, R16, UR41, PT ;  /* 0x0000002910007c0c */ /* 0x000fda000bf06270 */
[----:B------:R-:W1:Y:S04]  /*86e0*/  @!P0 LDS.128 R48, [R112+0x1400] ;  /* 0x0014000070308984 */ /* 0x000e680000000c00 */
[----:B-1----:R-:W-:Y:S01]  /*86f0*/  @!P0 STG.E.128 desc[UR42][R54.64], R48 ;  /* 0x0000003036008986 */ /* 0x002fe2000c101d2a */
[----:B------:R-:W-:-:S13]  /*8700*/  ISETP.GE.AND P0, PT, R187, UR41, PT ;  /* 0x00000029bb007c0c */ /* 0x000fda000bf06270 */
[----:B------:R-:W1:Y:S04]  /*8710*/  @!P0 LDS.128 R48, [R112+0x5400] ;  /* 0x0054000070308984 */ /* 0x000e680000000c00 */
[----:B-1----:R4:W-:Y:S02]  /*8720*/  @!P0 STG.E.128 desc[UR42][R54.64+0x80], R48 ;  /* 0x0000803036008986 */ /* 0x0029e4000c101d2a */
.L_x_2637:
[----:B------:R-:W-:Y:S05]  /*8730*/  BSYNC B0 ;  /* 0x0000000000007941 */ /* 0x000fea0003800000 */
.L_x_2636:
[----:B------:R-:W-:Y:S01]  /*8740*/  ISETP.GE.AND P0, PT, R213, R113, PT ;  /* 0x00000071d500720c */ /* 0x000fe20003f06270 */
[----:B------:R-:W-:-:S12]  /*8750*/  BSSY B0, `(.L_x_2638) ;  /* 0x0000012000007945 */ /* 0x000fd80003800000 */
[----:B------:R-:W-:Y:S05]  /*8760*/  @P0 BRA `(.L_x_2639) ;  /* 0x0000000000400947 */ /* 0x000fea0003800000 */
[----:B---34-:R-:W-:Y:S01]  /*8770*/  IADD3 R51, P0, R52, 0x40, RZ ;  /* 0x0000004034337810 */ /* 0x018fe20007f1e0ff */
        /* <DEDUP_REMOVED lines=15> */
.L_x_2639:
[----:B------:R-:W-:Y:S05]  /*8870*/  BSYNC B0 ;  /* 0x0000000000007941 */ /* 0x000fea0003800000 */
.L_x_2638:
[----:B------:R-:W-:Y:S01]  /*8880*/  ISETP.GE.AND P0, PT, R212, R113, PT ;  /* 0x00000071d400720c */ /* 0x000fe20003f06270 */
[----:B------:R-:W-:-:S12]  /*8890*/  BSSY B0, `(.L_x_2640) ;  /* 0x0000012000007945 */ /* 0x000fd80003800000 */
[----:B------:R-:W-:Y:S05]  /*88a0*/  @P0 BRA `(.L_x_2641) ;  /* 0x0000000000400947 */ /* 0x000fea0003800000 */
[----:B-1-34-:R-:W-:Y:S01]  /*88b0*/  IADD3 R51, P0, R52, 0x60, RZ ;  /* 0x0000006034337810 */ /* 0x01afe20007f1e0ff */
[----:B------:R-:W-:Y:S02]  /*88c0*/  IMAD.MOV.U32 R48, RZ, RZ, R98 ;  /* 0x000000ffff307224 */ /* 0x000fe400078e0062 */
[----:B------:R-:W-:Y:S01]  /*88d0*/  IMAD.MOV.U32 R49, RZ, RZ, R109 ;  /* 0x000000ffff317224 */ /* 0x000fe200078e006d */
[----:B------:R-:W-:Y:S01]  /*88e0*/  IADD3.X R52, RZ, R53, RZ, P0, !PT ;  /* 0x00000035ff347210 */ /* 0x000fe200007fe4ff */
        /* <DEDUP_REMOVED lines=12> */
.L_x_2641:
[----:B------:R-:W-:Y:S05]  /*89b0*/  BSYNC B0 ;  /* 0x0000000000007941 */ /* 0x000fea0003800000 */
.L_x_2640:
[----:B-1-34-:R-:W3:Y:S01]  /*89c0*/  LDL R48, [R1+0x10] ;  /* 0x0000100001307983 */ /* 0x01aee20000100800 */
[----:B0-2---:R-:W-:Y:S01]  /*89d0*/  @!P3 VIADD R110, R110, 0x288c0 ;  /* 0x000288c06e6eb836 */ /* 0x005fe20000000000 */
[----:B------:R-:W-:Y:S01]  /*89e0*/  IADD3 R23, R23, 0x1, RZ ;  /* 0x0000000117177810 */ /* 0x000fe20007ffe0ff */
        /* <DEDUP_REMOVED lines=20> */
.L_x_2552:
[----:B------:R-:W0:Y:S01]  /*8b30*/  LDC R0, c[0x0][0x448] ;  /* 0x00011200ff007b82 */ /* 0x000e220000000800 */
[----:B------:R-:W-:Y:S02]  /*8b40*/  VIADD R3, R190, 0x7f ;  /* 0x0000007fbe037836 */ /* 0x000fe40000000000 */
[----:B------:R-:W-:Y:S01]  /*8b50*/  IMAD.MOV.U32 R88, RZ, RZ, RZ ;  /* 0x000000ffff587224 */ /* 0x000fe200078e00ff */
[----:B0-----:R-:W-:-:S13]  /*8b60*/  ISETP.NE.AND P1, PT, R0, 0x1, PT ;  /* 0x000000010000780c */ /* 0x001fda0003f25270 */
[----:B------:R-:W0:Y:S08]  /*8b70*/  @P1 LDC R0, c[0x0][0x44c] ;  /* 0x00011300ff001b82 */ /* 0x000e300000000800 */
[----:B------:R-:W1:Y:S01]  /*8b80*/  @P1 LDC R5, c[0x0][0x450] ;  /* 0x00011400ff051b82 */ /* 0x000e620000000800 */
[----:B0-----:R-:W-:-:S05]  /*8b90*/  @P1 IMAD.HI.U32 R0, R3, R0, RZ ;  /* 0x0000000003001227 */ /* 0x001fca00078e00ff */
[----:B-1----:R-:W-:-:S05]  /*8ba0*/  @P1 SHF.R.U32.HI R3, RZ, R5, R0 ;  /* 0x00000005ff031219 */ /* 0x002fca0000011600 */
[----:B------:R-:W-:-:S05]  /*8bb0*/  IMAD.IADD R3, R124, 0x1, R3 ;  /* 0x000000017c037824 */ /* 0x000fca00078e0203 */
[----:B------:R-:W-:-:S04]  /*8bc0*/  SHF.R.S32.HI R0, RZ, 0x1f, R3 ;  /* 0x0000001fff007819 */ /* 0x000fc80000011403 */
[----:B------:R-:W-:-:S04]  /*8bd0*/  LEA.HI R0, R0, R3, RZ, 0x7 ;  /* 0x0000000300007211 */ /* 0x000fc800078f38ff */
[----:B------:R-:W-:-:S04]  /*8be0*/  SHF.R.S32.HI R0, RZ, 0x7, R0 ;  /* 0x00000007ff007819 */ /* 0x000fc80000011400 */
[----:B------:R-:W-:-:S04]  /*8bf0*/  VIMNMX R125, R125, R0, PT ;  /* 0x000000007d7d7248 */ /* 0x000fc80003fe0100 */
[----:B------:R-:W-:Y:S01]  /*8c00*/  ISETP.GE.AND P1, PT, R125, 0x1, PT ;  /* 0x000000017d00780c */ /* 0x000fe20003f26270 */
[----:B------:R-:W-:-:S12]  /*8c10*/  @P0 BRA `(.L_x_2643) ;  /* 0x00000000000c0947 */ /* 0x000fd80003800000 */
[----:B------:R-:W0:Y:S01]  /*8c20*/  FENCE.VIEW.ASYNC.G ;  /* 0x00000000000073c6 */ /* 0x000e220000000100 */
[----:B------:R-:W-:Y:S05]  /*8c30*/  WARPSYNC.ALL ;  /* 0x0000000000007948 */ /* 0x000fea0003800000 */
[----:B0-----:R-:W-:Y:S06]  /*8c40*/  BAR.ARV 0xc, 0x180 ;  /* 0x0306000000007b1d */ /* 0x001fec0000002000 */
.L_x_2643:
[----:B------:R-:W-:Y:S04]  /*8c50*/  BSSY B0, `(.L_x_2644) ;  /* 0x000001f000007945 */ /* 0x000fe80003800000 */
[----:B------:R-:W-:Y:S05]  /*8c60*/  @!P1 BRA `(.L_x_2645) ;  /* 0x0000000000749947 */ /* 0x000fea0003800000 */
[----:B------:R-:W-:Y:S01]  /*8c70*/  ISETP.NE.AND P0, PT, R208, RZ, PT ;  /* 0x000000ffd000720c */ /* 0x000fe20003f05270 */
[----:B------:R-:W-:-:S03]  /*8c80*/  ULDC UR4, c[0x0][0x9f0] ;  /* 0x00027c0000047ab9 */ /* 0x000fc60000000800 */
[----:B------:R-:W-:-:S04]  /*8c90*/  SEL R9, R208, UR4, P0 ;  /* 0x00000004d0097c07 */ /* 0x000fc80008000000 */
[-C--:B------:R-:W-:Y:S02]  /*8ca0*/  IABS R6, R9.reuse ;  /* 0x0000000900067213 */ /* 0x080fe40000000000 */
        /* <DEDUP_REMOVED lines=22> */
[----:B------:R-:W-:Y:S01]  /*8e10*/  @!P2 IMAD.MOV R5, RZ, RZ, -R5 ;  /* 0x000000ffff05a224 */ /* 0x000fe200078e0a05 */
[----:B------:R-:W-:-:S05]  /*8e20*/  @!P1 LOP3.LUT R5, RZ, R9, RZ, 0x33, !PT ;  /* 0x00000009ff059212 */ /* 0x000fca00078e33ff */
[----:B------:R-:W-:-:S07]  /*8e30*/  IMAD.MOV.U32 R88, RZ, RZ, R5 ;  /* 0x000000ffff587224 */ /* 0x000fce00078e0005 */
.L_x_2645:
[----:B------:R-:W-:Y:S05]  /*8e40*/  BSYNC B0 ;  /* 0x0000000000007941 */ /* 0x000fea0003800000 */
.L_x_2644:
[-C--:B------:R-:W-:Y:S01]  /*8e50*/  IMAD R191, R217, R88.reuse, RZ ;  /* 0x00000058d9bf7224 */ /* 0x080fe200078e02ff */
        /* <DEDUP_REMOVED lines=41> */
[----:B0-----:R-:W-:-:S04]  /*90f0*/  IADD3 R3, R3, -0x80, RZ ;  /* 0xffffff8003037810 */ /* 0x001fc80007ffe0ff */
[----:B------:R-:W-:-:S04]  /*9100*/  SHF.R.S32.HI R0, RZ, 0x1f, R3 ;  /* 0x0000001fff007819 */ /* 0x000fc80000011403 */
[----:B------:R-:W-:-:S04]  /*9110*/  LEA.HI R0, R0, R3, RZ, 0x7 ;  /* 0x0000000300007211 */ /* 0x000fc800078f38ff */
[----:B------:R-:W-:-:S05]  /*9120*/  SHF.R.S32.HI R0, RZ, 0x7, R0 ;  /* 0x00000007ff007819 */ /* 0x000fca0000011400 */
[----:B------:R0:W1:Y:S02]  /*9130*/  SHFL.IDX PT, R189, R0, RZ, 0x1f ;  /* 0x00001fff00bd7589 */ /* 0x00006400000e0000 */
.L_x_2928:
[----:B01----:R-:W-:Y:S01]  /*9140*/  LEA.HI R0, R189, R189, RZ, 0x1 ;  /* 0x000000bdbd007211 */ /* 0x003fe200078f08ff */
[----:B------:R-:W-:-:S03]  /*9150*/  IMAD.U32 R3, RZ, RZ, UR44 ;  /* 0x0000002cff037e24 */ /* 0x000fc6000f8e00ff */
[----:B------:R-:W-:Y:S02]  /*9160*/  LOP3.LUT R0, R0, 0x1e, RZ, 0xc0, !PT ;  /* 0x0000001e00007812 */ /* 0x000fe400078ec0ff */
[----:B------:R-:W-:-:S03]  /*9170*/  LOP3.LUT P0, RZ, R3, 0x3ff, RZ, 0xc0, !PT ;  /* 0x000003ff03ff7812 */ /* 0x000fc6000780c0ff */
[----:B------:R-:W-:Y:S01]  /*9180*/  IMAD.IADD R0, R189, 0x1, -R0 ;  /* 0x00000001bd007824 */ /* 0x000fe200078e0a00 */
[----:B------:R-:W-:-:S04]  /*9190*/  P2R R24, PR, RZ, 0x1 ;  /* 0x00000001ff187803 */ /* 0x000fc80000000000 */
[----:B------:R-:W-:-:S04]  /*91a0*/  LEA R0, R0, UR44, 0xd ;  /* 0x0000002c00007c11 */ /* 0x000fc8000f8e68ff */
        /* <DEDUP_REMOVED lines=19> */
.L_x_2648:
        /* <DEDUP_REMOVED lines=12> */
.L_x_2652:
[----:B-1----:R1:W2:Y:S02]  /*93a0*/  SYNCS.PHASECHK.TRANS64.TRYWAIT P0, [R2+URZ+0x28800], R3 ;  /* 0x02880003020075a7 */ /* 0x0022a4000800017f */
[----:B--2---:R-:W-:Y:S05]  /*93b0*/  @!P0 NANOSLEEP.SYNCS 0x989680 ;  /* 0x009896800000895d */ /* 0x004fea0003900000 */
[----:B------:R-:W2:Y:S02]  /*93c0*/  @!P0 SYNCS.PHASECHK.TRANS64 P0, [R2+URZ+0x28800], R3 ;  /* 0x02880003020085a7 */ /* 0x000ea4000800007f */
[----:B--2---:R-:W-:Y:S05]  /*93d0*/  @!P0 BRA `(.L_x_2652) ;  /* 0xfffffffc00f08947 */ /* 0x004fea000383ffff */
.L_x_2651:
[----:B------:R-:W-:Y:S05]  /*93e0*/  BSYNC B0 ;  /* 0x0000000000007941 */ /* 0x000fea0003800000 */
.L_x_2650:
[----:B------:R-:W-:Y:S05]  /*93f0*/  BRA `(.L_x_2653) ;  /* 0x0000004c00a47947 */ /* 0x000fea0003800000 */
.L_x_2649:
        /* <DEDUP_REMOVED lines=16> */
[----:B------:R-:W-:Y:S01]  /*9500*/  MOV R4, UR4 ;  /* 0x0000000400047c02 */ /* 0x000fe20008000f00 */
        /* <DEDUP_REMOVED lines=12> */
.L_x_2654:
[----:B------:R-:W-:Y:S01]  /*95d0*/  ULDC.U8 UR4, c[0x0][0x410] ;  /* 0x0001040000047ab9 */ /* 0x000fe20000000000 */
[----:B------:R-:W-:Y:S01]  /*95e0*/  IMAD.IADD R56, R22, 0x1, R190 ;  /* 0x0000000116387824 */ /* 0x000fe200078e02be */
[----:B------:R-:W-:Y:S01]  /*95f0*/  ISETP.NE.AND P0, PT, RZ, UR4, PT ;  /* 0x00000004ff007c0c */ /* 0x000fe2000bf05270 */
[----:B------:R-:W-:Y:S03]  /*9600*/  BSSY B0, `(.L_x_2655) ;  /* 0x00004c0000007945 */ /* 0x000fe60003800000 */
[----:B------:R-:W-:-:S09]  /*9610*/  LEA R3, R207, R56, 0x5 ;  /* 0x00000038cf037211 */ /* 0x000fd200078e28ff */
        /* <DEDUP_REMOVED lines=12> */
[----:B-1----:R-:W-:Y:S01]  /*96e0*/  @P0 SHF.R.U32.HI R3, RZ, R5, R0 ;  /* 0x00000005ff030219 */ /* 0x002fe20000011600 */
[----:B------:R-:W-:-:S03]  /*96f0*/  IMAD.MOV.U32 R5, RZ, RZ, R29 ;  /* 0x000000ffff057224 */ /* 0x000fc600078e001d */
[----:B------:R-:W-:Y:S01]  /*9700*/  SHF.R.S32.HI R0, RZ, 0x1f, R3 ;  /* 0x0000001fff007819 */ /* 0x000fe20000011403 */
[----:B------:R-:W-:-:S04]  /*9710*/  IMAD.WIDE.U32 R4, R3, UR4, R4 ;  /* 0x0000000403047c25 */ /* 0x000fc8000f8e0004 */
[C---:B------:R-:W-:Y:S02]  /*9720*/  IMAD R6, R0.reuse, UR4, RZ ;  /* 0x0000000400067c24 */ /* 0x040fe4000f8e02ff */
[----:B------:R-:W-:Y:S02]  /*9730*/  IMAD R0, R0, UR6, RZ ;  /* 0x0000000600007c24 */ /* 0x000fe4000f8e02ff */
[C---:B------:R-:W-:Y:S01]  /*9740*/  IMAD R7, R3.reuse, UR5, R6 ;  /* 0x0000000503077c24 */ /* 0x040fe2000f8e0206 */
[----:B------:R-:W-:Y:S01]  /*9750*/  ULDC.64 UR4, c[0x0][0x3e8] ;  /* 0x0000fa0000047ab9 */ /* 0x000fe20000000a00 */
[----:B------:R-:W-:Y:S01]  /*9760*/  IMAD.WIDE.U32 R10, R3, UR6, R10 ;  /* 0x00000006030a7c25 */ /* 0x000fe2000f8e000a */
[----:B------:R-:W-:Y:S01]  /*9770*/  LEA R6, P0, R4, UR4, 0x1 ;  /* 0x0000000404067c11 */ /* 0x000fe2000f8008ff */
[----:B------:R-:W-:Y:S01]  /*9780*/  UMOV UR4, 0xffffffff ;  /* 0xffffffff00047882 */ /* 0x000fe20000000000 */
[----:B------:R-:W-:Y:S01]  /*9790*/  IADD3 R7, R5, R7, RZ ;  /* 0x0000000705077210 */ /* 0x000fe20007ffe0ff */
[----:B------:R-:W-:Y:S01]  /*97a0*/  IMAD R3, R3, UR7, R0 ;  /* 0x0000000703037c24 */ /* 0x000fe2000f8e0200 */
[----:B------:R-:W-:-:S02]  /*97b0*/  ULDC.64 UR6, c[0x0][0x400] ;  /* 0x0001000000067ab9 */ /* 0x000fc40000000a00 */
[----:B------:R-:W-:Y:S01]  /*97c0*/  LEA R5, P1, R10, UR6, 0x1 ;  /* 0x000000060a057c11 */ /* 0x000fe2000f8208ff */
[----:B------:R-:W-:Y:S01]  /*97d0*/  IMAD.IADD R3, R11, 0x1, R3 ;  /* 0x000000010b037824 */ /* 0x000fe200078e0203 */
[----:B------:R-:W-:-:S04]  /*97e0*/  LEA.HI.X R7, R4, UR5, R7, 0x1, P0 ;  /* 0x0000000504077c11 */ /* 0x000fc800080f0c07 */
[----:B------:R-:W-:Y:S01]  /*97f0*/  LEA.HI.X R10, R10, UR7, R3, 0x1, P1 ;  /* 0x000000070a0a7c11 */ /* 0x000fe200088f0c03 */
[----:B------:R-:W-:Y:S06]  /*9800*/  BRA.DIV UR4, `(.L_x_2657) ;  /* 0x0000019604387947 */ /* 0x000fec000b800000 */
[----:B------:R0:W1:Y:S04]  /*9810*/  SHFL.IDX PT, R0, R7, RZ, 0x181f ;  /* 0x00181fff07007589 */ /* 0x00006800000e0000 */
[----:B------:R0:W2:Y:S04]  /*9820*/  SHFL.IDX PT, R3, R6, RZ, 0x181f ;  /* 0x00181fff06037589 */ /* 0x0000a800000e0000 */
[----:B------:R0:W3:Y:S04]  /*9830*/  SHFL.IDX PT, R4, R10, RZ, 0x181f ;  /* 0x00181fff0a047589 */ /* 0x0000e800000e0000 */
[----:B------:R0:W4:Y:S02]  /*9840*/  SHFL.IDX PT, R14, R5, RZ, 0x181f ;  /* 0x00181fff050e7589 */ /* 0x00012400000e0000 */
.L_x_2934:
        /* <DEDUP_REMOVED lines=12> */
[----:B------:R-:W-:-:S09]  /*9910*/  ISETP.GE.AND P5, PT, R185, UR4, PT ;  /* 0x00000004b9007c0c */ /* 0x000fd2000bfa6270 */
[C---:B------:R-:W-:Y:S01]  /*9920*/  @!P4 IMAD.SHL.U32 R12, R18.reuse, 0x2, RZ ;  /* 0x00000002120cc824 */ /* 0x040fe200078e00ff */
[----:B------:R-:W-:-:S03]  /*9930*/  @!P4 SHF.L.U64.HI R13, R18, 0x1, R19 ;  /* 0x00000001120dc819 */ /* 0x000fc60000010213 */
[C---:B------:R-:W-:Y:S01]  /*9940*/  @!P5 IMAD.SHL.U32 R15, R185.reuse, 0x2, RZ ;  /* 0x00000002b90fd824 */ /* 0x040fe200078e00ff */
[----:B------:R-:W-:Y:S02]  /*9950*/  @!P5 SHF.L.U64.HI R11, R185, 0x1, R50 ;  /* 0x00000001b90bd819 */ /* 0x000fe40000010232 */
[CC--:B--2---:R-:W-:Y:S02]  /*9960*/  @!P4 IADD3 R8, P0, R3.reuse, R12.reuse, RZ ;  /* 0x0000000c0308c210 */ /* 0x0c4fe40007f1e0ff */
[C---:B----4-:R-:W-:Y:S02]  /*9970*/  @!P4 IADD3 R12, P1, R14.reuse, R12, RZ ;  /* 0x0000000c0e0cc210 */ /* 0x050fe40007f3e0ff */
[-C--:B------:R-:W-:Y:S02]  /*9980*/  @!P5 IADD3 R20, P2, R3, R15.reuse, RZ ;  /* 0x0000000f0314d210 */ /* 0x080fe40007f5e0ff */
[----:B------:R-:W-:Y:S02]  /*9990*/  @!P5 IADD3 R14, P3, R14, R15, RZ ;  /* 0x0000000f0e0ed210 */ /* 0x000fe40007f7e0ff */
[----:B------:R-:W-:-:S02]  /*99a0*/  CS2R R44, SRZ ;  /* 0x00000000002c7805 */ /* 0x000fc4000001ff00 */
[C---:B-1----:R-:W-:Y:S02]  /*99b0*/  @!P4 IADD3.X R9, R0.reuse, R13, RZ, P0, !PT ;  /* 0x0000000d0009c210 */ /* 0x042fe400007fe4ff */
[----:B------:R-:W-:Y:S01]  /*99c0*/  CS2R R46, SRZ ;  /* 0x00000000002e7805 */ /* 0x000fe2000001ff00 */
[----:B------:R-:W-:Y:S02]  /*99d0*/  @!P5 IMAD.X R21, R0, 0x1, R11, P2 ;  /* 0x000000010015d824 */ /* 0x000fe400010e060b */
[C---:B---3--:R-:W-:Y:S01]  /*99e0*/  @!P4 IMAD.X R13, R4.reuse, 0x1, R13, P1 ;  /* 0x00000001040dc824 */ /* 0x048fe200008e060d */
[----:B------:R1:W5:Y:S01]  /*99f0*/  @!P4 LD.E.64 R44, desc[UR42][R8.64] ;  /* 0x0000002a082cc980 */ /* 0x000362000c101b00 */
[----:B------:R-:W-:-:S03]  /*9a00*/  @!P5 IMAD.X R15, R4, 0x1, R11, P3 ;  /* 0x00000001040fd824 */ /* 0x000fc600018e060b */
[----:B------:R1:W5:Y:S04]  /*9a10*/  @!P5 LD.E.64 R38, desc[UR42][R20.64] ;  /* 0x0000002a1426d980 */ /* 0x000368000c101b00 */
[----:B------:R1:W5:Y:S04]  /*9a20*/  @!P5 LD.E.64 R40, desc[UR42][R14.64] ;  /* 0x0000002a0e28d980 */ /* 0x000368000c101b00 */
[----:B------:R1:W5:Y:S02]  /*9a30*/  @!P4 LD.E.64 R46, desc[UR42][R12.64] ;  /* 0x0000002a0c2ec980 */ /* 0x000364000c101b00 */
.L_x_2659:
[----:B------:R-:W-:Y:S05]  /*9a40*/  BSYNC B1 ;  /* 0x0000000000017941 */ /* 0x000fea0003800000 */
.L_x_2658:
[----:B-1---5:R-:W-:Y:S01]  /*9a50*/  IMAD.MOV.U32 R0, RZ, RZ, R46 ;  /* 0x000000ffff007224 */ /* 0x022fe200078e002e */
[----:B---3--:R-:W-:Y:S01]  /*9a60*/  MOV R4, R40 ;  /* 0x0000002800047202 */ /* 0x008fe20000000f00 */
[----:B--2---:R-:W-:Y:S01]  /*9a70*/  IMAD.MOV.U32 R3, RZ, RZ, R47 ;  /* 0x000000ffff037224 */ /* 0x004fe200078e002f */
[----:B------:R-:W-:Y:S01]  /*9a80*/  UMOV UR4, 0xffffffff ;  /* 0xffffffff00047882 */ /* 0x000fe20000000000 */
        /* <DEDUP_REMOVED lines=8> */
[----:B------:R-:W-:Y:S02]  /*9b10*/  CS2R R34, SRZ ;  /* 0x0000000000227805 */ /* 0x000fe4000001ff00 */
[----:B------:R-:W-:Y:S02]  /*9b20*/  MOV R8, R39 ;  /* 0x0000002700087202 */ /* 0x000fe40000000f00 */
[----:B------:R-:W-:Y:S02]  /*9b30*/  PRMT R66, R66, 0x5410, R0 ;  /* 0x0000541042427816 */ /* 0x000fe40000000000 */
[----:B------:R-:W-:Y:S02]  /*9b40*/  PRMT R64, R64, 0x5410, R3 ;  /* 0x0000541040407816 */ /* 0x000fe40000000003 */
[----:B------:R-:W-:Y:S02]  /*9b50*/  PRMT R63, R63, 0x5410, R4 ;  /* 0x000054103f3f7816 */ /* 0x000fe40000000004 */
[----:B------:R-:W-:Y:S01]  /*9b60*/  PRMT R62, R8, 0x7610, R62 ;  /* 0x00007610083e7816 */ /* 0x000fe2000000003e */
[----:B------:R-:W-:Y:S06]  /*9b70*/  BRA.DIV UR4, `(.L_x_2660) ;  /* 0x0000019204cc7947 */ /* 0x000fec000b800000 */
[----:B------:R1:W2:Y:S04]  /*9b80*/  SHFL.IDX PT, R0, R7, 0x1, 0x181f ;  /* 0x00381f0007007f89 */ /* 0x0002a800000e0000 */
[----:B------:R1:W3:Y:S04]  /*9b90*/  SHFL.IDX PT, R3, R6, 0x1, 0x181f ;  /* 0x00381f0006037f89 */ /* 0x0002e800000e0000 */
[----:B------:R1:W0:Y:S04]  /*9ba0*/  SHFL.IDX PT, R4, R10, 0x1, 0x181f ;  /* 0x00381f000a047f89 */ /* 0x00022800000e0000 */
[----:B----4-:R1:W4:Y:S02]  /*9bb0*/  SHFL.IDX PT, R14, R5, 0x1, 0x181f ;  /* 0x00381f00050e7f89 */ /* 0x01032400000e0000 */
.L_x_2940:
        /* <DEDUP_REMOVED lines=16> */
[CC--:B---3--:R-:W-:Y:S02]  /*9cc0*/  @!P4 IADD3 R8, P0, R3.reuse, R12.reuse, RZ ;  /* 0x0000000c0308c210 */ /* 0x0c8fe40007f1e0ff */
[-C--:B------:R-:W-:Y:S02]  /*9cd0*/  @!P5 IADD3 R20, P2, R3, R9.reuse, RZ ;  /* 0x000000090314d210 */ /* 0x080fe40007f5e0ff */
[C---:B----4-:R-:W-:Y:S02]  /*9ce0*/  @!P4 IADD3 R12, P1, R14.reuse, R12, RZ ;  /* 0x0000000c0e0cc210 */ /* 0x050fe40007f3e0ff */
[----:B------:R-:W-:Y:S01]  /*9cf0*/  @!P5 IADD3 R14, P3, R14, R9, RZ ;  /* 0x000000090e0ed210 */ /* 0x000fe20007f7e0ff */
[----:B--2---:R-:W-:Y:S01]  /*9d00*/  @!P5 IMAD.X R21, R0, 0x1, R15, P2 ;  /* 0x000000010015d824 */ /* 0x004fe200010e060f */
[----:B------:R-:W-:-:S02]  /*9d10*/  CS2R R42, SRZ ;  /* 0x00000000002a7805 */ /* 0x000fc4000001ff00 */
[----:B------:R-:W-:Y:S02]  /*9d20*/  CS2R R34, SRZ ;  /* 0x0000000000227805 */ /* 0x000fe4000001ff00 */
[----:B------:R-:W-:Y:S01]  /*9d30*/  @!P4 IADD3.X R9, R0, R11, RZ, P0, !PT ;  /* 0x0000000b0009c210 */ /* 0x000fe200007fe4ff */
[C---:B0-----:R-:W-:Y:S01]  /*9d40*/  @!P4 IMAD.X R13, R4.reuse, 0x1, R11, P1 ;  /* 0x00000001040dc824 */ /* 0x041fe200008e060b */
[----:B------:R0:W5:Y:S01]  /*9d50*/  @!P5 LD.E.64 R32, desc[UR42][R20.64] ;  /* 0x0000002a1420d980 */ /* 0x000162000c101b00 */
[----:B------:R-:W-:-:S03]  /*9d60*/  @!P5 IMAD.X R15, R4, 0x1, R15, P3 ;  /* 0x00000001040fd824 */ /* 0x000fc600018e060f */
[----:B------:R0:W5:Y:S04]  /*9d70*/  @!P4 LD.E.64 R42, desc[UR42][R8.64] ;  /* 0x0000002a082ac980 */ /* 0x000168000c101b00 */
[----:B------:R0:W5:Y:S04]  /*9d80*/  @!P5 LD.E.64 R30, desc[UR42][R14.64] ;  /* 0x0000002a0e1ed980 */ /* 0x000168000c101b00 */
[----:B------:R0:W5:Y:S02]  /*9d90*/  @!P4 LD.E.64 R34, desc[UR42][R12.64] ;  /* 0x0000002a0c22c980 */ /* 0x000164000c101b00 */
.L_x_2662:
[----:B------:R-:W-:Y:S05]  /*9da0*/  BSYNC B1 ;  /* 0x0000000000017941 */ /* 0x000fea0003800000 */
.L_x_2661:
[----:B--2--5:R-:W-:Y:S01]  /*9db0*/  IMAD.MOV.U32 R0, RZ, RZ, R34 ;  /* 0x000000ffff007224 */ /* 0x024fe200078e0022 */
[----:B0-----:R-:W-:Y:S01]  /*9dc0*/  MOV R4, R30 ;  /* 0x0000001e00047202 */ /* 0x001fe20000000f00 */
[----:B---3--:R-:W-:Y:S01]  /*9dd0*/  IMAD.MOV.U32 R3, RZ, RZ, R35 ;  /* 0x000000ffff037224 */ /* 0x008fe200078e0023 */
[----:B------:R-:W-:Y:S01]  /*9de0*/  UMOV UR4, 0xffffffff ;  /* 0xffffffff00047882 */ /* 0x000fe20000000000 */
[----:B------:R-:W-:-:S03]  /*9df0*/  IMAD.MOV.U32 R8, RZ, RZ, R31 ;  /* 0x000000ffff087224 */ /* 0x000fc600078e001f */
        /* <DEDUP_REMOVED lines=8> */
[----:B------:R-:W-:Y:S06]  /*9e80*/  BRA.DIV UR4, `(.L_x_2663) ;  /* 0x0000019204787947 */ /* 0x000fec000b800000 */
[----:B------:R0:W2:Y:S04]  /*9e90*/  SHFL.IDX PT, R0, R7, 0x2, 0x181f ;  /* 0x00581f0007007f89 */ /* 0x0000a800000e0000 */
[----:B------:R0:W3:Y:S04]  /*9ea0*/  SHFL.IDX PT, R3, R6, 0x2, 0x181f ;  /* 0x00581f0006037f89 */ /* 0x0000e800000e0000 */
[----:B------:R0:W0:Y:S04]  /*9eb0*/  SHFL.IDX PT, R4, R10, 0x2, 0x181f ;  /* 0x00581f000a047f89 */ /* 0x00002800000e0000 */
[----:B----4-:R4:W0:Y:S02]  /*9ec0*/  SHFL.IDX PT, R14, R5, 0x2, 0x181f ;  /* 0x00581f00050e7f89 */ /* 0x01082400000e0000 */
.L_x_2946:
        /* <DEDUP_REMOVED lines=19> */
[C---:B0-----:R-:W-:Y:S02]  /*a000*/  @!P4 IADD3 R12, P1, R14.reuse, R12, RZ ;  /* 0x0000000c0e0cc210 */ /* 0x041fe40007f3e0ff */
[----:B------:R-:W-:Y:S01]  /*a010*/  @!P5 IADD3 R14, P3, R14, R9, RZ ;  /* 0x000000090e0ed210 */ /* 0x000fe20007f7e0ff */
[----:B--2---:R-:W-:Y:S01]  /*a020*/  @!P5 IMAD.X R49, R0, 0x1, R15, P2 ;  /* 0x000000010031d824 */ /* 0x004fe200010e060f */
[----:B------:R-:W-:-:S02]  /*a030*/  CS2R R28, SRZ ;  /* 0x00000000001c7805 */ /* 0x000fc4000001ff00 */
[----:B------:R-:W-:Y:S02]  /*a040*/  CS2R R26, SRZ ;  /* 0x00000000001a7805 */ /* 0x000fe4000001ff00 */
[----:B------:R-:W-:Y:S01]  /*a050*/  @!P4 IADD3.X R9, R0, R11, RZ, P0, !PT ;  /* 0x0000000b0009c210 */ /* 0x000fe200007fe4ff */
[C---:B------:R-:W-:Y:S01]  /*a060*/  @!P4 IMAD.X R13, R4.reuse, 0x1, R11, P1 ;  /* 0x00000001040dc824 */ /* 0x040fe200008e060b */
[----:B------:R0:W5:Y:S01]  /*a070*/  @!P5 LD.E.64 R20, desc[UR42][R48.64] ;  /* 0x0000002a3014d980 */ /* 0x000162000c101b00 */
[----:B------:R-:W-:-:S03]  /*a080*/  @!P5 IMAD.X R15, R4, 0x1, R15, P3 ;  /* 0x00000001040fd824 */ /* 0x000fc600018e060f */
[----:B------:R0:W5:Y:S04]  /*a090*/  @!P4 LD.E.64 R28, desc[UR42][R8.64] ;  /* 0x0000002a081cc980 */ /* 0x000168000c101b00 */
[----:B------:R0:W5:Y:S04]  /*a0a0*/  @!P5 LD.E.64 R24, desc[UR42][R14.64] ;  /* 0x0000002a0e18d980 */ /* 0x000168000c101b00 */
[----:B------:R0:W5:Y:S02]  /*a0b0*/  @!P4 LD.E.64 R26, desc[UR42][R12.64] ;  /* 0x0000002a0c1ac980 */ /* 0x000164000c101b00 */
.L_x_2665:
[----:B------:R-:W-:Y:S05]  /*a0c0*/  BSYNC B1 ;  /* 0x0000000000017941 */ /* 0x000fea0003800000 */
.L_x_2664:
[----:B0----5:R-:W-:Y:S01]  /*a0d0*/  IMAD.MOV.U32 R8, RZ, RZ, R25 ;  /* 0x000000ffff087224 */ /* 0x021fe200078e0019 */
[----:B------:R-:W-:Y:S01]  /*a0e0*/  MOV R4, R24 ;  /* 0x0000001800047202 */ /* 0x000fe20000000f00 */
[----:B--2---:R-:W-:Y:S01]  /*a0f0*/  IMAD.MOV.U32 R0, RZ, RZ, R26 ;  /* 0x000000ffff007224 */ /* 0x004fe200078e001a */
[----:B------:R-:W-:Y:S01]  /*a100*/  UMOV UR4, 0xffffffff ;  /* 0xffffffff00047882 */ /* 0x000fe20000000000 */
[----:B---3--:R-:W-:Y:S01]  /*a110*/  IMAD.MOV.U32 R3, RZ, RZ, R27 ;  /* 0x000000ffff037224 */ /* 0x008fe200078e001b */
[----:B------:R-:W-:Y:S01]  /*a120*/  PRMT R37, R4, 0x5410, R8 ;  /* 0x0000541004257816 */ /* 0x000fe20000000008 */
[----:B------:R-:W-:Y:S01]  /*a130*/  IMAD.MOV.U32 R4, RZ, RZ, R20 ;  /* 0x000000ffff047224 */ /* 0x000fe200078e0014 */
[----:B------:R-:W-:Y:S02]  /*a140*/  MOV R8, R21 ;  /* 0x0000001500087202 */ /* 0x000fe40000000f00 */
[----:B------:R-:W-:Y:S01]  /*a150*/  PRMT R58, R0, 0x5410, R3 ;  /* 0x00005410003a7816 */ /* 0x000fe20000000003 */
[----:B------:R-:W-:Y:S01]  /*a160*/  IMAD.MOV.U32 R0, RZ, RZ, R28 ;  /* 0x000000ffff007224 */ /* 0x000fe200078e001c */
[----:B------:R-:W-:Y:S01]  /*a170*/  PRMT R54, R4, 0x5410, R8 ;  /* 0x0000541004367816 */ /* 0x000fe20000000008 */
[----:B------:R-:W-:Y:S01]  /*a180*/  IMAD.MOV.U32 R3, RZ, RZ, R29 ;  /* 0x000000ffff037224 */ /* 0x000fe200078e001d */
[----:B------:R-:W-:-:S04]  /*a190*/  CS2R R8, SRZ ;  /* 0x0000000000087805 */ /* 0x000fc8000001ff00 */
[----:B------:R-:W-:Y:S01]  /*a1a0*/  PRMT R59, R0, 0x5410, R3 ;  /* 0x00005410003b7816 */ /* 0x000fe20000000003 */
[----:B------:R-:W-:Y:S06]  /*a1b0*/  BRA.DIV UR4, `(.L_x_2666) ;  /* 0x00000192041c7947 */ /* 0x000fec000b800000 */
[----:B------:R0:W2:Y:S04]  /*a1c0*/  SHFL.IDX PT, R0, R7, 0x3, 0x181f ;  /* 0x00781f0007007f89 */ /* 0x0000a800000e0000 */
[----:B------:R0:W3:Y:S04]  /*a1d0*/  SHFL.IDX PT, R3, R6, 0x3, 0x181f ;  /* 0x00781f0006037f89 */ /* 0x0000e800000e0000 */
[----:B------:R0:W0:Y:S04]  /*a1e0*/  SHFL.IDX PT, R4, R10, 0x3, 0x181f ;  /* 0x00781f000a047f89 */ /* 0x00002800000e0000 */
[----:B-1--4-:R-:W1:Y:S02]  /*a1f0*/  SHFL.IDX PT, R5, R5, 0x3, 0x181f ;  /* 0x00781f0005057f89 */ /* 0x012e6400000e0000 */
.L_x_2952:
[----:B------:R-:W-:Y:S01]  /*a200*/  VIADD R56, R56, 0x60 ;  /* 0x0000006038387836 */ /* 0x000fe20000000000 */
[----:B0-----:R-:W-:Y:S01]  /*a210*/  LEA.HI R6, R215, R215, RZ, 0x1 ;  /* 0x000000d7d7067211 */ /* 0x001fe200078f08ff */
[----:B------:R-:W-:Y:S01]  /*a220*/  BSSY B1, `(.L_x_2667) ;  /* 0x0000020000017945 */ /* 0x000fe20003800000 */
[----:B------:R-:W-:Y:S02]  /*a230*/  CS2R R10, SRZ ;  /* 0x00000000000a7805 */ /* 0x000fe4000001ff00 */
[----:B------:R-:W-:Y:S02]  /*a240*/  CS2R R14, SRZ ;  /* 0x00000000000e7805 */ /* 0x000fe4000001ff00 */
[----:B------:R-:W-:Y:S02]  /*a250*/  ISETP.GE.AND P0, PT, R56, R65, PT ;  /* 0x000000413800720c */ /* 0x000fe40003f06270 */
[----:B------:R-:W-:Y:S02]  /*a260*/  CS2R R12, SRZ ;  /* 0x00000000000c7805 */ /* 0x000fe4000001ff00 */
[----:B------:R-:W-:-:S05]  /*a270*/  LOP3.LUT R6, R6, 0xfffffffe, RZ, 0xc0, !PT ;  /* 0xfffffffe06067812 */ /* 0x000fca00078ec0ff */
[----:B------:R-:W-:-:S05]  /*a280*/  IMAD.IADD R6, R215, 0x1, -R6 ;  /* 0x00000001d7067824 */ /* 0x000fca00078e0a06 */
        /* <DEDUP_REMOVED lines=10> */
[-C--:B---3--:R-:W-:Y:S02]  /*a330*/  @!P4 IADD3 R6, P0, R3, R48.reuse, RZ ;  /* 0x000000300306c210 */ /* 0x088fe40007f1e0ff */
[C---:B-1----:R-:W-:Y:S02]  /*a340*/  @!P4 IADD3 R48, P1, R5.reuse, R48, RZ ;  /* 0x000000300530c210 */ /* 0x042fe40007f3e0ff */
[-C--:B------:R-:W-:Y:S01]  /*a350*/  @!P5 IADD3 R50, P3, R5, R8.reuse, RZ ;  /* 0x000000080532d210 */ /* 0x080fe20007f7e0ff */
[--C-:B--2---:R-:W-:Y:S01]  /*a360*/  @!P4 IMAD.X R7, R0, 0x1, R9.reuse, P0 ;  /* 0x000000010007c824 */ /* 0x104fe200000e0609 */
[----:B------:R-:W-:Y:S01]  /*a370*/  @!P5 IADD3 R52, P2, R3, R8, RZ ;  /* 0x000000080334d210 */ /* 0x000fe20007f5e0ff */
[C---:B------:R-:W-:Y:S01]  /*a380*/  @!P4 IMAD.X R49, R4.reuse, 0x1, R9, P1 ;  /* 0x000000010431c824 */ /* 0x040fe200008e0609 */
[----:B------:R-:W-:Y:S01]  /*a390*/  CS2R R14, SRZ ;  /* 0x00000000000e7805 */ /* 0x000fe2000001ff00 */
[----:B------:R-:W-:Y:S01]  /*a3a0*/  @!P5 IMAD.X R51, R4, 0x1, R11, P3 ;  /* 0x000000010433d824 */ /* 0x000fe200018e060b */
[----:B------:R-:W-:-:S02]  /*a3b0*/  @!P5 IADD3.X R53, R0, R11, RZ, P2, !PT ;  /* 0x0000000b0035d210 */ /* 0x000fc400017fe4ff */
[----:B------:R-:W-:Y:S02]  /*a3c0*/  CS2R R10, SRZ ;  /* 0x00000000000a7805 */ /* 0x000fe4000001ff00 */
[----:B------:R-:W-:Y:S01]  /*a3d0*/  CS2R R8, SRZ ;  /* 0x0000000000087805 */ /* 0x000fe2000001ff00 */
[----:B------:R0:W5:Y:S04]  /*a3e0*/  @!P4 LD.E.64 R14, desc[UR42][R6.64] ;  /* 0x0000002a060ec980 */ /* 0x000168000c101b00 */
[----:B------:R0:W5:Y:S04]  /*a3f0*/  @!P5 LD.E.64 R12, desc[UR42][R52.64] ;  /* 0x0000002a340cd980 */ /* 0x000168000c101b00 */
[----:B------:R0:W5:Y:S04]  /*a400*/  @!P5 LD.E.64 R10, desc[UR42][R50.64] ;  /* 0x0000002a320ad980 */ /* 0x000168000c101b00 */
[----:B------:R0:W5:Y:S02]  /*a410*/  @!P4 LD.E.64 R8, desc[UR42][R48.64] ;  /* 0x0000002a3008c980 */ /* 0x000164000c101b00 */
.L_x_2668:
[----:B------:R-:W-:Y:S05]  /*a420*/  BSYNC B1 ;  /* 0x0000000000017941 */ /* 0x000fea0003800000 */
.L_x_2667:
[----:B------:R-:W4:Y:S01]  /*a430*/  SYNCS.PHASECHK.TRANS64.TRYWAIT P0, [R2+URZ+0x28800], R67 ;  /* 0x02880043020075a7 */ /* 0x000f22000800017f */
[----:B--2--5:R-:W-:Y:S01]  /*a440*/  IMAD.MOV.U32 R0, RZ, RZ, R8 ;  /* 0x000000ffff007224 */ /* 0x024fe200078e0008 */
[----:B------:R-:W-:Y:S01]  /*a450*/  MOV R4, R9 ;  /* 0x0000000900047202 */ /* 0x000fe20000000f00 */
[----:B-1----:R-:W-:Y:S01]  /*a460*/  IMAD.MOV.U32 R5, RZ, RZ, R14 ;  /* 0x000000ffff057224 */ /* 0x002fe200078e000e */
[----:B---3--:R-:W-:Y:S01]  /*a470*/  VIADDMNMX R3, R65, -R190, 0x80, PT ;  /* 0x0000008041037446 */ /* 0x008fe200038009be */
[----:B0-----:R-:W-:Y:S01]  /*a480*/  IMAD.MOV.U32 R6, RZ, RZ, R15 ;  /* 0x000000ffff067224 */ /* 0x001fe200078e000f */
[----:B------:R-:W-:Y:S01]  /*a490*/  PRMT R49, R0, 0x5410, R4 ;  /* 0x0000541000317816 */ /* 0x000fe20000000004 */
[----:B------:R-:W-:Y:S01]  /*a4a0*/  IMAD.MOV.U32 R0, RZ, RZ, R10 ;  /* 0x000000ffff007224 */ /* 0x000fe200078e000a */
[----:B------:R-:W-:Y:S01]  /*a4b0*/  BSSY B1, `(.L_x_2669) ;  /* 0x0000008000017945 */ /* 0x000fe20003800000 */
[----:B------:R-:W-:Y:S01]  /*a4c0*/  IMAD.MOV.U32 R4, RZ, RZ, R11 ;  /* 0x000000ffff047224 */ /* 0x000fe200078e000b */
[----:B------:R-:W-:Y:S01]  /*a4d0*/  PRMT R50, R5, 0x5410, R6 ;  /* 0x0000541005327816 */ /* 0x000fe20000000006 */
[----:B------:R-:W-:Y:S01]  /*a4e0*/  IMAD.MOV.U32 R5, RZ, RZ, R13 ;  /* 0x000000ffff057224 */ /* 0x000fe200078e000d */
[----:B------:R-:W-:-:S02]  /*a4f0*/  ISETP.GE.AND P1, PT, R22, R3, PT ;  /* 0x000000031600720c */ /* 0x000fc40003f26270 */
[----:B------:R-:W-:Y:S02]  /*a500*/  PRMT R0, R0, 0x5410, R4 ;  /* 0x0000541000007816 */ /* 0x000fe40000000004 */
[----:B------:R-:W-:Y:S01]  /*a510*/  MOV R4, R12 ;  /* 0x0000000c00047202 */ /* 0x000fe20000000f00 */
[----:B----4-:R-:W-:Y:S08]  /*a520*/  @!P0 BRA `(.L_x_2670) ;  /* 0x0000018c00b48947 */ /* 0x010ff00003800000 */
.L_x_2953:
[----:B------:R-:W-:Y:S05]  /*a530*/  BSYNC B1 ;  /* 0x0000000000017941 */ /* 0x000fea0003800000 */
.L_x_2669:
        /* <DEDUP_REMOVED lines=11> */
[----:B------:R-:W-:Y:S01]  /*a5f0*/  SHF.R.U32.HI R52, RZ, 0x10, R45 ;  /* 0x00000010ff347819 */ /* 0x000fe2000001162d */
        /* <DEDUP_REMOVED lines=8> */
[C---:B------:R-:W-:Y:S01]  /*a680*/  FMUL.FTZ R65, R47.reuse, R56 ;  /* 0x000000382f417220 */ /* 0x040fe20000410000 */
[----:B------:R-:W-:Y:S01]  /*a690*/  FMUL.FTZ R47, R47, R52 ;  /* 0x000000342f2f7220 */ /* 0x000fe20000410000 */
[----:B------:R-:W-:Y:S02]  /*a6a0*/  HADD2.F32 R4, -RZ, R4.H1_H1 ;  /* 0x30000004ff047230 */ /* 0x000fe40000004100 */
[--C-:B------:R-:W-:Y:S02]  /*a6b0*/  HADD2.F32 R44, -RZ, R6.reuse.H0_H0 ;  /* 0x20000006ff2c7230 */ /* 0x100fe40000004100 */
[----:B------:R-:W-:Y:S01]  /*a6c0*/  FFMA.FTZ R56, R46, R56, R47 ;  /* 0x000000382e387223 */ /* 0x000fe2000001002f */
[----:B------:R-:W-:-:S02]  /*a6d0*/  HADD2.F32 R45, -RZ, R6.H1_H1 ;  /* 0x30000006ff2d7230 */ /* 0x000fc40000004100 */
[----:B------:R-:W-:Y:S01]  /*a6e0*/  FFMA.FTZ R65, R46, R52, -R65 ;  /* 0x000000342e417223 */ /* 0x000fe20000010841 */
[--C-:B------:R-:W-:Y:S02]  /*a6f0*/  HADD2.F32 R47, -RZ, R64.reuse.H0_H0 ;  /* 0x20000040ff2f7230 */ /* 0x100fe40000004100 */
[C---:B------:R-:W-:Y:S01]  /*a700*/  FMUL.FTZ R66, R4.reuse, R53 ;  /* 0x0000003504427220 */ /* 0x040fe20000410000 */
[--C-:B------:R-:W-:Y:S02]  /*a710*/  HADD2.F32 R6, -RZ, R5.reuse.H0_H0 ;  /* 0x20000005ff067230 */ /* 0x100fe40000004100 */
[-C--:B------:R-:W-:Y:S01]  /*a720*/  FMUL.FTZ R52, R4, R51.reuse ;  /* 0x0000003304347220 */ /* 0x080fe20000410000 */
[----:B------:R-:W-:Y:S02]  /*a730*/  HADD2.F32 R64, -RZ, R64.H1_H1 ;  /* 0x30000040ff407230 */ /* 0x000fe40000004100 */
        /* <DEDUP_REMOVED lines=17> */
[----:B------:R1:W-:Y:S02]  /*a850*/  STS.128 [R203], R4 ;  /* 0x00000004cb007388 */ /* 0x0003e40000000c00 */
.L_x_2674:
[----:B------:R-:W-:Y:S05]  /*a860*/  BSYNC B2 ;  /* 0x0000000000027941 */ /* 0x000fea0003800000 */
.L_x_2673:
[----:B------:R-:W-:Y:S05]  /*a870*/  @P1 BRA `(.L_x_2672) ;  /* 0x0000000000a81947 */ /* 0x000fea0003800000 */
[----:B-1----:R-:W1:Y:S01]  /*a880*/  LDS.128 R4, [R203+0x4000] ;  /* 0x00400000cb047984 */ /* 0x002e620000000c00 */
[----:B------:R-:W-:Y:S01]  /*a890*/  SHF.R.U32.HI R46, RZ, 0x10, R41 ;  /* 0x00000010ff2e7819 */ /* 0x000fe20000011629 */
[--C-:B------:R-:W-:Y:S01]  /*a8a0*/  HADD2.F32 R44, -RZ, R63.reuse.H1_H1 ;  /* 0x3000003fff2c7230 */ /* 0x100fe20000004100 */
[----:B------:R-:W-:Y:S01]  /*a8b0*/  SHF.R.U32.HI R45, RZ, 0x10, R39 ;  /* 0x00000010ff2d7819 */ /* 0x000fe20000011627 */
        /* <DEDUP_REMOVED lines=38> */
.L_x_2672:
[----:B------:R-:W-:Y:S05]  /*ab20*/  BSYNC B1 ;  /* 0x0000000000017941 */ /* 0x000fea0003800000 */
.L_x_2671:
        /* <DEDUP_REMOVED lines=9> */
[--C-:B------:R-:W-:Y:S01]  /*abc0*/  SHF.R.U64 R51, R42, 0x10, R43.reuse ;  /* 0x000000102a337819 */ /* 0x100fe2000000122b */
[----:B------:R-:W-:Y:S01]  /*abd0*/  HADD2.F32 R40, -RZ, R61.H0_H0 ;  /* 0x2000003dff287230 */ /* 0x000fe20000004100 */
[----:B------:R-:W-:Y:S01]  /*abe0*/  SHF.R.U32.HI R41, RZ, 0x10, R43 ;  /* 0x00000010ff297819 */ /* 0x000fe2000001162b */
[--C-:B------:R-:W-:Y:S01]  /*abf0*/  HADD2.F32 R42, -RZ, R60.reuse.H0_H0 ;  /* 0x2000003cff2a7230 */ /* 0x100fe20000004100 */
[--C-:B------:R-:W-:Y:S01]  /*ac00*/  SHF.R.U32.HI R43, RZ, 0x10, R35.reuse ;  /* 0x00000010ff2b7819 */ /* 0x100fe20000011623 */
[----:B------:R-:W-:Y:S01]  /*ac10*/  HADD2.F32 R60, -RZ, R60.H1_H1 ;  /* 0x3000003cff3c7230 */ /* 0x000fe20000004100 */
        /* <DEDUP_REMOVED lines=35> */
.L_x_2678:
[----:B------:R-:W-:Y:S05]  /*ae50*/  BSYNC B2 ;  /* 0x0000000000027941 */ /* 0x000fea0003800000 */
.L_x_2677:
        /* <DEDUP_REMOVED lines=33> */
[-C--:B------:R-:W-:Y:S01]  /*b070*/  FMUL.FTZ R31, R5, R4.reuse ;  /* 0x00000004051f7220 */ /* 0x080fe20000410000 */
        /* <DEDUP_REMOVED lines=9> */
.L_x_2676:
[----:B------:R-:W-:Y:S05]  /*b110*/  BSYNC B1 ;  /* 0x0000000000017941 */ /* 0x000fea0003800000 */
.L_x_2675:
        /* <DEDUP_REMOVED lines=50> */
.L_x_2682:
[----:B------:R-:W-:Y:S05]  /*b440*/  BSYNC B2 ;  /* 0x0000000000027941 */ /* 0x000fea0003800000 */
.L_x_2681:
        /* <DEDUP_REMOVED lines=43> */
.L_x_2680:
[----:B------:R-:W-:Y:S05]  /*b700*/  BSYNC B1 ;  /* 0x0000000000017941 */ /* 0x000fea0003800000 */
.L_x_2679:
        /* <DEDUP_REMOVED lines=10> */
[--C-:B------:R-:W-:Y:S01]  /*b7b0*/  SHF.R.U32.HI R20, RZ, 0x10, R15.reuse ;  /* 0x00000010ff147819 */ /* 0x100fe2000001160f */
        /* <DEDUP_REMOVED lines=8> */
[--C-:B------:R-:W-:Y:S02]  /*b840*/  HADD2.F32 R3, -RZ, R4.reuse.H0_H0 ;  /* 0x20000004ff037230 */ /* 0x100fe40000004100 */
[----:B------:R-:W-:Y:S02]  /*b850*/  HADD2.F32 R9, -RZ, R7.H0_H0 ;  /* 0x20000007ff097230 */ /* 0x000fe40000004100 */
[C---:B------:R-:W-:Y:S01]  /*b860*/  FMUL.FTZ R26, R14.reuse, R24 ;  /* 0x000000180e1a7220 */ /* 0x040fe20000410000 */
[----:B------:R-:W-:Y:S02]  /*b870*/  HADD2.F32 R4, -RZ, R4.H1_H1 ;  /* 0x30000004ff047230 */ /* 0x000fe40000004100 */
[----:B------:R-:W-:Y:S01]  /*b880*/  FMUL.FTZ R25, R14, R20 ;  /* 0x000000140e197220 */ /* 0x000fe20000410000 */
[----:B------:R-:W-:-:S02]  /*b890*/  HADD2.F32 R7, -RZ, R6.H0_H0 ;  /* 0x20000006ff077230 */ /* 0x000fc40000004100 */
[C---:B------:R-:W-:Y:S01]  /*b8a0*/  FFMA.FTZ R26, R9.reuse, R20, -R26 ;  /* 0x00000014091a7223 */ /* 0x040fe2000001081a */
[----:B------:R-:W-:Y:S02]  /*b8b0*/  HADD2.F32 R8, -RZ, R6.H1_H1 ;  /* 0x30000006ff087230 */ /* 0x000fe40000004100 */
[C---:B------:R-:W-:Y:S01]  /*b8c0*/  FMUL.FTZ R14, R4.reuse, R21 ;  /* 0x00000015040e7220 */ /* 0x040fe20000410000 */
[--C-:B------:R-:W-:Y:S02]  /*b8d0*/  HADD2.F32 R6, -RZ, R5.reuse.H0_H0 ;  /* 0x20000005ff067230 */ /* 0x100fe40000004100 */
[----:B------:R-:W-:Y:S01]  /*b8e0*/  FFMA.FTZ R25, R9, R24, R25 ;  /* 0x0000001809197223 */ /* 0x000fe20000010019 */
[-C--:B------:R-:W-:Y:S01]  /*b8f0*/  FMUL.FTZ R20, R4, R15.reuse ;  /* 0x0000000f04147220 */ /* 0x080fe20000410000 */
[----:B------:R-:W-:Y:S02]  /*b900*/  HADD2.F32 R5, -RZ, R5.H1_H1 ;  /* 0x30000005ff057230 */ /* 0x000fe40000004100 */
[----:B------:R-:W-:Y:S01]  /*b910*/  FFMA.FTZ R14, R3, R15, -R14 ;  /* 0x0000000f030e7223 */ /* 0x000fe2000001080e */
[----:B------:R-:W-:-:S02]  /*b920*/  HADD2.F32 R9, -RZ, R27.H0_H0 ;  /* 0x2000001bff097230 */ /* 0x000fc40000004100 */
[----:B------:R-:W-:Y:S01]  /*b930*/  FFMA.FTZ R3, R3, R21, R20 ;  /* 0x0000001503037223 */ /* 0x000fe20000010014 */
[----:B------:R-:W-:Y:S02]  /*b940*/  HADD2.F32 R4, -RZ, R28.H0_H0 ;  /* 0x2000001cff047230 */ /* 0x000fe40000004100 */
[C---:B------:R-:W-:Y:S01]  /*b950*/  FMUL.FTZ R20, R8.reuse, R49 ;  /* 0x0000003108147220 */ /* 0x040fe20000410000 */
        /* <DEDUP_REMOVED lines=12> */
.L_x_2685:
[----:B------:R-:W-:Y:S05]  /*ba20*/  BSYNC B1 ;  /* 0x0000000000017941 */ /* 0x000fea0003800000 */
.L_x_2684:
[----:B------:R-:W-:Y:S05]  /*ba30*/  @P1 BRA `(.L_x_2683) ;  /* 0x0000002400f01947 */ /* 0x000fea0003800000 */
[----:B-1234-:R-:W1:Y:S01]  /*ba40*/  LDS.128 R4, [R203+0x7000] ;  /* 0x00700000cb047984 */ /* 0x01ee620000000c00 */
[----:B------:R-:W-:Y:S02]  /*ba50*/  SHF.R.U64 R24, R12, 0x10, R13 ;  /* 0x000000100c187819 */ /* 0x000fe4000000120d */
[----:B------:R-:W-:Y:S02]  /*ba60*/  SHF.R.U32.HI R14, RZ, 0x10, R11 ;  /* 0x00000010ff0e7819 */ /* 0x000fe4000001160b */
[----:B------:R-:W-:Y:S01]  /*ba70*/  SHF.R.U32.HI R12, RZ, 0x10, R13 ;  /* 0x00000010ff0c7819 */ /* 0x000fe2000001160d */
[----:B------:R-:W-:Y:S01]  /*ba80*/  HADD2.F32 R13, -RZ, R0.H0_H0 ;  /* 0x20000000ff0d7230 */ /* 0x000fe20000004100 */
        /* <DEDUP_REMOVED lines=8> */
[----:B------:R-:W-:Y:S01]  /*bb10*/  FMUL.FTZ R20, R10, R14 ;  /* 0x0000000e0a147220 */ /* 0x000fe20000410000 */
[----:B------:R-:W-:-:S02]  /*bb20*/  HADD2.F32 R4, -RZ, R4.H1_H1 ;  /* 0x30000004ff047230 */ /* 0x000fc40000004100 */
[-C--:B------:R-:W-:Y:S01]  /*bb30*/  FMUL.FTZ R15, R10, R12.reuse ;  /* 0x0000000c0a0f7220 */ /* 0x080fe20000410000 */
[--C-:B------:R-:W-:Y:S02]  /*bb40*/  HADD2.F32 R7, -RZ, R6.reuse.H0_H0 ;  /* 0x20000006ff077230 */ /* 0x100fe40000004100 */
[C---:B------:R-:W-:Y:S01]  /*bb50*/  FFMA.FTZ R20, R9.reuse, R12, -R20 ;  /* 0x0000000c09147223 */ /* 0x040fe20000010814 */
[----:B------:R-:W-:Y:S02]  /*bb60*/  HADD2.F32 R8, -RZ, R6.H1_H1 ;  /* 0x30000006ff087230 */ /* 0x000fe40000004100 */
[C---:B------:R-:W-:Y:S01]  /*bb70*/  FMUL.FTZ R10, R4.reuse, R13 ;  /* 0x0000000d040a7220 */ /* 0x040fe20000410000 */
[--C-:B------:R-:W-:Y:S02]  /*bb80*/  HADD2.F32 R6, -RZ, R5.reuse.H0_H0 ;  /* 0x20000005ff067230 */ /* 0x100fe40000004100 */
[----:B------:R-:W-:Y:S01]  /*bb90*/  FFMA.FTZ R15, R9, R14, R15 ;  /* 0x0000000e090f7223 */ /* 0x000fe2000001000f */
[----:B------:R-:W-:Y:S01]  /*bba0*/  FMUL.FTZ R12, R4, R11 ;  /* 0x0000000b040c7220 */ /* 0x000fe20000410000 */
[----:B------:R-:W-:-:S02]  /*bbb0*/  HADD2.F32 R5, -RZ, R5.H1_H1 ;  /* 0x30000005ff057230 */ /* 0x000fc40000004100 */
[C---:B------:R-:W-:Y:S01]  /*bbc0*/  FFMA.FTZ R10, R3.reuse, R11, -R10 ;  /* 0x0000000b030a7223 */ /* 0x040fe2000001080a */
[----:B------:R-:W-:Y:S02]  /*bbd0*/  HADD2.F32 R9, -RZ, R0.H1_H1 ;  /* 0x30000000ff097230 */ /* 0x000fe40000004100 */
[----:B------:R-:W-:Y:S01]  /*bbe0*/  FFMA.FTZ R3, R3, R13, R12 ;  /* 0x0000000d03037223 */ /* 0x000fe2000001000c */
[----:B------:R-:W-:Y:S02]  /*bbf0*/  HADD2.F32 R4, -RZ, R21.H0_H0 ;  /* 0x20000015ff047230 */ /* 0x000fe40000004100 */
[----:B------:R-:W-:Y:S02]  /*bc00*/  HADD2.F32 R0, -RZ, R24.H0_H0 ;  /* 0x20000018ff007230 */ /* 0x000fe40000004100 */
[C---:B------:R-:W-:Y:S01]  /*bc10*/  FMUL.FTZ R12, R8.reuse, R9 ;  /* 0x00000009080c7220 */ /* 0x040fe20000410000 */
[----:B------:R-:W-:Y:S01]  /*bc20*/  FMUL.FTZ R8, R8, R48 ;  /* 0x0000003008087220 */ /* 0x000fe20000410000 */
[C---:B------:R-:W-:Y:S01]  /*bc30*/  FMUL.FTZ R11, R5.reuse, R4 ;  /* 0x00000004050b7220 */ /* 0x040fe20000410000 */
[----:B------:R-:W-:Y:S01]  /*bc40*/  FMUL.FTZ R13, R5, R0 ;  /* 0x00000000050d7220 */ /* 0x000fe20000410000 */
[----:B------:R-:W-:-:S02]  /*bc50*/  FFMA.FTZ R12, R7, R48, -R12 ;  /* 0x00000030070c7223 */ /* 0x000fc4000001080c */
[C---:B------:R-:W-:Y:S01]  /*bc60*/  FFMA.FTZ R5, R6.reuse, R0, -R11 ;  /* 0x0000000006057223 */ /* 0x040fe2000001080b */
[----:B------:R-:W-:Y:S01]  /*bc70*/  FFMA.FTZ R9, R7, R9, R8 ;  /* 0x0000000907097223 */ /* 0x000fe20000010008 */
[----:B------:R-:W-:Y:S01]  /*bc80*/  FFMA.FTZ R0, R6, R4, R13 ;  /* 0x0000000406007223 */ /* 0x000fe2000001000d */
[----:B------:R-:W-:Y:S02]  /*bc90*/  F2FP.F16.F32.PACK_AB R7, R15, R20 ;  /* 0x000000140f07723e */ /* 0x000fe400000000ff */
[----:B------:R-:W-:Y:S02]  /*bca0*/  F2FP.F16.F32.PACK_AB R4, R3, R10 ;  /* 0x0000000a0304723e */ /* 0x000fe400000000ff */
[----:B------:R-:W-:Y:S02]  /*bcb0*/  F2FP.F16.F32.PACK_AB R6, R9, R12 ;  /* 0x0000000c0906723e */ /* 0x000fe400000000ff */
[----:B------:R-:W-:-:S05]  /*bcc0*/  F2FP.F16.F32.PACK_AB R5, R0, R5 ;  /* 0x000000050005723e */ /* 0x000fca00000000ff */
[----:B------:R1:W-:Y:S01]  /*bcd0*/  STS.128 [R203+0x7000], R4 ;  /* 0x00700004cb007388 */ /* 0x0003e20000000c00 */
[----:B------:R-:W-:Y:S05]  /*bce0*/  BRA `(.L_x_2683) ;  /* 0x0000002400447947 */ /* 0x000fea0003800000 */
.L_x_2656:
        /* <DEDUP_REMOVED lines=22> */
[----:B------:R-:W-:-:S02]  /*be50*/  LEA R34, P1, R24, UR6, 0x1 ;  /* 0x0000000618227c11 */ /* 0x000fc4000f8208ff */
[----:B------:R-:W-:Y:S02]  /*be60*/  IADD3 R3, R25, R3, RZ ;  /* 0x0000000319037210 */ /* 0x000fe40007ffe0ff */
        /* <DEDUP_REMOVED lines=13> */
[----:B-1----:R-:W-:-:S05]  /*bf40*/  @!P1 IADD3 R4, P2, R4, R21, RZ ;  /* 0x0000001504049210 */ /* 0x002fca0007f5e0ff */
[----:B--2---:R-:W-:Y:S02]  /*bf50*/  @!P1 IMAD.X R7, R0, 0x1, R6, P2 ;  /* 0x0000000100079824 */ /* 0x004fe400010e0606 */
[----:B------:R-:W-:Y:S02]  /*bf60*/  @!P1 IMAD.MOV.U32 R8, RZ, RZ, R4 ;  /* 0x000000ffff089224 */ /* 0x000fe400078e0004 */
[----:B------:R-:W-:-:S06]  /*bf70*/  @!P1 IMAD.MOV.U32 R9, RZ, RZ, R7 ;  /* 0x000000ffff099224 */ /* 0x000fcc00078e0007 */
[----:B------:R-:W2:Y:S01]  /*bf80*/  @!P1 LD.E.128 R8, desc[UR42][R8.64] ;  /* 0x0000002a08089980 */ /* 0x000ea2000c101d00 */
[----:B---3--:R-:W-:-:S04]  /*bf90*/  @!P1 IADD3 R14, P2, R14, R21, RZ ;  /* 0x000000150e0e9210 */ /* 0x008fc80007f5e0ff */
[----:B----4-:R-:W-:Y:S01]  /*bfa0*/  @!P1 IADD3.X R5, R5, R6, RZ, P2, !PT ;  /* 0x0000000605059210 */ /* 0x010fe200017fe4ff */
        /* <DEDUP_REMOVED lines=8> */
[----:B--2---:R-:W-:-:S02]  /*c030*/  @!P1 IMAD.MOV.U32 R46, RZ, RZ, R8 ;  /* 0x000000ffff2e9224 */ /* 0x004fc400078e0008 */
[----:B------:R-:W-:Y:S01]  /*c040*/  @!P1 IMAD.MOV.U32 R47, RZ, RZ, R9 ;  /* 0x000000ffff2f9224 */ /* 0x000fe200078e0009 */
[----:B------:R0:W2:Y:S01]  /*c050*/  SHFL.IDX PT, R8, R32, 0x1, 0x181f ;  /* 0x00381f0020087f89 */ /* 0x0000a200000e0000 */
[----:B------:R-:W-:Y:S02]  /*c060*/  IMAD.MOV.U32 R0, RZ, RZ, R46 ;  /* 0x000000ffff007224 */ /* 0x000fe400078e002e */
[----:B------:R-:W-:Y:S01]  /*c070*/  @!P1 IMAD.MOV.U32 R48, RZ, RZ, R10 ;  /* 0x000000ffff309224 */ /* 0x000fe200078e000a */
[----:B------:R0:W4:Y:S01]  /*c080*/  SHFL.IDX PT, R9, R33, 0x1, 0x181f ;  /* 0x00381f0021097f89 */ /* 0x00012200000e0000 */
[----:B------:R-:W-:Y:S01]  /*c090*/  @!P1 IMAD.MOV.U32 R49, RZ, RZ, R11 ;  /* 0x000000ffff319224 */ /* 0x000fe200078e000b */
[----:B------:R-:W-:Y:S01]  /*c0a0*/  PRMT R64, R64, 0x5410, R0 ;  /* 0x0000541040407816 */ /* 0x000fe20000000000 */
[----:B------:R-:W-:Y:S01]  /*c0b0*/  IMAD.MOV.U32 R10, RZ, RZ, R48 ;  /* 0x000000ffff0a7224 */ /* 0x000fe200078e0030 */
[----:B------:R0:W0:Y:S01]  /*c0c0*/  SHFL.IDX PT, R0, R35, 0x1, 0x181f ;  /* 0x00381f0023007f89 */ /* 0x00002200000e0000 */
[----:B---3--:R-:W-:Y:S01]  /*c0d0*/  @!P1 MOV R44, R4 ;  /* 0x00000004002c9202 */ /* 0x008fe20000000f00 */
[----:B------:R-:W-:Y:S01]  /*c0e0*/  @!P1 IMAD.MOV.U32 R45, RZ, RZ, R5 ;  /* 0x000000ffff2d9224 */ /* 0x000fe200078e0005 */
[----:B------:R-:W-:Y:S01]  /*c0f0*/  MOV R12, R47 ;  /* 0x0000002f000c7202 */ /* 0x000fe20000000f00 */
[----:B------:R-:W-:-:S02]  /*c100*/  @!P1 IMAD.MOV.U32 R50, RZ, RZ, R6 ;  /* 0x000000ffff329224 */ /* 0x000fc400078e0006 */
[----:B------:R-:W-:Y:S01]  /*c110*/  @!P1 IMAD.MOV.U32 R51, RZ, RZ, R7 ;  /* 0x000000ffff339224 */ /* 0x000fe200078e0007 */
[----:B------:R-:W-:Y:S01]  /*c120*/  PRMT R67, R12, 0x7610, R67 ;  /* 0x000076100c437816 */ /* 0x000fe20000000043 */
[----:B------:R-:W-:Y:S01]  /*c130*/  IMAD.MOV.U32 R11, RZ, RZ, R49 ;  /* 0x000000ffff0b7224 */ /* 0x000fe200078e0031 */
[----:B------:R-:W-:Y:S01]  /*c140*/  MOV R5, R45 ;  /* 0x0000002d00057202 */ /* 0x000fe20000000f00 */
[----:B------:R-:W-:Y:S02]  /*c150*/  IMAD.MOV.U32 R4, RZ, RZ, R44 ;  /* 0x000000ffff047224 */ /* 0x000fe400078e002c */
[----:B------:R-:W-:Y:S01]  /*c160*/  IMAD.MOV.U32 R6, RZ, RZ, R50 ;  /* 0x000000ffff067224 */ /* 0x000fe200078e0032 */
[----:B------:R-:W-:Y:S01]  /*c170*/  PRMT R37, R10, 0x5410, R11 ;  /* 0x000054100a257816 */ /* 0x000fe2000000000b */
[----:B------:R-:W-:Y:S01]  /*c180*/  IMAD.MOV.U32 R7, RZ, RZ, R51 ;  /* 0x000000ffff077224 */ /* 0x000fe200078e0033 */
[----:B------:R-:W-:Y:S02]  /*c190*/  PRMT R67, R67, 0x5410, R5 ;  /* 0x0000541043437816 */ /* 0x000fe40000000005 */
[----:B------:R-:W-:-:S02]  /*c1a0*/  PRMT R66, R6, 0x5410, R4 ;  /* 0x0000541006427816 */ /* 0x000fc40000000004 */
[----:B-12---:R-:W-:-:S07]  /*c1b0*/  PRMT R64, R7, 0x7610, R64 ;  /* 0x0000761007407816 */ /* 0x006fce0000000040 */
.L_x_2963:
        /* <DEDUP_REMOVED lines=14> */
[----:B------:R-:W-:Y:S02]  /*c2a0*/  IADD3 R14, P2, R14, R15, RZ ;  /* 0x0000000f0e0e7210 */ /* 0x000fe40007f5e0ff */
[----:B0-----:R-:W-:-:S03]  /*c2b0*/  IADD3.X R5, R0, R6, RZ, P1, !PT ;  /* 0x0000000600057210 */ /* 0x001fc60000ffe4ff */
[----:B----4-:R-:W-:-:S03]  /*c2c0*/  IMAD.X R15, R9, 0x1, R6, P2 ;  /* 0x00000001090f7824 */ /* 0x010fc600010e0606 */
[----:B------:R-:W5:Y:S04]  /*c2d0*/  LD.E.128 R4, desc[UR42][R4.64] ;  /* 0x0000002a04047980 */ /* 0x000f68000c101d00 */
[----:B------:R1:W5:Y:S02]  /*c2e0*/  LD.E.128 R24, desc[UR42][R14.64] ;  /* 0x0000002a0e187980 */ /* 0x000364000c101d00 */
.L_x_2688:
[----:B------:R-:W-:Y:S05]  /*c2f0*/  BSYNC B1 ;  /* 0x0000000000017941 */ /* 0x000fea0003800000 */
.L_x_2687:
[----:B0----5:R-:W-:Y:S01]  /*c300*/  IMAD.MOV.U32 R0, RZ, RZ, R24 ;  /* 0x000000ffff007224 */ /* 0x021fe200078e0018 */
[----:B------:R-:W-:Y:S01]  /*c310*/  MOV R10, R27 ;  /* 0x0000001b000a7202 */ /* 0x000fe20000000f00 */
[----:B------:R-:W-:Y:S01]  /*c320*/  IMAD.MOV.U32 R8, RZ, RZ, R25 ;  /* 0x000000ffff087224 */ /* 0x000fe200078e0019 */
[----:B------:R-:W-:Y:S01]  /*c330*/  UMOV UR4, 0xffffffff ;  /* 0xffffffff00047882 */ /* 0x000fe20000000000 */
[----:B----4-:R-:W-:-:S03]  /*c340*/  IMAD.MOV.U32 R9, RZ, RZ, R26 ;  /* 0x000000ffff097224 */ /* 0x010fc600078e001a */
        /* <DEDUP_REMOVED lines=8> */
[----:B------:R-:W-:Y:S06]  /*c3d0*/  BRA.DIV UR4, `(.L_x_2689) ;  /* 0x0000017604887947 */ /* 0x000fec000b800000 */
[----:B------:R-:W0:Y:S01]  /*c3e0*/  SHFL.IDX PT, R8, R32, 0x2, 0x181f ;  /* 0x00581f0020087f89 */ /* 0x000e2200000e0000 */
[----:B------:R-:W-:-:S03]  /*c3f0*/  IADD3 R10, R56, 0x40, RZ ;  /* 0x00000040380a7810 */ /* 0x000fc60007ffe0ff */
[----:B------:R-:W2:Y:S01]  /*c400*/  SHFL.IDX PT, R0, R35, 0x2, 0x181f ;  /* 0x00581f0023007f89 */ /* 0x000ea200000e0000 */
[----:B------:R-:W-:-:S03]  /*c410*/  ISETP.GE.OR P1, PT, R10, R3, P0 ;  /* 0x000000030a00720c */ /* 0x000fc60000726670 */
[----:B-1----:R-:W1:Y:S04]  /*c420*/  SHFL.IDX PT, R14, R34, 0x2, 0x181f ;  /* 0x00581f00220e7f89 */ /* 0x002e6800000e0000 */
[----:B------:R-:W3:Y:S06]  /*c430*/  SHFL.IDX PT, R20, R33, 0x2, 0x181f ;  /* 0x00581f0021147f89 */ /* 0x000eec00000e0000 */
        /* <DEDUP_REMOVED lines=15> */
[----:B--2---:R-:W-:Y:S01]  /*c530*/  @!P1 MOV R21, R9 ;  /* 0x0000000900159202 */ /* 0x004fe20000000f00 */
[----:B------:R-:W-:Y:S02]  /*c540*/  @!P1 IMAD.MOV.U32 R20, RZ, RZ, R8 ;  /* 0x000000ffff149224 */ /* 0x000fe400078e0008 */
[----:B------:R-:W-:Y:S02]  /*c550*/  @!P1 IMAD.MOV.U32 R38, RZ, RZ, R10 ;  /* 0x000000ffff269224 */ /* 0x000fe400078e000a */
[----:B------:R-:W-:-:S02]  /*c560*/  IMAD.MOV.U32 R0, RZ, RZ, R20 ;  /* 0x000000ffff007224 */ /* 0x000fc400078e0014 */
[----:B------:R-:W-:Y:S01]  /*c570*/  IMAD.MOV.U32 R12, RZ, RZ, R21 ;  /* 0x000000ffff0c7224 */ /* 0x000fe200078e0015 */
[----:B------:R-:W-:Y:S01]  /*c580*/  MOV R8, R38 ;  /* 0x0000002600087202 */ /* 0x000fe20000000f00 */
[----:B------:R-:W-:-:S03]  /*c590*/  @!P1 IMAD.MOV.U32 R39, RZ, RZ, R11 ;  /* 0x000000ffff279224 */ /* 0x000fc600078e000b */
[----:B------:R-:W-:Y:S01]  /*c5a0*/  PRMT R59, R0, 0x5410, R12 ;  /* 0x00005410003b7816 */ /* 0x000fe2000000000c */
[----:B------:R-:W-:Y:S01]  /*c5b0*/  IMAD.MOV.U32 R9, RZ, RZ, R39 ;  /* 0x000000ffff097224 */ /* 0x000fe200078e0027 */
[----:B------:R2:W0:Y:S01]  /*c5c0*/  SHFL.IDX PT, R0, R35, 0x3, 0x181f ;  /* 0x00781f0023007f89 */ /* 0x00042200000e0000 */
[----:B---3--:R-:W-:Y:S01]  /*c5d0*/  @!P1 IMAD.MOV.U32 R40, RZ, RZ, R28 ;  /* 0x000000ffff289224 */ /* 0x008fe200078e001c */
[----:B------:R-:W-:Y:S01]  /*c5e0*/  @!P1 MOV R43, R31 ;  /* 0x0000001f002b9202 */ /* 0x000fe20000000f00 */
[----:B------:R-:W-:Y:S01]  /*c5f0*/  @!P1 IMAD.MOV.U32 R41, RZ, RZ, R29 ;  /* 0x000000ffff299224 */ /* 0x000fe200078e001d */
[----:B------:R-:W-:Y:S01]  /*c600*/  PRMT R52, R8, 0x5410, R9 ;  /* 0x0000541008347816 */ /* 0x000fe20000000009 */
[----:B------:R-:W-:Y:S02]  /*c610*/  @!P1 IMAD.MOV.U32 R42, RZ, RZ, R30 ;  /* 0x000000ffff2a9224 */ /* 0x000fe400078e001e */
[----:B------:R-:W-:Y:S02]  /*c620*/  IMAD.MOV.U32 R8, RZ, RZ, R40 ;  /* 0x000000ffff087224 */ /* 0x000fe400078e0028 */
[----:B------:R-:W-:-:S02]  /*c630*/  IMAD.MOV.U32 R9, RZ, RZ, R41 ;  /* 0x000000ffff097224 */ /* 0x000fc400078e0029 */
[----:B------:R-:W-:Y:S02]  /*c640*/  IMAD.MOV.U32 R10, RZ, RZ, R42 ;  /* 0x000000ffff0a7224 */ /* 0x000fe400078e002a */
[----:B------:R-:W-:Y:S01]  /*c650*/  IMAD.MOV.U32 R11, RZ, RZ, R43 ;  /* 0x000000ffff0b7224 */ /* 0x000fe200078e002b */
[----:B------:R-:W-:Y:S02]  /*c660*/  PRMT R62, R8, 0x5410, R9 ;  /* 0x00005410083e7816 */ /* 0x000fe40000000009 */
[----:B------:R-:W-:Y:S02]  /*c670*/  CS2R R8, SRZ ;  /* 0x0000000000087805 */ /* 0x000fe4000001ff00 */
[----:B-12-4-:R-:W-:-:S07]  /*c680*/  PRMT R63, R10, 0x5410, R11 ;  /* 0x000054100a3f7816 */ /* 0x016fce000000000b */
.L_x_2973:
[----:B------:R-:W-:Y:S01]  /*c690*/  IADD3 R56, R56, 0x60, RZ ;  /* 0x0000006038387810 */ /* 0x000fe20007ffe0ff */
[----:B------:R-:W-:Y:S01]  /*c6a0*/  BSSY B1, `(.L_x_2690) ;  /* 0x0000016000017945 */ /* 0x000fe20003800000 */
[----:B------:R-:W-:Y:S02]  /*c6b0*/  LEA.HI R10, R215, R215, RZ, 0x1 ;  /* 0x000000d7d70a7211 */ /* 0x000fe400078f08ff */
[----:B------:R-:W-:Y:S02]  /*c6c0*/  CS2R R12, SRZ ;  /* 0x00000000000c7805 */ /* 0x000fe4000001ff00 */
[----:B------:R-:W-:Y:S02]  /*c6d0*/  ISETP.GE.AND P1, PT, R56, R3, PT ;  /* 0x000000033800720c */ /* 0x000fe40003f26270 */
[----:B------:R-:W-:Y:S02]  /*c6e0*/  CS2R R14, SRZ ;  /* 0x00000000000e7805 */ /* 0x000fe4000001ff00 */
        /* <DEDUP_REMOVED lines=17> */
.L_x_2691:
[----:B------:R-:W-:Y:S05]  /*c800*/  BSYNC B1 ;  /* 0x0000000000017941 */ /* 0x000fea0003800000 */
.L_x_2690:
[----:B------:R-:W1:Y:S01]  /*c810*/  SYNCS.PHASECHK.TRANS64.TRYWAIT P4, [R2+URZ+0x28800], R29 ;  /* 0x0288001d020075a7 */ /* 0x000e62000808017f */
[----:B------:R-:W-:Y:S01]  /*c820*/  VIADDMNMX R3, R3, -R190, 0x80, PT ;  /* 0x0000008003037446 */ /* 0x000fe200038009be */
[----:B-----5:R-:W-:Y:S01]  /*c830*/  IMAD.MOV.U32 R28, RZ, RZ, R9 ;  /* 0x000000ffff1c7224 */ /* 0x020fe200078e0009 */
[----:B0-----:R-:W-:Y:S01]  /*c840*/  MOV R0, R8 ;  /* 0x0000000800007202 */ /* 0x001fe20000000f00 */
[----:B------:R-:W-:Y:S01]  /*c850*/  BSSY B1, `(.L_x_2692) ;  /* 0x000000f000017945 */ /* 0x000fe20003800000 */
[-C--:B------:R-:W-:Y:S02]  /*c860*/  ISETP.GE.OR P3, PT, R22, R3.reuse, P0 ;  /* 0x000000031600720c */ /* 0x080fe40000766670 */
[-C--:B------:R-:W-:Y:S02]  /*c870*/  ISETP.GE.OR P2, PT, R214, R3.reuse, P0 ;  /* 0x00000003d600720c */ /* 0x080fe40000746670 */
[-C--:B------:R-:W-:Y:S02]  /*c880*/  ISETP.GE.OR P1, PT, R213, R3.reuse, P0 ;  /* 0x00000003d500720c */ /* 0x080fe40000726670 */
[----:B------:R-:W-:Y:S01]  /*c890*/  ISETP.GE.OR P0, PT, R212, R3, P0 ;  /* 0x00000003d400720c */ /* 0x000fe20000706670 */
        /* <DEDUP_REMOVED lines=9> */
[----:B-1----:R-:W-:Y:S06]  /*c930*/  @!P4 BRA `(.L_x_2693) ;  /* 0x000001740084c947 */ /* 0x002fec0003800000 */
.L_x_2974:
[----:B------:R-:W-:Y:S05]  /*c940*/  BSYNC B1 ;  /* 0x0000000000017941 */ /* 0x000fea0003800000 */
.L_x_2692:
        /* <DEDUP_REMOVED lines=8> */
[----:B------:R-:W-:Y:S01]  /*c9d0*/  SHF.R.U32.HI R70, RZ, 0x10, R45 ;  /* 0x00000010ff467819 */ /* 0x000fe2000001162d */
[----:B------:R-:W-:Y:S01]  /*c9e0*/  HADD2.F32 R67, -RZ, R67.H1_H1 ;  /* 0x30000043ff437230 */ /* 0x000fe20000004100 */
[----:B------:R-:W-:Y:S02]  /*c9f0*/  LEA.HI R31, R31, R28, RZ, 0x3 ;  /* 0x0000001c1f1f7211 */ /* 0x000fe400078f18ff */
[----:B------:R-:W-:Y:S01]  /*ca00*/  LOP3.LUT R29, R29, 0x38, RZ, 0xc0, !PT ;  /* 0x000000381d1d7812 */ /* 0x000fe200078ec0ff */
[----:B------:R-:W-:Y:S01]  /*ca10*/  HADD2.F32 R70, -RZ, R70.H0_H0 ;  /* 0x20000046ff467230 */ /* 0x000fe20000004100 */
[----:B------:R-:W-:-:S02]  /*ca20*/  SHF.L.U32 R31, R31, 0xa, RZ ;  /* 0x0000000a1f1f7819 */ /* 0x000fc400000006ff */
[----:B------:R-:W-:Y:S02]  /*ca30*/  LOP3.LUT R28, R29, 0x1c0, R30, 0xf8, !PT ;  /* 0x000001c01d1c7812 */ /* 0x000fe400078ef81e */
[----:B------:R-:W-:Y:S02]  /*ca40*/  LOP3.LUT R33, R31, 0x7fffe000, RZ, 0xc0, !PT ;  /* 0x7fffe0001f217812 */ /* 0x000fe400078ec0ff */
[----:B------:R-:W-:Y:S02]  /*ca50*/  LOP3.LUT R32, R28, R201, RZ, 0x3c, !PT ;  /* 0x000000c91c207212 */ /* 0x000fe400078e3cff */
[----:B------:R-:W0:Y:S01]  /*ca60*/  LDS.128 R28, [R203] ;  /* 0x00000000cb1c7984 */ /* 0x000e220000000c00 */
[----:B------:R-:W-:Y:S02]  /*ca70*/  SHF.R.U64 R77, R44, 0x10, R45 ;  /* 0x000000102c4d7819 */ /* 0x000fe4000000122d */
[----:B------:R-:W-:Y:S02]  /*ca80*/  IADD3 R33, R32, R33, R202 ;  /* 0x0000002120217210 */ /* 0x000fe40007ffe0ca */
[----:B------:R-:W-:-:S02]  /*ca90*/  SHF.R.U32.HI R68, RZ, 0x10, R47 ;  /* 0x00000010ff447819 */ /* 0x000fc4000001162f */
[----:B------:R-:W-:Y:S01]  /*caa0*/  SHF.R.U32.HI R78, RZ, 0x10, R49 ;  /* 0x00000010ff4e7819 */ /* 0x000fe20000011631 */
[----:B------:R-:W-:Y:S01]  /*cab0*/  IMAD R65, R33, 0x2, R2 ;  /* 0x0000000221417824 */ /* 0x000fe200078e0202 */
[--C-:B------:R-:W-:Y:S02]  /*cac0*/  SHF.R.U64 R76, R50, 0x10, R51.reuse ;  /* 0x00000010324c7819 */ /* 0x100fe40000001233 */
[----:B------:R-:W-:Y:S02]  /*cad0*/  SHF.R.U32.HI R75, RZ, 0x10, R51 ;  /* 0x00000010ff4b7819 */ /* 0x000fe40000011633 */
[----:B------:R-:W1:Y:S01]  /*cae0*/  LDS.128 R32, [R65+0x10400] ;  /* 0x0104000041207984 */ /* 0x000e620000000c00 */
[----:B------:R-:W-:Y:S01]  /*caf0*/  SHF.R.U64 R80, R46, 0x10, R47 ;  /* 0x000000102e507819 */ /* 0x000fe2000000122f */
[--C-:B0-----:R-:W-:Y:S02]  /*cb00*/  HADD2.F32 R44, -RZ, R29.reuse.H0_H0 ;  /* 0x2000001dff2c7230 */ /* 0x101fe40000004100 */
[----:B------:R-:W-:-:S02]  /*cb10*/  HADD2.F32 R45, -RZ, R29.H1_H1 ;  /* 0x3000001dff2d7230 */ /* 0x000fc40000004100 */
[----:B------:R-:W-:Y:S02]  /*cb20*/  HADD2.F32 R29, -RZ, R28.H0_H0 ;  /* 0x2000001cff1d7230 */ /* 0x000fe40000004100 */
[----:B------:R-:W-:Y:S02]  /*cb30*/  HADD2.F32 R46, -RZ, R30.H0_H0 ;  /* 0x2000001eff2e7230 */ /* 0x000fe40000004100 */
[--C-:B------:R-:W-:Y:S02]  /*cb40*/  HADD2.F32 R47, -RZ, R31.reuse.H0_H0 ;  /* 0x2000001fff2f7230 */ /* 0x100fe40000004100 */
[----:B------:R-:W-:Y:S02]  /*cb50*/  HADD2.F32 R31, -RZ, R31.H1_H1 ;  /* 0x3000001fff1f7230 */ /* 0x000fe40000004100 */
[----:B------:R-:W-:Y:S02]  /*cb60*/  HADD2.F32 R28, -RZ, R28.H1_H1 ;  /* 0x3000001cff1c7230 */ /* 0x000fe40000004100 */
[----:B-1----:R-:W-:-:S02]  /*cb70*/  HADD2.F32 R48, -RZ, R33.H0_H0 ;  /* 0x20000021ff307230 */ /* 0x002fc40000004100 */
[----:B------:R-:W-:Y:S02]  /*cb80*/  HADD2.F32 R49, -RZ, R33.H1_H1 ;  /* 0x30000021ff317230 */ /* 0x000fe40000004100 */
[----:B------:R-:W-:Y:S02]  /*cb90*/  HADD2.F32 R33, -RZ, R32.H0_H0 ;  /* 0x20000020ff217230 */ /* 0x000fe40000004100 */
[C---:B------:R-:W-:Y:S01]  /*cba0*/  FMUL.FTZ R71, R48.reuse, R67 ;  /* 0x0000004330477220 */ /* 0x040fe20000410000 */
[-C--:B------:R-:W-:Y:S01]  /*cbb0*/  FMUL.FTZ R73, R48, R69.reuse ;  /* 0x0000004530497220 */ /* 0x080fe20000410000 */
[----:B------:R-:W-:Y:S02]  /*cbc0*/  HADD2.F32 R48, -RZ, R68.H0_H0 ;  /* 0x20000044ff307230 */ /* 0x000fe40000004100 */
[----:B------:R-:W-:Y:S01]  /*cbd0*/  FMUL.FTZ R72, R49, R70 ;  /* 0x0000004631487220 */ /* 0x000fe20000410000 */
[C---:B------:R-:W-:Y:S01]  /*cbe0*/  FFMA.FTZ R71, R44.reuse, R69, -R71 ;  /* 0x000000452c477223 */ /* 0x040fe20000010847 */
[----:B------:R-:W-:Y:S01]  /*cbf0*/  FFMA.FTZ R73, R44, R67, R73 ;  /* 0x000000432c497223 */ /* 0x000fe20000010049 */
[----:B------:R-:W-:-:S02]  /*cc00*/  HADD2.F32 R68, -RZ, R66.H1_H1 ;  /* 0x30000042ff447230 */ /* 0x000fc40000004100 */
[-C--:B------:R-:W-:Y:S01]  /*cc10*/  FMUL.FTZ R74, R49, R48.reuse ;  /* 0x00000030314a7220 */ /* 0x080fe20000410000 */
[----:B------:R-:W-:Y:S02]  /*cc20*/  HADD2.F32 R44, -RZ, R64.H1_H1 ;  /* 0x30000040ff2c7230 */ /* 0x000fe40000004100 */
[----:B------:R-:W-:Y:S01]  /*cc30*/  FFMA.FTZ R72, R45, R48, -R72 ;  /* 0x000000302d487223 */ /* 0x000fe20000010848 */
[----:B------:R-:W-:Y:S02]  /*cc40*/  HADD2.F32 R50, -RZ, R34.H0_H0 ;  /* 0x20000022ff327230 */ /* 0x000fe40000004100 */
[C---:B------:R-:W-:Y:S01]  /*cc50*/  FMUL.FTZ R48, R33.reuse, R68 ;  /* 0x0000004421307220 */ /* 0x040fe20000410000 */
[----:B------:R-:W-:Y:S02]  /*cc60*/  HADD2.F32 R49, -RZ, R66.H0_H0 ;  /* 0x20000042ff317230 */ /* 0x000fe40000004100 */
[----:B------:R-:W-:Y:S01]  /*cc70*/  FMUL.FTZ R67, R33, R44 ;  /* 0x0000002c21437220 */ /* 0x000fe20000410000 */
[----:B------:R-:W-:-:S02]  /*cc80*/  HADD2.F32 R33, -RZ, R37.H0_H0 ;  /* 0x20000025ff217230 */ /* 0x000fc40000004100 */
[----:B------:R-:W-:Y:S01]  /*cc90*/  FFMA.FTZ R74, R45, R70, R74 ;  /* 0x000000462d4a7223 */ /* 0x000fe2000001004a */
[----:B------:R-:W-:Y:S02]  /*cca0*/  HADD2.F32 R51, -RZ, R35.H0_H0 ;  /* 0x20000023ff337230 */ /* 0x000fe40000004100 */
[C---:B------:R-:W-:Y:S01]  /*ccb0*/  FFMA.FTZ R45, R29.reuse, R44, -R48 ;  /* 0x0000002c1d2d7223 */ /* 0x040fe20000010830 */
[----:B------:R-:W-:Y:S02]  /*ccc0*/  HADD2.F32 R64, -RZ, R64.H0_H0 ;  /* 0x20000040ff407230 */ /* 0x000fe40000004100 */
[----:B------:R-:W-:Y:S01]  /*ccd0*/  FFMA.FTZ R67, R29, R68, R67 ;  /* 0x000000441d437223 */ /* 0x000fe20000010043 */
[----:B------:R-:W-:Y:S02]  /*cce0*/  HADD2.F32 R44, -RZ, R37.H1_H1 ;  /* 0x30000025ff2c7230 */ /* 0x000fe40000004100 */
[C---:B------:R-:W-:Y:S01]  /*ccf0*/  FMUL.FTZ R29, R50.reuse, R49 ;  /* 0x00000031321d7220 */ /* 0x040fe20000410000 */
[----:B------:R-:W-:Y:S01]  /*cd00*/  FMUL.FTZ R37, R50, R33 ;  /* 0x0000002132257220 */ /* 0x000fe20000410000 */
[----:B------:R-:W-:-:S02]  /*cd10*/  HADD2.F32 R35, -RZ, R35.H1_H1 ;  /* 0x30000023ff237230 */ /* 0x000fc40000004100 */
        /* <DEDUP_REMOVED lines=37> */
.L_x_2695:
[----:B------:R-:W-:Y:S05]  /*cf70*/  BSYNC B1 ;  /* 0x0000000000017941 */ /* 0x000fea0003800000 */
.L_x_2694:
[----:B------:R-:W-:Y:S04]  /*cf80*/  BSSY B1, `(.L_x_2696) ;  /* 0x0000062000017945 */ /* 0x000fe80003800000 */
[----:B------:R-:W-:Y:S05]  /*cf90*/  @P2 BRA `(.L_x_2697) ;  /* 0x0000000400802947 */ /* 0x000fea0003800000 */
[----:B------:R-:W2:Y:S01]  /*cfa0*/  LDL R70, [R1+0x44] ;  /* 0x0000440001467983 */ /* 0x000ea20000100800 */
[----:B-1----:R-:W-:Y:S01]  /*cfb0*/  LEA.HI R28, R54, R207, RZ, 0x1d ;  /* 0x000000cf361c7211 */ /* 0x002fe200078fe8ff */
[----:B------:R-:W-:Y:S01]  /*cfc0*/  HADD2.F32 R44, -RZ, R57.H1_H1 ;  /* 0x30000039ff2c7230 */ /* 0x000fe20000004100 */
[----:B------:R-:W-:Y:S01]  /*cfd0*/  SHF.R.U32.HI R30, RZ, 0x3, R196 ;  /* 0x00000003ff1e7819 */ /* 0x000fe200000116c4 */
[--C-:B------:R-:W-:Y:S01]  /*cfe0*/  HADD2.F32 R46, -RZ, R53.reuse.H1_H1 ;  /* 0x30000035ff2e7230 */ /* 0x100fe20000004100 */
[----:B------:R-:W-:Y:S01]  /*cff0*/  SHF.R.S32.HI R31, RZ, 0x1f, R28 ;  /* 0x0000001fff1f7819 */ /* 0x000fe2000001141c */
[----:B0-----:R-:W-:Y:S01]  /*d000*/  IMAD.SHL.U32 R29, R28, 0x8, RZ ;  /* 0x000000081c1d7824 */ /* 0x001fe200078e00ff */
[----:B------:R-:W-:Y:S01]  /*d010*/  SHF.R.U64 R65, R24, 0x10, R25 ;  /* 0x0000001018417819 */ /* 0x000fe20000001219 */
[----:B------:R-:W-:Y:S01]  /*d020*/  HADD2.F32 R53, -RZ, R53.H0_H0 ;  /* 0x20000035ff357230 */ /* 0x000fe20000004100 */
[----:B------:R-:W-:Y:S01]  /*d030*/  LEA.HI R31, R31, R28, RZ, 0x3 ;  /* 0x0000001c1f1f7211 */ /* 0x000fe200078f18ff */
[----:B------:R-:W-:Y:S01]  /*d040*/  HADD2.F32 R57, -RZ, R57.H0_H0 ;  /* 0x20000039ff397230 */ /* 0x000fe20000004100 */
[----:B------:R-:W-:-:S02]  /*d050*/  LOP3.LUT R28, R196, 0x38, R29, 0xf8, !PT ;  /* 0x00000038c41c7812 */ /* 0x000fc400078ef81d */
[----:B------:R-:W-:Y:S01]  /*d060*/  SHF.R.U32.HI R48, RZ, 0x10, R25 ;  /* 0x00000010ff307819 */ /* 0x000fe20000011619 */
[----:B------:R-:W-:Y:S01]  /*d070*/  IMAD.SHL.U32 R31, R31, 0x400, RZ ;  /* 0x000004001f1f7824 */ /* 0x000fe200078e00ff */
[----:B------:R-:W-:Y:S02]  /*d080*/  LOP3.LUT R33, R28, R30, RZ, 0x3c, !PT ;  /* 0x0000001e1c217212 */ /* 0x000fe400078e3cff */
[--C-:B------:R-:W-:Y:S01]  /*d090*/  SHF.R.U64 R69, R4, 0x10, R5.reuse ;  /* 0x0000001004457819 */ /* 0x100fe20000001205 */
[----:B------:R-:W-:Y:S01]  /*d0a0*/  HADD2.F32 R48, -RZ, R48.H0_H0 ;  /* 0x20000030ff307230 */ /* 0x000fe20000004100 */
[----:B------:R-:W-:Y:S02]  /*d0b0*/  LOP3.LUT R32, R31, 0x7fffe000, RZ, 0xc0, !PT ;  /* 0x7fffe0001f207812 */ /* 0x000fe400078ec0ff */
[----:B------:R-:W-:Y:S02]  /*d0c0*/  SHF.R.U32.HI R45, RZ, 0x10, R5 ;  /* 0x00000010ff2d7819 */ /* 0x000fe40000011605 */
[----:B------:R-:W-:-:S02]  /*d0d0*/  IADD3 R33, R33, R32, R200 ;  /* 0x0000002021217210 */ /* 0x000fc40007ffe0c8 */
[--C-:B------:R-:W-:Y:S02]  /*d0e0*/  SHF.R.U64 R51, R26, 0x10, R27.reuse ;  /* 0x000000101a337819 */ /* 0x100fe4000000121b */
[----:B------:R-:W-:Y:S01]  /*d0f0*/  SHF.R.U32.HI R49, RZ, 0x10, R27 ;  /* 0x00000010ff317819 */ /* 0x000fe2000001161b */
[----:B------:R-:W-:Y:S01]  /*d100*/  IMAD R37, R33, 0x2, R2 ;  /* 0x0000000221257824 */ /* 0x000fe200078e0202 */
[--C-:B------:R-:W-:Y:S02]  /*d110*/  SHF.R.U32.HI R67, RZ, 0x10, R7.reuse ;  /* 0x00000010ff437819 */ /* 0x100fe40000011607 */
[----:B------:R-:W-:Y:S02]  /*d120*/  SHF.R.U64 R68, R6, 0x10, R7 ;  /* 0x0000001006447819 */ /* 0x000fe40000001207 */
[----:B------:R-:W0:Y:S02]  /*d130*/  LDS.128 R32, [R37+0x10400] ;  /* 0x0104000025207984 */ /* 0x000e240000000c00 */
[----:B0-----:R-:W-:-:S02]  /*d140*/  HADD2.F32 R25, -RZ, R33.H0_H0 ;  /* 0x20000021ff197230 */ /* 0x001fc40000004100 */
[----:B------:R-:W-:Y:S02]  /*d150*/  HADD2.F32 R24, -RZ, R32.H0_H0 ;  /* 0x20000020ff187230 */ /* 0x000fe40000004100 */
[----:B------:R-:W-:Y:S02]  /*d160*/  HADD2.F32 R33, -RZ, R33.H1_H1 ;  /* 0x30000021ff217230 */ /* 0x000fe40000004100 */
[C---:B------:R-:W-:Y:S01]  /*d170*/  FMUL.FTZ R50, R25.reuse, R46 ;  /* 0x0000002e19327220 */ /* 0x040fe20000410000 */
[----:B------:R-:W-:Y:S01]  /*d180*/  FMUL.FTZ R64, R25, R44 ;  /* 0x0000002c19407220 */ /* 0x000fe20000410000 */
[----:B------:R-:W-:Y:S02]  /*d190*/  HADD2.F32 R26, -RZ, R34.H0_H0 ;  /* 0x20000022ff1a7230 */ /* 0x000fe40000004100 */
[----:B------:R-:W-:Y:S02]  /*d1a0*/  HADD2.F32 R27, -RZ, R35.H0_H0 ;  /* 0x20000023ff1b7230 */ /* 0x000fe40000004100 */
[----:B------:R-:W-:Y:S01]  /*d1b0*/  FMUL.FTZ R66, R33, R48 ;  /* 0x0000003021427220 */ /* 0x000fe20000410000 */
        /* <DEDUP_REMOVED lines=9> */
[----:B------:R-:W-:Y:S01]  /*d250*/  FFMA.FTZ R64, R5, R46, R64 ;  /* 0x0000002e05407223 */ /* 0x000fe20000010040 */
[C---:B------:R-:W-:Y:S01]  /*d260*/  FMUL.FTZ R5, R24.reuse, R53 ;  /* 0x0000003518057220 */ /* 0x040fe20000410000 */
[----:B------:R-:W-:Y:S02]  /*d270*/  HADD2.F32 R44, -RZ, R45.H0_H0 ;  /* 0x2000002dff2c7230 */ /* 0x000fe40000004100 */
[-C--:B------:R-:W-:Y:S01]  /*d280*/  FMUL.FTZ R24, R24, R57.reuse ;  /* 0x0000003918187220 */ /* 0x080fe20000410000 */
[----:B------:R-:W-:Y:S02]  /*d290*/  HADD2.F32 R6, -RZ, R30.H0_H0 ;  /* 0x2000001eff067230 */ /* 0x000fe40000004100 */
[C---:B------:R-:W-:Y:S01]  /*d2a0*/  FFMA.FTZ R57, R4.reuse, R57, -R5 ;  /* 0x0000003904397223 */ /* 0x040fe20000010805 */
[----:B------:R-:W-:Y:S02]  /*d2b0*/  HADD2.F32 R5, -RZ, R58.H0_H0 ;  /* 0x2000003aff057230 */ /* 0x000fe40000004100 */
[----:B------:R-:W-:Y:S01]  /*d2c0*/  FFMA.FTZ R53, R4, R53, R24 ;  /* 0x0000003504357223 */ /* 0x000fe20000010018 */
[----:B------:R-:W-:Y:S01]  /*d2d0*/  FMUL.FTZ R46, R33, R44 ;  /* 0x0000002c212e7220 */ /* 0x000fe20000410000 */
[----:B------:R-:W-:-:S02]  /*d2e0*/  HADD2.F32 R24, -RZ, R55.H1_H1 ;  /* 0x30000037ff187230 */ /* 0x000fc40000004100 */
[C---:B------:R-:W-:Y:S01]  /*d2f0*/  FFMA.FTZ R33, R29.reuse, R44, -R66 ;  /* 0x0000002c1d217223 */ /* 0x040fe20000010842 */
[----:B------:R-:W-:Y:S02]  /*d300*/  HADD2.F32 R58, -RZ, R58.H1_H1 ;  /* 0x3000003aff3a7230 */ /* 0x000fe40000004100 */
[----:B------:R-:W-:Y:S01]  /*d310*/  FFMA.FTZ R45, R29, R48, R46 ;  /* 0x000000301d2d7223 */ /* 0x000fe2000001002e */
[----:B------:R-:W-:Y:S02]  /*d320*/  HADD2.F32 R7, -RZ, R31.H0_H0 ;  /* 0x2000001fff077230 */ /* 0x000fe40000004100 */
[C---:B------:R-:W-:Y:S01]  /*d330*/  FMUL.FTZ R29, R26.reuse, R25 ;  /* 0x000000191a1d7220 */ /* 0x040fe20000410000 */
[----:B------:R-:W-:Y:S01]  /*d340*/  FMUL.FTZ R47, R26, R5 ;  /* 0x000000051a2f7220 */ /* 0x000fe20000410000 */
[C---:B------:R-:W-:Y:S01]  /*d350*/  FMUL.FTZ R46, R27.reuse, R24 ;  /* 0x000000181b2e7220 */ /* 0x040fe20000410000 */
[----:B------:R-:W-:Y:S02]  /*d360*/  HADD2.F32 R26, -RZ, R49.H0_H0 ;  /* 0x20000031ff1a7230 */ /* 0x000fe40000004100 */
[----:B------:R-:W-:Y:S01]  /*d370*/  FMUL.FTZ R27, R27, R58 ;  /* 0x0000003a1b1b7220 */ /* 0x000fe20000410000 */
[----:B------:R-:W-:-:S02]  /*d380*/  HADD2.F32 R4, -RZ, R67.H0_H0 ;  /* 0x20000043ff047230 */ /* 0x000fc40000004100 */
[C---:B------:R-:W-:Y:S01]  /*d390*/  FFMA.FTZ R44, R6.reuse, R5, -R29 ;  /* 0x00000005062c7223 */ /* 0x040fe2000001081d */
[----:B------:R-:W-:Y:S01]  /*d3a0*/  FFMA.FTZ R47, R6, R25, R47 ;  /* 0x00000019062f7223 */ /* 0x000fe2000001002f */
[----:B------:R-:W-:Y:S02]  /*d3b0*/  HADD2.F32 R31, -RZ, R31.H1_H1 ;  /* 0x3000001fff1f7230 */ /* 0x000fe40000004100 */
[----:B------:R-:W-:Y:S01]  /*d3c0*/  FFMA.FTZ R6, R7, R24, R27 ;  /* 0x0000001807067223 */ /* 0x000fe2000001001b */
[----:B------:R-:W-:Y:S01]  /*d3d0*/  FMUL.FTZ R48, R35, R26 ;  /* 0x0000001a23307220 */ /* 0x000fe20000410000 */
[----:B------:R-:W-:Y:S01]  /*d3e0*/  FFMA.FTZ R46, R7, R58, -R46 ;  /* 0x0000003a072e7223 */ /* 0x000fe2000001082e */
[-C--:B------:R-:W-:Y:S01]  /*d3f0*/  FMUL.FTZ R24, R35, R4.reuse ;  /* 0x0000000423187220 */ /* 0x080fe20000410000 */
[----:B------:R-:W-:Y:S02]  /*d400*/  HADD2.F32 R25, -RZ, R65.H0_H0 ;  /* 0x20000041ff197230 */ /* 0x000fe40000004100 */
[----:B------:R-:W-:Y:S01]  /*d410*/  FFMA.FTZ R35, R31, R4, -R48 ;  /* 0x000000041f237223 */ /* 0x000fe20000010830 */
[----:B------:R-:W-:-:S02]  /*d420*/  HADD2.F32 R27, -RZ, R51.H0_H0 ;  /* 0x20000033ff1b7230 */ /* 0x000fc40000004100 */
[----:B------:R-:W-:Y:S01]  /*d430*/  FFMA.FTZ R49, R31, R26, R24 ;  /* 0x0000001a1f317223 */ /* 0x000fe20000010018 */
[----:B------:R-:W-:Y:S02]  /*d440*/  HADD2.F32 R5, -RZ, R69.H0_H0 ;  /* 0x20000045ff057230 */ /* 0x000fe40000004100 */
[----:B------:R-:W-:Y:S01]  /*d450*/  FMUL.FTZ R29, R32, R25 ;  /* 0x00000019201d7220 */ /* 0x000fe20000410000 */
[----:B------:R-:W-:Y:S02]  /*d460*/  HADD2.F32 R7, -RZ, R68.H0_H0 ;  /* 0x20000044ff077230 */ /* 0x000fe40000004100 */
[----:B------:R-:W-:Y:S01]  /*d470*/  FMUL.FTZ R31, R34, R27 ;  /* 0x0000001b221f7220 */ /* 0x000fe20000410000 */
[----:B------:R-:W-:Y:S02]  /*d480*/  HADD2.F32 R28, -RZ, R28.H1_H1 ;  /* 0x3000001cff1c7230 */ /* 0x000fe40000004100 */
[----:B------:R-:W-:Y:S01]  /*d490*/  FMUL.FTZ R32, R32, R5 ;  /* 0x0000000520207220 */ /* 0x000fe20000410000 */
[----:B------:R-:W-:-:S02]  /*d4a0*/  HADD2.F32 R30, -RZ, R30.H1_H1 ;  /* 0x3000001eff1e7230 */ /* 0x000fc40000004100 */
[----:B------:R-:W-:Y:S01]  /*d4b0*/  FMUL.FTZ R34, R34, R7 ;  /* 0x0000000722227220 */ /* 0x000fe20000410000 */
[C---:B------:R-:W-:Y:S01]  /*d4c0*/  FFMA.FTZ R4, R28.reuse, R5, -R29 ;  /* 0x000000051c047223 */ /* 0x040fe2000001081d */
[----:B------:R-:W-:Y:S01]  /*d4d0*/  FFMA.FTZ R24, R28, R25, R32 ;  /* 0x000000191c187223 */ /* 0x000fe20000010020 */
[C---:B------:R-:W-:Y:S01]  /*d4e0*/  FFMA.FTZ R31, R30.reuse, R7, -R31 ;  /* 0x000000071e1f7223 */ /* 0x040fe2000001081f */
[----:B------:R-:W-:Y:S01]  /*d4f0*/  FFMA.FTZ R26, R30, R27, R34 ;  /* 0x0000001b1e1a7223 */ /* 0x000fe20000010022 */
[----:B------:R-:W-:Y:S02]  /*d500*/  F2FP.F16.F32.PACK_AB R27, R49, R6 ;  /* 0x00000006311b723e */ /* 0x000fe400000000ff */
[----:B------:R-:W-:Y:S02]  /*d510*/  F2FP.F16.F32.PACK_AB R7, R35, R46 ;  /* 0x0000002e2307723e */ /* 0x000fe400000000ff */
[----:B------:R-:W-:Y:S02]  /*d520*/  F2FP.F16.F32.PACK_AB R5, R33, R50 ;  /* 0x000000322105723e */ /* 0x000fe400000000ff */
[----:B------:R-:W-:-:S02]  /*d530*/  F2FP.F16.F32.PACK_AB R4, R4, R57 ;  /* 0x000000390404723e */ /* 0x000fc400000000ff */
[----:B------:R-:W-:Y:S02]  /*d540*/  F2FP.F16.F32.PACK_AB R6, R31, R44 ;  /* 0x0000002c1f06723e */ /* 0x000fe400000000ff */
[----:B------:R-:W-:Y:S02]  /*d550*/  F2FP.F16.F32.PACK_AB R25, R45, R64 ;  /* 0x000000402d19723e */ /* 0x000fe400000000ff */
[----:B------:R-:W-:Y:S01]  /*d560*/  F2FP.F16.F32.PACK_AB R24, R24, R53 ;  /* 0x000000351818723e */ /* 0x000fe200000000ff */
[----:B------:R2:W-:Y:S01]  /*d570*/  STS.128 [R70], R4 ;  /* 0x0000000446007388 */ /* 0x0005e20000000c00 */
[----:B------:R-:W-:-:S05]  /*d580*/  F2FP.F16.F32.PACK_AB R26, R26, R47 ;  /* 0x0000002f1a1a723e */ /* 0x000fca00000000ff */
[----:B------:R2:W-:Y:S02]  /*d590*/  STS.128 [R37+0x10400], R24 ;  /* 0x0104001825007388 */ /* 0x0005e40000000c00 */
.L_x_2697:
[----:B------:R-:W-:Y:S05]  /*d5a0*/  BSYNC B1 ;  /* 0x0000000000017941 */ /* 0x000fea0003800000 */
.L_x_2696:
        /* <DEDUP_REMOVED lines=17> */
[----:B------:R-:W-:Y:S02]  /*d6c0*/  SHF.R.U32.HI R44, RZ, 0x10, R21 ;  /* 0x00000010ff2c7819 */ /* 0x000fe40000011615 */
[----:B------:R-:W-:-:S02]  /*d6d0*/  IADD3 R25, R24, R25, R199 ;  /* 0x0000001918197210 */ /* 0x000fc40007ffe0c7 */
[----:B------:R-:W-:Y:S01]  /*d6e0*/  SHF.R.U64 R49, R38, 0x10, R39 ;  /* 0x0000001026317819 */ /* 0x000fe20000001227 */
[----:B------:R-:W-:Y:S01]  /*d6f0*/  HADD2.F32 R38, -RZ, R40.H0_H0 ;  /* 0x20000028ff267230 */ /* 0x000fe20000004100 */
[----:B------:R-:W-:Y:S01]  /*d700*/  SHF.R.U64 R50, R20, 0x10, R21 ;  /* 0x0000001014327819 */ /* 0x000fe20000001215 */
[----:B------:R-:W-:Y:S01]  /*d710*/  IMAD R28, R25, 0x2, R2 ;  /* 0x00000002191c7824 */ /* 0x000fe200078e0202 */
[----:B------:R-:W-:Y:S02]  /*d720*/  SHF.R.U32.HI R48, RZ, 0x10, R39 ;  /* 0x00000010ff307819 */ /* 0x000fe40000011627 */
[--C-:B------:R-:W-:Y:S02]  /*d730*/  SHF.R.U64 R45, R42, 0x10, R43.reuse ;  /* 0x000000102a2d7819 */ /* 0x100fe4000000122b */
[----:B------:R-:W1:Y:S01]  /*d740*/  LDS.128 R24, [R28+0x10400] ;  /* 0x010400001c187984 */ /* 0x000e620000000c00 */
[----:B------:R-:W-:Y:S01]  /*d750*/  SHF.R.U32.HI R43, RZ, 0x10, R43 ;  /* 0x00000010ff2b7819 */ /* 0x000fe2000001162b */
        /* <DEDUP_REMOVED lines=71> */
.L_x_2699:
[----:B------:R-:W-:Y:S05]  /*dbd0*/  BSYNC B1 ;  /* 0x0000000000017941 */ /* 0x000fea0003800000 */
.L_x_2698:
        /* <DEDUP_REMOVED lines=23> */
[----:B------:R-:W-:-:S02]  /*dd50*/  LEA R3, R3, R2, 0x1 ;  /* 0x0000000203037211 */ /* 0x000fc400078e08ff */
[----:B------:R-:W-:Y:S02]  /*dd60*/  SHF.R.U64 R35, R8, 0x10, R9 ;  /* 0x0000001008237819 */ /* 0x000fe40000001209 */
[--C-:B------:R-:W-:Y:S01]  /*dd70*/  SHF.R.U64 R34, R10, 0x10, R11.reuse ;  /* 0x000000100a227819 */ /* 0x100fe2000000120b */
[----:B------:R-:W1:Y:S01]  /*dd80*/  LDS.128 R24, [R3+0x10400] ;  /* 0x0104000003187984 */ /* 0x000e620000000c00 */
[----:B------:R-:W-:Y:S01]  /*dd90*/  SHF.R.U32.HI R32, RZ, 0x10, R11 ;  /* 0x00000010ff207819 */ /* 0x000fe2000001160b */
        /* <DEDUP_REMOVED lines=18> */
[----:B------:R-:W-:Y:S01]  /*dec0*/  FMUL.FTZ R8, R25, R12 ;  /* 0x0000000c19087220 */ /* 0x000fe20000410000 */
[----:B------:R-:W-:Y:S01]  /*ded0*/  FMUL.FTZ R15, R11, R56 ;  /* 0x000000380b0f7220 */ /* 0x000fe20000410000 */
[----:B------:R-:W-:Y:S01]  /*dee0*/  FFMA.FTZ R28, R5, R12, -R28 ;  /* 0x0000000c051c7223 */ /* 0x000fe2000001081c */
[----:B------:R-:W-:Y:S01]  /*def0*/  FMUL.FTZ R11, R11, R61 ;  /* 0x0000003d0b0b7220 */ /* 0x000fe20000410000 */
[----:B------:R-:W-:-:S02]  /*df00*/  HADD2.F32 R12, -RZ, R60.H0_H0 ;  /* 0x2000003cff0c7230 */ /* 0x000fc40000004100 */
[----:B------:R-:W-:Y:S01]  /*df10*/  FFMA.FTZ R20, R5, R20, R8 ;  /* 0x0000001405147223 */ /* 0x000fe20000010008 */
[----:B------:R-:W-:Y:S02]  /*df20*/  HADD2.F32 R8, -RZ, R30.H0_H0 ;  /* 0x2000001eff087230 */ /* 0x000fe40000004100 */
[C---:B------:R-:W-:Y:S01]  /*df30*/  FFMA.FTZ R56, R0.reuse, R56, R11 ;  /* 0x0000003800387223 */ /* 0x040fe2000001000b */
[----:B------:R-:W-:Y:S02]  /*df40*/  HADD2.F32 R9, -RZ, R6.H0_H0 ;  /* 0x20000006ff097230 */ /* 0x000fe40000004100 */
[----:B------:R-:W-:Y:S01]  /*df50*/  FFMA.FTZ R15, R0, R61, -R15 ;  /* 0x0000003d000f7223 */ /* 0x000fe2000001080f */
[----:B------:R-:W-:Y:S02]  /*df60*/  HADD2.F32 R11, -RZ, R60.H1_H1 ;  /* 0x3000003cff0b7230 */ /* 0x000fe40000004100 */
[----:B------:R-:W-:Y:S01]  /*df70*/  FMUL.FTZ R0, R13, R12 ;  /* 0x0000000c0d007220 */ /* 0x000fe20000410000 */
[----:B------:R-:W-:-:S02]  /*df80*/  HADD2.F32 R5, -RZ, R30.H1_H1 ;  /* 0x3000001eff057230 */ /* 0x000fc40000004100 */
[-C--:B------:R-:W-:Y:S01]  /*df90*/  FMUL.FTZ R30, R13, R8.reuse ;  /* 0x000000080d1e7220 */ /* 0x080fe20000410000 */
[----:B------:R-:W-:Y:S02]  /*dfa0*/  HADD2.F32 R10, -RZ, R7.H0_H0 ;  /* 0x20000007ff0a7230 */ /* 0x000fe40000004100 */
[C---:B------:R-:W-:Y:S01]  /*dfb0*/  FFMA.FTZ R25, R9.reuse, R8, -R0 ;  /* 0x0000000809197223 */ /* 0x040fe20000010800 */
[C---:B------:R-:W-:Y:S01]  /*dfc0*/  FMUL.FTZ R13, R14.reuse, R11 ;  /* 0x0000000b0e0d7220 */ /* 0x040fe20000410000 */
[----:B------:R-:W-:Y:S02]  /*dfd0*/  HADD2.F32 R8, -RZ, R32.H0_H0 ;  /* 0x20000020ff087230 */ /* 0x000fe40000004100 */
[----:B------:R-:W-:Y:S01]  /*dfe0*/  FMUL.FTZ R14, R14, R5 ;  /* 0x000000050e0e7220 */ /* 0x000fe20000410000 */
[----:B------:R-:W-:Y:S02]  /*dff0*/  HADD2.F32 R0, -RZ, R33.H0_H0 ;  /* 0x20000021ff007230 */ /* 0x000fe40000004100 */
[----:B------:R-:W-:Y:S01]  /*e000*/  FFMA.FTZ R30, R9, R12, R30 ;  /* 0x0000000c091e7223 */ /* 0x000fe2000001001e */
[----:B------:R-:W-:-:S02]  /*e010*/  HADD2.F32 R7, -RZ, R7.H1_H1 ;  /* 0x30000007ff077230 */ /* 0x000fc40000004100 */
[C---:B------:R-:W-:Y:S01]  /*e020*/  FFMA.FTZ R12, R10.reuse, R5, -R13 ;  /* 0x000000050a0c7223 */ /* 0x040fe2000001080d */
[----:B------:R-:W-:Y:S01]  /*e030*/  FFMA.FTZ R14, R10, R11, R14 ;  /* 0x0000000b0a0e7223 */ /* 0x000fe2000001000e */
[C---:B------:R-:W-:Y:S01]  /*e040*/  FMUL.FTZ R32, R27.reuse, R8 ;  /* 0x000000081b207220 */ /* 0x040fe20000410000 */
[-C--:B------:R-:W-:Y:S01]  /*e050*/  FMUL.FTZ R10, R27, R0.reuse ;  /* 0x000000001b0a7220 */ /* 0x080fe20000410000 */
[----:B------:R-:W-:Y:S02]  /*e060*/  HADD2.F32 R11, -RZ, R35.H0_H0 ;  /* 0x20000023ff0b7230 */ /* 0x000fe40000004100 */
[----:B------:R-:W-:Y:S02]  /*e070*/  HADD2.F32 R13, -RZ, R34.H0_H0 ;  /* 0x20000022ff0d7230 */ /* 0x000fe40000004100 */
[C---:B------:R-:W-:Y:S01]  /*e080*/  FFMA.FTZ R33, R7.reuse, R0, -R32 ;  /* 0x0000000007217223 */ /* 0x040fe20000010820 */
[----:B------:R-:W-:Y:S02]  /*e090*/  HADD2.F32 R5, -RZ, R38.H0_H0 ;  /* 0x20000026ff057230 */ /* 0x000fe40000004100 */
[----:B------:R-:W-:Y:S01]  /*e0a0*/  FFMA.FTZ R35, R7, R8, R10 ;  /* 0x0000000807237223 */ /* 0x000fe2000001000a */
[----:B------:R-:W-:-:S02]  /*e0b0*/  HADD2.F32 R9, -RZ, R37.H0_H0 ;  /* 0x20000025ff097230 */ /* 0x000fc40000004100 */
[----:B------:R-:W-:Y:S01]  /*e0c0*/  FMUL.FTZ R7, R24, R11 ;  /* 0x0000000b18077220 */ /* 0x000fe20000410000 */
[----:B------:R-:W-:Y:S02]  /*e0d0*/  HADD2.F32 R4, -RZ, R4.H1_H1 ;  /* 0x30000004ff047230 */ /* 0x000fe40000004100 */
[----:B------:R-:W-:Y:S01]  /*e0e0*/  FMUL.FTZ R27, R26, R13 ;  /* 0x0000000d1a1b7220 */ /* 0x000fe20000410000 */
[----:B------:R-:W-:Y:S02]  /*e0f0*/  HADD2.F32 R6, -RZ, R6.H1_H1 ;  /* 0x30000006ff067230 */ /* 0x000fe40000004100 */
[----:B------:R-:W-:Y:S01]  /*e100*/  FMUL.FTZ R24, R24, R5 ;  /* 0x0000000518187220 */ /* 0x000fe20000410000 */
[----:B------:R-:W-:Y:S01]  /*e110*/  FMUL.FTZ R26, R26, R9 ;  /* 0x000000091a1a7220 */ /* 0x000fe20000410000 */
[----:B------:R-:W-:Y:S01]  /*e120*/  FFMA.FTZ R0, R4, R5, -R7 ;  /* 0x0000000504007223 */ /* 0x000fe20000010807 */
        /* <DEDUP_REMOVED lines=13> */
.L_x_2683:
[----:B------:R-:W-:Y:S05]  /*e200*/  BSYNC B0 ;  /* 0x0000000000007941 */ /* 0x000fea0003800000 */
.L_x_2655:
        /* <DEDUP_REMOVED lines=8> */
.L_x_2653:
[----:B------:R-:W-:-:S05]  /*e290*/  IMAD.U32 R0, RZ, RZ, UR45 ;  /* 0x0000002dff007e24 */ /* 0x000fca000f8e00ff */
[----:B------:R-:W-:-:S13]  /*e2a0*/  ISETP.NE.AND P0, PT, R0, 0x3, PT ;  /* 0x000000030000780c */ /* 0x000fda0003f05270 */
[----:B------:R-:W-:Y:S05]  /*e2b0*/  @!P0 BRA `(.L_x_2700) ;  /* 0x0000000000048947 */ /* 0x000fea0003800000 */
[----:B------:R-:W-:Y:S01]  /*e2c0*/  BPT.TRAP 0x1 ;  /* 0x000000040000795c */ /* 0x000fe20000300000 */
.L_x_2700:
[----:B------:R-:W-:Y:S01]  /*e2d0*/  IMAD R0, R184, 0x8, R2 ;  /* 0x00000008b8007824 */ /* 0x000fe200078e0202 */
[----:B01----:R-:W-:-:S04]  /*e2e0*/  SHF.L.U32 R3, R186, 0x1f, RZ ;  /* 0x0000001fba037819 */ /* 0x003fc800000006ff */
[----:B------:R0:W1:Y:S01]  /*e2f0*/  SYNCS.PHASECHK.TRANS64.TRYWAIT P2, [R0+URZ+0x28830], R3 ;  /* 0x02883003000075a7 */ /* 0x000062000804017f */
[----:B------:R-:W-:Y:S05]  /*e300*/  @!P0 BRA `(.L_x_2701) ;  /* 0x0000000000048947 */ /* 0x000fea0003800000 */
[----:B------:R-:W-:Y:S01]  /*e310*/  BPT.TRAP 0x1 ;  /* 0x000000040000795c */ /* 0x000fe20000300000 */
.L_x_2701:
[----:B--234-:R-:W2:Y:S02]  /*e320*/  S2R R4, SR_TID.X ;  /* 0x0000000000047919 */ /* 0x01cea40000002100 */
[----:B--2---:R-:W-:-:S04]  /*e330*/  LOP3.LUT R4, R4, 0x7f, RZ, 0xc0, !PT ;  /* 0x0000007f04047812 */ /* 0x004fc800078ec0ff */
[----:B------:R-:W-:Y:S01]  /*e340*/  ISETP.NE.AND P1, PT, R4, RZ, PT ;  /* 0x000000ff0400720c */ /* 0x000fe20003f25270 */
[----:B-1----:R-:W-:-:S12]  /*e350*/  @P2 BRA `(.L_x_2702) ;  /* 0x0000000000082947 */ /* 0x002fd80003800000 */
[----:B------:R-:W1:Y:S02]  /*e360*/  SYNCS.PHASECHK.TRANS64.TRYWAIT P2, [R0+URZ+0x28830], R3 ;  /* 0x02883003000075a7 */ /* 0x000e64000804017f */
[----:B-1----:R-:W-:Y:S05]  /*e370*/  @!P2 BRA `(.L_x_2703) ;  /* 0x0000015c0008a947 */ /* 0x002fea0003800000 */
.L_x_2702:
[----:B------:R-:W-:Y:S05]  /*e380*/  WARPSYNC.ALL ;  /* 0x0000000000007948 */ /* 0x000fea0003800000 */
[----:B01----:R-:W-:Y:S01]  /*e390*/  VIADD R3, R2, 0x18400 ;  /* 0x0001840002037836 */ /* 0x003fe20000000000 */
[----:B------:R-:W-:Y:S01]  /*e3a0*/  R2UR UR12, R36 ;  /* 0x00000000240c72ca */ /* 0x000fe200000e0000 */
[----:B------:R-:W-:Y:S01]  /*e3b0*/  UMOV UR13, 0x40000040 ;  /* 0x40000040000d7882 */ /* 0x000fe20000000000 */
[----:B------:R-:W-:Y:S01]  /*e3c0*/  MOV R7, 0x40000040 ;  /* 0x4000004000077802 */ /* 0x000fe20000000f00 */
[----:B------:R-:W-:Y:S01]  /*e3d0*/  WARPGROUP.ARRIVE ;  /* 0x00000000000079c5 */ /* 0x000fe20000000000 */
[----:B------:R-:W-:Y:S01]  /*e3e0*/  SHF.R.U32.HI R3, RZ, 0x4, R3 ;  /* 0x00000004ff037819 */ /* 0x000fe20000011603 */
[----:B------:R-:W-:Y:S01]  /*e3f0*/  IMAD.MOV.U32 R9, RZ, RZ, 0x40000040 ;  /* 0x40000040ff097424 */ /* 0x000fe200078e00ff */
[----:B------:R-:W-:Y:S01]  /*e400*/  R2UR UR15, R7 ;  /* 0x00000000070f72ca */ /* 0x000fe200000e0000 */
[----:B------:R-:W-:Y:S01]  /*e410*/  UMOV UR9, 0x40000040 ;  /* 0x4000004000097882 */ /* 0x000fe20000000000 */
[----:B------:R-:W-:Y:S01]  /*e420*/  LOP3.LUT R3, R3, 0x3fff, RZ, 0xc0, !PT ;  /* 0x00003fff03037812 */ /* 0x000fe200078ec0ff */
[----:B------:R-:W-:Y:S01]  /*e430*/  UMOV UR5, 0x40000040 ;  /* 0x4000004000057882 */ /* 0x000fe20000000000 */
[----:B------:R-:W-:Y:S01]  /*e440*/  R2UR UR11, R9 ;  /* 0x00000000090b72ca */ /* 0x000fe200000e0000 */
[----:B------:R-:W-:Y:S01]  /*e450*/  IMAD.MOV.U32 R9, RZ, RZ, 0x40000040 ;  /* 0x40000040ff097424 */ /* 0x000fe200078e00ff */
[----:B------:R-:W-:Y:S01]  /*e460*/  LOP3.LUT R4, R3, 0x10000, RZ, 0xfc, !PT ;  /* 0x0001000003047812 */ /* 0x000fe200078efcff */
[----:B------:R-:W-:Y:S01]  /*e470*/  ULOP3.LUT UR12, UR12, 0x10000, URZ, 0xfc, !UPT ;  /* 0x000100000c0c7892 */ /* 0x000fe2000f8efc3f */
[----:B------:R-:W-:Y:S01]  /*e480*/  IMAD.MOV.U32 R7, RZ, RZ, 0x40000040 ;  /* 0x40000040ff077424 */ /* 0x000fe200078e00ff */
[----:B------:R-:W-:Y:S01]  /*e490*/  UMOV UR17, 0x40000040 ;  /* 0x4000004000117882 */ /* 0x000fe20000000000 */
[----:B------:R-:W-:Y:S01]  /*e4a0*/  R2UR UR7, R9 ;  /* 0x00000000090772ca */ /* 0x000fe200000e0000 */
[----:B------:R-:W-:Y:S01]  /*e4b0*/  IMAD R6, R184, 0x800, R4 ;  /* 0x00000800b8067824 */ /* 0x000fe200078e0204 */
[----:B------:R-:W-:Y:S01]  /*e4c0*/  UIADD3 UR8, UR12, 0x2, URZ ;  /* 0x000000020c087890 */ /* 0x000fe2000fffe03f */
[----:B------:R-:W-:Y:S01]  /*e4d0*/  IMAD.MOV.U32 R9, RZ, RZ, 0x40000040 ;  /* 0x40000040ff097424 */ /* 0x000fe200078e00ff */
[----:B------:R-:W-:Y:S01]  /*e4e0*/  UIADD3 UR4, UR12, 0x4, URZ ;  /* 0x000000040c047890 */ /* 0x000fe2000fffe03f */
[C---:B------:R-:W-:Y:S01]  /*e4f0*/  VIADD R8, R6.reuse, 0x2 ;  /* 0x0000000206087836 */ /* 0x040fe20000000000 */
[----:B------:R-:W-:Y:S01]  /*e500*/  R2UR UR14, R6 ;  /* 0x00000000060e72ca */ /* 0x000fe200000e0000 */
[----:B------:R-:W-:Y:S01]  /*e510*/  UIADD3 UR16, UR12, 0x6, URZ ;  /* 0x000000060c107890 */ /* 0x000fe2000fffe03f */
[----:B------:R-:W-:Y:S01]  /*e520*/  R2UR UR19, R9 ;  /* 0x00000000091372ca */ /* 0x000fe200000e0000 */
[----:B------:R-:W-:Y:S01]  /*e530*/  IMAD.MOV.U32 R9, RZ, RZ, 0x40000040 ;  /* 0x40000040ff097424 */ /* 0x000fe200078e00ff */
[----:B------:R-:W-:Y:S01]  /*e540*/  R2UR UR10, R8 ;  /* 0x00000000080a72ca */ /* 0x000fe200000e0000 */
[----:B------:R-:W-:Y:S01]  /*e550*/  VIADD R8, R6, 0x4 ;  /* 0x0000000406087836 */ /* 0x000fe20000000000 */
[----:B------:R-:W-:Y:S01]  /*e560*/  UIADD3 UR20, UR12, 0x400, URZ ;  /* 0x000004000c147890 */ /* 0x000fe2000fffe03f */
[----:B------:R-:W-:Y:S01]  /*e570*/  R2UR UR35, R7 ;  /* 0x00000000072372ca */ /* 0x000fe200000e0000 */
[----:B------:R-:W-:Y:S01]  /*e580*/  UMOV UR21, 0x40000040 ;  /* 0x4000004000157882 */ /* 0x000fe20000000000 */
[----:B------:R-:W-:Y:S01]  /*e590*/  R2UR UR23, R9 ;  /* 0x00000000091772ca */ /* 0x000fe200000e0000 */
[----:B------:R-:W-:Y:S01]  /*e5a0*/  UIADD3 UR24, UR12, 0x402, URZ ;  /* 0x000004020c187890 */ /* 0x000fe2000fffe03f */
[----:B------:R-:W-:Y:S01]  /*e5b0*/  R2UR UR6, R8 ;  /* 0x00000000080672ca */ /* 0x000fe200000e0000 */
[----:B------:R-:W-:Y:S01]  /*e5c0*/  UMOV UR25, 0x40000040 ;  /* 0x4000004000197882 */ /* 0x000fe20000000000 */
[----:B------:R-:W-:Y:S01]  /*e5d0*/  HGMMA.64x128x16.F32 R24, gdesc[UR12], RZ, !UPT, gsb0 ;  /* 0x01e000000c1879f0 */ /* 0x000fe2000c0008ff */
[----:B------:R-:W-:Y:S01]  /*e5e0*/  IADD3 R8, R6, 0x6, RZ ;  /* 0x0000000606087810 */ /* 0x000fe20007ffe0ff */
[----:B------:R-:W-:Y:S01]  /*e5f0*/  UIADD3 UR28, UR12, 0x404, URZ ;  /* 0x000004040c1c7890 */ /* 0x000fe2000fffe03f */
[----:B------:R-:W-:Y:S01]  /*e600*/  MOV R9, 0x40000040 ;  /* 0x4000004000097802 */ /* 0x000fe20000000f00 */
[----:B------:R-:W-:Y:S01]  /*e610*/  UMOV UR29, 0x40000040 ;  /* 0x40000040001d7882 */ /* 0x000fe20000000000 */
[----:B------:R-:W-:Y:S01]  /*e620*/  R2UR UR18, R8 ;  /* 0x00000000081272ca */ /* 0x000fe200000e0000 */
[----:B------:R-:W-:Y:S01]  /*e630*/  VIADD R8, R6, 0x400 ;  /* 0x0000040006087836 */ /* 0x000fe20000000000 */
[----:B------:R-:W-:Y:S01]  /*e640*/  R2UR UR27, R9 ;  /* 0x00000000091b72ca */ /* 0x000fe200000e0000 */
[----:B------:R-:W-:Y:S01]  /*e650*/  IMAD.MOV.U32 R9, RZ, RZ, 0x40000040 ;  /* 0x40000040ff097424 */ /* 0x000fe200078e00ff */
[----:B------:R-:W-:Y:S01]  /*e660*/  UIADD3 UR32, UR12, 0x406, URZ ;  /* 0x000004060c207890 */ /* 0x000fe2000fffe03f */
[----:B------:R-:W0:Y:S01]  /*e670*/  LDC R3, c[0x0][0x448] ;  /* 0x00011200ff037b82 */ /* 0x000e220000000800 */
[----:B------:R-:W-:Y:S01]  /*e680*/  R2UR UR22, R8 ;  /* 0x00000000081672ca */ /* 0x000fe200000e0000 */
[----:B------:R-:W-:Y:S01]  /*e690*/  VIADD R8, R6, 0x402 ;  /* 0x0000040206087836 */ /* 0x000fe20000000000 */
[----:B------:R-:W-:Y:S01]  /*e6a0*/  R2UR UR31, R9 ;  /* 0x00000000091f72ca */ /* 0x000fe200000e0000 */
[----:B------:R-:W-:Y:S01]  /*e6b0*/  UMOV UR33, 0x40000040 ;  /* 0x4000004000217882 */ /* 0x000fe20000000000 */
[----:B------:R-:W-:Y:S01]  /*e6c0*/  @!P1 VIADD R0, R0, 0x28840 ;  /* 0x0002884000009836 */ /* 0x000fe20000000000 */
[----:B------:R-:W-:Y:S01]  /*e6d0*/  ULDC UR48, c[0x0][0x9d8] ;  /* 0x0002760000307ab9 */ /* 0x000fe20000000800 */
[----:B------:R-:W-:Y:S01]  /*e6e0*/  R2UR UR26, R8 ;  /* 0x00000000081a72ca */ /* 0x000fe200000e0000 */
[C---:B------:R-:W-:Y:S01]  /*e6f0*/  VIADD R8, R6.reuse, 0x404 ;  /* 0x0000040406087836 */ /* 0x040fe20000000000 */
[----:B------:R-:W-:Y:S01]  /*e700*/  ULDC UR49, c[0x0][0x9d8] ;  /* 0x0002760000317ab9 */ /* 0x000fe20000000800 */
[----:B------:R-:W-:Y:S01]  /*e710*/  VIADD R6, R6, 0x406 ;  /* 0x0000040606067836 */ /* 0x000fe20000000000 */
[----:B------:R-:W-:Y:S01]  /*e720*/  @!P1 PRMT R0, RZ, 0x654, R0 ;  /* 0x00000654ff009816 */ /* 0x000fe20000000000 */
[----:B------:R-:W-:Y:S01]  /*e730*/  ULDC UR46, c[0x0][0x988] ;  /* 0x00026200002e7ab9 */ /* 0x000fe20000000800 */
[----:B------:R-:W-:Y:S01]  /*e740*/  R2UR UR30, R8 ;  /* 0x00000000081e72ca */ /* 0x000fe200000e0000 */
[----:B------:R-:W-:Y:S01]  /*e750*/  ULDC UR47, c[0x0][0x988] ;  /* 0x00026200002f7ab9 */ /* 0x000fe20000000800 */
[----:B------:R-:W-:-:S02]  /*e760*/  R2UR UR34, R6 ;  /* 0x00000000062272ca */ /* 0x000fc400000e0000 */
[----:B------:R-:W-:Y:S02]  /*e770*/  CS2R R150, SRZ ;  /* 0x0000000000967805 */ /* 0x000fe4000001ff00 */
[----:B------:R-:W-:Y:S02]  /*e780*/  IADD3 R6, R204, R190, RZ ;  /* 0x000000becc067210 */ /* 0x000fe40007ffe0ff */
[----:B------:R-:W-:Y:S02]  /*e790*/  CS2R R148, SRZ ;  /* 0x0000000000947805 */ /* 0x000fe4000001ff00 */
[----:B------:R-:W-:Y:S02]  /*e7a0*/  CS2R R146, SRZ ;  /* 0x0000000000927805 */ /* 0x000fe4000001ff00 */
[----:B------:R-:W-:Y:S02]  /*e7b0*/  CS2R R144, SRZ ;  /* 0x0000000000907805 */ /* 0x000fe4000001ff00 */
[----:B------:R-:W-:-:S02]  /*e7c0*/  CS2R R142, SRZ ;  /* 0x00000000008e7805 */ /* 0x000fc4000001ff00 */
[----:B------:R-:W-:Y:S02]  /*e7d0*/  CS2R R140, SRZ ;  /* 0x00000000008c7805 */ /* 0x000fe4000001ff00 */
[----:B------:R-:W-:Y:S02]  /*e7e0*/  CS2R R138, SRZ ;  /* 0x00000000008a7805 */ /* 0x000fe4000001ff00 */
[----:B0-----:R-:W-:Y:S02]  /*e7f0*/  ISETP.NE.AND P2, PT, R3, 0x1, PT ;  /* 0x000000010300780c */ /* 0x001fe40003f45270 */
        /* <DEDUP_REMOVED lines=11> */
[----:B------:R-:W0:Y:S08]  /*e8b0*/  @P2 LDC R3, c[0x0][0x44c] ;  /* 0x00011300ff032b82 */ /* 0x000e300000000800 */
[----:B------:R-:W1:Y:S01]  /*e8c0*/  @P2 LDC R8, c[0x0][0x450] ;  /* 0x00011400ff082b82 */ /* 0x000e620000000800 */
[----:B0-----:R-:W-:-:S05]  /*e8d0*/  @P2 IMAD.HI.U32 R3, R6, R3, RZ ;  /* 0x0000000306032227 */ /* 0x001fca00078e00ff */
[----:B-1----:R-:W-:-:S05]  /*e8e0*/  @P2 SHF.R.U32.HI R6, RZ, R8, R3 ;  /* 0x00000008ff062219 */ /* 0x002fca0000011603 */
[----:B------:R-:W0:Y:S04]  /*e8f0*/  SHFL.IDX PT, R3, R6, 0x1, 0x1c1f ;  /* 0x003c1f0006037f89 */ /* 0x000e2800000e0000 */
[----:B------:R-:W1:Y:S01]  /*e900*/  SHFL.IDX PT, R6, R6, RZ, 0x1c1f ;  /* 0x001c1fff06067589 */ /* 0x000e6200000e0000 */
[----:B------:R-:W-:Y:S02]  /*e910*/  WARPGROUP.DEPBAR.LE gsb0, 0x0 ;  /* 0x00008000000079c5 */ /* 0x000fe40000010000 */
[----:B------:R-:W-:-:S06]  /*e920*/  WARPGROUP.ARRIVE ;  /* 0x00000000000079c5 */ /* 0x000fcc0000000000 */
[----:B------:R-:W-:Y:S03]  /*e930*/  HGMMA.64x128x16.F32 R24, gdesc[UR8], R24, gsb0 ;  /* 0x01e00000081879f0 */ /* 0x000fe60008000818 */
[----:B------:R-:W-:Y:S02]  /*e940*/  WARPGROUP.DEPBAR.LE gsb0, 0x0 ;  /* 0x00008000000079c5 */ /* 0x000fe40000010000 */
[----:B------:R-:W-:-:S07]  /*e950*/  WARPGROUP.ARRIVE ;  /* 0x00000000000079c5 */ /* 0x000fce0000000000 */
[----:B------:R-:W-:Y:S01]  /*e960*/  HGMMA.64x128x16.F32 R24, gdesc[UR4], R24, gsb0 ;  /* 0x01e00000041879f0 */ /* 0x000fe20008000818 */
[----:B------:R-:W-:Y:S01]  /*e970*/  ULDC UR6, c[0x0][0x9d8] ;  /* 0x0002760000067ab9 */ /* 0x000fe20000000800 */
[----:B------:R-:W-:Y:S01]  /*e980*/  ULDC UR7, c[0x0][0x988] ;  /* 0x0002620000077ab9 */ /* 0x000fe20000000800 */
        /* <DEDUP_REMOVED lines=28> */
[----:B-----5:R3:W-:Y:S01]  /*eb50*/  MUFU.TANH R111, R30 ;  /* 0x0000001e006f7308 */ /* 0x0207e20000002400 */
[----:B--2---:R-:W-:-:S02]  /*eb60*/  IMAD.MOV.U32 R27, RZ, RZ, -0x80 ;  /* 0xffffff80ff1b7424 */ /* 0x004fc400078e00ff */
[----:B------:R-:W-:Y:S01]  /*eb70*/  FMUL.FTZ R47, R47, UR6 ;  /* 0x000000062f2f7c20 */ /* 0x000fe20008410000 */
[----:B------:R-:W-:Y:S01]  /*eb80*/  FMUL.FTZ R50, R50, UR6 ;  /* 0x0000000632327c20 */ /* 0x000fe20008410000 */
[----:B------:R-:W-:Y:S01]  /*eb90*/  FMUL.FTZ R51, R51, UR6 ;  /* 0x0000000633337c20 */ /* 0x000fe20008410000 */
[----:B------:R-:W-:Y:S01]  /*eba0*/  FMUL.FTZ R54, R54, UR6 ;  /* 0x0000000636367c20 */ /* 0x000fe20008410000 */
[----:B------:R-:W-:Y:S01]  /*ebb0*/  FMUL.FTZ R55, R55, UR6 ;  /* 0x0000000637377c20 */ /* 0x000fe20008410000 */
[----:B------:R-:W-:Y:S01]  /*ebc0*/  FMUL.FTZ R58, R58, UR6 ;  /* 0x000000063a3a7c20 */ /* 0x000fe20008410000 */
[----:B------:R-:W2:Y:S01]  /*ebd0*/  MUFU.TANH R26, R26 ;  /* 0x0000001a001a7308 */ /* 0x000ea20000002400 */
[----:B---3--:R-:W-:Y:S02]  /*ebe0*/  IMAD R30, R88, R27, 0x80 ;  /* 0x00000080581e7424 */ /* 0x008fe400078e021b */
[----:B------:R-:W-:Y:S01]  /*ebf0*/  FMUL.FTZ R59, R59, UR6 ;  /* 0x000000063b3b7c20 */ /* 0x000fe20008410000 */
[----:B------:R-:W-:Y:S01]  /*ec00*/  FMUL.FTZ R62, R62, UR6 ;  /* 0x000000063e3e7c20 */ /* 0x000fe20008410000 */
[----:B------:R-:W-:Y:S01]  /*ec10*/  FMUL.FTZ R7, R57, UR6 ;  /* 0x0000000639077c20 */ /* 0x000fe20008410000 */
[----:B------:R-:W-:Y:S01]  /*ec20*/  FMUL.FTZ R67, R67, UR6 ;  /* 0x0000000643437c20 */ /* 0x000fe20008410000 */
[--C-:B------:R-:W-:Y:S01]  /*ec30*/  IADD3 R109, -R197, 0x1, R30.reuse ;  /* 0x00000001c56d7810 */ /* 0x100fe20007ffe11e */
[----:B------:R-:W-:Y:S01]  /*ec40*/  FMUL.FTZ R13, R49, UR6 ;  /* 0x00000006310d7c20 */ /* 0x000fe20008410000 */
[----:B------:R-:W-:Y:S01]  /*ec50*/  IADD3 R30, -R197, R193, R30 ;  /* 0x000000c1c51e7210 */ /* 0x000fe20007ffe11e */
[----:B------:R-:W3:Y:S01]  /*ec60*/  MUFU.TANH R31, R31 ;  /* 0x0000001f001f7308 */ /* 0x000ee20000002400 */
[----:B------:R-:W-:Y:S01]  /*ec70*/  IADD3 R109, -R192, R109, R193 ;  /* 0x0000006dc06d7210 */ /* 0x000fe20007ffe1c1 */
[----:B------:R-:W-:Y:S01]  /*ec80*/  FMUL.FTZ R63, R63, UR6 ;  /* 0x000000063f3f7c20 */ /* 0x000fe20008410000 */
[----:B------:R-:W-:Y:S01]  /*ec90*/  FMUL.FTZ R66, R66, UR6 ;  /* 0x0000000642427c20 */ /* 0x000fe20008410000 */
[----:B------:R-:W-:Y:S01]  /*eca0*/  FMUL.FTZ R9, R53, UR6 ;  /* 0x0000000635097c20 */ /* 0x000fe20008410000 */
[--C-:B0-----:R-:W-:Y:S01]  /*ecb0*/  VIADDMNMX R3, R3, R109, R30.reuse, PT ;  /* 0x0000006d03037246 */ /* 0x101fe2000380011e */
[----:B------:R-:W-:Y:S01]  /*ecc0*/  FMUL.FTZ R70, R70, UR6 ;  /* 0x0000000646467c20 */ /* 0x000fe20008410000 */
[----:B------:R-:W-:Y:S01]  /*ecd0*/  FMUL.FTZ R74, R74, UR6 ;  /* 0x000000064a4a7c20 */ /* 0x000fe20008410000 */
[----:B------:R-:W0:Y:S01]  /*ece0*/  MUFU.TANH R34, R34 ;  /* 0x0000002200227308 */ /* 0x000e220000002400 */
[----:B------:R-:W-:Y:S01]  /*ecf0*/  ISETP.GT.AND P4, PT, R3, RZ, PT ;  /* 0x000000ff0300720c */ /* 0x000fe20003f84270 */
[----:B------:R-:W-:Y:S01]  /*ed00*/  FMUL.FTZ R75, R75, UR6 ;  /* 0x000000064b4b7c20 */ /* 0x000fe20008410000 */
[C---:B------:R-:W-:Y:S01]  /*ed10*/  ISETP.GT.AND P5, PT, R3.reuse, 0x1, PT ;  /* 0x000000010300780c */ /* 0x040fe20003fa4270 */
[----:B------:R-:W-:Y:S01]  /*ed20*/  FMUL.FTZ R78, R78, UR6 ;  /* 0x000000064e4e7c20 */ /* 0x000fe20008410000 */
[----:B------:R-:W-:Y:S01]  /*ed30*/  ISETP.GT.AND P3, PT, R3, 0x8, PT ;  /* 0x000000080300780c */ /* 0x000fe20003f64270 */
[----:B------:R-:W-:Y:S01]  /*ed40*/  FMUL.FTZ R12, R25, UR6 ;  /* 0x00000006190c7c20 */ /* 0x000fe20008410000 */
[----:B--2---:R-:W-:Y:S01]  /*ed50*/  FSEL R115, R26, -INF , P4 ;  /* 0xff8000001a737808 */ /* 0x004fe20002000000 */
[----:B------:R-:W2:Y:S01]  /*ed60*/  MUFU.TANH R35, R35 ;  /* 0x0000002300237308 */ /* 0x000ea20000002400 */
[----:B------:R-:W-:Y:S01]  /*ed70*/  FSEL R113, R113, -INF , P5 ;  /* 0xff80000071717808 */ /* 0x000fe20002800000 */
[----:B------:R-:W-:Y:S01]  /*ed80*/  FMUL.FTZ R25, R41, UR6 ;  /* 0x0000000629197c20 */ /* 0x000fe20008410000 */
[----:B------:R-:W-:Y:S01]  /*ed90*/  ISETP.GT.AND P4, PT, R3, 0x9, PT ;  /* 0x000000090300780c */ /* 0x000fe20003f84270 */
[----:B------:R-:W-:Y:S01]  /*eda0*/  FMUL.FTZ R79, R79, UR6 ;  /* 0x000000064f4f7c20 */ /* 0x000fe20008410000 */
[----:B------:R-:W-:Y:S01]  /*edb0*/  FSEL R111, R111, -INF , P3 ;  /* 0xff8000006f6f7808 */ /* 0x000fe20001800000 */
[----:B------:R-:W-:Y:S01]  /*edc0*/  FMUL.FTZ R15, R45, UR6 ;  /* 0x000000062d0f7c20 */ /* 0x000fe20008410000 */
[----:B------:R-:W-:Y:S01]  /*edd0*/  FMNMX.FTZ R8, R115, R113, !PT ;  /* 0x0000007173087209 */ /* 0x000fe20007810000 */
[----:B------:R-:W4:Y:S01]  /*ede0*/  MUFU.TANH R38, R38 ;  /* 0x0000002600267308 */ /* 0x000f220000002400 */
[----:B------:R-:W-:Y:S01]  /*edf0*/  ISETP.GT.AND P3, PT, R3, 0x10, PT ;  /* 0x000000100300780c */ /* 0x000fe20003f64270 */
[----:B------:R-:W-:Y:S01]  /*ee00*/  FMUL.FTZ R82, R82, UR6 ;  /* 0x0000000652527c20 */ /* 0x000fe20008410000 */
[----:B---3--:R-:W-:Y:S01]  /*ee10*/  FSEL R107, R31, -INF , P4 ;  /* 0xff8000001f6b7808 */ /* 0x008fe20002000000 */
[----:B------:R-:W-:Y:S01]  /*ee20*/  FMUL.FTZ R83, R83, UR6 ;  /* 0x0000000653537c20 */ /* 0x000fe20008410000 */
[----:B------:R-:W-:Y:S01]  /*ee30*/  FMNMX.FTZ R8, R111, R8, !PT ;  /* 0x000000086f087209 */ /* 0x000fe20007810000 */
[----:B------:R-:W-:Y:S01]  /*ee40*/  FMUL.FTZ R10, R24, UR6 ;  /* 0x00000006180a7c20 */ /* 0x000fe20008410000 */
[----:B------:R-:W-:Y:S01]  /*ee50*/  ISETP.GT.AND P4, PT, R3, 0x11, PT ;  /* 0x000000110300780c */ /* 0x000fe20003f84270 */
[----:B------:R-:W3:Y:S01]  /*ee60*/  MUFU.TANH R39, R39 ;  /* 0x0000002700277308 */ /* 0x000ee20000002400 */
[----:B0-----:R-:W-:Y:S01]  /*ee70*/  FSEL R105, R34, -INF , P3 ;  /* 0xff80000022697808 */ /* 0x001fe20001800000 */
[----:B------:R-:W-:Y:S01]  /*ee80*/  FMUL.FTZ R24, R28, UR6 ;  /* 0x000000061c187c20 */ /* 0x000fe20008410000 */
[----:B------:R-:W-:Y:S01]  /*ee90*/  FMNMX.FTZ R8, R107, R8, !PT ;  /* 0x000000086b087209 */ /* 0x000fe20007810000 */
[----:B------:R-:W-:Y:S01]  /*eea0*/  FMUL.FTZ R28, R29, UR6 ;  /* 0x000000061d1c7c20 */ /* 0x000fe20008410000 */
[----:B------:R-:W-:Y:S01]  /*eeb0*/  ISETP.GT.AND P3, PT, R3, 0x18, PT ;  /* 0x000000180300780c */ /* 0x000fe20003f64270 */
[----:B------:R-:W-:Y:S01]  /*eec0*/  FMUL.FTZ R29, R32, UR6 ;  /* 0x00000006201d7c20 */ /* 0x000fe20008410000 */
[----:B--2---:R-:W-:Y:S01]  /*eed0*/  FSEL R103, R35, -INF , P4 ;  /* 0xff80000023677808 */ /* 0x004fe20002000000 */
[----:B------:R-:W0:Y:S01]  /*eee0*/  MUFU.TANH R42, R42 ;  /* 0x0000002a002a7308 */ /* 0x000e220000002400 */
[----:B------:R-:W-:Y:S01]  /*eef0*/  FMNMX.FTZ R8, R105, R8, !PT ;  /* 0x0000000869087209 */ /* 0x000fe20007810000 */
[----:B------:R-:W-:Y:S01]  /*ef00*/  FMUL.FTZ R86, R86, UR6 ;  /* 0x0000000656567c20 */ /* 0x000fe20008410000 */
[----:B------:R-:W-:Y:S01]  /*ef10*/  ISETP.GT.AND P4, PT, R3, 0x19, PT ;  /* 0x000000190300780c */ /* 0x000fe20003f84270 */
[----:B------:R-:W-:Y:S01]  /*ef20*/  FMUL.FTZ R32, R33, UR6 ;  /* 0x0000000621207c20 */ /* 0x000fe20008410000 */
[----:B----4-:R-:W-:Y:S01]  /*ef30*/  FSEL R101, R38, -INF , P3 ;  /* 0xff80000026657808 */ /* 0x010fe20001800000 */
[----:B------:R-:W-:Y:S01]  /*ef40*/  FMUL.FTZ R33, R36, UR6 ;  /* 0x0000000624217c20 */ /* 0x000fe20008410000 */
[----:B------:R-:W-:Y:S01]  /*ef50*/  FMNMX.FTZ R8, R103, R8, !PT ;  /* 0x0000000867087209 */ /* 0x000fe20007810000 */
[----:B------:R-:W2:Y:S01]  /*ef60*/  MUFU.TANH R43, R43 ;  /* 0x0000002b002b7308 */ /* 0x000ea20000002400 */
        /* <DEDUP_REMOVED lines=14> */
[----:B------:R-:W-:Y:S01]  /*f050*/  FMNMX.FTZ R26, R97, R8, !PT ;  /* 0x00000008611a7209 */ /* 0x000fe20007810000 */
[----:B------:R-:W0:Y:S01]  /*f060*/  MUFU.TANH R47, R47 ;  /* 0x0000002f002f7308 */ /* 0x000e220000002400 */
[----:B--2---:R-:W-:Y:S01]  /*f070*/  FSEL R95, R43, -INF , P4 ;  /* 0xff8000002b5f7808 */ /* 0x004fe20002000000 */
[----:B------:R-:W-:Y:S01]  /*f080*/  FMUL.FTZ R8, R71, UR6 ;  /* 0x0000000647087c20 */ /* 0x000fe20008410000 */
[----:B------:R-:W-:Y:S01]  /*f090*/  ISETP.GT.AND P4, PT, R3, 0x29, PT ;  /* 0x000000290300780c */ /* 0x000fe20003f84270 */
[----:B------:R-:W-:Y:S01]  /*f0a0*/  FMUL.FTZ R60, R64, UR6 ;  /* 0x00000006403c7c20 */ /* 0x000fe20008410000 */
[----:B------:R-:W-:Y:S01]  /*f0b0*/  FMNMX.FTZ R26, R95, R26, !PT ;  /* 0x0000001a5f1a7209 */ /* 0x000fe20007810000 */
[----:B------:R-:W-:Y:S01]  /*f0c0*/  FMUL.FTZ R64, R73, UR6 ;  /* 0x0000000649407c20 */ /* 0x000fe20008410000 */
[----:B-1----:R-:W-:Y:S01]  /*f0d0*/  VIADDMNMX R109, R6, R109, R30, PT ;  /* 0x0000006d066d7246 */ /* 0x002fe2000380011e */
[----:B------:R-:W1:Y:S01]  /*f0e0*/  MUFU.TANH R50, R50 ;  /* 0x0000003200327308 */ /* 0x000e620000002400 */
[----:B---3--:R-:W-:Y:S01]  /*f0f0*/  FSEL R93, R46, -INF , P3 ;  /* 0xff8000002e5d7808 */ /* 0x008fe20001800000 */
[----:B------:R-:W-:Y:S01]  /*f100*/  FMUL.FTZ R11, R52, UR6 ;  /* 0x00000006340b7c20 */ /* 0x000fe20008410000 */
[----:B------:R-:W-:Y:S01]  /*f110*/  ISETP.GT.AND P3, PT, R3, 0x30, PT ;  /* 0x000000300300780c */ /* 0x000fe20003f64270 */
[----:B------:R-:W-:Y:S01]  /*f120*/  FMUL.FTZ R40, R77, UR6 ;  /* 0x000000064d287c20 */ /* 0x000fe20008410000 */
[----:B------:R-:W-:Y:S01]  /*f130*/  FMNMX.FTZ R26, R93, R26, !PT ;  /* 0x0000001a5d1a7209 */ /* 0x000fe20007810000 */
[----:B------:R-:W-:Y:S01]  /*f140*/  FMUL.FTZ R5, R56, UR6 ;  /* 0x0000000638057c20 */ /* 0x000fe20008410000 */
[----:B------:R-:W-:Y:S01]  /*f150*/  ISETP.GT.AND P5, PT, R109, 0x1, PT ;  /* 0x000000016d00780c */ /* 0x000fe20003fa4270 */
[----:B------:R-:W2:Y:S01]  /*f160*/  MUFU.TANH R51, R51 ;  /* 0x0000003300337308 */ /* 0x000ea20000002400 */
[----:B0-----:R-:W-:Y:S01]  /*f170*/  FSEL R91, R47, -INF , P4 ;  /* 0xff8000002f5b7808 */ /* 0x001fe20002000000 */
[----:B------:R-:W-:Y:S01]  /*f180*/  FMUL.FTZ R56, R68, UR6 ;  /* 0x0000000644387c20 */ /* 0x000fe20008410000 */
[----:B------:R-:W-:Y:S01]  /*f190*/  ISETP.GT.AND P4, PT, R3, 0x31, PT ;  /* 0x000000310300780c */ /* 0x000fe20003f84270 */
[----:B------:R-:W-:Y:S01]  /*f1a0*/  FMUL.FTZ R52, R72, UR6 ;  /* 0x0000000648347c20 */ /* 0x000fe20008410000 */
[----:B------:R-:W-:Y:S01]  /*f1b0*/  FMNMX.FTZ R26, R91, R26, !PT ;  /* 0x0000001a5b1a7209 */ /* 0x000fe20007810000 */
[----:B------:R-:W-:Y:S01]  /*f1c0*/  FMUL.FTZ R42, R81, UR6 ;  /* 0x00000006512a7c20 */ /* 0x000fe20008410000 */
[----:B------:R-:W-:Y:S01]  /*f1d0*/  FMUL.FTZ R46, R85, UR6 ;  /* 0x00000006552e7c20 */ /* 0x000fe20008410000 */
[----:B------:R-:W0:Y:S01]  /*f1e0*/  MUFU.TANH R54, R54 ;  /* 0x0000003600367308 */ /* 0x000e220000002400 */
[----:B-1----:R-:W-:Y:S01]  /*f1f0*/  FSEL R89, R50, -INF , P3 ;  /* 0xff80000032597808 */ /* 0x002fe20001800000 */
[----:B------:R-:W-:Y:S01]  /*f200*/  IMAD.U32 R50, RZ, RZ, UR7 ;  /* 0x00000007ff327e24 */ /* 0x000fe2000f8e00ff */
[----:B------:R-:W-:Y:S01]  /*f210*/  ISETP.GT.AND P3, PT, R3, 0x38, PT ;  /* 0x000000380300780c */ /* 0x000fe20003f64270 */
[----:B------:R-:W-:Y:S01]  /*f220*/  FMUL.FTZ R34, R76, UR6 ;  /* 0x000000064c227c20 */ /* 0x000fe20008410000 */
[----:B------:R-:W-:Y:S01]  /*f230*/  FMNMX.FTZ R26, R89, R26, !PT ;  /* 0x0000001a591a7209 */ /* 0x000fe20007810000 */
[----:B------:R-:W-:Y:S01]  /*f240*/  FMUL.FTZ R38, R80, UR6 ;  /* 0x0000000650267c20 */ /* 0x000fe20008410000 */
[----:B------:R-:W-:Y:S01]  /*f250*/  FMUL.FTZ R44, R84, UR6 ;  /* 0x00000006542c7c20 */ /* 0x000fe20008410000 */
[----:B------:R-:W-:Y:S01]  /*f260*/  MUFU.TANH R55, R55 ;  /* 0x0000003700377308 */ /* 0x000fe20000002400 */
[----:B--2---:R-:W-:Y:S01]  /*f270*/  FSEL R71, R51, -INF , P4 ;  /* 0xff80000033477808 */ /* 0x004fe20002000000 */
[----:B------:R1:W-:Y:S01]  /*f280*/  @!P1 SYNCS.ARRIVE.TRANS64.RED.A1T0 RZ, [R0+URZ], RZ ;  /* 0x000000ff00ff99a7 */ /* 0x0003e2000810043f */
[----:B------:R-:W-:-:S02]  /*f290*/  ISETP.GT.AND P4, PT, R3, 0x39, PT ;  /* 0x000000390300780c */ /* 0x000fc40003f84270 */
[----:B------:R-:W-:-:S03]  /*f2a0*/  FMNMX.FTZ R26, R71, R26, !PT ;  /* 0x0000001a471a7209 */ /* 0x000fc60007810000 */
[----:B------:R-:W2:Y:S08]  /*f2b0*/  MUFU.TANH R58, R58 ;  /* 0x0000003a003a7308 */ /* 0x000eb00000002400 */
[----:B------:R-:W3:Y:S08]  /*f2c0*/  MUFU.TANH R57, R59 ;  /* 0x0000003b00397308 */ /* 0x000ef00000002400 */
[----:B------:R-:W4:Y:S08]  /*f2d0*/  MUFU.TANH R62, R62 ;  /* 0x0000003e003e7308 */ /* 0x000f300000002400 */
[----:B------:R0:W-:Y:S08]  /*f2e0*/  MUFU.TANH R49, R67 ;  /* 0x0000004300317308 */ /* 0x0001f00000002400 */
[----:B------:R1:W4:Y:S01]  /*f2f0*/  MUFU.TANH R53, R63 ;  /* 0x0000003f00357308 */ /* 0x0003220000002400 */
[----:B0-----:R-:W-:Y:S01]  /*f300*/  FSEL R67, R54, -INF , P3 ;  /* 0xff80000036437808 */ /* 0x001fe20001800000 */
[----:B------:R-:W-:Y:S01]  /*f310*/  FMUL.FTZ R54, R61, UR6 ;  /* 0x000000063d367c20 */ /* 0x000fe20008410000 */
[----:B------:R-:W-:-:S02]  /*f320*/  ISETP.GT.AND P3, PT, R3, 0x40, PT ;  /* 0x000000400300780c */ /* 0x000fc40003f64270 */
[----:B------:R-:W-:Y:S02]  /*f330*/  FMNMX.FTZ R26, R67, R26, !PT ;  /* 0x0000001a431a7209 */ /* 0x000fe40007810000 */
[----:B--2---:R-:W-:Y:S01]  /*f340*/  FSEL R59, R58, -INF , P3 ;  /* 0xff8000003a3b7808 */ /* 0x004fe20001800000 */
[----:B------:R-:W0:Y:S01]  /*f350*/  MUFU.TANH R66, R66 ;  /* 0x0000004200427308 */ /* 0x000e220000002400 */
[----:B-1----:R-:W-:Y:S01]  /*f360*/  FSEL R63, R55, -INF , P4 ;  /* 0xff800000373f7808 */ /* 0x002fe20002000000 */
[----:B------:R-:W-:Y:S01]  /*f370*/  FMUL.FTZ R58, R69, UR6 ;  /* 0x00000006453a7c20 */ /* 0x000fe20008410000 */
[----:B------:R-:W-:Y:S02]  /*f380*/  ISETP.GT.AND P4, PT, R3, 0x41, PT ;  /* 0x000000410300780c */ /* 0x000fe40003f84270 */
[----:B------:R-:W-:Y:S02]  /*f390*/  FMNMX.FTZ R26, R63, R26, !PT ;  /* 0x0000001a3f1a7209 */ /* 0x000fe40007810000 */
[----:B------:R-:W-:Y:S01]  /*f3a0*/  ISETP.GT.AND P3, PT, R3, 0x48, PT ;  /* 0x000000480300780c */ /* 0x000fe20003f64270 */
[----:B------:R-:W1:Y:S01]  /*f3b0*/  MUFU.TANH R70, R70 ;  /* 0x0000004600467308 */ /* 0x000e620000002400 */
[----:B---3--:R-:W-:-:S02]  /*f3c0*/  FSEL R57, R57, -INF , P4 ;  /* 0xff80000039397808 */ /* 0x008fc40002000000 */
[----:B------:R-:W-:Y:S02]  /*f3d0*/  FMNMX.FTZ R26, R59, R26, !PT ;  /* 0x0000001a3b1a7209 */ /* 0x000fe40007810000 */
[----:B------:R-:W-:Y:S02]  /*f3e0*/  ISETP.GT.AND P4, PT, R3, 0x49, PT ;  /* 0x000000490300780c */ /* 0x000fe40003f84270 */
[----:B----4-:R-:W-:Y:S01]  /*f3f0*/  FSEL R55, R62, -INF , P3 ;  /* 0xff8000003e377808 */ /* 0x010fe20001800000 */
[----:B------:R-:W2:Y:S01]  /*f400*/  MUFU.TANH R8, R8 ;  /* 0x0000000800087308 */ /* 0x000ea20000002400 */
[----:B------:R-:W-:Y:S01]  /*f410*/  FMNMX.FTZ R26, R57, R26, !PT ;  /* 0x0000001a391a7209 */ /* 0x000fe20007810000 */
[----:B------:R-:W-:Y:S01]  /*f420*/  FMUL.FTZ R62, R65, UR6 ;  /* 0x00000006413e7c20 */ /* 0x000fe20008410000 */
[----:B------:R-:W-:Y:S02]  /*f430*/  ISETP.GT.AND P3, PT, R3, 0x50, PT ;  /* 0x000000500300780c */ /* 0x000fe40003f64270 */
[----:B------:R-:W-:-:S02]  /*f440*/  FSEL R53, R53, -INF , P4 ;  /* 0xff80000035357808 */ /* 0x000fc40002000000 */
[----:B------:R-:W-:Y:S01]  /*f450*/  FMNMX.FTZ R26, R55, R26, !PT ;  /* 0x0000001a371a7209 */ /* 0x000fe20007810000 */
[----:B------:R-:W3:Y:S01]  /*f460*/  MUFU.TANH R43, R74 ;  /* 0x0000004a002b7308 */ /* 0x000ee20000002400 */
[----:B------:R-:W-:Y:S02]  /*f470*/  ISETP.GT.AND P4, PT, R3, 0x51, PT ;  /* 0x000000510300780c */ /* 0x000fe40003f84270 */
[----:B0-----:R-:W-:Y:S02]  /*f480*/  FSEL R51, R66, -INF , P3 ;  /* 0xff80000042337808 */ /* 0x001fe40001800000 */
[----:B------:R-:W-:Y:S02]  /*f490*/  FMNMX.FTZ R26, R53, R26, !PT ;  /* 0x0000001a351a7209 */ /* 0x000fe40007810000 */
[----:B------:R-:W-:Y:S01]  /*f4a0*/  ISETP.GT.AND P3, PT, R3, 0x58, PT ;  /* 0x000000580300780c */ /* 0x000fe20003f64270 */
[----:B------:R-:W0:Y:S01]  /*f4b0*/  MUFU.TANH R39, R75 ;  /* 0x0000004b00277308 */ /* 0x000e220000002400 */
[----:B------:R-:W-:-:S02]  /*f4c0*/  FSEL R49, R49, -INF , P4 ;  /* 0xff80000031317808 */ /* 0x000fc40002000000 */
[----:B------:R-:W-:Y:S02]  /*f4d0*/  FMNMX.FTZ R26, R51, R26, !PT ;  /* 0x0000001a331a7209 */ /* 0x000fe40007810000 */
[----:B------:R-:W-:Y:S02]  /*f4e0*/  ISETP.GT.AND P4, PT, R3, 0x59, PT ;  /* 0x000000590300780c */ /* 0x000fe40003f84270 */
[----:B-1----:R-:W-:Y:S01]  /*f4f0*/  FSEL R47, R70, -INF , P3 ;  /* 0xff800000462f7808 */ /* 0x002fe20001800000 */
[----:B------:R-:W1:Y:S01]  /*f500*/  MUFU.TANH R41, R78 ;  /* 0x0000004e00297308 */ /* 0x000e620000002400 */
[----:B------:R-:W-:Y:S02]  /*f510*/  FMNMX.FTZ R26, R49, R26, !PT ;  /* 0x0000001a311a7209 */ /* 0x000fe40007810000 */
[----:B------:R-:W-:Y:S02]  /*f520*/  ISETP.GT.AND P3, PT, R3, 0x60, PT ;  /* 0x000000600300780c */ /* 0x000fe40003f64270 */
[----:B--2---:R-:W-:-:S02]  /*f530*/  FSEL R45, R8, -INF , P4 ;  /* 0xff800000082d7808 */ /* 0x004fc40002000000 */
[----:B------:R-:W-:Y:S01]  /*f540*/  FMNMX.FTZ R26, R47, R26, !PT ;  /* 0x0000001a2f1a7209 */ /* 0x000fe20007810000 */
[----:B------:R-:W2:Y:S01]  /*f550*/  MUFU.TANH R35, R79 ;  /* 0x0000004f00237308 */ /* 0x000ea20000002400 */
[----:B------:R-:W-:Y:S02]  /*f560*/  ISETP.GT.AND P4, PT, R3, 0x61, PT ;  /* 0x000000610300780c */ /* 0x000fe40003f84270 */
[----:B---3--:R-:W-:Y:S02]  /*f570*/  FSEL R43, R43, -INF , P3 ;  /* 0xff8000002b2b7808 */ /* 0x008fe40001800000 */
[----:B------:R-:W-:Y:S02]  /*f580*/  FMNMX.FTZ R26, R45, R26, !PT ;  /* 0x0000001a2d1a7209 */ /* 0x000fe40007810000 */
[----:B------:R-:W-:Y:S01]  /*f590*/  ISETP.GT.AND P3, PT, R3, 0x68, PT ;  /* 0x000000680300780c */ /* 0x000fe20003f64270 */
[----:B------:R-:W3:Y:S01]  /*f5a0*/  MUFU.TANH R27, R82 ;  /* 0x00000052001b7308 */ /* 0x000ee20000002400 */
[----:B0-----:R-:W-:-:S02]  /*f5b0*/  FSEL R39, R39, -INF , P4 ;  /* 0xff80000027277808 */ /* 0x001fc40002000000 */
[----:B------:R-:W-:Y:S02]  /*f5c0*/  FMNMX.FTZ R26, R43, R26, !PT ;  /* 0x0000001a2b1a7209 */ /* 0x000fe40007810000 */
[----:B------:R-:W-:Y:S02]  /*f5d0*/  ISETP.GT.AND P4, PT, R3, 0x69, PT ;  /* 0x000000690300780c */ /* 0x000fe40003f84270 */
[----:B-1----:R-:W-:Y:S01]  /*f5e0*/  FSEL R41, R41, -INF , P3 ;  /* 0xff80000029297808 */ /* 0x002fe20001800000 */
[----:B------:R-:W0:Y:S01]  /*f5f0*/  MUFU.TANH R31, R83 ;  /* 0x00000053001f7308 */ /* 0x000e220000002400 */
[----:B------:R-:W-:Y:S02]  /*f600*/  FMNMX.FTZ R26, R39, R26, !PT ;  /* 0x0000001a271a7209 */ /* 0x000fe40007810000 */
[----:B------:R-:W-:Y:S02]  /*f610*/  ISETP.GT.AND P3, PT, R3, 0x70, PT ;  /* 0x000000700300780c */ /* 0x000fe40003f64270 */
[----:B--2---:R-:W-:-:S02]  /*f620*/  FSEL R35, R35, -INF , P4 ;  /* 0xff80000023237808 */ /* 0x004fc40002000000 */
[----:B------:R-:W-:Y:S01]  /*f630*/  FMNMX.FTZ R26, R41, R26, !PT ;  /* 0x0000001a291a7209 */ /* 0x000fe20007810000 */
[----:B------:R-:W1:Y:S01]  /*f640*/  MUFU.TANH R37, R86 ;  /* 0x0000005600257308 */ /* 0x000e620000002400 */
[----:B------:R-:W-:Y:S02]  /*f650*/  ISETP.GT.AND P4, PT, R3, 0x71, PT ;  /* 0x000000710300780c */ /* 0x000fe40003f84270 */
[----:B---3--:R-:W-:Y:S02]  /*f660*/  FSEL R27, R27, -INF , P3 ;  /* 0xff8000001b1b7808 */ /* 0x008fe40001800000 */
[----:B------:R-:W-:Y:S02]  /*f670*/  FMNMX.FTZ R26, R35, R26, !PT ;  /* 0x0000001a231a7209 */ /* 0x000fe40007810000 */
[----:B------:R-:W-:Y:S01]  /*f680*/  ISETP.GT.AND P3, PT, R3, 0x78, PT ;  /* 0x000000780300780c */ /* 0x000fe20003f64270 */
[----:B------:R-:W2:Y:S01]  /*f690*/  MUFU.TANH R87, R87 ;  /* 0x0000005700577308 */ /* 0x000ea20000002400 */
[----:B0-----:R-:W-:-:S02]  /*f6a0*/  FSEL R31, R31, -INF , P4 ;  /* 0xff8000001f1f7808 */ /* 0x001fc40002000000 */
[----:B------:R-:W-:Y:S02]  /*f6b0*/  FMNMX.FTZ R26, R27, R26, !PT ;  /* 0x0000001a1b1a7209 */ /* 0x000fe40007810000 */
[----:B------:R-:W-:Y:S02]  /*f6c0*/  ISETP.GT.AND P4, PT, R3, 0x79, PT ;  /* 0x000000790300780c */ /* 0x000fe40003f84270 */
[----:B------:R-:W-:Y:S01]  /*f6d0*/  FMNMX.FTZ R26, R31, R26, !PT ;  /* 0x0000001a1f1a7209 */ /* 0x000fe20007810000 */
[----:B------:R-:W-:Y:S01]  /*f6e0*/  MUFU.TANH R10, R10 ;  /* 0x0000000a000a7308 */ /* 0x000fe20000002400 */
[----:B-1----:R-:W-:-:S04]  /*f6f0*/  FSEL R37, R37, -INF , P3 ;  /* 0xff80000025257808 */ /* 0x002fc80001800000 */
[----:B------:R-:W-:-:S03]  /*f700*/  FMNMX.FTZ R26, R37, R26, !PT ;  /* 0x0000001a251a7209 */ /* 0x000fc60007810000 */
[----:B------:R-:W0:Y:S01]  /*f710*/  MUFU.TANH R12, R12 ;  /* 0x0000000c000c7308 */ /* 0x000e220000002400 */
[----:B--2---:R-:W-:Y:S02]  /*f720*/  FSEL R3, R87, -INF , P4 ;  /* 0xff80000057037808 */ /* 0x004fe40002000000 */
[----:B------:R-:W-:Y:S02]  /*f730*/  ISETP.GT.AND P4, PT, R109, RZ, PT ;  /* 0x000000ff6d00720c */ /* 0x000fe40003f84270 */
[----:B------:R-:W-:-:S03]  /*f740*/  FMNMX.FTZ R26, R3, R26, !PT ;  /* 0x0000001a031a7209 */ /* 0x000fc60007810000 */
[----:B------:R-:W-:Y:S02]  /*f750*/  MUFU.TANH R24, R24 ;  /* 0x0000001800187308 */ /* 0x000fe40000002400 */
[----:B------:R-:W1:Y:S06]  /*f760*/  SHFL.BFLY PT, R61, R26, 0x2, 0x1f ;  /* 0x0c401f001a3d7f89 */ /* 0x000e6c00000e0000 */
[----:B------:R-:W2:Y:S01]  /*f770*/  MUFU.TANH R28, R28 ;  /* 0x0000001c001c7308 */ /* 0x000ea20000002400 */
[----:B0-----:R-:W-:-:S07]  /*f780*/  FSEL R30, R12, -INF , P5 ;  /* 0xff8000000c1e7808 */ /* 0x001fce0002800000 */
[----:B------:R-:W0:Y:S08]  /*f790*/  MUFU.TANH R29, R29 ;  /* 0x0000001d001d7308 */ /* 0x000e300000002400 */
[----:B------:R-:W3:Y:S01]  /*f7a0*/  MUFU.TANH R32, R32 ;  /* 0x0000002000207308 */ /* 0x000ee20000002400 */
[----:B-1----:R-:W-:-:S05]  /*f7b0*/  FMNMX.FTZ R61, R26, R61, !PT ;  /* 0x0000003d1a3d7209 */ /* 0x002fca0007810000 */
[----:B------:R-:W1:Y:S02]  /*f7c0*/  SHFL.BFLY PT, R8, R61, 0x1, 0x1f ;  /* 0x0c201f003d087f89 */ /* 0x000e6400000e0000 */
[----:B------:R-:W4:Y:S08]  /*f7d0*/  MUFU.TANH R33, R33 ;  /* 0x0000002100217308 */ /* 0x000f300000002400 */
[----:B------:R-:W4:Y:S08]  /*f7e0*/  MUFU.TANH R36, R36 ;  /* 0x0000002400247308 */ /* 0x000f300000002400 */
[----:B------:R-:W4:Y:S01]  /*f7f0*/  MUFU.TANH R21, R21 ;  /* 0x0000001500157308 */ /* 0x000f220000002400 */
[----:B-1----:R-:W-:-:S07]  /*f800*/  FMNMX.FTZ R8, R61, R8, !PT ;  /* 0x000000083d087209 */ /* 0x002fce0007810000 */
[----:B------:R-:W1:Y:S01]  /*f810*/  MUFU.TANH R25, R25 ;  /* 0x0000001900197308 */ /* 0x000e620000002400 */
[----:B------:R-:W-:Y:S02]  /*f820*/  FSEL R61, R10, -INF , P4 ;  /* 0xff8000000a3d7808 */ /* 0x000fe40002000000 */
[C---:B------:R-:W-:Y:S01]  /*f830*/  FSETP.NEU.FTZ.AND P3, PT, R8.reuse, -INF , PT ;  /* 0xff8000000800780b */ /* 0x040fe20003f7d000 */
[----:B------:R-:W-:Y:S01]  /*f840*/  FMUL.FTZ R26, R8, R50 ;  /* 0x00000032081a7220 */ /* 0x000fe20000410000 */
[----:B------:R-:W-:Y:S02]  /*f850*/  ISETP.GT.AND P4, PT, R109, 0x9, PT ;  /* 0x000000096d00780c */ /* 0x000fe40003f84270 */
[----:B------:R-:W-:Y:S01]  /*f860*/  FMNMX.FTZ R12, R61, R30, !PT ;  /* 0x0000001e3d0c7209 */ /* 0x000fe20007810000 */
[----:B------:R-:W1:Y:S01]  /*f870*/  MUFU.TANH R20, R20 ;  /* 0x0000001400147308 */ /* 0x000e620000002400 */
[----:B------:R-:W-:Y:S02]  /*f880*/  FSEL R26, R26, RZ, P3 ;  /* 0x000000ff1a1a7208 */ /* 0x000fe40001800000 */
[----:B------:R-:W-:-:S02]  /*f890*/  ISETP.GT.AND P3, PT, R109, 0x8, PT ;  /* 0x000000086d00780c */ /* 0x000fc40003f64270 */
[----:B--2---:R-:W-:Y:S01]  /*f8a0*/  FSEL R69, R28, -INF , P4 ;  /* 0xff8000001c457808 */ /* 0x004fe20002000000 */
[-CC-:B------:R-:W-:Y:S01]  /*f8b0*/  FFMA.FTZ R169, R89, R50.reuse, -R26.reuse ;  /* 0x0000003259a97223 */ /* 0x180fe2000001081a */
[----:B------:R-:W-:Y:S01]  /*f8c0*/  FSEL R65, R24, -INF , P3 ;  /* 0xff80000018417808 */ /* 0x000fe20001800000 */
[----:B------:R-:W2:Y:S01]  /*f8d0*/  MUFU.TANH R15, R15 ;  /* 0x0000000f000f7308 */ /* 0x000ea20000002400 */
[----:B------:R-:W-:Y:S01]  /*f8e0*/  ISETP.GT.AND P3, PT, R109, 0x10, PT ;  /* 0x000000106d00780c */ /* 0x000fe20003f64270 */
[--C-:B------:R-:W-:Y:S01]  /*f8f0*/  FFMA.FTZ R91, R91, R50, -R26.reuse ;  /* 0x000000325b5b7223 */ /* 0x100fe2000001081a */
[----:B------:R-:W-:Y:S01]  /*f900*/  FMNMX.FTZ R12, R65, R12, !PT ;  /* 0x0000000c410c7209 */ /* 0x000fe20007810000 */
[-CC-:B------:R-:W-:Y:S01]  /*f910*/  FFMA.FTZ R171, R67, R50.reuse, -R26.reuse ;  /* 0x0000003243ab7223 */ /* 0x180fe2000001081a */
[----:B------:R-:W-:Y:S01]  /*f920*/  ISETP.GT.AND P4, PT, R109, 0x11, PT ;  /* 0x000000116d00780c */ /* 0x000fe20003f84270 */
[--C-:B------:R-:W-:Y:S01]  /*f930*/  FFMA.FTZ R175, R93, R50, -R26.reuse ;  /* 0x000000325daf7223 */ /* 0x100fe2000001081a */
[----:B0-----:R-:W-:Y:S01]  /*f940*/  FSEL R29, R29, -INF , P3 ;  /* 0xff8000001d1d7808 */ /* 0x001fe20001800000 */
[----:B------:R-:W0:Y:S01]  /*f950*/  MUFU.TANH R14, R14 ;  /* 0x0000000e000e7308 */ /* 0x000e220000002400 */
[----:B------:R-:W-:Y:S01]  /*f960*/  FMNMX.FTZ R12, R69, R12, !PT ;  /* 0x0000000c450c7209 */ /* 0x000fe20007810000 */
[-CC-:B------:R-:W-:Y:S01]  /*f970*/  FFMA.FTZ R153, R59, R50.reuse, -R26.reuse ;  /* 0x000000323b997223 */ /* 0x180fe2000001081a */
[----:B------:R-:W-:Y:S01]  /*f980*/  ISETP.GT.AND P3, PT, R109, 0x18, PT ;  /* 0x000000186d00780c */ /* 0x000fe20003f64270 */
[-CC-:B------:R-:W-:Y:S01]  /*f990*/  FFMA.FTZ R173, R97, R50.reuse, -R26.reuse ;  /* 0x0000003261ad7223 */ /* 0x180fe2000001081a */
[----:B---3--:R-:W-:Y:S01]  /*f9a0*/  FSEL R73, R32, -INF , P4 ;  /* 0xff80000020497808 */ /* 0x008fe20002000000 */
[--C-:B------:R-:W-:Y:S01]  /*f9b0*/  FFMA.FTZ R181, R115, R50, -R26.reuse ;  /* 0x0000003273b57223 */ /* 0x100fe2000001081a */
[----:B------:R-:W-:Y:S01]  /*f9c0*/  FMNMX.FTZ R12, R29, R12, !PT ;  /* 0x0000000c1d0c7209 */ /* 0x000fe20007810000 */
[----:B------:R-:W3:Y:S01]  /*f9d0*/  MUFU.TANH R13, R13 ;  /* 0x0000000d000d7308 */ /* 0x000ee20000002400 */
[----:B------:R-:W-:Y:S01]  /*f9e0*/  ISETP.GT.AND P4, PT, R109, 0x19, PT ;  /* 0x000000196d00780c */ /* 0x000fe20003f84270 */
[-CC-:B------:R-:W-:Y:S01]  /*f9f0*/  FFMA.FTZ R113, R113, R50.reuse, -R26.reuse ;  /* 0x0000003271717223 */ /* 0x180fe2000001081a */
[----:B----4-:R-:W-:Y:S01]  /*fa00*/  FSEL R33, R33, -INF , P3 ;  /* 0xff80000021217808 */ /* 0x010fe20001800000 */
[--C-:B------:R-:W-:Y:S01]  /*fa10*/  FFMA.FTZ R183, R111, R50, -R26.reuse ;  /* 0x000000326fb77223 */ /* 0x100fe2000001081a */
[----:B------:R-:W-:Y:S01]  /*fa20*/  FMNMX.FTZ R24, R73, R12, !PT ;  /* 0x0000000c49187209 */ /* 0x000fe20007810000 */
[-CC-:B------:R-:W-:Y:S01]  /*fa30*/  FFMA.FTZ R157, R51, R50.reuse, -R26.reuse ;  /* 0x00000032339d7223 */ /* 0x180fe2000001081a */
[----:B------:R-:W-:Y:S01]  /*fa40*/  ISETP.GT.AND P3, PT, R109, 0x20, PT ;  /* 0x000000206d00780c */ /* 0x000fe20003f64270 */
[----:B------:R-:W4:Y:S01]  /*fa50*/  MUFU.TANH R11, R11 ;  /* 0x0000000b000b7308 */ /* 0x000f220000002400 */
[----:B------:R-:W-:Y:S01]  /*fa60*/  FSEL R75, R36, -INF , P4 ;  /* 0xff800000244b7808 */ /* 0x000fe20002000000 */
[--C-:B------:R-:W-:Y:S01]  /*fa70*/  FFMA.FTZ R36, R71, R50, -R26.reuse ;  /* 0x0000003247247223 */ /* 0x100fe2000001081a */
[----:B------:R-:W-:Y:S01]  /*fa80*/  FMNMX.FTZ R24, R33, R24, !PT ;  /* 0x0000001821187209 */ /* 0x000fe20007810000 */
[-CC-:B------:R-:W-:Y:S01]  /*fa90*/  FFMA.FTZ R10, R107, R50.reuse, -R26.reuse ;  /* 0x000000326b0a7223 */ /* 0x180fe2000001081a */
[----:B------:R-:W-:Y:S01]  /*faa0*/  ISETP.GT.AND P4, PT, R109, 0x21, PT ;  /* 0x000000216d00780c */ /* 0x000fe20003f84270 */
[--C-:B------:R-:W-:Y:S01]  /*fab0*/  FFMA.FTZ R177, R105, R50, -R26.reuse ;  /* 0x0000003269b17223 */ /* 0x100fe2000001081a */
[----:B------:R-:W-:Y:S01]  /*fac0*/  FSEL R21, R21, -INF , P3 ;  /* 0xff80000015157808 */ /* 0x000fe20001800000 */
[----:B------:R-:W4:Y:S01]  /*fad0*/  MUFU.TANH R9, R9 ;  /* 0x0000000900097308 */ /* 0x000f220000002400 */
[----:B------:R-:W-:Y:S01]  /*fae0*/  FMNMX.FTZ R24, R75, R24, !PT ;  /* 0x000000184b187209 */ /* 0x000fe20007810000 */
[-CC-:B------:R-:W-:Y:S01]  /*faf0*/  FFMA.FTZ R103, R103, R50.reuse, -R26.reuse ;  /* 0x0000003267677223 */ /* 0x180fe2000001081a */
[----:B------:R-:W-:Y:S01]  /*fb00*/  ISETP.GT.AND P3, PT, R109, 0x28, PT ;  /* 0x000000286d00780c */ /* 0x000fe20003f64270 */
[-CC-:B------:R-:W-:Y:S01]  /*fb10*/  FFMA.FTZ R179, R101, R50.reuse, -R26.reuse ;  /* 0x0000003265b37223 */ /* 0x180fe2000001081a */
[----:B-1----:R-:W-:Y:S01]  /*fb20*/  FSEL R25, R25, -INF , P4 ;  /* 0xff80000019197808 */ /* 0x002fe20002000000 */
[--C-:B------:R-:W-:Y:S01]  /*fb30*/  FFMA.FTZ R155, R55, R50, -R26.reuse ;  /* 0x00000032379b7223 */ /* 0x100fe2000001081a */
[----:B------:R-:W-:Y:S01]  /*fb40*/  FMNMX.FTZ R24, R21, R24, !PT ;  /* 0x0000001815187209 */ /* 0x000fe20007810000 */
[----:B------:R-:W1:Y:S01]  /*fb50*/  MUFU.TANH R5, R5 ;  /* 0x0000000500057308 */ /* 0x000e620000002400 */
[----:B------:R-:W-:Y:S01]  /*fb60*/  ISETP.GT.AND P4, PT, R109, 0x29, PT ;  /* 0x000000296d00780c */ /* 0x000fe20003f84270 */
[-CC-:B------:R-:W-:Y:S01]  /*fb70*/  FFMA.FTZ R49, R49, R50.reuse, -R26.reuse ;  /* 0x0000003231317223 */ /* 0x180fe2000001081a */
[----:B------:R-:W-:Y:S01]  /*fb80*/  FSEL R77, R20, -INF , P3 ;  /* 0xff800000144d7808 */ /* 0x000fe20001800000 */
[--C-:B------:R-:W-:Y:S01]  /*fb90*/  FFMA.FTZ R20, R99, R50, -R26.reuse ;  /* 0x0000003263147223 */ /* 0x100fe2000001081a */
[----:B------:R-:W-:Y:S01]  /*fba0*/  FMNMX.FTZ R24, R25, R24, !PT ;  /* 0x0000001819187209 */ /* 0x000fe20007810000 */
[-CC-:B------:R-:W-:Y:S01]  /*fbb0*/  FFMA.FTZ R159, R47, R50.reuse, -R26.reuse ;  /* 0x000000322f9f7223 */ /* 0x180fe2000001081a */
[----:B------:R-:W-:Y:S01]  /*fbc0*/  ISETP.GT.AND P3, PT, R109, 0x30, PT ;  /* 0x000000306d00780c */ /* 0x000fe20003f64270 */
[----:B------:R-:W1:Y:S01]  /*fbd0*/  MUFU.TANH R7, R7 ;  /* 0x0000000700077308 */ /* 0x000e620000002400 */
[----:B--2---:R-:W-:Y:S01]  /*fbe0*/  FSEL R15, R15, -INF , P4 ;  /* 0xff8000000f0f7808 */ /* 0x004fe20002000000 */
        /* <DEDUP_REMOVED lines=12> */
[----:B------:R-:W-:Y:S01]  /*fcb0*/  FFMA.FTZ R167, R37, R50, -R26 ;  /* 0x0000003225a77223 */ /* 0x000fe2000001081a */
[----:B------:R-:W-:Y:S01]  /*fcc0*/  FMNMX.FTZ R24, R79, R24, !PT ;  /* 0x000000184f187209 */ /* 0x000fe20007810000 */
[----:B------:R-:W2:Y:S01]  /*fcd0*/  MUFU.TANH R54, R54 ;  /* 0x0000003600367308 */ /* 0x000ea20000002400 */
[----:B------:R-:W-:-:S02]  /*fce0*/  ISETP.GT.AND P4, PT, R109, 0x39, PT ;  /* 0x000000396d00780c */ /* 0x000fc40003f84270 */
[----:B------:R-:W-:Y:S02]  /*fcf0*/  CS2R R114, SRZ ;  /* 0x0000000000727805 */ /* 0x000fe4000001ff00 */
[----:B----4-:R-:W-:Y:S02]  /*fd00*/  FSEL R11, R11, -INF , P3 ;  /* 0xff8000000b0b7808 */ /* 0x010fe40001800000 */
[----:B------:R-:W-:Y:S02]  /*fd10*/  CS2R R110, SRZ ;  /* 0x00000000006e7805 */ /* 0x000fe4000001ff00 */
[----:B------:R-:W-:Y:S02]  /*fd20*/  FMNMX.FTZ R24, R13, R24, !PT ;  /* 0x000000180d187209 */ /* 0x000fe40007810000 */
[----:B------:R-:W-:Y:S02]  /*fd30*/  CS2R R106, SRZ ;  /* 0x00000000006a7805 */ /* 0x000fe4000001ff00 */
[----:B------:R-:W-:Y:S01]  /*fd40*/  ISETP.GT.AND P3, PT, R109, 0x40, PT ;  /* 0x000000406d00780c */ /* 0x000fe20003f64270 */
[----:B------:R-:W3:Y:S01]  /*fd50*/  MUFU.TANH R60, R60 ;  /* 0x0000003c003c7308 */ /* 0x000ee20000002400 */
[----:B------:R-:W-:-:S02]  /*fd60*/  FSEL R9, R9, -INF , P4 ;  /* 0xff80000009097808 */ /* 0x000fc40002000000 */
[----:B------:R-:W-:Y:S02]  /*fd70*/  CS2R R104, SRZ ;  /* 0x0000000000687805 */ /* 0x000fe4000001ff00 */
[----:B------:R-:W-:Y:S02]  /*fd80*/  FMNMX.FTZ R24, R11, R24, !PT ;  /* 0x000000180b187209 */ /* 0x000fe40007810000 */
[----:B------:R-:W-:Y:S02]  /*fd90*/  CS2R R100, SRZ ;  /* 0x0000000000647805 */ /* 0x000fe4000001ff00 */
[----:B------:R-:W-:Y:S02]  /*fda0*/  ISETP.GT.AND P4, PT, R109, 0x41, PT ;  /* 0x000000416d00780c */ /* 0x000fe40003f84270 */
[----:B------:R-:W-:Y:S02]  /*fdb0*/  CS2R R98, SRZ ;  /* 0x0000000000627805 */ /* 0x000fe4000001ff00 */
[----:B-1----:R-:W-:Y:S01]  /*fdc0*/  FSEL R5, R5, -INF , P3 ;  /* 0xff80000005057808 */ /* 0x002fe20001800000 */
[----:B------:R-:W1:Y:S01]  /*fdd0*/  MUFU.TANH R62, R62 ;  /* 0x0000003e003e7308 */ /* 0x000e620000002400 */
[----:B------:R-:W-:-:S02]  /*fde0*/  FMNMX.FTZ R24, R9, R24, !PT ;  /* 0x0000001809187209 */ /* 0x000fc40007810000 */
[----:B------:R-:W-:Y:S02]  /*fdf0*/  ISETP.GT.AND P3, PT, R109, 0x48, PT ;  /* 0x000000486d00780c */ /* 0x000fe40003f64270 */
[----:B------:R-:W-:Y:S02]  /*fe00*/  FSEL R7, R7, -INF , P4 ;  /* 0xff80000007077808 */ /* 0x000fe40002000000 */
[----:B------:R-:W-:Y:S01]  /*fe10*/  FMNMX.FTZ R24, R5, R24, !PT ;  /* 0x0000001805187209 */ /* 0x000fe20007810000 */
[----:B------:R-:W4:Y:S01]  /*fe20*/  MUFU.TANH R56, R56 ;  /* 0x0000003800387308 */ /* 0x000f220000002400 */
[----:B------:R-:W-:Y:S02]  /*fe30*/  ISETP.GT.AND P4, PT, R109, 0x49, PT ;  /* 0x000000496d00780c */ /* 0x000fe40003f84270 */
[----:B0-----:R-:W-:Y:S02]  /*fe40*/  FSEL R83, R48, -INF , P3 ;  /* 0xff80000030537808 */ /* 0x001fe40001800000 */
[----:B------:R-:W-:-:S02]  /*fe50*/  FMNMX.FTZ R28, R7, R24, !PT ;  /* 0x00000018071c7209 */ /* 0x000fc40007810000 */
[----:B------:R-:W-:Y:S01]  /*fe60*/  ISETP.GT.AND P3, PT, R109, 0x50, PT ;  /* 0x000000506d00780c */ /* 0x000fe20003f64270 */
[----:B------:R-:W0:Y:S01]  /*fe70*/  MUFU.TANH R58, R58 ;  /* 0x0000003a003a7308 */ /* 0x000e220000002400 */
[----:B--2---:R-:W-:Y:S02]  /*fe80*/  FSEL R81, R54, -INF , P4 ;  /* 0xff80000036517808 */ /* 0x004fe40002000000 */
[----:B------:R-:W-:Y:S01]  /*fe90*/  FMNMX.FTZ R28, R83, R28, !PT ;  /* 0x0000001c531c7209 */ /* 0x000fe20007810000 */
[----:B------:R-:W2:Y:S01]  /*fea0*/  @P2 LDC R54, c[0x0][0x450] ;  /* 0x00011400ff362b82 */ /* 0x000ea20000000800 */
[----:B------:R-:W-:Y:S02]  /*feb0*/  ISETP.GT.AND P4, PT, R109, 0x51, PT ;  /* 0x000000516d00780c */ /* 0x000fe40003f84270 */
[----:B---3--:R-:W-:Y:S01]  /*fec0*/  FSEL R85, R60, -INF , P3 ;  /* 0xff8000003c557808 */ /* 0x008fe20001800000 */
[----:B------:R-:W-:Y:S01]  /*fed0*/  MUFU.TANH R52, R52 ;  /* 0x0000003400347308 */ /* 0x000fe20000002400 */
[----:B------:R-:W-:-:S02]  /*fee0*/  FMNMX.FTZ R28, R81, R28, !PT ;  /* 0x0000001c511c7209 */ /* 0x000fc40007810000 */
[----:B------:R-:W-:Y:S02]  /*fef0*/  ISETP.GT.AND P3, PT, R109, 0x58, PT ;  /* 0x000000586d00780c */ /* 0x000fe40003f64270 */
[----:B-1----:R-:W-:Y:S02]  /*ff00*/  FSEL R87, R62, -INF , P4 ;  /* 0xff8000003e577808 */ /* 0x002fe40002000000 */
[----:B------:R-:W-:Y:S01]  /*ff10*/  FMNMX.FTZ R28, R85, R28, !PT ;  /* 0x0000001c551c7209 */ /* 0x000fe20007810000 */
[----:B------:R-:W1:Y:S01]  /*ff20*/  MUFU.TANH R64, R64 ;  /* 0x0000004000407308 */ /* 0x000e620000002400 */
[----:B------:R-:W-:Y:S02]  /*ff30*/  ISETP.GT.AND P4, PT, R109, 0x59, PT ;  /* 0x000000596d00780c */ /* 0x000fe40003f84270 */
[----:B----4-:R-:W-:Y:S02]  /*ff40*/  FSEL R89, R56, -INF , P3 ;  /* 0xff80000038597808 */ /* 0x010fe40001800000 */
[----:B------:R-:W-:-:S02]  /*ff50*/  FMNMX.FTZ R32, R87, R28, !PT ;  /* 0x0000001c57207209 */ /* 0x000fc40007810000 */
[----:B------:R-:W-:Y:S01]  /*ff60*/  ISETP.GT.AND P3, PT, R109, 0x60, PT ;  /* 0x000000606d00780c */ /* 0x000fe20003f64270 */
[----:B------:R-:W3:Y:S01]  /*ff70*/  MUFU.TANH R34, R34 ;  /* 0x0000002200227308 */ /* 0x000ee20000002400 */
[----:B0-----:R-:W-:Y:S02]  /*ff80*/  FSEL R71, R58, -INF , P4 ;  /* 0xff8000003a477808 */ /* 0x001fe40002000000 */
[----:B------:R-:W-:Y:S02]  /*ff90*/  FMNMX.FTZ R32, R89, R32, !PT ;  /* 0x0000002059207209 */ /* 0x000fe40007810000 */
[----:B------:R-:W-:Y:S02]  /*ffa0*/  ISETP.GT.AND P4, PT, R109, 0x61, PT ;  /* 0x000000616d00780c */ /* 0x000fe40003f84270 */
[----:B------:R-:W-:Y:S01]  /*ffb0*/  FMNMX.FTZ R32, R71, R32, !PT ;  /* 0x0000002047207209 */ /* 0x000fe20007810000 */
[----:B------:R-:W-:Y:S01]  /*ffc0*/  MUFU.TANH R40, R40 ;  /* 0x0000002800287308 */ /* 0x000fe20000002400 */
[----:B-1----:R-:W-:-:S02]  /*ffd0*/  FSEL R67, R64, -INF , P4 ;  /* 0xff80000040437808 */ /* 0x002fc40002000000 */
[----:B------:R-:W-:-:S05]  /*ffe0*/  ISETP.GT.AND P4, PT, R109, 0x69, PT ;  /* 0x000000696d00780c */ /* 0x000fca0003f84270 */
[----:B------:R-:W0:Y:S08]  /*fff0*/  MUFU.TANH R38, R38 ;  /* 0x0000002600267308 */ /* 0x000e300000002400 */
[----:B------:R1:W-:Y:S08]  /*10000*/  MUFU.EX2 R24, R91 ;  /* 0x0000005b00187308 */ /* 0x0003f00000000800 */
[----:B------:R-:W4:Y:S01]  /*10010*/  MUFU.TANH R42, R42 ;  /* 0x0000002a002a7308 */ /* 0x000f220000002400 */
[----:B-1----:R-:W-:-:S02]  /*10020*/  FSEL R91, R52, -INF , P3 ;  /* 0xff800000345b7808 */ /* 0x002fc40001800000 */
[----:B------:R-:W-:Y:S02]  /*10030*/  ISETP.GT.AND P3, PT, R109, 0x68, PT ;  /* 0x000000686d00780c */ /* 0x000fe40003f64270 */
[----:B------:R-:W-:Y:S02]  /*10040*/  FMNMX.FTZ R32, R91, R32, !PT ;  /* 0x000000205b207209 */ /* 0x000fe40007810000 */
[----:B---3--:R-:W-:Y:S01]  /*10050*/  FSEL R93, R34, -INF , P3 ;  /* 0xff800000225d7808 */ /* 0x008fe20001800000 */
[----:B------:R-:W1:Y:S01]  /*10060*/  MUFU.TANH R44, R44 ;  /* 0x0000002c002c7308 */ /* 0x000e620000002400 */
[----:B------:R-:W-:Y:S02]  /*10070*/  FMNMX.FTZ R34, R67, R32, !PT ;  /* 0x0000002043227209 */ /* 0x000fe40007810000 */
[----:B------:R-:W-:Y:S02]  /*10080*/  ISETP.GT.AND P3, PT, R109, 0x70, PT ;  /* 0x000000706d00780c */ /* 0x000fe40003f64270 */
[----:B------:R-:W-:-:S02]  /*10090*/  FMNMX.FTZ R34, R93, R34, !PT ;  /* 0x000000225d227209 */ /* 0x000fc40007810000 */
[----:B0-----:R-:W-:Y:S01]  /*100a0*/  FSEL R95, R38, -INF , P3 ;  /* 0xff800000265f7808 */ /* 0x001fe20001800000 */
[----:B------:R0:W-:Y:S01]  /*100b0*/  MUFU.EX2 R28, R36 ;  /* 0x00000024001c7308 */ /* 0x0001e20000000800 */
[----:B------:R-:W-:Y:S01]  /*100c0*/  ISETP.GT.AND P3, PT, R109, 0x78, PT ;  /* 0x000000786d00780c */ /* 0x000fe20003f64270 */
[----:B------:R-:W-:-:S06]  /*100d0*/  FFMA.FTZ R38, R57, R50, -R26 ;  /* 0x0000003239267223 */ /* 0x000fcc000001081a */
[----:B------:R-:W3:Y:S01]  /*100e0*/  MUFU.TANH R46, R46 ;  /* 0x0000002e002e7308 */ /* 0x000ee20000002400 */
[-CC-:B0-----:R-:W-:Y:S01]  /*100f0*/  FFMA.FTZ R36, R63, R50.reuse, -R26.reuse ;  /* 0x000000323f247223 */ /* 0x181fe2000001081a */
[----:B------:R-:W-:Y:S01]  /*10100*/  FSEL R63, R40, -INF , P4 ;  /* 0xff800000283f7808 */ /* 0x000fe20002000000 */
[----:B------:R-:W-:Y:S01]  /*10110*/  FFMA.FTZ R40, R45, R50, -R26 ;  /* 0x000000322d287223 */ /* 0x000fe2000001081a */
[----:B------:R-:W-:Y:S02]  /*10120*/  ISETP.GT.AND P4, PT, R109, 0x71, PT ;  /* 0x000000716d00780c */ /* 0x000fe40003f84270 */
[----:B------:R-:W-:Y:S02]  /*10130*/  FMNMX.FTZ R34, R63, R34, !PT ;  /* 0x000000223f227209 */ /* 0x000fe40007810000 */
[----:B----4-:R-:W-:Y:S01]  /*10140*/  FSEL R59, R42, -INF , P4 ;  /* 0xff8000002a3b7808 */ /* 0x010fe20002000000 */
[----:B------:R0:W-:Y:S01]  /*10150*/  MUFU.EX2 R32, R36 ;  /* 0x0000002400207308 */ /* 0x0001e20000000800 */
[----:B------:R-:W-:-:S02]  /*10160*/  FMNMX.FTZ R34, R95, R34, !PT ;  /* 0x000000225f227209 */ /* 0x000fc40007810000 */
[----:B------:R-:W-:Y:S02]  /*10170*/  ISETP.GT.AND P4, PT, R109, 0x79, PT ;  /* 0x000000796d00780c */ /* 0x000fe40003f84270 */
[----:B------:R-:W-:Y:S02]  /*10180*/  CS2R R108, SRZ ;  /* 0x00000000006c7805 */ /* 0x000fe4000001ff00 */
[----:B-1----:R-:W-:Y:S01]  /*10190*/  FSEL R97, R44, -INF , P3 ;  /* 0xff8000002c617808 */ /* 0x002fe20001800000 */
[----:B------:R-:W-:Y:S01]  /*101a0*/  FFMA.FTZ R44, R35, R50, -R26 ;  /* 0x00000032232c7223 */ /* 0x000fe2000001081a */
[----:B------:R-:W-:Y:S01]  /*101b0*/  IMAD.MOV.U32 R35, RZ, RZ, R190 ;  /* 0x000000ffff237224 */ /* 0x000fe200078e00be */
[----:B---3--:R-:W-:Y:S01]  /*101c0*/  FSEL R57, R46, -INF , P4 ;  /* 0xff8000002e397808 */ /* 0x008fe20002000000 */
[----:B------:R-:W-:Y:S01]  /*101d0*/  MUFU.EX2 R181, R181 ;  /* 0x000000b500b57308 */ /* 0x000fe20000000800 */
[----:B0-----:R-:W-:-:S04]  /*101e0*/  FMNMX.FTZ R36, R59, R34, !PT ;  /* 0x000000223b247209 */ /* 0x001fc80007810000 */
[----:B------:R-:W-:-:S03]  /*101f0*/  FMNMX.FTZ R36, R97, R36, !PT ;  /* 0x0000002461247209 */ /* 0x000fc60007810000 */
[----:B------:R0:W1:Y:S01]  /*10200*/  MUFU.EX2 R6, R113 ;  /* 0x0000007100067308 */ /* 0x0000620000000800 */
[----:B------:R-:W-:Y:S01]  /*10210*/  FMNMX.FTZ R42, R57, R36, !PT ;  /* 0x00000024392a7209 */ /* 0x000fe20007810000 */
[----:B------:R-:W-:-:S04]  /*10220*/  FFMA.FTZ R36, R53, R50, -R26 ;  /* 0x0000003235247223 */ /* 0x000fc8000001081a */
[----:B------:R-:W3:Y:S02]  /*10230*/  SHFL.BFLY PT, R53, R42, 0x2, 0x1f ;  /* 0x0c401f002a357f89 */ /* 0x000ee400000e0000 */
[----:B------:R-:W4:Y:S01]  /*10240*/  MUFU.EX2 R183, R183 ;  /* 0x000000b700b77308 */ /* 0x000f220000000800 */
[----:B0-----:R-:W-:-:S07]  /*10250*/  CS2R R112, SRZ ;  /* 0x0000000000707805 */ /* 0x001fce000001ff00 */
[----:B------:R-:W0:Y:S08]  /*10260*/  MUFU.EX2 R10, R10 ;  /* 0x0000000a000a7308 */ /* 0x000e300000000800 */
[----:B------:R-:W2:Y:S01]  /*10270*/  MUFU.EX2 R177, R177 ;  /* 0x000000b100b17308 */ /* 0x000ea20000000800 */
[----:B---3--:R-:W-:Y:S01]  /*10280*/  FMNMX.FTZ R53, R42, R53, !PT ;  /* 0x000000352a357209 */ /* 0x008fe20007810000 */
[-CC-:B------:R-:W-:Y:S01]  /*10290*/  FFMA.FTZ R42, R39, R50.reuse, -R26.reuse ;  /* 0x00000032272a7223 */ /* 0x180fe2000001081a */
[----:B------:R-:W-:-:S05]  /*102a0*/  FFMA.FTZ R26, R3, R50, -R26 ;  /* 0x00000032031a7223 */ /* 0x000fca000001081a */
[----:B------:R3:W2:Y:S01]  /*102b0*/  MUFU.EX2 R12, R103 ;  /* 0x00000067000c7308 */ /* 0x0006a20000000800 */
[----:B------:R-:W1:Y:S07]  /*102c0*/  SHFL.BFLY PT, R46, R53, 0x1, 0x1f ;  /* 0x0c201f00352e7f89 */ /* 0x000e6e00000e0000 */
[----:B------:R-:W2:Y:S01]  /*102d0*/  MUFU.EX2 R179, R179 ;  /* 0x000000b300b37308 */ /* 0x000ea20000000800 */
[----:B---3--:R-:W-:-:S07]  /*102e0*/  CS2R R102, SRZ ;  /* 0x0000000000667805 */ /* 0x008fce000001ff00 */
[----:B------:R-:W3:Y:S08]  /*102f0*/  MUFU.EX2 R20, R20 ;  /* 0x0000001400147308 */ /* 0x000ef00000000800 */
[----:B------:R-:W3:Y:S01]  /*10300*/  MUFU.EX2 R173, R173 ;  /* 0x000000ad00ad7308 */ /* 0x000ee20000000800 */
[----:B-1----:R-:W-:-:S04]  /*10310*/  FMNMX.FTZ R51, R53, R46, !PT ;  /* 0x0000002e35337209 */ /* 0x002fc80007810000 */
[C---:B------:R-:W-:Y:S01]  /*10320*/  FSETP.NEU.FTZ.AND P3, PT, R51.reuse, -INF , PT ;  /* 0xff8000003300780b */ /* 0x040fe20003f7d000 */
[----:B------:R-:W-:Y:S02]  /*10330*/  FMUL.FTZ R48, R51, R50 ;  /* 0x0000003233307220 */ /* 0x000fe40000410000 */
[----:B------:R-:W-:Y:S03]  /*10340*/  MUFU.EX2 R14, R14 ;  /* 0x0000000e000e7308 */ /* 0x000fe60000000800 */
[----:B------:R-:W-:-:S05]  /*10350*/  FSEL R48, R48, RZ, P3 ;  /* 0x000000ff30307208 */ /* 0x000fca0001800000 */
[----:B------:R-:W-:Y:S01]  /*10360*/  MUFU.EX2 R175, R175 ;  /* 0x000000af00af7308 */ /* 0x000fe20000000800 */
[-CC-:B------:R-:W-:Y:S01]  /*10370*/  FFMA.FTZ R180, R61, R50.reuse, -R48.reuse ;  /* 0x000000323db47223 */ /* 0x180fe20000010830 */
[-C--:B------:R-:W-:Y:S01]  /*10380*/  FFMA.FTZ R3, R30, R50.reuse, -R48 ;  /* 0x000000321e037223 */ /* 0x080fe20000010830 */
[----:B------:R-:W-:Y:S01]  /*10390*/  FADD.FTZ R30, R181, R6 ;  /* 0x00000006b51e7221 */ /* 0x000fe20000010000 */
[-CC-:B------:R-:W-:Y:S01]  /*103a0*/  FFMA.FTZ R182, R65, R50.reuse, -R48.reuse ;  /* 0x0000003241b67223 */ /* 0x180fe20000010830 */
[-CC-:B------:R-:W-:Y:S01]  /*103b0*/  FFMA.FTZ R152, R5, R50.reuse, -R48.reuse ;  /* 0x0000003205987223 */ /* 0x180fe20000010830 */
[-C--:B------:R-:W-:Y:S01]  /*103c0*/  FFMA.FTZ R27, R69, R50.reuse, -R48 ;  /* 0x00000032451b7223 */ /* 0x080fe20000010830 */
[----:B----4-:R-:W-:Y:S01]  /*103d0*/  FADD.FTZ R5, R183, R30 ;  /* 0x0000001eb7057221 */ /* 0x010fe20000010000 */
[----:B------:R-:W-:Y:S01]  /*103e0*/  MUFU.EX2 R180, R180 ;  /* 0x000000b400b47308 */ /* 0x000fe20000000800 */
[-CC-:B------:R-:W-:Y:S01]  /*103f0*/  FFMA.FTZ R176, R29, R50.reuse, -R48.reuse ;  /* 0x000000321db07223 */ /* 0x180fe20000010830 */
[-CC-:B------:R-:W-:Y:S01]  /*10400*/  FFMA.FTZ R178, R33, R50.reuse, -R48.reuse ;  /* 0x0000003221b27223 */ /* 0x180fe20000010830 */
[----:B0-----:R-:W-:Y:S01]  /*10410*/  FADD.FTZ R30, R10, R5 ;  /* 0x000000050a1e7221 */ /* 0x001fe20000010000 */
[-CC-:B------:R-:W-:Y:S01]  /*10420*/  FFMA.FTZ R29, R73, R50.reuse, -R48.reuse ;  /* 0x00000032491d7223 */ /* 0x180fe20000010830 */
[----:B------:R-:W0:Y:S01]  /*10430*/  @P2 LDC R33, c[0x0][0x44c] ;  /* 0x00011300ff212b82 */ /* 0x000e220000000800 */
[-C--:B------:R-:W-:Y:S01]  /*10440*/  FFMA.FTZ R170, R11, R50.reuse, -R48 ;  /* 0x000000320baa7223 */ /* 0x080fe20000010830 */
[----:B--2---:R-:W-:Y:S01]  /*10450*/  FADD.FTZ R5, R177, R30 ;  /* 0x0000001eb1057221 */ /* 0x004fe20000010000 */
[----:B------:R-:W1:Y:S01]  /*10460*/  MUFU.EX2 R3, R3 ;  /* 0x0000000300037308 */ /* 0x000e620000000800 */
[-CC-:B------:R-:W-:Y:S01]  /*10470*/  FFMA.FTZ R172, R21, R50.reuse, -R48.reuse ;  /* 0x0000003215ac7223 */ /* 0x180fe20000010830 */
[-CC-:B------:R-:W-:Y:S01]  /*10480*/  FFMA.FTZ R21, R25, R50.reuse, -R48.reuse ;  /* 0x0000003219157223 */ /* 0x180fe20000010830 */
[----:B------:R-:W-:Y:S01]  /*10490*/  FADD.FTZ R30, R12, R5 ;  /* 0x000000050c1e7221 */ /* 0x000fe20000010000 */
[-CC-:B------:R-:W-:Y:S01]  /*104a0*/  FFMA.FTZ R174, R77, R50.reuse, -R48.reuse ;  /* 0x000000324dae7223 */ /* 0x180fe20000010830 */
[-CC-:B------:R-:W-:Y:S01]  /*104b0*/  FFMA.FTZ R15, R15, R50.reuse, -R48.reuse ;  /* 0x000000320f0f7223 */ /* 0x180fe20000010830 */
[-C--:B------:R-:W-:Y:S01]  /*104c0*/  FFMA.FTZ R168, R79, R50.reuse, -R48 ;  /* 0x000000324fa87223 */ /* 0x080fe20000010830 */
[----:B------:R-:W-:Y:S01]  /*104d0*/  FADD.FTZ R11, R179, R30 ;  /* 0x0000001eb30b7221 */ /* 0x000fe20000010000 */
[----:B------:R-:W2:Y:S01]  /*104e0*/  MUFU.EX2 R182, R182 ;  /* 0x000000b600b67308 */ /* 0x000ea20000000800 */
[-CC-:B------:R-:W-:Y:S01]  /*104f0*/  FFMA.FTZ R13, R13, R50.reuse, -R48.reuse ;  /* 0x000000320d0d7223 */ /* 0x180fe20000010830 */
[-CC-:B------:R-:W-:Y:S01]  /*10500*/  FFMA.FTZ R9, R9, R50.reuse, -R48.reuse ;  /* 0x0000003209097223 */ /* 0x180fe20000010830 */
[----:B---3--:R-:W-:Y:S01]  /*10510*/  FADD.FTZ R52, R20, R11 ;  /* 0x0000000b14347221 */ /* 0x008fe20000010000 */
[-CC-:B------:R-:W-:Y:S01]  /*10520*/  FFMA.FTZ R7, R7, R50.reuse, -R48.reuse ;  /* 0x0000003207077223 */ /* 0x180fe20000010830 */
[-CC-:B------:R-:W-:Y:S01]  /*10530*/  FFMA.FTZ R154, R83, R50.reuse, -R48.reuse ;  /* 0x00000032539a7223 */ /* 0x180fe20000010830 */
[-C--:B------:R-:W-:Y:S01]  /*10540*/  FFMA.FTZ R11, R81, R50.reuse, -R48 ;  /* 0x00000032510b7223 */ /* 0x080fe20000010830 */
[----:B------:R-:W-:Y:S01]  /*10550*/  FADD.FTZ R25, R173, R52 ;  /* 0x00000034ad197221 */ /* 0x000fe20000010000 */
[----:B------:R-:W3:Y:S01]  /*10560*/  MUFU.EX2 R27, R27 ;  /* 0x0000001b001b7308 */ /* 0x000ee20000000800 */
[----:B-1----:R-:W-:Y:S01]  /*10570*/  FADD.FTZ R5, R180, R3 ;  /* 0x00000003b4057221 */ /* 0x002fe20000010000 */
[-CC-:B------:R-:W-:Y:S01]  /*10580*/  FFMA.FTZ R156, R85, R50.reuse, -R48.reuse ;  /* 0x00000032559c7223 */ /* 0x180fe20000010830 */
[-CC-:B------:R-:W-:Y:S01]  /*10590*/  FFMA.FTZ R158, R89, R50.reuse, -R48.reuse ;  /* 0x00000032599e7223 */ /* 0x180fe20000010830 */
[----:B------:R-:W-:Y:S01]  /*105a0*/  FFMA.FTZ R71, R71, R50, -R48 ;  /* 0x0000003247477223 */ /* 0x000fe20000010830 */
[----:B0-----:R-:W-:Y:S01]  /*105b0*/  @P2 IMAD.HI.U32 R33, R190, R33, RZ ;  /* 0x00000021be212227 */ /* 0x001fe200078e00ff */
[----:B------:R-:W-:-:S03]  /*105c0*/  F2FP.F16.F32.PACK_AB R181, R6, R181 ;  /* 0x000000b506b5723e */ /* 0x000fc600000000ff */
[--C-:B------:R-:W-:Y:S01]  /*105d0*/  FFMA.FTZ R91, R91, R50, -R48.reuse ;  /* 0x000000325b5b7223 */ /* 0x100fe20000010830 */
[----:B------:R-:W0:Y:S01]  /*105e0*/  MUFU.EX2 R176, R176 ;  /* 0x000000b000b07308 */ /* 0x000e220000000800 */
[----:B--2---:R-:W-:Y:S01]  /*105f0*/  FADD.FTZ R30, R182, R5 ;  /* 0x00000005b61e7221 */ /* 0x004fe20000010000 */
[----:B------:R-:W-:Y:S01]  /*10600*/  @P2 SHF.R.U32.HI R35, RZ, R54, R33 ;  /* 0x00000036ff232219 */ /* 0x000fe20000011621 */
[-CC-:B------:R-:W-:Y:S01]  /*10610*/  FFMA.FTZ R67, R67, R50.reuse, -R48.reuse ;  /* 0x0000003243437223 */ /* 0x180fe20000010830 */
[-CC-:B------:R-:W-:Y:S01]  /*10620*/  FFMA.FTZ R93, R93, R50.reuse, -R48.reuse ;  /* 0x000000325d5d7223 */ /* 0x180fe20000010830 */
[-C--:B------:R-:W-:Y:S01]  /*10630*/  FFMA.FTZ R63, R63, R50.reuse, -R48 ;  /* 0x000000323f3f7223 */ /* 0x080fe20000010830 */
[----:B------:R-:W-:Y:S01]  /*10640*/  IADD3 R37, R35, R193, -R192 ;  /* 0x000000c123257210 */ /* 0x000fe20007ffe8c0 */
[-C--:B------:R-:W-:Y:S01]  /*10650*/  FFMA.FTZ R95, R95, R50.reuse, -R48 ;  /* 0x000000325f5f7223 */ /* 0x080fe20000010830 */
[----:B------:R-:W1:Y:S01]  /*10660*/  MUFU.EX2 R29, R29 ;  /* 0x0000001d001d7308 */ /* 0x000e620000000800 */
[----:B---3--:R-:W-:Y:S01]  /*10670*/  FADD.FTZ R5, R27, R30 ;  /* 0x0000001e1b057221 */ /* 0x008fe20000010000 */
[----:B------:R-:W-:Y:S01]  /*10680*/  FADD.FTZ R30, R14, R25 ;  /* 0x000000190e1e7221 */ /* 0x000fe20000010000 */
[-CC-:B------:R-:W-:Y:S01]  /*10690*/  FFMA.FTZ R59, R59, R50.reuse, -R48.reuse ;  /* 0x000000323b3b7223 */ /* 0x180fe20000010830 */
[----:B------:R-:W-:Y:S01]  /*106a0*/  FFMA.FTZ R97, R97, R50, -R48 ;  /* 0x0000003261617223 */ /* 0x000fe20000010830 */
[----:B------:R-:W-:Y:S01]  /*106b0*/  F2FP.F16.F32.PACK_AB R180, R3, R180 ;  /* 0x000000b403b4723e */ /* 0x000fe200000000ff */
[----:B------:R-:W-:Y:S01]  /*106c0*/  FADD.FTZ R25, R175, R30 ;  /* 0x0000001eaf197221 */ /* 0x000fe20000010000 */
[----:B------:R-:W-:Y:S01]  /*106d0*/  SHF.R.S32.HI R52, RZ, 0x1f, R37 ;  /* 0x0000001fff347819 */ /* 0x000fe20000011425 */
[----:B------:R2:W-:Y:S01]  /*106e0*/  MUFU.EX2 R46, R31 ;  /* 0x0000001f002e7308 */ /* 0x0005e20000000800 */
[----:B0-----:R-:W-:Y:S01]  /*106f0*/  FADD.FTZ R0, R176, R5 ;  /* 0x00000005b0007221 */ /* 0x001fe20000010000 */
[----:B------:R-:W-:Y:S01]  /*10700*/  FADD.FTZ R30, R24, R25 ;  /* 0x00000019181e7221 */ /* 0x000fe20000010000 */
[----:B------:R-:W-:Y:S01]  /*10710*/  FFMA.FTZ R25, R87, R50, -R48 ;  /* 0x0000003257197223 */ /* 0x000fe20000010830 */
[----:B------:R-:W-:-:S02]  /*10720*/  F2FP.F16.F32.PACK_AB R177, R12, R177 ;  /* 0x000000b10cb1723e */ /* 0x000fc400000000ff */
[----:B------:R-:W-:Y:S02]  /*10730*/  IADD3 R12, R88, -0x2, RZ ;  /* 0xfffffffe580c7810 */ /* 0x000fe40007ffe0ff */
[----:B------:R-:W-:Y:S01]  /*10740*/  CS2R R88, SRZ ;  /* 0x0000000000587805 */ /* 0x000fe2000001ff00 */
[----:B------:R-:W0:Y:S01]  /*10750*/  MUFU.EX2 R178, R178 ;  /* 0x000000b200b27308 */ /* 0x000e220000000800 */
[-C--:B--2---:R-:W-:Y:S01]  /*10760*/  FFMA.FTZ R31, R75, R50.reuse, -R48 ;  /* 0x000000324b1f7223 */ /* 0x084fe20000010830 */
[----:B-1----:R-:W-:Y:S01]  /*10770*/  FADD.FTZ R5, R29, R0 ;  /* 0x000000001d057221 */ /* 0x002fe20000010000 */
[----:B------:R-:W-:Y:S01]  /*10780*/  FFMA.FTZ R48, R57, R50, -R48 ;  /* 0x0000003239307223 */ /* 0x000fe20000010830 */
[----:B------:R-:W-:Y:S02]  /*10790*/  F2FP.F16.F32.PACK_AB R183, R10, R183 ;  /* 0x000000b70ab7723e */ /* 0x000fe400000000ff */
[----:B------:R-:W-:Y:S02]  /*107a0*/  F2FP.F16.F32.PACK_AB R179, R20, R179 ;  /* 0x000000b314b3723e */ /* 0x000fe400000000ff */
[----:B------:R-:W1:Y:S01]  /*107b0*/  MUFU.EX2 R169, R169 ;  /* 0x000000a900a97308 */ /* 0x000e620000000800 */
[----:B------:R-:W-:-:S02]  /*107c0*/  F2FP.F16.F32.PACK_AB R173, R14, R173 ;  /* 0x000000ad0ead723e */ /* 0x000fc400000000ff */
[----:B------:R-:W-:Y:S02]  /*107d0*/  F2FP.F16.F32.PACK_AB R175, R24, R175 ;  /* 0x000000af18af723e */ /* 0x000fe400000000ff */
[----:B------:R-:W-:Y:S02]  /*107e0*/  F2FP.F16.F32.PACK_AB R182, R27, R182 ;  /* 0x000000b61bb6723e */ /* 0x000fe400000000ff */
[----:B------:R-:W-:Y:S01]  /*107f0*/  F2FP.F16.F32.PACK_AB R176, R29, R176 ;  /* 0x000000b01db0723e */ /* 0x000fe200000000ff */
[----:B------:R-:W2:Y:S01]  /*10800*/  MUFU.EX2 R31, R31 ;  /* 0x0000001f001f7308 */ /* 0x000ea20000000800 */
[----:B0-----:R-:W-:-:S07]  /*10810*/  FADD.FTZ R0, R178, R5 ;  /* 0x00000005b2007221 */ /* 0x001fce0000010000 */
[----:B------:R-:W0:Y:S01]  /*10820*/  MUFU.EX2 R172, R172 ;  /* 0x000000ac00ac7308 */ /* 0x000e220000000800 */
[----:B-1----:R-:W-:Y:S01]  /*10830*/  FADD.FTZ R33, R169, R30 ;  /* 0x0000001ea9217221 */ /* 0x002fe20000010000 */
[----:B------:R-:W-:-:S03]  /*10840*/  F2FP.F16.F32.PACK_AB R169, R28, R169 ;  /* 0x000000a91ca9723e */ /* 0x000fc600000000ff */
[----:B------:R-:W-:-:S03]  /*10850*/  FADD.FTZ R30, R28, R33 ;  /* 0x000000211c1e7221 */ /* 0x000fc60000010000 */
[----:B------:R-:W1:Y:S01]  /*10860*/  MUFU.EX2 R171, R171 ;  /* 0x000000ab00ab7308 */ /* 0x000e620000000800 */
[C---:B--2---:R-:W-:Y:S01]  /*10870*/  FADD.FTZ R5, R31.reuse, R0 ;  /* 0x000000001f057221 */ /* 0x044fe20000010000 */
[----:B------:R-:W-:-:S06]  /*10880*/  F2FP.F16.F32.PACK_AB R178, R31, R178 ;  /* 0x000000b21fb2723e */ /* 0x000fcc00000000ff */
        /* <DEDUP_REMOVED lines=30> */
[----:B--2---:R-:W-:Y:S01]  /*10a70*/  FADD.FTZ R0, R170, R5 ;  /* 0x00000005aa007221 */ /* 0x004fe20000010000 */
[----:B------:R-:W-:-:S06]  /*10a80*/  LEA.HI R5, R52, R37, RZ, 0x7 ;  /* 0x0000002534057211 */ /* 0x000fcc00078f38ff */
        /* <DEDUP_REMOVED lines=53> */
[----:B------:R-:W-:Y:S02]  /*10de0*/  F2FP.F16.F32.PACK_AB R160, R160, R91 ;  /* 0x0000005ba0a0723e */ /* 0x000fe400000000ff */
[----:B------:R-:W-:-:S04]  /*10df0*/  CS2R R90, SRZ ;  /* 0x00000000005a7805 */ /* 0x000fc8000001ff00 */
[----:B------:R-:W2:Y:S01]  /*10e00*/  MUFU.EX2 R95, R95 ;  /* 0x0000005f005f7308 */ /* 0x000ea20000000800 */
[----:B0-----:R-:W-:-:S07]  /*10e10*/  FADD.FTZ R3, R93, R6 ;  /* 0x000000065d037221 */ /* 0x001fce0000010000 */
[----:B------:R-:W0:Y:S01]  /*10e20*/  MUFU.EX2 R164, R59 ;  /* 0x0000003b00a47308 */ /* 0x000e220000000800 */
[C---:B-1----:R-:W-:Y:S01]  /*10e30*/  FADD.FTZ R6, R162.reuse, R3 ;  /* 0x00000003a2067221 */ /* 0x042fe20000010000 */
[----:B------:R-:W-:Y:S02]  /*10e40*/  F2FP.F16.F32.PACK_AB R162, R162, R93 ;  /* 0x0000005da2a2723e */ /* 0x000fe400000000ff */
[----:B------:R-:W-:-:S04]  /*10e50*/  CS2R R92, SRZ ;  /* 0x00000000005c7805 */ /* 0x000fc8000001ff00 */
[----:B------:R-:W1:Y:S01]  /*10e60*/  MUFU.EX2 R97, R97 ;  /* 0x0000006100617308 */ /* 0x000e620000000800 */
[----:B--2---:R-:W-:-:S07]  /*10e70*/  FADD.FTZ R3, R95, R6 ;  /* 0x000000065f037221 */ /* 0x004fce0000010000 */
[----:B------:R-:W2:Y:S01]  /*10e80*/  MUFU.EX2 R48, R48 ;  /* 0x0000003000307308 */ /* 0x000ea20000000800 */
[C---:B0-----:R-:W-:Y:S01]  /*10e90*/  FADD.FTZ R6, R164.reuse, R3 ;  /* 0x00000003a4067221 */ /* 0x041fe20000010000 */
[----:B------:R-:W-:Y:S02]  /*10ea0*/  F2FP.F16.F32.PACK_AB R164, R164, R95 ;  /* 0x0000005fa4a4723e */ /* 0x000fe400000000ff */
[----:B------:R-:W-:-:S04]  /*10eb0*/  CS2R R94, SRZ ;  /* 0x00000000005e7805 */ /* 0x000fc8000001ff00 */
[----:B------:R-:W0:Y:S01]  /*10ec0*/  MUFU.EX2 R26, R26 ;  /* 0x0000001a001a7308 */ /* 0x000e220000000800 */
[----:B-1----:R-:W-:Y:S01]  /*10ed0*/  FADD.FTZ R3, R97, R6 ;  /* 0x0000000661037221 */ /* 0x002fe20000010000 */
[----:B------:R-:W-:-:S04]  /*10ee0*/  SHF.R.S32.HI R6, RZ, 0x7, R5 ;  /* 0x00000007ff067819 */ /* 0x000fc80000011405 */
[----:B------:R-:W-:Y:S02]  /*10ef0*/  VIMNMX R5, R191, R6, !PT ;  /* 0x00000006bf057248 */ /* 0x000fe40007fe0100 */
[C---:B--2---:R-:W-:Y:S01]  /*10f00*/  F2FP.F16.F32.PACK_AB R166, R48.reuse, R97 ;  /* 0x0000006130a6723e */ /* 0x044fe200000000ff */
[----:B------:R-:W-:Y:S01]  /*10f10*/  FADD.FTZ R3, R48, R3 ;  /* 0x0000000330037221 */ /* 0x000fe20000010000 */
[----:B------:R-:W-:Y:S02]  /*10f20*/  ISETP.GE.AND P3, PT, R12, R5, PT ;  /* 0x000000050c00720c */ /* 0x000fe40003f66270 */
[----:B------:R-:W-:Y:S01]  /*10f30*/  CS2R R96, SRZ ;  /* 0x0000000000607805 */ /* 0x000fe2000001ff00 */
[C---:B0-----:R-:W-:Y:S01]  /*10f40*/  FADD.FTZ R0, R26.reuse, R35 ;  /* 0x000000231a007221 */ /* 0x041fe20000010000 */
[----:B------:R-:W-:-:S09]  /*10f50*/  F2FP.F16.F32.PACK_AB R167, R26, R167 ;  /* 0x000000a71aa7723e */ /* 0x000fd200000000ff */
[----:B------:R-:W-:Y:S05]  /*10f60*/  @!P3 BRA `(.L_x_2704) ;  /* 0x0000003000c4b947 */ /* 0x000fea0003800000 */
[----:B------:R-:W-:Y:S01]  /*10f70*/  IMAD.MOV.U32 R10, RZ, RZ, R8 ;  /* 0x000000ffff0a7224 */ /* 0x000fe200078e0008 */
[----:B------:R-:W-:Y:S01]  /*10f80*/  MOV R151, RZ ;  /* 0x000000ff00977202 */ /* 0x000fe20000000f00 */
[----:B------:R-:W-:Y:S02]  /*10f90*/  IMAD.MOV.U32 R11, RZ, RZ, R51 ;  /* 0x000000ffff0b7224 */ /* 0x000fe400078e0033 */
[----:B------:R-:W-:Y:S02]  /*10fa0*/  IMAD.MOV.U32 R6, RZ, RZ, R186 ;  /* 0x000000ffff067224 */ /* 0x000fe400078e00ba */
[----:B------:R-:W-:-:S07]  /*10fb0*/  IMAD.MOV.U32 R13, RZ, RZ, R184 ;  /* 0x000000ffff0d7224 */ /* 0x000fce00078e00b8 */
.L_x_2714:
[----:B------:R-:W-:Y:S01]  /*10fc0*/  ISETP.NE.AND P3, PT, R189, RZ, PT ;  /* 0x000000ffbd00720c */ /* 0x000fe20003f65270 */
[----:B------:R-:W-:Y:S01]  /*10fd0*/  VIADD R184, R13, 0x1 ;  /* 0x000000010db87836 */ /* 0x000fe20000000000 */
[----:B------:R-:W-:Y:S05]  /*10fe0*/  YIELD ;  /* 0x0000000000007946 */ /* 0x000fea0003800000 */
[----:B------:R-:W-:-:S04]  /*10ff0*/  ISETP.NE.AND P4, PT, R184, 0x2, PT ;  /* 0x00000002b800780c */ /* 0x000fc80003f85270 */
[----:B------:R-:W-:Y:S02]  /*11000*/  SEL R7, RZ, 0x1, P4 ;  /* 0x00000001ff077807 */ /* 0x000fe40002000000 */
[----:B------:R-:W-:Y:S02]  /*11010*/  SEL R184, R184, RZ, P4 ;  /* 0x000000ffb8b87207 */ /* 0x000fe40002000000 */
[----:B------:R-:W-:Y:S01]  /*11020*/  LOP3.LUT R186, R6, R7, RZ, 0x3c, !PT ;  /* 0x0000000706ba7212 */ /* 0x000fe200078e3cff */
[----:B------:R-:W-:Y:S06]  /*11030*/  @P3 BRA `(.L_x_2705) ;  /* 0x0000000000303947 */ /* 0x000fec0003800000 */
[----:B------:R-:W-:Y:S05]  /*11040*/  @!P0 BRA `(.L_x_2706) ;  /* 0x0000000000048947 */ /* 0x000fea0003800000 */
[----:B------:R-:W-:Y:S01]  /*11050*/  BPT.TRAP 0x1 ;  /* 0x000000040000795c */ /* 0x000fe20000300000 */
.L_x_2706:
[----:B------:R-:W-:Y:S01]  /*11060*/  IMAD R7, R184, 0x8, R2 ;  /* 0x00000008b8077824 */ /* 0x000fe200078e0202 */
[----:B------:R-:W-:-:S04]  /*11070*/  SHF.L.U32 R8, R186, 0x1f, RZ ;  /* 0x0000001fba087819 */ /* 0x000fc800000006ff */
[----:B------:R0:W1:Y:S01]  /*11080*/  SYNCS.PHASECHK.TRANS64.TRYWAIT P4, [R7+URZ+0x28830], R8 ;  /* 0x02883008070075a7 */ /* 0x000062000808017f */
[----:B------:R-:W-:Y:S05]  /*11090*/  @!P0 BRA `(.L_x_2707) ;  /* 0x0000000000048947 */ /* 0x000fea0003800000 */
[----:B------:R-:W-:Y:S01]  /*110a0*/  BPT.TRAP 0x1 ;  /* 0x000000040000795c */ /* 0x000fe20000300000 */
.L_x_2707:
[----:B------:R-:W-:Y:S04]  /*110b0*/  BSSY B0, `(.L_x_2705) ;  /* 0x0000004000007945 */ /* 0x000fe80003800000 */
[----:B-1----:R-:W-:Y:S05]  /*110c0*/  @P4 BRA `(.L_x_2708) ;  /* 0x0000000000084947 */ /* 0x002fea0003800000 */
[----:B------:R-:W1:Y:S02]  /*110d0*/  SYNCS.PHASECHK.TRANS64.TRYWAIT P4, [R7+URZ+0x28830], R8 ;  /* 0x02883008070075a7 */ /* 0x000e64000808017f */
[----:B-1----:R-:W-:Y:S05]  /*110e0*/  @!P4 BRA `(.L_x_2709) ;  /* 0x0000012c00c0c947 */ /* 0x002fea0003800000 */
.L_x_2708:
[----:B------:R-:W-:Y:S05]  /*110f0*/  BSYNC B0 ;  /* 0x0000000000007941 */ /* 0x000fea0003800000 */
.L_x_2705:
        /* <DEDUP_REMOVED lines=14> */
[----:B------:R-:W-:-:S02]  /*111e0*/  R2UR UR31, R25 ;  /* 0x00000000191f72ca */ /* 0x000fc400000e0000 */
[----:B------:R-:W-:Y:S02]  /*111f0*/  R2UR UR30, R24 ;  /* 0x00000000181e72ca */ /* 0x000fe400000e0000 */
[----:B------:R-:W-:Y:S02]  /*11200*/  IADD3 R20, R8, 0x2, RZ ;  /* 0x0000000208147810 */ /* 0x000fe40007ffe0ff */
[----:B------:R-:W-:Y:S02]  /*11210*/  R2UR UR11, R21 ;  /* 0x00000000150b72ca */ /* 0x000fe400000e0000 */
[----:B------:R-:W-:Y:S01]  /*11220*/  R2UR UR10, R20 ;  /* 0x00000000140a72ca */ /* 0x000fe200000e0000 */
[----:B------:R-:W-:Y:S01]  /*11230*/  VIADD R20, R8, 0x400 ;  /* 0x0000040008147836 */ /* 0x000fe20000000000 */
[----:B------:R-:W-:Y:S01]  /*11240*/  R2UR UR18, R14 ;  /* 0x000000000e1272ca */ /* 0x000fe200000e0000 */
[----:B------:R-:W-:Y:S01]  /*11250*/  VIADD R14, R8, 0x402 ;  /* 0x00000402080e7836 */ /* 0x000fe20000000000 */
[----:B------:R-:W-:-:S02]  /*11260*/  R2UR UR19, R15 ;  /* 0x000000000f1372ca */ /* 0x000fc400000e0000 */
[----:B0-----:R-:W-:Y:S02]  /*11270*/  SHF.R.U32.HI R7, RZ, 0x7, R7 ;  /* 0x00000007ff077819 */ /* 0x001fe40000011607 */
[----:B------:R-:W-:Y:S02]  /*11280*/  R2UR UR22, R20 ;  /* 0x00000000141672ca */ /* 0x000fe400000e0000 */
[----:B------:R-:W-:Y:S01]  /*11290*/  R2UR UR23, R21 ;  /* 0x00000000151772ca */ /* 0x000fe200000e0000 */
[----:B------:R-:W-:Y:S01]  /*112a0*/  VIADD R7, R7, 0x8 ;  /* 0x0000000807077836 */ /* 0x000fe20000000000 */
[----:B------:R-:W-:Y:S02]  /*112b0*/  R2UR UR26, R14 ;  /* 0x000000000e1a72ca */ /* 0x000fe400000e0000 */
[----:B------:R-:W-:Y:S02]  /*112c0*/  R2UR UR27, R15 ;  /* 0x000000000f1b72ca */ /* 0x000fe400000e0000 */
[----:B------:R0:W-:Y:S01]  /*112d0*/  BAR.SYNC.DEFER_BLOCKING R7, 0x100 ;  /* 0x000400070000751d */ /* 0x0001e20000010000 */
[----:B------:R-:W-:-:S02]  /*112e0*/  IADD3 R8, R8, 0x406, RZ ;  /* 0x0000040608087810 */ /* 0x000fc40007ffe0ff */
        /* <DEDUP_REMOVED lines=29> */
.L_x_2711:
[----:B------:R-:W-:Y:S01]  /*114c0*/  SHF.L.U32 R6, R6, 0x1f, RZ ;  /* 0x0000001f06067819 */ /* 0x000fe200000006ff */
[----:B------:R-:W-:-:S04]  /*114d0*/  IMAD R7, R13, 0x8, R2 ;  /* 0x000000080d077824 */ /* 0x000fc800078e0202 */
[----:B------:R0:W1:Y:S01]  /*114e0*/  SYNCS.PHASECHK.TRANS64.TRYWAIT P3, [R7+URZ+0x28850], R6 ;  /* 0x02885006070075a7 */ /* 0x000062000806017f */
[----:B------:R-:W-:Y:S05]  /*114f0*/  @!P0 BRA `(.L_x_2712) ;  /* 0x0000000000048947 */ /* 0x000fea0003800000 */
[----:B------:R-:W-:Y:S01]  /*11500*/  BPT.TRAP 0x1 ;  /* 0x000000040000795c */ /* 0x000fe20000300000 */
.L_x_2712:
[----:B-1----:R-:W-:Y:S05]  /*11510*/  @P3 BRA `(.L_x_2710) ;  /* 0x0000000000083947 */ /* 0x002fea0003800000 */
[----:B------:R-:W1:Y:S02]  /*11520*/  SYNCS.PHASECHK.TRANS64.TRYWAIT P3, [R7+URZ+0x28850], R6 ;  /* 0x02885006070075a7 */ /* 0x000e64000806017f */
[----:B-1----:R-:W-:Y:S05]  /*11530*/  @!P3 BRA `(.L_x_2713) ;  /* 0x0000012800c0b947 */ /* 0x002fea0003800000 */
.L_x_2710:
        /* <DEDUP_REMOVED lines=17> */
[----:B------:R-:W-:Y:S02]  /*11650*/  IMAD.IADD R60, R204, 0x1, R190 ;  /* 0x00000001cc3c7824 */ /* 0x000fe400078e02be */
[----:B------:R-:W-:Y:S01]  /*11660*/  FMUL.FTZ R30, R35, UR49 ;  /* 0x00000031231e7c20 */ /* 0x000fe20008410000 */
[----:B------:R-:W-:Y:S01]  /*11670*/  FMUL.FTZ R35, R41, UR49 ;  /* 0x0000003129237c20 */ /* 0x000fe20008410000 */
[----:B------:R-:W-:Y:S01]  /*11680*/  R2UR UR6, R6 ;  /* 0x00000000060672ca */ /* 0x000fe200000e0000 */
[----:B------:R-:W-:Y:S01]  /*11690*/  FMUL.FTZ R41, R52, UR49 ;  /* 0x0000003134297c20 */ /* 0x000fe20008410000 */
[----:B------:R-:W-:Y:S01]  /*116a0*/  IADD3 R8, R6, 0x80, RZ ;  /* 0x0000008006087810 */ /* 0x000fe20007ffe0ff */
        /* <DEDUP_REMOVED lines=58> */
[----:B------:R-:W-:-:S05]  /*11a50*/  FMUL.FTZ R84, R87, UR49 ;  /* 0x0000003157547c20 */ /* 0x000fca0008410000 */
[----:B------:R-:W5:Y:S08]  /*11a60*/  MUFU.TANH R33, R33 ;  /* 0x0000002100217308 */ /* 0x000f700000002400 */
        /* <DEDUP_REMOVED lines=10> */
[----:B------:R-:W5:Y:S01]  /*11b10*/  MUFU.TANH R49, R49 ;  /* 0x0000003100317308 */ /* 0x000f620000002400 */
[----:B------:R-:W-:-:S02]  /*11b20*/  WARPGROUP.DEPBAR.LE gsb0, 0x0 ;  /* 0x00008000000079c5 */ /* 0x000fc40000010000 */
[----:B------:R-:W-:-:S05]  /*11b30*/  WARPGROUP.ARRIVE ;  /* 0x00000000000079c5 */ /* 0x000fca0000000000 */
[----:B------:R-:W5:Y:S01]  /*11b40*/  MUFU.TANH R52, R52 ;  /* 0x0000003400347308 */ /* 0x000f620000002400 */
[----:B------:R-:W-:Y:S01]  /*11b50*/  HGMMA.64x128x16.F32 R88, R176, gdesc[UR4].tnspB, R88, gsb0 ;  /* 0x41e00004b0587df0 */ /* 0x000fe20008000858 */
[----:B------:R-:W-:Y:S01]  /*11b60*/  R2UR UR6, R8 ;  /* 0x00000000080672ca */ /* 0x000fe200000e0000 */
[----:B------:R-:W-:Y:S01]  /*11b70*/  VIADD R8, R6, 0x180 ;  /* 0x0000018006087836 */ /* 0x000fe20000000000 */
[----:B------:R-:W-:Y:S02]  /*11b80*/  R2UR UR7, R9 ;  /* 0x00000000090772ca */ /* 0x000fe400000e0000 */
[----:B------:R-:W-:Y:S02]  /*11b90*/  MOV R9, 0x40000040 ;  /* 0x4000004000097802 */ /* 0x000fe40000000f00 */
[----:B------:R-:W5:Y:S08]  /*11ba0*/  MUFU.TANH R53, R53 ;  /* 0x0000003500357308 */ /* 0x000f700000002400 */
[----:B------:R-:W5:Y:S08]  /*11bb0*/  MUFU.TANH R56, R56 ;  /* 0x0000003800387308 */ /* 0x000f700000002400 */
[----:B------:R-:W5:Y:S08]  /*11bc0*/  MUFU.TANH R57, R57 ;  /* 0x0000003900397308 */ /* 0x000f700000002400 */
[----:B------:R-:W5:Y:S08]  /*11bd0*/  MUFU.TANH R61, R61 ;  /* 0x0000003d003d7308 */ /* 0x000f700000002400 */
        /* <DEDUP_REMOVED lines=38> */
[----:B------:R-:W-:Y:S02]  /*11e40*/  R2UR UR7, R9 ;  /* 0x00000000090772ca */ /* 0x000fe400000e0000 */
[----:B------:R-:W0:Y:S01]  /*11e50*/  @P2 LDC R9, c[0x0][0x44c] ;  /* 0x00011300ff092b82 */ /* 0x000e220000000800 */
[----:B------:R-:W-:-:S07]  /*11e60*/  R2UR UR6, R8 ;  /* 0x00000000080672ca */ /* 0x000fce00000e0000 */
[----:B------:R-:W1:Y:S01]  /*11e70*/  @P2 LDC R8, c[0x0][0x450] ;  /* 0x00011400ff082b82 */ /* 0x000e620000000800 */
[----:B0-----:R-:W-:-:S05]  /*11e80*/  @P2 IMAD.HI.U32 R9, R60, R9, RZ ;  /* 0x000000093c092227 */ /* 0x001fca00078e00ff */
[----:B-1----:R-:W-:Y:S01]  /*11e90*/  @P2 SHF.R.U32.HI R60, RZ, R8, R9 ;  /* 0x00000008ff3c2219 */ /* 0x002fe20000011609 */
[----:B------:R-:W-:Y:S01]  /*11ea0*/  VIADD R8, R6, 0x280 ;  /* 0x0000028006087836 */ /* 0x000fe20000000000 */
[----:B------:R-:W-:-:S03]  /*11eb0*/  MOV R9, 0x40000040 ;  /* 0x4000004000097802 */ /* 0x000fc60000000f00 */
[----:B------:R-:W0:Y:S01]  /*11ec0*/  SHFL.IDX PT, R69, R60, RZ, 0x1c1f ;  /* 0x001c1fff3c457589 */ /* 0x000e2200000e0000 */
[----:B------:R-:W-:Y:S02]  /*11ed0*/  WARPGROUP.DEPBAR.LE gsb0, 0x0 ;  /* 0x00008000000079c5 */ /* 0x000fe40000010000 */
[----:B------:R-:W-:-:S06]  /*11ee0*/  WARPGROUP.ARRIVE ;  /* 0x00000000000079c5 */ /* 0x000fcc0000000000 */
[----:B------:R-:W-:Y:S01]  /*11ef0*/  HGMMA.64x128x16.F32 R88, R152, gdesc[UR4].tnspB, R88, gsb0 ;  /* 0x41e0000498587df0 */ /* 0x000fe20008000858 */
[----:B------:R-:W-:Y:S01]  /*11f00*/  R2UR UR7, R9 ;  /* 0x00000000090772ca */ /* 0x000fe200000e0000 */
[----:B------:R-:W-:Y:S01]  /*11f10*/  IMAD.MOV.U32 R9, RZ, RZ, -0x80 ;  /* 0xffffff80ff097424 */ /* 0x000fe200078e00ff */
[----:B------:R-:W-:Y:S01]  /*11f20*/  R2UR UR6, R8 ;  /* 0x00000000080672ca */ /* 0x000fe200000e0000 */
[----:B------:R-:W-:Y:S01]  /*11f30*/  FMUL.FTZ R8, R72, UR49 ;  /* 0x0000003148087c20 */ /* 0x000fe20008410000 */
[----:B------:R-:W-:Y:S01]  /*11f40*/  FMUL.FTZ R72, R39, UR49 ;  /* 0x0000003127487c20 */ /* 0x000fe20008410000 */
[----:B------:R-:W-:Y:S01]  /*11f50*/  IMAD R9, R12, R9, 0x1 ;  /* 0x000000010c097424 */ /* 0x000fe200078e0209 */
[----:B------:R-:W-:Y:S04]  /*11f60*/  MUFU.TANH R39, R80 ;  /* 0x0000005000277308 */ /* 0x000fe80000002400 */
[----:B------:R-:W-:-:S04]  /*11f70*/  IADD3 R9, R193, R9, -R197 ;  /* 0x00000009c1097210 */ /* 0x000fc80007ffe8c5 */
[----:B------:R-:W1:Y:S01]  /*11f80*/  MUFU.TANH R8, R8 ;  /* 0x0000000800087308 */ /* 0x000e620000002400 */
[----:B------:R-:W-:-:S04]  /*11f90*/  IMAD.IADD R9, R9, 0x1, -R192 ;  /* 0x0000000109097824 */ /* 0x000fc800078e0ac0 */
[----:B0-----:R-:W-:-:S03]  /*11fa0*/  IMAD.IADD R69, R9, 0x1, R69 ;  /* 0x0000000109457824 */ /* 0x001fc600078e0245 */
[----:B------:R-:W-:Y:S02]  /*11fb0*/  MUFU.TANH R72, R72 ;  /* 0x0000004800487308 */ /* 0x000fe40000002400 */
[C---:B------:R-:W-:Y:S02]  /*11fc0*/  ISETP.GT.AND P4, PT, R69.reuse, RZ, PT ;  /* 0x000000ff4500720c */ /* 0x040fe40003f84270 */
[C---:B------:R-:W-:Y:S02]  /*11fd0*/  ISETP.GT.AND P3, PT, R69.reuse, 0x1, PT ;  /* 0x000000014500780c */ /* 0x040fe40003f64270 */
[----:B------:R-:W-:Y:S02]  /*11fe0*/  FSEL R14, R14, -INF , P4 ;  /* 0xff8000000e0e7808 */ /* 0x000fe40002000000 */
[----:B------:R-:W-:Y:S02]  /*11ff0*/  FSEL R20, R20, -INF , P3 ;  /* 0xff80000014147808 */ /* 0x000fe40001800000 */
[----:B------:R-:W-:-:S02]  /*12000*/  ISETP.GT.AND P5, PT, R69, 0x8, PT ;  /* 0x000000084500780c */ /* 0x000fc40003fa4270 */
[C---:B------:R-:W-:Y:S02]  /*12010*/  ISETP.GT.AND P4, PT, R69.reuse, 0x9, PT ;  /* 0x000000094500780c */ /* 0x040fe40003f84270 */
[----:B------:R-:W-:Y:S02]  /*12020*/  ISETP.GT.AND P3, PT, R69, 0x10, PT ;  /* 0x000000104500780c */ /* 0x000fe40003f64270 */
[----:B--2---:R-:W-:Y:S02]  /*12030*/  FSEL R24, R24, -INF , P5 ;  /* 0xff80000018187808 */ /* 0x004fe40002800000 */
[----:B---3--:R-:W-:Y:S02]  /*12040*/  FSEL R25, R25, -INF , P4 ;  /* 0xff80000019197808 */ /* 0x008fe40002000000 */
[----:B----4-:R-:W-:Y:S02]  /*12050*/  FSEL R27, R27, -INF , P3 ;  /* 0xff8000001b1b7808 */ /* 0x010fe40001800000 */
[----:B------:R-:W-:-:S02]  /*12060*/  ISETP.GT.AND P5, PT, R69, 0x11, PT ;  /* 0x000000114500780c */ /* 0x000fc40003fa4270 */
[C---:B------:R-:W-:Y:S02]  /*12070*/  ISETP.GT.AND P4, PT, R69.reuse, 0x18, PT ;  /* 0x000000184500780c */ /* 0x040fe40003f84270 */
[----:B------:R-:W-:Y:S02]  /*12080*/  ISETP.GT.AND P3, PT, R69, 0x19, PT ;  /* 0x000000194500780c */ /* 0x000fe40003f64270 */
[----:B-----5:R-:W-:Y:S02]  /*12090*/  FSEL R29, R29, -INF , P5 ;  /* 0xff8000001d1d7808 */ /* 0x020fe40002800000 */
[----:B------:R-:W-:Y:S02]  /*120a0*/  FSEL R31, R31, -INF , P4 ;  /* 0xff8000001f1f7808 */ /* 0x000fe40002000000 */
[----:B------:R-:W-:Y:S02]  /*120b0*/  FSEL R33, R33, -INF , P3 ;  /* 0xff80000021217808 */ /* 0x000fe40001800000 */
[----:B------:R-:W-:-:S02]  /*120c0*/  ISETP.GT.AND P5, PT, R69, 0x20, PT ;  /* 0x000000204500780c */ /* 0x000fc40003fa4270 */
[C---:B------:R-:W-:Y:S02]  /*120d0*/  ISETP.GT.AND P4, PT, R69.reuse, 0x21, PT ;  /* 0x000000214500780c */ /* 0x040fe40003f84270 */
[----:B------:R-:W-:Y:S02]  /*120e0*/  ISETP.GT.AND P3, PT, R69, 0x28, PT ;  /* 0x000000284500780c */ /* 0x000fe40003f64270 */
[----:B------:R-:W-:Y:S02]  /*120f0*/  FSEL R34, R34, -INF , P5 ;  /* 0xff80000022227808 */ /* 0x000fe40002800000 */
        /* <DEDUP_REMOVED lines=30> */
[----:B-1----:R-:W-:Y:S02]  /*122e0*/  FSEL R8, R8, -INF , P4 ;  /* 0xff80000008087808 */ /* 0x002fe40002000000 */
[----:B------:R-:W-:Y:S02]  /*122f0*/  FSEL R64, R64, -INF , P3 ;  /* 0xff80000040407808 */ /* 0x000fe40001800000 */
[----:B------:R-:W-:-:S02]  /*12300*/  ISETP.GT.AND P5, PT, R69, 0x68, PT ;  /* 0x000000684500780c */ /* 0x000fc40003fa4270 */
[C---:B------:R-:W-:Y:S02]  /*12310*/  ISETP.GT.AND P4, PT, R69.reuse, 0x69, PT ;  /* 0x000000694500780c */ /* 0x040fe40003f84270 */
[----:B------:R-:W-:Y:S02]  /*12320*/  ISETP.GT.AND P3, PT, R69, 0x70, PT ;  /* 0x000000704500780c */ /* 0x000fe40003f64270 */
[----:B------:R-:W-:Y:S02]  /*12330*/  FSEL R65, R65, -INF , P5 ;  /* 0xff80000041417808 */ /* 0x000fe40002800000 */
[----:B------:R-:W-:Y:S02]  /*12340*/  FSEL R68, R68, -INF , P4 ;  /* 0xff80000044447808 */ /* 0x000fe40002000000 */
[----:B------:R-:W-:Y:S02]  /*12350*/  FSEL R39, R39, -INF , P3 ;  /* 0xff80000027277808 */ /* 0x000fe40001800000 */
[----:B------:R-:W-:Y:S01]  /*12360*/  ISETP.GT.AND P5, PT, R69, 0x71, PT ;  /* 0x000000714500780c */ /* 0x000fe20003fa4270 */
[----:B------:R-:W-:-:S02]  /*12370*/  WARPGROUP.DEPBAR.LE gsb0, 0x0 ;  /* 0x00008000000079c5 */ /* 0x000fc40000010000 */
[C---:B------:R-:W-:Y:S01]  /*12380*/  ISETP.GT.AND P4, PT, R69.reuse, 0x78, PT ;  /* 0x000000784500780c */ /* 0x040fe20003f84270 */
[----:B------:R-:W-:Y:S01]  /*12390*/  WARPGROUP.ARRIVE ;  /* 0x00000000000079c5 */ /* 0x000fe20000000000 */
[----:B------:R-:W-:-:S05]  /*123a0*/  ISETP.GT.AND P3, PT, R69, 0x79, PT ;  /* 0x000000794500780c */ /* 0x000fca0003f64270 */
[----:B------:R-:W0:Y:S01]  /*123b0*/  S2R R155, SR_TID.X ;  /* 0x00000000009b7919 */ /* 0x000e220000002100 */
[----:B------:R-:W-:Y:S02]  /*123c0*/  FMNMX.FTZ R69, R14, R11, !PT ;  /* 0x0000000b0e457209 */ /* 0x000fe40007810000 */
[----:B------:R-:W-:Y:S01]  /*123d0*/  FSEL R76, R76, -INF , P4 ;  /* 0xff8000004c4c7808 */ /* 0x000fe20002000000 */
[----:B------:R-:W-:Y:S01]  /*123e0*/  HGMMA.64x128x16.F32 R88, R156, gdesc[UR4].tnspB, R88, gsb0 ;  /* 0x41e000049c587df0 */ /* 0x000fe20008000858 */
[----:B------:R-:W-:-:S04]  /*123f0*/  FMNMX.FTZ R69, R20, R69, !PT ;  /* 0x0000004514457209 */ /* 0x000fc80007810000 */
[----:B------:R-:W-:-:S04]  /*12400*/  FMNMX.FTZ R69, R24, R69, !PT ;  /* 0x0000004518457209 */ /* 0x000fc80007810000 */
[----:B------:R-:W-:-:S04]  /*12410*/  FMNMX.FTZ R69, R25, R69, !PT ;  /* 0x0000004519457209 */ /* 0x000fc80007810000 */
[----:B------:R-:W-:-:S04]  /*12420*/  FMNMX.FTZ R69, R27, R69, !PT ;  /* 0x000000451b457209 */ /* 0x000fc80007810000 */
[----:B------:R-:W-:-:S04]  /*12430*/  FMNMX.FTZ R69, R29, R69, !PT ;  /* 0x000000451d457209 */ /* 0x000fc80007810000 */
[----:B------:R-:W-:-:S04]  /*12440*/  FMNMX.FTZ R69, R31, R69, !PT ;  /* 0x000000451f457209 */ /* 0x000fc80007810000 */
[----:B------:R-:W-:Y:S02]  /*12450*/  FMNMX.FTZ R69, R33, R69, !PT ;  /* 0x0000004521457209 */ /* 0x000fe40007810000 */
[----:B0-----:R-:W-:Y:S02]  /*12460*/  SHF.R.U32.HI R155, RZ, 0x7, R155 ;  /* 0x00000007ff9b7819 */ /* 0x001fe4000001169b */
[----:B------:R-:W-:-:S04]  /*12470*/  FMNMX.FTZ R69, R34, R69, !PT ;  /* 0x0000004522457209 */ /* 0x000fc80007810000 */
[----:B------:R-:W-:Y:S02]  /*12480*/  FMNMX.FTZ R73, R35, R69, !PT ;  /* 0x0000004523497209 */ /* 0x000fe40007810000 */
[----:B------:R0:W-:Y:S02]  /*12490*/  MUFU.TANH R69, R50 ;  /* 0x0000003200457308 */ /* 0x0001e40000002400 */
[----:B------:R-:W-:-:S04]  /*124a0*/  FMNMX.FTZ R73, R36, R73, !PT ;  /* 0x0000004924497209 */ /* 0x000fc80007810000 */
[----:B0-----:R-:W-:Y:S02]  /*124b0*/  FMNMX.FTZ R50, R37, R73, !PT ;  /* 0x0000004925327209 */ /* 0x001fe40007810000 */
[----:B------:R0:W-:Y:S02]  /*124c0*/  MUFU.TANH R73, R51 ;  /* 0x0000003300497308 */ /* 0x0001e40000002400 */
[----:B------:R-:W-:-:S04]  /*124d0*/  FMNMX.FTZ R50, R38, R50, !PT ;  /* 0x0000003226327209 */ /* 0x000fc80007810000 */
[----:B------:R-:W-:Y:S01]  /*124e0*/  FMNMX.FTZ R50, R40, R50, !PT ;  /* 0x0000003228327209 */ /* 0x000fe20007810000 */
[----:B0-----:R-:W-:-:S03]  /*124f0*/  FMUL.FTZ R51, R81, UR49 ;  /* 0x0000003151337c20 */ /* 0x001fc60008410000 */
[----:B------:R-:W-:Y:S01]  /*12500*/  FMNMX.FTZ R50, R41, R50, !PT ;  /* 0x0000003229327209 */ /* 0x000fe20007810000 */
[----:B------:R-:W-:Y:S01]  /*12510*/  FMUL.FTZ R81, R82, UR49 ;  /* 0x0000003152517c20 */ /* 0x000fe20008410000 */
[----:B------:R-:W-:Y:S02]  /*12520*/  FMUL.FTZ R82, R83, UR49 ;  /* 0x0000003153527c20 */ /* 0x000fe40008410000 */
[----:B------:R-:W-:Y:S01]  /*12530*/  FMNMX.FTZ R50, R44, R50, !PT ;  /* 0x000000322c327209 */ /* 0x000fe20007810000 */
[----:B------:R-:W0:Y:S03]  /*12540*/  MUFU.TANH R51, R51 ;  /* 0x0000003300337308 */ /* 0x000e260000002400 */
[----:B------:R-:W-:-:S04]  /*12550*/  FMNMX.FTZ R50, R45, R50, !PT ;  /* 0x000000322d327209 */ /* 0x000fc80007810000 */
[----:B------:R-:W-:Y:S01]  /*12560*/  FMNMX.FTZ R50, R48, R50, !PT ;  /* 0x0000003230327209 */ /* 0x000fe20007810000 */
[----:B------:R-:W-:Y:S03]  /*12570*/  MUFU.TANH R81, R81 ;  /* 0x0000005100517308 */ /* 0x000fe60000002400 */
[----:B------:R-:W-:-:S04]  /*12580*/  FMNMX.FTZ R50, R49, R50, !PT ;  /* 0x0000003231327209 */ /* 0x000fc80007810000 */
[----:B------:R-:W-:Y:S01]  /*12590*/  FMNMX.FTZ R50, R52, R50, !PT ;  /* 0x0000003234327209 */ /* 0x000fe20007810000 */
[----:B------:R-:W-:Y:S03]  /*125a0*/  MUFU.TANH R82, R82 ;  /* 0x0000005200527308 */ /* 0x000fe60000002400 */
[----:B------:R-:W-:-:S04]  /*125b0*/  FMNMX.FTZ R50, R53, R50, !PT ;  /* 0x0000003235327209 */ /* 0x000fc80007810000 */
[----:B------:R-:W-:-:S04]  /*125c0*/  FMNMX.FTZ R50, R56, R50, !PT ;  /* 0x0000003238327209 */ /* 0x000fc80007810000 */
[----:B------:R-:W-:-:S04]  /*125d0*/  FMNMX.FTZ R50, R57, R50, !PT ;  /* 0x0000003239327209 */ /* 0x000fc80007810000 */
[----:B------:R-:W-:-:S04]  /*125e0*/  FMNMX.FTZ R50, R61, R50, !PT ;  /* 0x000000323d327209 */ /* 0x000fc80007810000 */
[----:B------:R-:W-:-:S04]  /*125f0*/  FMNMX.FTZ R50, R8, R50, !PT ;  /* 0x0000003208327209 */ /* 0x000fc80007810000 */
[----:B------:R-:W-:Y:S02]  /*12600*/  FMNMX.FTZ R77, R64, R50, !PT ;  /* 0x00000032404d7209 */ /* 0x000fe40007810000 */
[----:B------:R1:W2:Y:S02]  /*12610*/  MUFU.TANH R50, R85 ;  /* 0x0000005500327308 */ /* 0x0002a40000002400 */
[----:B------:R-:W-:-:S04]  /*12620*/  FMNMX.FTZ R77, R65, R77, !PT ;  /* 0x0000004d414d7209 */ /* 0x000fc80007810000 */
[----:B------:R-:W-:Y:S02]  /*12630*/  FMNMX.FTZ R80, R68, R77, !PT ;  /* 0x0000004d44507209 */ /* 0x000fe40007810000 */
[----:B------:R0:W3:Y:S01]  /*12640*/  MUFU.TANH R77, R62 ;  /* 0x0000003e004d7308 */ /* 0x0000e20000002400 */
[----:B-1----:R1:W-:Y:S01]  /*12650*/  SHFL.IDX PT, R85, R60, 0x1, 0x1c1f ;  /* 0x003c1f003c557f89 */ /* 0x0023e200000e0000 */
[----:B0-----:R-:W-:Y:S01]  /*12660*/  FSEL R62, R51, -INF , P5 ;  /* 0xff800000333e7808 */ /* 0x001fe20002800000 */
[----:B-1----:R-:W-:Y:S01]  /*12670*/  FMUL.FTZ R60, R86, UR49 ;  /* 0x00000031563c7c20 */ /* 0x002fe20008410000 */
[----:B------:R-:W-:Y:S01]  /*12680*/  FMNMX.FTZ R51, R39, R80, !PT ;  /* 0x0000005027337209 */ /* 0x000fe20007810000 */
[----:B------:R-:W-:Y:S01]  /*12690*/  FMUL.FTZ R80, R63, UR49 ;  /* 0x000000313f507c20 */ /* 0x000fe20008410000 */
[----:B--2---:R-:W-:Y:S02]  /*126a0*/  FSEL R63, R50, -INF , P3 ;  /* 0xff800000323f7808 */ /* 0x004fe40001800000 */
[----:B------:R-:W-:Y:S01]  /*126b0*/  FMNMX.FTZ R51, R62, R51, !PT ;  /* 0x000000333e337209 */ /* 0x000fe20007810000 */
[----:B------:R-:W-:Y:S03]  /*126c0*/  MUFU.TANH R60, R60 ;  /* 0x0000003c003c7308 */ /* 0x000fe60000002400 */
[----:B------:R-:W-:-:S04]  /*126d0*/  FMNMX.FTZ R50, R76, R51, !PT ;  /* 0x000000334c327209 */ /* 0x000fc80007810000 */
[----:B------:R-:W-:Y:S01]  /*126e0*/  FMNMX.FTZ R50, R63, R50, !PT ;  /* 0x000000323f327209 */ /* 0x000fe20007810000 */
[----:B------:R-:W0:Y:S04]  /*126f0*/  MUFU.TANH R80, R80 ;  /* 0x0000005000507308 */ /* 0x000e280000002400 */
[----:B------:R-:W1:Y:S01]  /*12700*/  SHFL.BFLY PT, R51, R50, 0x2, 0x1f ;  /* 0x0c401f0032337f89 */ /* 0x000e6200000e0000 */
[----:B------:R-:W-:Y:S02]  /*12710*/  WARPGROUP.DEPBAR.LE gsb0, 0x0 ;  /* 0x00008000000079c5 */ /* 0x000fe40000010000 */
[----:B------:R-:W-:Y:S01]  /*12720*/  WARPGROUP.ARRIVE ;  /* 0x00000000000079c5 */ /* 0x000fe20000000000 */
[----:B-1----:R-:W-:-:S05]  /*12730*/  FMNMX.FTZ R51, R50, R51, !PT ;  /* 0x0000003332337209 */ /* 0x002fca0007810000 */
[----:B------:R-:W1:Y:S02]  /*12740*/  SHFL.BFLY PT, R50, R51, 0x1, 0x1f ;  /* 0x0c201f0033327f89 */ /* 0x000e6400000e0000 */
[----:B-1----:R-:W-:Y:S01]  /*12750*/  FMNMX.FTZ R51, R51, R50, !PT ;  /* 0x0000003233337209 */ /* 0x002fe20007810000 */
[----:B------:R-:W-:-:S03]  /*12760*/  IMAD.U32 R50, RZ, RZ, UR47 ;  /* 0x0000002fff327e24 */ /* 0x000fc6000f8e00ff */
[C---:B------:R-:W-:Y:S01]  /*12770*/  FSETP.NEU.FTZ.AND P3, PT, R51.reuse, -INF , PT ;  /* 0xff8000003300780b */ /* 0x040fe20003f7d000 */
[----:B------:R-:W-:-:S05]  /*12780*/  FMUL.FTZ R83, R51, R50 ;  /* 0x0000003233537220 */ /* 0x000fca0000410000 */
[----:B------:R-:W-:-:S05]  /*12790*/  FSEL R83, R83, RZ, P3 ;  /* 0x000000ff53537208 */ /* 0x000fca0001800000 */
[-CC-:B------:R-:W-:Y:S01]  /*127a0*/  FFMA.FTZ R180, R14, R50.reuse, -R83.reuse ;  /* 0x000000320eb47223 */ /* 0x180fe20000010853 */
[----:B------:R-:W-:Y:S01]  /*127b0*/  IADD3 R14, R9, R85, RZ ;  /* 0x00000055090e7210 */ /* 0x000fe20007ffe0ff */
[-CC-:B------:R-:W-:Y:S01]  /*127c0*/  FFMA.FTZ R20, R20, R50.reuse, -R83.reuse ;  /* 0x0000003214147223 */ /* 0x180fe20000010853 */
[-CC-:B------:R-:W-:Y:S01]  /*127d0*/  FFMA.FTZ R182, R24, R50.reuse, -R83.reuse ;  /* 0x0000003218b67223 */ /* 0x180fe20000010853 */
[-CC-:B------:R-:W-:Y:S01]  /*127e0*/  FFMA.FTZ R24, R25, R50.reuse, -R83.reuse ;  /* 0x0000003219187223 */ /* 0x180fe20000010853 */
[C---:B------:R-:W-:Y:S01]  /*127f0*/  ISETP.GT.AND P5, PT, R14.reuse, RZ, PT ;  /* 0x000000ff0e00720c */ /* 0x040fe20003fa4270 */
[----:B------:R1:W-:Y:S01]  /*12800*/  MUFU.EX2 R9, R20 ;  /* 0x0000001400097308 */ /* 0x0003e20000000800 */
[C---:B------:R-:W-:Y:S01]  /*12810*/  ISETP.GT.AND P4, PT, R14.reuse, 0x1, PT ;  /* 0x000000010e00780c */ /* 0x040fe20003f84270 */
[-CC-:B------:R-:W-:Y:S01]  /*12820*/  FFMA.FTZ R25, R29, R50.reuse, -R83.reuse ;  /* 0x000000321d197223 */ /* 0x180fe20000010853 */
[----:B------:R-:W-:Y:S01]  /*12830*/  FSEL R7, R7, -INF , P5 ;  /* 0xff80000007077808 */ /* 0x000fe20002800000 */
[-CC-:B------:R-:W-:Y:S01]  /*12840*/  FFMA.FTZ R29, R35, R50.reuse, -R83.reuse ;  /* 0x00000032231d7223 */ /* 0x180fe20000010853 */
[----:B------:R-:W-:Y:S01]  /*12850*/  ISETP.GT.AND P5, PT, R14, 0x8, PT ;  /* 0x000000080e00780c */ /* 0x000fe20003fa4270 */
[-CC-:B------:R-:W-:Y:S01]  /*12860*/  FFMA.FTZ R35, R8, R50.reuse, -R83.reuse ;  /* 0x0000003208237223 */ /* 0x180fe20000010853 */
[-CC-:B------:R-:W-:Y:S01]  /*12870*/  FFMA.FTZ R154, R49, R50.reuse, -R83.reuse ;  /* 0x00000032319a7223 */ /* 0x180fe20000010853 */
[----:B------:R-:W-:Y:S01]  /*12880*/  MUFU.EX2 R180, R180 ;  /* 0x000000b400b47308 */ /* 0x000fe20000000800 */
[----:B-1----:R-:W-:Y:S01]  /*12890*/  FSEL R20, R15, -INF , P4 ;  /* 0xff8000000f147808 */ /* 0x002fe20002000000 */
[--C-:B------:R-:W-:Y:S01]  /*128a0*/  FFMA.FTZ R176, R27, R50, -R83.reuse ;  /* 0x000000321bb07223 */ /* 0x100fe20000010853 */
[----:B------:R-:W-:Y:S01]  /*128b0*/  FMNMX.FTZ R15, R7, R10, !PT ;  /* 0x0000000a070f7209 */ /* 0x000fe20007810000 */
[-CC-:B------:R-:W-:Y:S01]  /*128c0*/  FFMA.FTZ R178, R31, R50.reuse, -R83.reuse ;  /* 0x000000321fb27223 */ /* 0x180fe20000010853 */
[----:B------:R-:W-:Y:S01]  /*128d0*/  ISETP.GT.AND P4, PT, R14, 0x9, PT ;  /* 0x000000090e00780c */ /* 0x000fe20003f84270 */
[-CC-:B------:R-:W-:Y:S01]  /*128e0*/  FFMA.FTZ R27, R33, R50.reuse, -R83.reuse ;  /* 0x00000032211b7223 */ /* 0x180fe20000010853 */
[----:B------:R-:W-:Y:S01]  /*128f0*/  FSEL R21, R21, -INF , P5 ;  /* 0xff80000015157808 */ /* 0x000fe20002800000 */
[----:B------:R-:W-:Y:S01]  /*12900*/  MUFU.EX2 R182, R182 ;  /* 0x000000b600b67308 */ /* 0x000fe20000000800 */
[----:B------:R-:W-:Y:S01]  /*12910*/  FMNMX.FTZ R15, R20, R15, !PT ;  /* 0x0000000f140f7209 */ /* 0x000fe20007810000 */
[-CC-:B------:R-:W-:Y:S01]  /*12920*/  FFMA.FTZ R172, R34, R50.reuse, -R83.reuse ;  /* 0x0000003222ac7223 */ /* 0x180fe20000010853 */
[----:B------:R-:W-:Y:S01]  /*12930*/  ISETP.GT.AND P5, PT, R14, 0x10, PT ;  /* 0x000000100e00780c */ /* 0x000fe20003fa4270 */
[-CC-:B------:R-:W-:Y:S01]  /*12940*/  FFMA.FTZ R31, R37, R50.reuse, -R83.reuse ;  /* 0x00000032251f7223 */ /* 0x180fe20000010853 */
[----:B------:R-:W-:Y:S01]  /*12950*/  FSEL R26, R26, -INF , P4 ;  /* 0xff8000001a1a7808 */ /* 0x000fe20002000000 */
[-CC-:B------:R-:W-:Y:S01]  /*12960*/  FFMA.FTZ R37, R52, R50.reuse, -R83.reuse ;  /* 0x0000003234257223 */ /* 0x180fe20000010853 */
[----:B------:R-:W-:Y:S01]  /*12970*/  FMNMX.FTZ R15, R21, R15, !PT ;  /* 0x0000000f150f7209 */ /* 0x000fe20007810000 */
[----:B------:R-:W-:Y:S01]  /*12980*/  MUFU.EX2 R24, R24 ;  /* 0x0000001800187308 */ /* 0x000fe20000000800 */
[----:B------:R-:W-:Y:S01]  /*12990*/  ISETP.GT.AND P4, PT, R14, 0x11, PT ;  /* 0x000000110e00780c */ /* 0x000fe20003f84270 */
[-CC-:B------:R-:W-:Y:S01]  /*129a0*/  FFMA.FTZ R174, R36, R50.reuse, -R83.reuse ;  /* 0x0000003224ae7223 */ /* 0x180fe20000010853 */
[----:B------:R-:W-:Y:S01]  /*129b0*/  FSEL R28, R28, -INF , P5 ;  /* 0xff8000001c1c7808 */ /* 0x000fe20002800000 */
[-CC-:B------:R-:W-:Y:S01]  /*129c0*/  FFMA.FTZ R168, R38, R50.reuse, -R83.reuse ;  /* 0x0000003226a87223 */ /* 0x180fe20000010853 */
[----:B------:R-:W-:Y:S01]  /*129d0*/  FMNMX.FTZ R15, R26, R15, !PT ;  /* 0x0000000f1a0f7209 */ /* 0x000fe20007810000 */
[-CC-:B------:R-:W-:Y:S01]  /*129e0*/  FFMA.FTZ R33, R40, R50.reuse, -R83.reuse ;  /* 0x0000003228217223 */ /* 0x180fe20000010853 */
[----:B------:R-:W-:Y:S01]  /*129f0*/  ISETP.GT.AND P5, PT, R14, 0x18, PT ;  /* 0x000000180e00780c */ /* 0x000fe20003fa4270 */
[----:B------:R-:W-:Y:S01]  /*12a00*/  MUFU.EX2 R176, R176 ;  /* 0x000000b000b07308 */ /* 0x000fe20000000800 */
[----:B------:R-:W-:Y:S01]  /*12a10*/  FSEL R30, R30, -INF , P4 ;  /* 0xff8000001e1e7808 */ /* 0x000fe20002000000 */
[-CC-:B------:R-:W-:Y:S01]  /*12a20*/  FFMA.FTZ R170, R41, R50.reuse, -R83.reuse ;  /* 0x0000003229aa7223 */ /* 0x180fe20000010853 */
        /* <DEDUP_REMOVED lines=31> */
[----:B------:R-:W-:Y:S01]  /*12c20*/  FFMA.FTZ R48, R62, R50, -R83 ;  /* 0x000000323e307223 */ /* 0x000fe20000010853 */
[----:B------:R-:W-:-:S02]  /*12c30*/  ISETP.GT.AND P5, PT, R14, 0x30, PT ;  /* 0x000000300e00780c */ /* 0x000fc40003fa4270 */
[----:B------:R-:W-:Y:S02]  /*12c40*/  FSEL R47, R47, -INF , P4 ;  /* 0xff8000002f2f7808 */ /* 0x000fe40002000000 */
        /* <DEDUP_REMOVED lines=9> */
[----:B------:R-:W-:Y:S02]  /*12ce0*/  ISETP.GT.AND P4, PT, R14, 0x39, PT ;  /* 0x000000390e00780c */ /* 0x000fe40003f84270 */
        /* <DEDUP_REMOVED lines=14> */
[C---:B------:R-:W-:Y:S02]  /*12dd0*/  ISETP.GT.AND P4, PT, R14.reuse, 0x49, PT ;  /* 0x000000490e00780c */ /* 0x040fe40003f84270 */
[----:B---3--:R-:W-:Y:S01]  /*12de0*/  FSEL R77, R77, -INF , P5 ;  /* 0xff8000004d4d7808 */ /* 0x008fe20002800000 */
[----:B------:R-:W-:Y:S01]  /*12df0*/  MUFU.EX2 R170, R170 ;  /* 0x000000aa00aa7308 */ /* 0x000fe20000000800 */
[----:B------:R-:W-:Y:S02]  /*12e00*/  FMNMX.FTZ R15, R59, R15, !PT ;  /* 0x0000000f3b0f7209 */ /* 0x000fe40007810000 */
[----:B------:R-:W-:Y:S02]  /*12e10*/  ISETP.GT.AND P5, PT, R14, 0x50, PT ;  /* 0x000000500e00780c */ /* 0x000fe40003fa4270 */
[----:B0-----:R-:W-:-:S02]  /*12e20*/  FSEL R80, R80, -INF , P4 ;  /* 0xff80000050507808 */ /* 0x001fc40002000000 */
        /* <DEDUP_REMOVED lines=43> */
[----:B------:R-:W-:Y:S02]  /*130e0*/  FSEL R84, R84, -INF , P4 ;  /* 0xff80000054547808 */ /* 0x000fe40002000000 */
[----:B------:R-:W-:-:S03]  /*130f0*/  FMNMX.FTZ R15, R60, R15, !PT ;  /* 0x0000000f3c0f7209 */ /* 0x000fc60007810000 */
[----:B------:R-:W-:Y:S01]  /*13100*/  MUFU.EX2 R35, R35 ;  /* 0x0000002300237308 */ /* 0x000fe20000000800 */
[----:B------:R-:W-:-:S05]  /*13110*/  FMNMX.FTZ R15, R84, R15, !PT ;  /* 0x0000000f540f7209 */ /* 0x000fca0007810000 */
[----:B------:R-:W0:Y:S02]  /*13120*/  SHFL.BFLY PT, R14, R15, 0x2, 0x1f ;  /* 0x0c401f000f0e7f89 */ /* 0x000e2400000e0000 */
[----:B------:R-:W1:Y:S08]  /*13130*/  MUFU.EX2 R41, R41 ;  /* 0x0000002900297308 */ /* 0x000e700000000800 */
[----:B------:R-:W-:Y:S08]  /*13140*/  MUFU.EX2 R44, R44 ;  /* 0x0000002c002c7308 */ /* 0x000ff00000000800 */
[----:B------:R-:W2:Y:S01]  /*13150*/  MUFU.EX2 R45, R45 ;  /* 0x0000002d002d7308 */ /* 0x000ea20000000800 */
[----:B0-----:R-:W-:Y:S01]  /*13160*/  FMNMX.FTZ R15, R15, R14, !PT ;  /* 0x0000000e0f0f7209 */ /* 0x001fe20007810000 */
[----:B------:R-:W-:-:S06]  /*13170*/  VIADD R14, R6, 0x300 ;  /* 0x00000300060e7836 */ /* 0x000fcc0000000000 */
[----:B------:R-:W-:Y:S01]  /*13180*/  MUFU.EX2 R39, R39 ;  /* 0x0000002700277308 */ /* 0x000fe20000000800 */
[----:B------:R-:W-:Y:S01]  /*13190*/  VIADD R6, R6, 0x380 ;  /* 0x0000038006067836 */ /* 0x000fe20000000000 */
[----:B------:R-:W0:Y:S01]  /*131a0*/  SHFL.BFLY PT, R8, R15, 0x1, 0x1f ;  /* 0x0c201f000f087f89 */ /* 0x000e2200000e0000 */
[----:B------:R-:W-:Y:S01]  /*131b0*/  R2UR UR6, R14 ;  /* 0x000000000e0672ca */ /* 0x000fe200000e0000 */
[----:B------:R-:W-:-:S04]  /*131c0*/  FFMA.FTZ R14, R76, R50, -R83 ;  /* 0x000000324c0e7223 */ /* 0x000fc80000010853 */
[----:B------:R-:W-:Y:S08]  /*131d0*/  MUFU.EX2 R48, R48 ;  /* 0x0000003000307308 */ /* 0x000ff00000000800 */
[----:B------:R-:W-:Y:S01]  /*131e0*/  MUFU.EX2 R14, R14 ;  /* 0x0000000e000e7308 */ /* 0x000fe20000000800 */
[----:B0-----:R-:W-:Y:S01]  /*131f0*/  FMNMX.FTZ R8, R15, R8, !PT ;  /* 0x000000080f087209 */ /* 0x001fe20007810000 */
[----:B------:R-:W-:-:S03]  /*13200*/  IMAD.MOV.U32 R15, RZ, RZ, 0x40000040 ;  /* 0x40000040ff0f7424 */ /* 0x000fc600078e00ff */
[C---:B------:R-:W-:Y:S01]  /*13210*/  FSETP.NEU.FTZ.AND P4, PT, R8.reuse, -INF , PT ;  /* 0xff8000000800780b */ /* 0x040fe20003f9d000 */
[-C--:B------:R-:W-:Y:S01]  /*13220*/  FMUL.FTZ R49, R8, R50.reuse ;  /* 0x0000003208317220 */ /* 0x080fe20000410000 */
[----:B------:R-:W-:Y:S01]  /*13230*/  R2UR UR7, R15 ;  /* 0x000000000f0772ca */ /* 0x000fe200000e0000 */
[----:B------:R-:W-:-:S03]  /*13240*/  FFMA.FTZ R15, R63, R50, -R83 ;  /* 0x000000323f0f7223 */ /* 0x000fc60000010853 */
[----:B------:R-:W-:-:S03]  /*13250*/  FSEL R49, R49, RZ, P4 ;  /* 0x000000ff31317208 */ /* 0x000fc60002000000 */
[----:B------:R-:W-:Y:S02]  /*13260*/  MUFU.EX2 R15, R15 ;  /* 0x0000000f000f7308 */ /* 0x000fe40000000800 */
[-CC-:B------:R-:W-:Y:S01]  /*13270*/  FFMA.FTZ R181, R7, R50.reuse, -R49.reuse ;  /* 0x0000003207b57223 */ /* 0x180fe20000010831 */
[----:B------:R-:W-:Y:S02]  /*13280*/  IMAD.MOV.U32 R7, RZ, RZ, 0x40000040 ;  /* 0x40000040ff077424 */ /* 0x000fe400078e00ff */
[-CC-:B------:R-:W-:Y:S01]  /*13290*/  FFMA.FTZ R179, R32, R50.reuse, -R49.reuse ;  /* 0x0000003220b37223 */ /* 0x180fe20000010831 */
[-CC-:B------:R-:W-:Y:S01]  /*132a0*/  FFMA.FTZ R175, R46, R50.reuse, -R49.reuse ;  /* 0x000000322eaf7223 */ /* 0x180fe20000010831 */
[----:B------:R-:W-:Y:S01]  /*132b0*/  HGMMA.64x128x16.F32 R88, R160, gdesc[UR4].tnspB, R88, gsb0 ;  /* 0x41e00004a0587df0 */ /* 0x000fe20008000858 */
[----:B------:R-:W-:Y:S01]  /*132c0*/  R2UR UR6, R6 ;  /* 0x00000000060672ca */ /* 0x000fe200000e0000 */
[-CC-:B------:R-:W-:Y:S01]  /*132d0*/  FFMA.FTZ R32, R47, R50.reuse, -R49.reuse ;  /* 0x000000322f207223 */ /* 0x180fe20000010831 */
[----:B------:R-:W-:Y:S01]  /*132e0*/  R2UR UR7, R7 ;  /* 0x00000000070772ca */ /* 0x000fe200000e0000 */
[-CC-:B------:R-:W-:Y:S01]  /*132f0*/  FFMA.FTZ R20, R20, R50.reuse, -R49.reuse ;  /* 0x0000003214147223 */ /* 0x180fe20000010831 */
[----:B------:R-:W-:Y:S01]  /*13300*/  FSEL R46, R51, RZ, P3 ;  /* 0x000000ff332e7208 */ /* 0x000fe20001800000 */
[----:B------:R-:W-:Y:S01]  /*13310*/  MUFU.EX2 R181, R181 ;  /* 0x000000b500b57308 */ /* 0x000fe20000000800 */
[----:B------:R-:W-:Y:S01]  /*13320*/  FSEL R47, R8, RZ, P4 ;  /* 0x000000ff082f7208 */ /* 0x000fe20002000000 */
[-CC-:B------:R-:W-:Y:S01]  /*13330*/  FFMA.FTZ R183, R21, R50.reuse, -R49.reuse ;  /* 0x0000003215b77223 */ /* 0x180fe20000010831 */
[-C--:B------:R-:W-:Y:S01]  /*13340*/  FFMA.FTZ R21, R26, R50.reuse, -R49 ;  /* 0x000000321a157223 */ /* 0x080fe20000010831 */
[----:B------:R-:W-:Y:S01]  /*13350*/  FADD.FTZ R11, -R46, R11 ;  /* 0x0000000b2e0b7221 */ /* 0x000fe20000010100 */
[----:B------:R-:W-:Y:S01]  /*13360*/  FFMA.FTZ R177, R28, R50, -R49 ;  /* 0x000000321cb17223 */ /* 0x000fe20000010831 */
[----:B------:R-:W-:Y:S01]  /*13370*/  FADD.FTZ R47, -R47, R10 ;  /* 0x0000000a2f2f7221 */ /* 0x000fe20000010100 */
[----:B------:R-:W-:Y:S01]  /*13380*/  @!P1 LEA R10, R184, R2, 0x3 ;  /* 0x00000002b80a9211 */ /* 0x000fe200078e18ff */
[-C--:B------:R-:W-:Y:S01]  /*13390*/  FMUL.FTZ R6, R11, R50.reuse ;  /* 0x000000320b067220 */ /* 0x080fe20000410000 */
[----:B------:R-:W-:Y:S01]  /*133a0*/  MUFU.EX2 R20, R20 ;  /* 0x0000001400147308 */ /* 0x000fe20000000800 */
[----:B------:R-:W-:Y:S01]  /*133b0*/  FMUL.FTZ R7, R47, R50 ;  /* 0x000000322f077220 */ /* 0x000fe20000410000 */
[----:B------:R-:W-:Y:S01]  /*133c0*/  IADD3 R11, -R155, 0xb, RZ ;  /* 0x0000000b9b0b7810 */ /* 0x000fe20007ffe1ff */
[----:B------:R-:W-:-:S02]  /*133d0*/  @!P1 VIADD R10, R10, 0x28840 ;  /* 0x000288400a0a9836 */ /* 0x000fc40000000000 */
[-CC-:B------:R-:W-:Y:S01]  /*133e0*/  FFMA.FTZ R26, R30, R50.reuse, -R49.reuse ;  /* 0x000000321e1a7223 */ /* 0x180fe20000010831 */
[-CC-:B------:R-:W-:Y:S01]  /*133f0*/  FFMA.FTZ R28, R72, R50.reuse, -R49.reuse ;  /* 0x00000032481c7223 */ /* 0x180fe20000010831 */
        /* <DEDUP_REMOVED lines=20> */
[----:B------:R-:W-:Y:S01]  /*13540*/  FFMA.FTZ R60, R60, R50, -R49 ;  /* 0x000000323c3c7223 */ /* 0x000fe20000010831 */
[C---:B------:R-:W-:Y:S01]  /*13550*/  ISETP.GT.AND P3, PT, R12.reuse, R5, PT ;  /* 0x000000050c00720c */ /* 0x040fe20003f64270 */
[----:B------:R-:W-:-:S04]  /*13560*/  VIADD R12, R12, 0xffffffff ;  /* 0xffffffff0c0c7836 */ /* 0x000fc80000000000 */
        /* <DEDUP_REMOVED lines=16> */
[----:B-1----:R-:W-:Y:S02]  /*13670*/  F2FP.F16.F32.PACK_AB R160, R41, R35 ;  /* 0x0000002329a0723e */ /* 0x002fe400000000ff */
[----:B--2---:R-:W-:Y:S01]  /*13680*/  F2FP.F16.F32.PACK_AB R162, R45, R44 ;  /* 0x0000002c2da2723e */ /* 0x004fe200000000ff */
[----:B------:R-:W-:Y:S03]  /*13690*/  HGMMA.64x128x16.F32 R88, R164, gdesc[UR4].tnspB, R88, gsb0 ;  /* 0x41e00004a4587df0 */ /* 0x000fe60008000858 */
        /* <DEDUP_REMOVED lines=15> */
[-C--:B------:R-:W-:Y:S01]  /*13790*/  FMUL.FTZ R88, R88, R6.reuse ;  /* 0x0000000658587220 */ /* 0x080fe20000410000 */
[-C--:B------:R-:W-:Y:S01]  /*137a0*/  FMUL.FTZ R89, R89, R6.reuse ;  /* 0x0000000659597220 */ /* 0x080fe20000410000 */
[-C--:B------:R-:W-:Y:S01]  /*137b0*/  FMUL.FTZ R92, R92, R6.reuse ;  /* 0x000000065c5c7220 */ /* 0x080fe20000410000 */
[-C--:B------:R-:W-:Y:S01]  /*137c0*/  FMUL.FTZ R93, R93, R6.reuse ;  /* 0x000000065d5d7220 */ /* 0x080fe20000410000 */
[-C--:B------:R-:W-:Y:S01]  /*137d0*/  FMUL.FTZ R96, R96, R6.reuse ;  /* 0x0000000660607220 */ /* 0x080fe20000410000 */
[-C--:B------:R-:W-:Y:S01]  /*137e0*/  FMUL.FTZ R97, R97, R6.reuse ;  /* 0x0000000661617220 */ /* 0x080fe20000410000 */
[----:B------:R-:W-:Y:S01]  /*137f0*/  FMUL.FTZ R100, R100, R6 ;  /* 0x0000000664647220 */ /* 0x000fe20000410000 */
[----:B-1----:R-:W-:Y:S01]  /*13800*/  FFMA.FTZ R46, R6, R3, R180 ;  /* 0x00000003062e7223 */ /* 0x002fe200000100b4 */
[----:B------:R-:W-:Y:S01]  /*13810*/  FFMA.FTZ R3, R7, R0, R181 ;  /* 0x0000000007037223 */ /* 0x000fe200000100b5 */
[----:B------:R-:W-:Y:S01]  /*13820*/  @!P1 IMAD R0, R13, 0x8, R2 ;  /* 0x000000080d009824 */ /* 0x000fe200078e0202 */
[C---:B------:R-:W-:Y:S01]  /*13830*/  F2FP.F16.F32.PACK_AB R180, R9.reuse, R180 ;  /* 0x000000b409b4723e */ /* 0x040fe200000000ff */
[----:B------:R-:W-:Y:S01]  /*13840*/  FADD.FTZ R13, R9, R46 ;  /* 0x0000002e090d7221 */ /* 0x000fe20000010000 */
[----:B------:R-:W-:Y:S01]  /*13850*/  FADD.FTZ R46, R20, R3 ;  /* 0x00000003142e7221 */ /* 0x000fe20000010000 */
[----:B------:R-:W-:-:S02]  /*13860*/  @!P1 VIADD R3, R0, 0x28860 ;  /* 0x0002886000039836 */ /* 0x000fc40000000000 */
[----:B------:R-:W-:Y:S01]  /*13870*/  FFMA.FTZ R0, R80, R50, -R49 ;  /* 0x0000003250007223 */ /* 0x000fe20000010831 */
[----:B------:R-:W-:Y:S01]  /*13880*/  FADD.FTZ R13, R182, R13 ;  /* 0x0000000db60d7221 */ /* 0x000fe20000010000 */
[----:B------:R-:W-:Y:S01]  /*13890*/  FADD.FTZ R46, R183, R46 ;  /* 0x0000002eb72e7221 */ /* 0x000fe20000010000 */
[C---:B------:R-:W-:Y:S01]  /*138a0*/  F2FP.F16.F32.PACK_AB R182, R24.reuse, R182 ;  /* 0x000000b618b6723e */ /* 0x040fe200000000ff */
[----:B------:R-:W-:Y:S01]  /*138b0*/  FMUL.FTZ R101, R101, R6 ;  /* 0x0000000665657220 */ /* 0x000fe20000410000 */
[----:B------:R-:W-:Y:S01]  /*138c0*/  FADD.FTZ R13, R24, R13 ;  /* 0x0000000d180d7221 */ /* 0x000fe20000010000 */
[----:B------:R-:W-:Y:S01]  /*138d0*/  FADD.FTZ R46, R21, R46 ;  /* 0x0000002e152e7221 */ /* 0x000fe20000010000 */
[----:B------:R-:W-:Y:S01]  /*138e0*/  @!P1 PRMT R3, RZ, 0x654, R3 ;  /* 0x00000654ff039816 */ /* 0x000fe20000000003 */
[----:B------:R-:W1:Y:S01]  /*138f0*/  MUFU.EX2 R0, R0 ;  /* 0x0000000000007308 */ /* 0x000e620000000800 */
[----:B------:R-:W-:Y:S01]  /*13900*/  FADD.FTZ R52, R176, R13 ;  /* 0x0000000db0347221 */ /* 0x000fe20000010000 */
[----:B0-----:R-:W-:Y:S01]  /*13910*/  FADD.FTZ R11, R177, R46 ;  /* 0x0000002eb10b7221 */ /* 0x001fe20000010000 */
[----:B------:R0:W-:Y:S01]  /*13920*/  @!P1 SYNCS.ARRIVE.TRANS64.RED.A1T0 RZ, [R3+URZ], RZ ;  /* 0x000000ff03ff99a7 */ /* 0x0001e2000810043f */
[----:B------:R-:W-:Y:S01]  /*13930*/  F2FP.F16.F32.PACK_AB R183, R21, R183 ;  /* 0x000000b715b7723e */ /* 0x000fe200000000ff */
[----:B------:R-:W-:Y:S01]  /*13940*/  FADD.FTZ R13, R25, R52 ;  /* 0x00000034190d7221 */ /* 0x000fe20000010000 */
[----:B------:R-:W-:Y:S01]  /*13950*/  FADD.FTZ R46, R26, R11 ;  /* 0x0000000b1a2e7221 */ /* 0x000fe20000010000 */
[----:B------:R-:W-:Y:S01]  /*13960*/  F2FP.F16.F32.PACK_AB R181, R20, R181 ;  /* 0x000000b514b5723e */ /* 0x000fe200000000ff */
[-C--:B------:R-:W-:Y:S01]  /*13970*/  FFMA.FTZ R11, R71, R50.reuse, -R49 ;  /* 0x00000032470b7223 */ /* 0x080fe20000010831 */
[----:B------:R-:W-:Y:S01]  /*13980*/  FADD.FTZ R52, R178, R13 ;  /* 0x0000000db2347221 */ /* 0x000fe20000010000 */
[----:B------:R-:W-:Y:S01]  /*13990*/  FADD.FTZ R13, R179, R46 ;  /* 0x0000002eb30d7221 */ /* 0x000fe20000010000 */
[-CC-:B0-----:R-:W-:Y:S01]  /*139a0*/  FFMA.FTZ R3, R67, R50.reuse, -R49.reuse ;  /* 0x0000003243037223 */ /* 0x181fe20000010831 */
[----:B------:R-:W-:Y:S01]  /*139b0*/  FFMA.FTZ R49, R84, R50, -R49 ;  /* 0x0000003254317223 */ /* 0x000fe20000010831 */
        /* <DEDUP_REMOVED lines=27> */
[----:B------:R-:W2:Y:S01]  /*13b70*/  MUFU.EX2 R9, R75 ;  /* 0x0000004b00097308 */ /* 0x000ea20000000800 */
        /* <DEDUP_REMOVED lines=18> */
[C---:B-1----:R-:W-:Y:S01]  /*13ca0*/  F2FP.F16.F32.PACK_AB R155, R0.reuse, R155 ;  /* 0x0000009b009b723e */ /* 0x042fe200000000ff */
[-C--:B------:R-:W-:Y:S01]  /*13cb0*/  FMUL.FTZ R137, R137, R6.reuse ;  /* 0x0000000689897220 */ /* 0x080fe20000410000 */
[----:B------:R-:W-:Y:S01]  /*13cc0*/  FADD.FTZ R21, R37, R24 ;  /* 0x0000001825157221 */ /* 0x000fe20000010000 */
[----:B------:R-:W-:Y:S01]  /*13cd0*/  FADD.FTZ R20, R0, R13 ;  /* 0x0000000d00147221 */ /* 0x000fe20000010000 */
[-C--:B------:R-:W-:Y:S01]  /*13ce0*/  FMUL.FTZ R140, R140, R6.reuse ;  /* 0x000000068c8c7220 */ /* 0x080fe20000410000 */
[-C--:B------:R-:W-:Y:S01]  /*13cf0*/  FMUL.FTZ R141, R141, R6.reuse ;  /* 0x000000068d8d7220 */ /* 0x080fe20000410000 */
[----:B------:R-:W-:Y:S01]  /*13d00*/  FADD.FTZ R21, R156, R21 ;  /* 0x000000159c157221 */ /* 0x000fe20000010000 */
[----:B------:R-:W-:Y:S01]  /*13d10*/  FADD.FTZ R20, R157, R20 ;  /* 0x000000149d147221 */ /* 0x000fe20000010000 */
[C---:B0-----:R-:W-:Y:S01]  /*13d20*/  F2FP.F16.F32.PACK_AB R157, R3.reuse, R157 ;  /* 0x0000009d039d723e */ /* 0x041fe200000000ff */
        /* <DEDUP_REMOVED lines=18> */
[----:B--2---:R-:W-:Y:S01]  /*13e50*/  FADD.FTZ R21, R9, R20 ;  /* 0x0000001409157221 */ /* 0x004fe20000010000 */
        /* <DEDUP_REMOVED lines=61> */
[----:B------:R-:W-:Y:S01]  /*14230*/  MOV R6, R186 ;  /* 0x000000ba00067202 */ /* 0x000fe20000000f00 */
[----:B------:R-:W-:-:S02]  /*14240*/  IMAD.MOV.U32 R13, RZ, RZ, R184 ;  /* 0x000000ffff0d7224 */ /* 0x000fc400078e00b8 */
[----:B------:R-:W-:Y:S02]  /*14250*/  IMAD.MOV.U32 R10, RZ, RZ, R8 ;  /* 0x000000ffff0a7224 */ /* 0x000fe400078e0008 */
[----:B------:R-:W-:Y:S01]  /*14260*/  IMAD.MOV.U32 R11, RZ, RZ, R51 ;  /* 0x000000ffff0b7224 */ /* 0x000fe200078e0033 */
[----:B------:R-:W-:Y:S06]  /*14270*/  @P3 BRA `(.L_x_2714) ;  /* 0xffffffcc00503947 */ /* 0x000fec000383ffff */
.L_x_2704:
[----:B------:R-:W-:-:S13]  /*14280*/  ISETP.GE.AND P2, PT, R12, R191, PT ;  /* 0x000000bf0c00720c */ /* 0x000fda0003f46270 */
[----:B------:R-:W-:Y:S05]  /*14290*/  @!P2 BRA `(.L_x_2715) ;  /* 0x000000280074a947 */ /* 0x000fea0003800000 */
[----:B------:R-:W-:Y:S01]  /*142a0*/  IMAD.MOV.U32 R10, RZ, RZ, R8 ;  /* 0x000000ffff0a7224 */ /* 0x000fe200078e0008 */
[----:B------:R-:W-:Y:S01]  /*142b0*/  MOV R11, R51 ;  /* 0x00000033000b7202 */ /* 0x000fe20000000f00 */
[----:B------:R-:W-:Y:S02]  /*142c0*/  IMAD.MOV.U32 R6, RZ, RZ, R186 ;  /* 0x000000ffff067224 */ /* 0x000fe400078e00ba */
[----:B------:R-:W-:-:S07]  /*142d0*/  IMAD.MOV.U32 R5, RZ, RZ, R184 ;  /* 0x000000ffff057224 */ /* 0x000fce00078e00b8 */
.L_x_2725:
        /* <DEDUP_REMOVED lines=10> */
.L_x_2717:
[----:B------:R-:W-:Y:S01]  /*14380*/  IMAD R7, R184, 0x8, R2 ;  /* 0x00000008b8077824 */ /* 0x000fe200078e0202 */
[----:B------:R-:W-:-:S04]  /*14390*/  SHF.L.U32 R8, R186, 0x1f, RZ ;  /* 0x0000001fba087819 */ /* 0x000fc800000006ff */
[----:B------:R0:W1:Y:S01]  /*143a0*/  SYNCS.PHASECHK.TRANS64.TRYWAIT P3, [R7+URZ+0x28830], R8 ;  /* 0x02883008070075a7 */ /* 0x000062000806017f */
[----:B------:R-:W-:Y:S05]  /*143b0*/  @!P0 BRA `(.L_x_2718) ;  /* 0x0000000000048947 */ /* 0x000fea0003800000 */
[----:B------:R-:W-:Y:S01]  /*143c0*/  BPT.TRAP 0x1 ;  /* 0x000000040000795c */ /* 0x000fe20000300000 */
.L_x_2718:
[----:B------:R-:W-:Y:S04]  /*143d0*/  BSSY B0, `(.L_x_2716) ;  /* 0x0000004000007945 */ /* 0x000fe80003800000 */
[----:B-1----:R-:W-:Y:S05]  /*143e0*/  @P3 BRA `(.L_x_2719) ;  /* 0x0000000000083947 */ /* 0x002fea0003800000 */
[----:B------:R-:W1:Y:S02]  /*143f0*/  SYNCS.PHASECHK.TRANS64.TRYWAIT P3, [R7+URZ+0x28830], R8 ;  /* 0x02883008070075a7 */ /* 0x000e64000806017f */
[----:B-1----:R-:W-:Y:S05]  /*14400*/  @!P3 BRA `(.L_x_2720) ;  /* 0x000000fc0020b947 */ /* 0x002fea0003800000 */
.L_x_2719:
[----:B------:R-:W-:Y:S05]  /*14410*/  BSYNC B0 ;  /* 0x0000000000007941 */ /* 0x000fea0003800000 */
.L_x_2716:
[----:B01----:R-:W0:Y:S01]  /*14420*/  S2R R7, SR_TID.X ;  /* 0x0000000000077919 */ /* 0x003e220000002100 */
[----:B------:R-:W-:Y:S05]  /*14430*/  WARPSYNC.ALL ;  /* 0x0000000000007948 */ /* 0x000fea0003800000 */
[----:B------:R-:W-:Y:S01]  /*14440*/  LEA R8, R184, R4, 0xb ;  /* 0x00000004b8087211 */ /* 0x000fe200078e58ff */
[----:B------:R-:W-:Y:S02]  /*14450*/  IMAD.MOV.U32 R9, RZ, RZ, 0x40000040 ;  /* 0x40000040ff097424 */ /* 0x000fe400078e00ff */
[----:B------:R-:W-:Y:S01]  /*14460*/  IMAD.MOV.U32 R25, RZ, RZ, 0x40000040 ;  /* 0x40000040ff197424 */ /* 0x000fe200078e00ff */
[C---:B------:R-:W-:Y:S01]  /*14470*/  R2UR UR14, R8.reuse ;  /* 0x00000000080e72ca */ /* 0x040fe200000e0000 */
[C---:B------:R-:W-:Y:S01]  /*14480*/  VIADD R24, R8.reuse, 0x4 ;  /* 0x0000000408187836 */ /* 0x040fe20000000000 */
[----:B------:R-:W-:Y:S01]  /*14490*/  R2UR UR15, R9 ;  /* 0x00000000090f72ca */ /* 0x000fe200000e0000 */
[----:B------:R-:W-:Y:S01]  /*144a0*/  VIADD R20, R8, 0x2 ;  /* 0x0000000208147836 */ /* 0x000fe20000000000 */
[C---:B------:R-:W-:Y:S01]  /*144b0*/  R2UR UR7, R25.reuse ;  /* 0x00000000190772ca */ /* 0x040fe200000e0000 */
[----:B------:R-:W-:Y:S01]  /*144c0*/  IMAD.MOV.U32 R21, RZ, RZ, 0x40000040 ;  /* 0x40000040ff157424 */ /* 0x000fe200078e00ff */
[----:B------:R-:W-:Y:S01]  /*144d0*/  R2UR UR6, R24 ;  /* 0x00000000180672ca */ /* 0x000fe200000e0000 */
[----:B------:R-:W-:Y:S01]  /*144e0*/  VIADD R24, R8, 0x404 ;  /* 0x0000040408187836 */ /* 0x000fe20000000000 */
[----:B------:R-:W-:Y:S01]  /*144f0*/  R2UR UR31, R25 ;  /* 0x00000000191f72ca */ /* 0x000fe200000e0000 */
[----:B------:R-:W-:Y:S01]  /*14500*/  IMAD.MOV.U32 R15, RZ, RZ, 0x40000040 ;  /* 0x40000040ff0f7424 */ /* 0x000fe200078e00ff */
[----:B------:R-:W-:Y:S01]  /*14510*/  R2UR UR10, R20 ;  /* 0x00000000140a72ca */ /* 0x000fe200000e0000 */
[----:B------:R-:W-:Y:S01]  /*14520*/  VIADD R20, R8, 0x400 ;  /* 0x0000040008147836 */ /* 0x000fe20000000000 */
[----:B------:R-:W-:-:S02]  /*14530*/  R2UR UR30, R24 ;  /* 0x00000000181e72ca */ /* 0x000fc400000e0000 */
[----:B------:R-:W-:Y:S02]  /*14540*/  R2UR UR11, R21 ;  /* 0x00000000150b72ca */ /* 0x000fe400000e0000 */
[----:B------:R-:W-:Y:S02]  /*14550*/  IADD3 R14, R8, 0x6, RZ ;  /* 0x00000006080e7810 */ /* 0x000fe40007ffe0ff */
[----:B------:R-:W-:Y:S02]  /*14560*/  R2UR UR19, R15 ;  /* 0x000000000f1372ca */ /* 0x000fe400000e0000 */
[----:B------:R-:W-:Y:S02]  /*14570*/  R2UR UR18, R14 ;  /* 0x000000000e1272ca */ /* 0x000fe400000e0000 */
[----:B0-----:R-:W-:Y:S02]  /*14580*/  SHF.R.U32.HI R7, RZ, 0x7, R7 ;  /* 0x00000007ff077819 */ /* 0x001fe40000011607 */
[----:B------:R-:W-:-:S02]  /*14590*/  R2UR UR22, R20 ;  /* 0x00000000141672ca */ /* 0x000fc400000e0000 */
[----:B------:R-:W-:Y:S01]  /*145a0*/  R2UR UR23, R21 ;  /* 0x00000000151772ca */ /* 0x000fe200000e0000 */
[----:B------:R-:W-:Y:S01]  /*145b0*/  VIADD R7, R7, 0x8 ;  /* 0x0000000807077836 */ /* 0x000fe20000000000 */
[C---:B------:R-:W-:Y:S01]  /*145c0*/  IADD3 R14, R8.reuse, 0x402, RZ ;  /* 0x00000402080e7810 */ /* 0x040fe20007ffe0ff */
[----:B------:R-:W-:Y:S01]  /*145d0*/  VIADD R8, R8, 0x406 ;  /* 0x0000040608087836 */ /* 0x000fe20000000000 */
[----:B------:R-:W-:Y:S02]  /*145e0*/  R2UR UR27, R15 ;  /* 0x000000000f1b72ca */ /* 0x000fe400000e0000 */
[----:B------:R0:W-:Y:S01]  /*145f0*/  BAR.SYNC.DEFER_BLOCKING R7, 0x100 ;  /* 0x000400070000751d */ /* 0x0001e20000010000 */
[----:B------:R-:W-:Y:S02]  /*14600*/  R2UR UR26, R14 ;  /* 0x000000000e1a72ca */ /* 0x000fe400000e0000 */
        /* <DEDUP_REMOVED lines=29> */
.L_x_2722:
[----:B------:R-:W-:Y:S01]  /*147e0*/  SHF.L.U32 R6, R6, 0x1f, RZ ;  /* 0x0000001f06067819 */ /* 0x000fe200000006ff */
[----:B------:R-:W-:-:S04]  /*147f0*/  IMAD R7, R5, 0x8, R2 ;  /* 0x0000000805077824 */ /* 0x000fc800078e0202 */
[----:B------:R0:W1:Y:S01]  /*14800*/  SYNCS.PHASECHK.TRANS64.TRYWAIT P2, [R7+URZ+0x28850], R6 ;  /* 0x02885006070075a7 */ /* 0x000062000804017f */
[----:B------:R-:W-:Y:S05]  /*14810*/  @!P0 BRA `(.L_x_2723) ;  /* 0x0000000000048947 */ /* 0x000fea0003800000 */
[----:B------:R-:W-:Y:S01]  /*14820*/  BPT.TRAP 0x1 ;  /* 0x000000040000795c */ /* 0x000fe20000300000 */
.L_x_2723:
[----:B-1----:R-:W-:Y:S05]  /*14830*/  @P2 BRA `(.L_x_2721) ;  /* 0x0000000000082947 */ /* 0x002fea0003800000 */
[----:B------:R-:W1:Y:S02]  /*14840*/  SYNCS.PHASECHK.TRANS64.TRYWAIT P2, [R7+URZ+0x28850], R6 ;  /* 0x02885006070075a7 */ /* 0x000e64000804017f */
[----:B-1----:R-:W-:Y:S05]  /*14850*/  @!P2 BRA `(.L_x_2724) ;  /* 0x000000f80020a947 */ /* 0x002fea0003800000 */
.L_x_2721:
        /* <DEDUP_REMOVED lines=13> */
[----:B------:R-:W-:Y:S01]  /*14930*/  MUFU.TANH R14, R14 ;  /* 0x0000000e000e7308 */ /* 0x000fe20000002400 */
[----:B------:R-:W-:Y:S01]  /*14940*/  LEA R6, R5, R6, 0xb ;  /* 0x0000000605067211 */ /* 0x000fe200078e58ff */
[----:B------:R-:W-:Y:S01]  /*14950*/  FMUL.FTZ R21, R31, UR48 ;  /* 0x000000301f157c20 */ /* 0x000fe20008410000 */
[----:B------:R-:W-:Y:S01]  /*14960*/  FMUL.FTZ R28, R36, UR48 ;  /* 0x00000030241c7c20 */ /* 0x000fe20008410000 */
[----:B------:R-:W-:Y:S01]  /*14970*/  FMUL.FTZ R29, R37, UR48 ;  /* 0x00000030251d7c20 */ /* 0x000fe20008410000 */
[C---:B------:R-:W-:Y:S01]  /*14980*/  R2UR UR6, R6.reuse ;  /* 0x00000000060672ca */ /* 0x040fe200000e0000 */
[----:B------:R-:W-:-:S02]  /*14990*/  VIADD R8, R6, 0x80 ;  /* 0x0000008006087836 */ /* 0x000fc40000000000 */
        /* <DEDUP_REMOVED lines=11> */
[----:B------:R-:W-:Y:S01]  /*14a50*/  HGMMA.64x128x16.F32 R88, R180, gdesc[UR4].tnspB, R88, gsb0 ;  /* 0x41e00004b4587df0 */ /* 0x000fe20008000858 */
[----:B------:R-:W-:Y:S01]  /*14a60*/  R2UR UR6, R8 ;  /* 0x00000000080672ca */ /* 0x000fe200000e0000 */
[----:B------:R-:W-:Y:S01]  /*14a70*/  VIADD R8, R6, 0x100 ;  /* 0x0000010006087836 */ /* 0x000fe20000000000 */
[----:B------:R-:W-:Y:S01]  /*14a80*/  R2UR UR7, R9 ;  /* 0x00000000090772ca */ /* 0x000fe200000e0000 */
[----:B------:R-:W-:Y:S01]  /*14a90*/  FMUL.FTZ R43, R49, UR48 ;  /* 0x00000030312b7c20 */ /* 0x000fe20008410000 */
[----:B------:R-:W-:Y:S01]  /*14aa0*/  MOV R9, 0x40000040 ;  /* 0x4000004000097802 */ /* 0x000fe20000000f00 */
        /* <DEDUP_REMOVED lines=23> */
[----:B------:R-:W-:Y:S01]  /*14c20*/  IMAD.U32 R50, RZ, RZ, UR46 ;  /* 0x0000002eff327e24 */ /* 0x000fe2000f8e00ff */
        /* <DEDUP_REMOVED lines=16> */
[----:B------:R-:W-:Y:S01]  /*14d30*/  MUFU.TANH R42, R42 ;  /* 0x0000002a002a7308 */ /* 0x000fe20000002400 */
[----:B------:R-:W-:Y:S01]  /*14d40*/  @!P1 IMAD R5, R5, 0x8, R2 ;  /* 0x0000000805059824 */ /* 0x000fe200078e0202 */
[C---:B------:R-:W-:Y:S01]  /*14d50*/  ISETP.GT.AND P2, PT, R12.reuse, R191, PT ;  /* 0x000000bf0c00720c */ /* 0x040fe20003f44270 */
[----:B------:R-:W-:-:S03]  /*14d60*/  VIADD R12, R12, 0xffffffff ;  /* 0xffffffff0c0c7836 */ /* 0x000fc60000000000 */
[----:B------:R-:W-:Y:S02]  /*14d70*/  @!P1 IADD3 R5, R5, 0x28860, RZ ;  /* 0x0002886005059810 */ /* 0x000fe40007ffe0ff */
[----:B------:R-:W-:Y:S02]  /*14d80*/  MUFU.TANH R43, R43 ;  /* 0x0000002b002b7308 */ /* 0x000fe40000002400 */
[----:B------:R-:W-:-:S06]  /*14d90*/  @!P1 PRMT R5, RZ, 0x654, R5 ;  /* 0x00000654ff059816 */ /* 0x000fcc0000000005 */
        /* <DEDUP_REMOVED lines=58> */
[----:B------:R-:W-:Y:S01]  /*15140*/  FMUL.FTZ R8, R25, UR48 ;  /* 0x0000003019087c20 */ /* 0x000fe20008410000 */
[----:B------:R-:W-:Y:S01]  /*15150*/  FMUL.FTZ R25, R33, UR48 ;  /* 0x0000003021197c20 */ /* 0x000fe20008410000 */
[----:B------:R-:W-:Y:S01]  /*15160*/  R2UR UR7, R9 ;  /* 0x00000000090772ca */ /* 0x000fe200000e0000 */
[----:B------:R-:W-:Y:S01]  /*15170*/  FMUL.FTZ R9, R26, UR48 ;  /* 0x000000301a097c20 */ /* 0x000fe20008410000 */
        /* <DEDUP_REMOVED lines=13> */
[----:B------:R-:W-:-:S05]  /*15250*/  FMUL.FTZ R45, R51, UR48 ;  /* 0x00000030332d7c20 */ /* 0x000fca0008410000 */
[----:B------:R-:W2:Y:S01]  /*15260*/  MUFU.TANH R34, R34 ;  /* 0x0000002200227308 */ /* 0x000ea20000002400 */
[----:B0-----:R-:W-:-:S04]  /*15270*/  FMNMX.FTZ R31, R8, R31, !PT ;  /* 0x0000001f081f7209 */ /* 0x001fc80007810000 */
[----:B------:R-:W-:-:S03]  /*15280*/  FMNMX.FTZ R30, R14, R31, !PT ;  /* 0x0000001f0e1e7209 */ /* 0x000fc60007810000 */
[----:B------:R-:W0:Y:S01]  /*15290*/  MUFU.TANH R39, R39 ;  /* 0x0000002700277308 */ /* 0x000e220000002400 */
[----:B------:R-:W-:-:S04]  /*152a0*/  FMNMX.FTZ R31, R15, R30, !PT ;  /* 0x0000001e0f1f7209 */ /* 0x000fc80007810000 */
[----:B------:R-:W-:-:S03]  /*152b0*/  FMNMX.FTZ R30, R24, R31, !PT ;  /* 0x0000001f181e7209 */ /* 0x000fc60007810000 */
[----:B------:R-:W3:Y:S01]  /*152c0*/  MUFU.TANH R46, R46 ;  /* 0x0000002e002e7308 */ /* 0x000ee20000002400 */
[----:B-1----:R-:W-:-:S04]  /*152d0*/  FMNMX.FTZ R31, R25, R30, !PT ;  /* 0x0000001e191f7209 */ /* 0x002fc80007810000 */
[----:B------:R-:W-:-:S03]  /*152e0*/  FMNMX.FTZ R30, R28, R31, !PT ;  /* 0x0000001f1c1e7209 */ /* 0x000fc60007810000 */
[----:B------:R-:W1:Y:S01]  /*152f0*/  MUFU.TANH R58, R58 ;  /* 0x0000003a003a7308 */ /* 0x000e620000002400 */
[----:B------:R-:W-:-:S04]  /*15300*/  FMNMX.FTZ R31, R29, R30, !PT ;  /* 0x0000001e1d1f7209 */ /* 0x000fc80007810000 */
[----:B--2---:R-:W-:-:S03]  /*15310*/  FMNMX.FTZ R30, R34, R31, !PT ;  /* 0x0000001f221e7209 */ /* 0x004fc60007810000 */
[----:B------:R-:W2:Y:S01]  /*15320*/  MUFU.TANH R61, R61 ;  /* 0x0000003d003d7308 */ /* 0x000ea20000002400 */
[----:B------:R-:W-:-:S04]  /*15330*/  FMNMX.FTZ R31, R35, R30, !PT ;  /* 0x0000001e231f7209 */ /* 0x000fc80007810000 */
[----:B------:R-:W-:-:S03]  /*15340*/  FMNMX.FTZ R30, R38, R31, !PT ;  /* 0x0000001f261e7209 */ /* 0x000fc60007810000 */
[----:B------:R-:W4:Y:S01]  /*15350*/  MUFU.TANH R68, R68 ;  /* 0x0000004400447308 */ /* 0x000f220000002400 */
[----:B0-----:R-:W-:-:S04]  /*15360*/  FMNMX.FTZ R31, R39, R30, !PT ;  /* 0x0000001e271f7209 */ /* 0x001fc80007810000 */
[----:B------:R-:W-:-:S03]  /*15370*/  FMNMX.FTZ R30, R42, R31, !PT ;  /* 0x0000001f2a1e7209 */ /* 0x000fc60007810000 */
[----:B------:R-:W0:Y:S01]  /*15380*/  MUFU.TANH R76, R76 ;  /* 0x0000004c004c7308 */ /* 0x000e220000002400 */
[----:B------:R-:W-:-:S04]  /*15390*/  FMNMX.FTZ R31, R43, R30, !PT ;  /* 0x0000001e2b1f7209 */ /* 0x000fc80007810000 */
[----:B---3--:R-:W-:-:S03]  /*153a0*/  FMNMX.FTZ R30, R46, R31, !PT ;  /* 0x0000001f2e1e7209 */ /* 0x008fc60007810000 */
[----:B------:R-:W3:Y:S01]  /*153b0*/  MUFU.TANH R9, R9 ;  /* 0x0000000900097308 */ /* 0x000ee20000002400 */
[----:B------:R-:W-:-:S04]  /*153c0*/  FMNMX.FTZ R30, R47, R30, !PT ;  /* 0x0000001e2f1e7209 */ /* 0x000fc80007810000 */
[----:B------:R-:W-:-:S03]  /*153d0*/  FMNMX.FTZ R30, R53, R30, !PT ;  /* 0x0000001e351e7209 */ /* 0x000fc60007810000 */
[----:B------:R-:W5:Y:S01]  /*153e0*/  MUFU.TANH R26, R26 ;  /* 0x0000001a001a7308 */ /* 0x000f620000002400 */
[----:B------:R-:W-:-:S04]  /*153f0*/  FMNMX.FTZ R31, R55, R30, !PT ;  /* 0x0000001e371f7209 */ /* 0x000fc80007810000 */
[----:B------:R-:W-:-:S03]  /*15400*/  FMNMX.FTZ R31, R56, R31, !PT ;  /* 0x0000001f381f7209 */ /* 0x000fc60007810000 */
[----:B------:R-:W5:Y:S01]  /*15410*/  MUFU.TANH R33, R33 ;  /* 0x0000002100217308 */ /* 0x000f620000002400 */
        /* <DEDUP_REMOVED lines=8> */
[----:B------:R-:W-:Y:S01]  /*154a0*/  MUFU.TANH R52, R52 ;  /* 0x0000003400347308 */ /* 0x000fe20000002400 */
[----:B------:R-:W-:-:S04]  /*154b0*/  FMNMX.FTZ R31, R65, R30, !PT ;  /* 0x0000001e411f7209 */ /* 0x000fc80007810000 */
[----:B----4-:R-:W-:-:S04]  /*154c0*/  FMNMX.FTZ R31, R68, R31, !PT ;  /* 0x0000001f441f7209 */ /* 0x010fc80007810000 */
[----:B------:R-:W-:-:S04]  /*154d0*/  FMNMX.FTZ R30, R72, R31, !PT ;  /* 0x0000001f481e7209 */ /* 0x000fc80007810000 */
[----:B------:R-:W-:-:S04]  /*154e0*/  FMNMX.FTZ R30, R73, R30, !PT ;  /* 0x0000001e491e7209 */ /* 0x000fc80007810000 */
[----:B------:R-:W-:-:S04]  /*154f0*/  FMNMX.FTZ R31, R69, R30, !PT ;  /* 0x0000001e451f7209 */ /* 0x000fc80007810000 */
[----:B0-----:R-:W-:Y:S01]  /*15500*/  FMNMX.FTZ R30, R76, R31, !PT ;  /* 0x0000001f4c1e7209 */ /* 0x001fe20007810000 */
[----:B------:R-:W-:Y:S02]  /*15510*/  WARPGROUP.DEPBAR.LE gsb0, 0x0 ;  /* 0x00008000000079c5 */ /* 0x000fe40000010000 */
[----:B------:R-:W-:Y:S01]  /*15520*/  WARPGROUP.ARRIVE ;  /* 0x00000000000079c5 */ /* 0x000fe20000000000 */
[----:B------:R-:W-:Y:S01]  /*15530*/  FMNMX.FTZ R51, R77, R30, !PT ;  /* 0x0000001e4d337209 */ /* 0x000fe20007810000 */
[----:B------:R-:W-:-:S04]  /*15540*/  IMAD.MOV.U32 R31, RZ, RZ, 0x40000040 ;  /* 0x40000040ff1f7424 */ /* 0x000fc800078e00ff */
[----:B------:R-:W-:Y:S01]  /*15550*/  HGMMA.64x128x16.F32 R88, R152, gdesc[UR4].tnspB, R88, gsb0 ;  /* 0x41e0000498587df0 */ /* 0x000fe20008000858 */
[----:B------:R-:W0:Y:S01]  /*15560*/  SHFL.BFLY PT, R30, R51, 0x2, 0x1f ;  /* 0x0c401f00331e7f89 */ /* 0x000e2200000e0000 */
[----:B------:R-:W-:Y:S02]  /*15570*/  R2UR UR7, R31 ;  /* 0x000000001f0772ca */ /* 0x000fe400000e0000 */
[----:B0-----:R-:W-:-:S05]  /*15580*/  FMNMX.FTZ R51, R51, R30, !PT ;  /* 0x0000001e33337209 */ /* 0x001fca0007810000 */
[----:B------:R-:W0:Y:S02]  /*15590*/  SHFL.BFLY PT, R30, R51, 0x1, 0x1f ;  /* 0x0c201f00331e7f89 */ /* 0x000e2400000e0000 */
[----:B0-----:R-:W-:Y:S02]  /*155a0*/  FMNMX.FTZ R51, R51, R30, !PT ;  /* 0x0000001e33337209 */ /* 0x001fe40007810000 */
[----:B------:R-:W-:-:S03]  /*155b0*/  IADD3 R30, R6, 0x280, RZ ;  /* 0x00000280061e7810 */ /* 0x000fc60007ffe0ff */
[CC--:B------:R-:W-:Y:S01]  /*155c0*/  FMUL.FTZ R31, R51.reuse, R50.reuse ;  /* 0x00000032331f7220 */ /* 0x0c0fe20000410000 */
[----:B------:R-:W-:Y:S01]  /*155d0*/  R2UR UR6, R30 ;  /* 0x000000001e0672ca */ /* 0x000fe200000e0000 */
[----:B------:R-:W-:Y:S02]  /*155e0*/  FADD.FTZ R11, -R51, R11 ;  /* 0x0000000b330b7221 */ /* 0x000fe40000010100 */
[--C-:B------:R-:W-:Y:S01]  /*155f0*/  FFMA.FTZ R180, R7, R50, -R31.reuse ;  /* 0x0000003207b47223 */ /* 0x100fe2000001081f */
[----:B---3--:R-:W-:Y:S01]  /*15600*/  FMNMX.FTZ R7, R9, R10, !PT ;  /* 0x0000000a09077209 */ /* 0x008fe20007810000 */
[-CC-:B------:R-:W-:Y:S01]  /*15610*/  FFMA.FTZ R182, R14, R50.reuse, -R31.reuse ;  /* 0x000000320eb67223 */ /* 0x180fe2000001081f */
[----:B------:R-:W-:Y:S01]  /*15620*/  FFMA.FTZ R85, R15, R50, -R31 ;  /* 0x000000320f557223 */ /* 0x000fe2000001081f */
[----:B------:R-:W-:Y:S01]  /*15630*/  VIADD R14, R6, 0x300 ;  /* 0x00000300060e7836 */ /* 0x000fe20000000000 */
[----:B------:R-:W-:Y:S01]  /*15640*/  FMNMX.FTZ R7, R13, R7, !PT ;  /* 0x000000070d077209 */ /* 0x000fe20007810000 */
[----:B------:R-:W-:-:S02]  /*15650*/  IMAD.MOV.U32 R15, RZ, RZ, 0x40000040 ;  /* 0x40000040ff0f7424 */ /* 0x000fc400078e00ff */
[-CC-:B------:R-:W-:Y:S01]  /*15660*/  FFMA.FTZ R30, R8, R50.reuse, -R31.reuse ;  /* 0x00000032081e7223 */ /* 0x180fe2000001081f */
[----:B------:R-:W-:Y:S01]  /*15670*/  IADD3 R6, R6, 0x380, RZ ;  /* 0x0000038006067810 */ /* 0x000fe20007ffe0ff */
        /* <DEDUP_REMOVED lines=8> */
[-CC-:B------:R-:W-:Y:S01]  /*15700*/  FFMA.FTZ R25, R35, R50.reuse, -R31.reuse ;  /* 0x0000003223197223 */ /* 0x180fe2000001081f */
[----:B-----5:R-:W-:Y:S01]  /*15710*/  FMNMX.FTZ R7, R26, R7, !PT ;  /* 0x000000071a077209 */ /* 0x020fe20007810000 */
[-CC-:B------:R-:W-:Y:S01]  /*15720*/  FFMA.FTZ R174, R38, R50.reuse, -R31.reuse ;  /* 0x0000003226ae7223 */ /* 0x180fe2000001081f */
[-CC-:B------:R-:W-:Y:S01]  /*15730*/  FFMA.FTZ R34, R39, R50.reuse, -R31.reuse ;  /* 0x0000003227227223 */ /* 0x180fe2000001081f */
        /* <DEDUP_REMOVED lines=15> */
[-C--:B------:R-:W-:Y:S01]  /*15830*/  FFMA.FTZ R77, R77, R50.reuse, -R31 ;  /* 0x000000324d4d7223 */ /* 0x080fe2000001081f */
[----:B------:R-:W-:Y:S01]  /*15840*/  FMUL.FTZ R11, R11, R50 ;  /* 0x000000320b0b7220 */ /* 0x000fe20000410000 */
[----:B------:R-:W-:Y:S01]  /*15850*/  FMNMX.FTZ R7, R37, R7, !PT ;  /* 0x0000000725077209 */ /* 0x000fe20007810000 */
[----:B------:R-:W-:Y:S03]  /*15860*/  MUFU.EX2 R180, R180 ;  /* 0x000000b400b47308 */ /* 0x000fe60000000800 */
[----:B-1----:R-:W-:-:S04]  /*15870*/  FMNMX.FTZ R7, R40, R7, !PT ;  /* 0x0000000728077209 */ /* 0x002fc80007810000 */
[----:B------:R-:W-:Y:S01]  /*15880*/  FMNMX.FTZ R7, R41, R7, !PT ;  /* 0x0000000729077209 */ /* 0x000fe20007810000 */
[----:B------:R-:W0:Y:S03]  /*15890*/  MUFU.EX2 R11, R11 ;  /* 0x0000000b000b7308 */ /* 0x000e260000000800 */
[----:B------:R-:W-:-:S04]  /*158a0*/  FMNMX.FTZ R7, R44, R7, !PT ;  /* 0x000000072c077209 */ /* 0x000fc80007810000 */
[----:B--2---:R-:W-:Y:S01]  /*158b0*/  FMNMX.FTZ R7, R45, R7, !PT ;  /* 0x000000072d077209 */ /* 0x004fe20007810000 */
        /* <DEDUP_REMOVED lines=8> */
[C---:B-1----:R-:W-:Y:S01]  /*15940*/  FADD.FTZ R3, R30.reuse, R3 ;  /* 0x000000031e037221 */ /* 0x042fe20000010000 */
[----:B------:R-:W-:Y:S02]  /*15950*/  F2FP.F16.F32.PACK_AB R180, R30, R180 ;  /* 0x000000b41eb4723e */ /* 0x000fe400000000ff */
[----:B------:R-:W-:Y:S01]  /*15960*/  FMNMX.FTZ R7, R57, R7, !PT ;  /* 0x0000000739077209 */ /* 0x000fe20007810000 */
[----:B------:R-:W-:Y:S02]  /*15970*/  WARPGROUP.DEPBAR.LE gsb0, 0x0 ;  /* 0x00008000000079c5 */ /* 0x000fe40000010000 */
[----:B------:R-:W-:Y:S01]  /*15980*/  WARPGROUP.ARRIVE ;  /* 0x00000000000079c5 */ /* 0x000fe20000000000 */
[----:B------:R-:W-:Y:S01]  /*15990*/  FMNMX.FTZ R7, R63, R7, !PT ;  /* 0x000000073f077209 */ /* 0x000fe20007810000 */
[-CC-:B------:R-:W-:Y:S01]  /*159a0*/  FFMA.FTZ R152, R53, R50.reuse, -R31.reuse ;  /* 0x0000003235987223 */ /* 0x180fe2000001081f */
[-CC-:B------:R-:W-:Y:S01]  /*159b0*/  FFMA.FTZ R154, R56, R50.reuse, -R31.reuse ;  /* 0x00000032389a7223 */ /* 0x180fe2000001081f */
[-CC-:B------:R-:W-:Y:S01]  /*159c0*/  FFMA.FTZ R53, R72, R50.reuse, -R31.reuse ;  /* 0x0000003248357223 */ /* 0x180fe2000001081f */
[----:B------:R-:W-:Y:S01]  /*159d0*/  FMNMX.FTZ R7, R66, R7, !PT ;  /* 0x0000000742077209 */ /* 0x000fe20007810000 */
[----:B------:R-:W-:Y:S01]  /*159e0*/  HGMMA.64x128x16.F32 R88, R156, gdesc[UR4].tnspB, R88, gsb0 ;  /* 0x41e000049c587df0 */ /* 0x000fe20008000858 */
[----:B------:R-:W-:Y:S01]  /*159f0*/  R2UR UR6, R14 ;  /* 0x000000000e0672ca */ /* 0x000fe200000e0000 */
[-CC-:B------:R-:W-:Y:S01]  /*15a00*/  FFMA.FTZ R56, R69, R50.reuse, -R31.reuse ;  /* 0x0000003245387223 */ /* 0x180fe2000001081f */
[----:B------:R-:W-:Y:S01]  /*15a10*/  FMNMX.FTZ R7, R67, R7, !PT ;  /* 0x0000000743077209 */ /* 0x000fe20007810000 */
[----:B------:R-:W-:Y:S01]  /*15a20*/  FFMA.FTZ R14, R76, R50, -R31 ;  /* 0x000000324c0e7223 */ /* 0x000fe2000001081f */
[----:B------:R-:W-:Y:S01]  /*15a30*/  R2UR UR7, R15 ;  /* 0x000000000f0772ca */ /* 0x000fe200000e0000 */
        /* <DEDUP_REMOVED lines=16> */
[----:B------:R-:W1:Y:S06]  /*15b40*/  SHFL.BFLY PT, R7, R8, 0x2, 0x1f ;  /* 0x0c401f0008077f89 */ /* 0x000e6c00000e0000 */
[----:B------:R-:W-:Y:S08]  /*15b50*/  MUFU.EX2 R174, R174 ;  /* 0x000000ae00ae7308 */ /* 0x000ff00000000800 */
[----:B------:R-:W-:Y:S08]  /*15b60*/  MUFU.EX2 R34, R34 ;  /* 0x0000002200227308 */ /* 0x000ff00000000800 */
[----:B------:R-:W-:Y:S01]  /*15b70*/  MUFU.EX2 R168, R168 ;  /* 0x000000a800a87308 */ /* 0x000fe20000000800 */
[----:B-1----:R-:W-:-:S05]  /*15b80*/  FMNMX.FTZ R8, R8, R7, !PT ;  /* 0x0000000708087209 */ /* 0x002fca0007810000 */
[----:B------:R-:W1:Y:S02]  /*15b90*/  SHFL.BFLY PT, R7, R8, 0x1, 0x1f ;  /* 0x0c201f0008077f89 */ /* 0x000e6400000e0000 */
[----:B------:R-:W-:Y:S08]  /*15ba0*/  MUFU.EX2 R28, R28 ;  /* 0x0000001c001c7308 */ /* 0x000ff00000000800 */
[----:B------:R-:W-:Y:S08]  /*15bb0*/  MUFU.EX2 R170, R170 ;  /* 0x000000aa00aa7308 */ /* 0x000ff00000000800 */
[----:B------:R-:W-:Y:S01]  /*15bc0*/  MUFU.EX2 R29, R29 ;  /* 0x0000001d001d7308 */ /* 0x000fe20000000800 */
[----:B-1----:R-:W-:-:S07]  /*15bd0*/  FMNMX.FTZ R8, R8, R7, !PT ;  /* 0x0000000708087209 */ /* 0x002fce0007810000 */
[----:B------:R-:W-:Y:S01]  /*15be0*/  MUFU.EX2 R152, R152 ;  /* 0x0000009800987308 */ /* 0x000fe20000000800 */
[----:B------:R-:W-:-:S04]  /*15bf0*/  FADD.FTZ R7, -R8, R10 ;  /* 0x0000000a08077221 */ /* 0x000fc80000010100 */
[----:B------:R-:W-:-:S03]  /*15c00*/  FMUL.FTZ R7, R7, R50 ;  /* 0x0000003207077220 */ /* 0x000fc60000410000 */
[----:B------:R-:W-:Y:S08]  /*15c10*/  MUFU.EX2 R46, R46 ;  /* 0x0000002e002e7308 */ /* 0x000ff00000000800 */
[----:B------:R1:W-:Y:S08]  /*15c20*/  MUFU.EX2 R15, R7 ;  /* 0x00000007000f7308 */ /* 0x0003f00000000800 */
[----:B------:R-:W-:Y:S01]  /*15c30*/  MUFU.EX2 R154, R154 ;  /* 0x0000009a009a7308 */ /* 0x000fe20000000800 */
[----:B-1----:R-:W-:-:S07]  /*15c40*/  IMAD.MOV.U32 R7, RZ, RZ, 0x40000040 ;  /* 0x40000040ff077424 */ /* 0x002fce00078e00ff */
[----:B------:R-:W-:Y:S01]  /*15c50*/  MUFU.EX2 R38, R38 ;  /* 0x0000002600267308 */ /* 0x000fe20000000800 */
[----:B------:R-:W-:Y:S02]  /*15c60*/  WARPGROUP.DEPBAR.LE gsb0, 0x0 ;  /* 0x00008000000079c5 */ /* 0x000fe40000010000 */
[----:B------:R-:W-:Y:S01]  /*15c70*/  WARPGROUP.ARRIVE ;  /* 0x00000000000079c5 */ /* 0x000fe20000000000 */
[-CC-:B------:R-:W-:Y:S01]  /*15c80*/  FFMA.FTZ R156, R59, R50.reuse, -R31.reuse ;  /* 0x000000323b9c7223 */ /* 0x180fe2000001081f */
[-C--:B------:R-:W-:Y:S01]  /*15c90*/  FFMA.FTZ R158, R61, R50.reuse, -R31 ;  /* 0x000000323d9e7223 */ /* 0x080fe2000001081f */
[-C--:B------:R-:W-:Y:S02]  /*15ca0*/  FMUL.FTZ R31, R8, R50.reuse ;  /* 0x00000032081f7220 */ /* 0x080fe40000410000 */
[----:B------:R-:W-:Y:S01]  /*15cb0*/  MUFU.EX2 R39, R39 ;  /* 0x0000002700277308 */ /* 0x000fe20000000800 */
[----:B------:R-:W-:Y:S01]  /*15cc0*/  HGMMA.64x128x16.F32 R88, R160, gdesc[UR4].tnspB, R88, gsb0 ;  /* 0x41e00004a0587df0 */ /* 0x000fe20008000858 */
[----:B------:R-:W-:Y:S01]  /*15cd0*/  R2UR UR6, R6 ;  /* 0x00000000060672ca */ /* 0x000fe200000e0000 */
[-CC-:B------:R-:W-:Y:S01]  /*15ce0*/  FFMA.FTZ R181, R9, R50.reuse, -R31.reuse ;  /* 0x0000003209b57223 */ /* 0x180fe2000001081f */
[----:B------:R-:W-:Y:S01]  /*15cf0*/  R2UR UR7, R7 ;  /* 0x00000000070772ca */ /* 0x000fe200000e0000 */
[-CC-:B------:R-:W-:Y:S01]  /*15d00*/  FFMA.FTZ R9, R13, R50.reuse, -R31.reuse ;  /* 0x000000320d097223 */ /* 0x180fe2000001081f */
[-CC-:B------:R-:W-:Y:S01]  /*15d10*/  FFMA.FTZ R183, R20, R50.reuse, -R31.reuse ;  /* 0x0000003214b77223 */ /* 0x180fe2000001081f */
[-CC-:B------:R-:W-:Y:S01]  /*15d20*/  FFMA.FTZ R13, R21, R50.reuse, -R31.reuse ;  /* 0x00000032150d7223 */ /* 0x180fe2000001081f */
[----:B------:R-:W-:Y:S01]  /*15d30*/  @!P1 IMAD R7, R184, 0x8, R2 ;  /* 0x00000008b8079824 */ /* 0x000fe200078e0202 */
[----:B------:R-:W1:Y:S01]  /*15d40*/  MUFU.EX2 R181, R181 ;  /* 0x000000b500b57308 */ /* 0x000e620000000800 */
[-CC-:B------:R-:W-:Y:S01]  /*15d50*/  FFMA.FTZ R177, R26, R50.reuse, -R31.reuse ;  /* 0x000000321ab17223 */ /* 0x180fe2000001081f */
[----:B------:R-:W-:Y:S01]  /*15d60*/  FFMA.FTZ R173, R36, R50, -R31 ;  /* 0x0000003224ad7223 */ /* 0x000fe2000001081f */
[----:B------:R-:W-:-:S02]  /*15d70*/  @!P1 VIADD R36, R7, 0x28840 ;  /* 0x0002884007249836 */ /* 0x000fc40000000000 */
[-CC-:B------:R-:W-:Y:S01]  /*15d80*/  FFMA.FTZ R179, R32, R50.reuse, -R31.reuse ;  /* 0x0000003220b37223 */ /* 0x180fe2000001081f */
[-CC-:B------:R-:W-:Y:S01]  /*15d90*/  FFMA.FTZ R32, R33, R50.reuse, -R31.reuse ;  /* 0x0000003221207223 */ /* 0x180fe2000001081f */
[-CC-:B------:R-:W-:Y:S01]  /*15da0*/  FFMA.FTZ R20, R27, R50.reuse, -R31.reuse ;  /* 0x000000321b147223 */ /* 0x180fe2000001081f */
[----:B------:R-:W-:Y:S01]  /*15db0*/  IADD3 R33, -R192, 0xb, RZ ;  /* 0x0000000bc0217810 */ /* 0x000fe20007ffe1ff */
[----:B------:R-:W3:Y:S01]  /*15dc0*/  MUFU.EX2 R9, R9 ;  /* 0x0000000900097308 */ /* 0x000ee20000000800 */
[----:B------:R-:W-:Y:S01]  /*15dd0*/  @!P1 PRMT R36, RZ, 0x654, R36 ;  /* 0x00000654ff249816 */ /* 0x000fe20000000024 */
[-C--:B------:R-:W-:Y:S01]  /*15de0*/  FFMA.FTZ R175, R40, R50.reuse, -R31 ;  /* 0x0000003228af7223 */ /* 0x080fe2000001081f */
[----:B--2---:R-:W-:Y:S01]  /*15df0*/  FADD.FTZ R40, R182, R3 ;  /* 0x00000003b6287221 */ /* 0x004fe20000010000 */
[-CC-:B------:R-:W-:Y:S01]  /*15e00*/  FFMA.FTZ R21, R37, R50.reuse, -R31.reuse ;  /* 0x0000003225157223 */ /* 0x180fe2000001081f */
[-CC-:B------:R-:W-:Y:S01]  /*15e10*/  FFMA.FTZ R26, R41, R50.reuse, -R31.reuse ;  /* 0x00000032291a7223 */ /* 0x180fe2000001081f */
[----:B------:R-:W-:Y:S01]  /*15e20*/  FFMA.FTZ R169, R44, R50, -R31 ;  /* 0x000000322ca97223 */ /* 0x000fe2000001081f */
[----:B0-----:R-:W-:Y:S01]  /*15e30*/  FADD.FTZ R3, R85, R40 ;  /* 0x0000002855037221 */ /* 0x001fe20000010000 */
[----:B------:R-:W-:Y:S01]  /*15e40*/  MUFU.EX2 R183, R183 ;  /* 0x000000b700b77308 */ /* 0x000fe20000000800 */
[----:B-1----:R-:W-:Y:S01]  /*15e50*/  FFMA.FTZ R0, R15, R0, R181 ;  /* 0x000000000f007223 */ /* 0x002fe200000100b5 */
[-CC-:B------:R-:W-:Y:S01]  /*15e60*/  FFMA.FTZ R27, R45, R50.reuse, -R31.reuse ;  /* 0x000000322d1b7223 */ /* 0x180fe2000001081f */
[-CC-:B------:R-:W-:Y:S01]  /*15e70*/  FFMA.FTZ R171, R48, R50.reuse, -R31.reuse ;  /* 0x0000003230ab7223 */ /* 0x180fe2000001081f */
[-CC-:B------:R-:W-:Y:S01]  /*15e80*/  FFMA.FTZ R6, R49, R50.reuse, -R31.reuse ;  /* 0x0000003231067223 */ /* 0x180fe2000001081f */
[-CC-:B------:R-:W-:Y:S01]  /*15e90*/  FFMA.FTZ R153, R52, R50.reuse, -R31.reuse ;  /* 0x0000003234997223 */ /* 0x180fe2000001081f */
[-CC-:B------:R-:W-:Y:S01]  /*15ea0*/  FFMA.FTZ R7, R54, R50.reuse, -R31.reuse ;  /* 0x0000003236077223 */ /* 0x180fe2000001081f */
[-CC-:B------:R-:W-:Y:S01]  /*15eb0*/  FFMA.FTZ R155, R57, R50.reuse, -R31.reuse ;  /* 0x00000032399b7223 */ /* 0x180fe2000001081f */
[----:B------:R-:W-:Y:S01]  /*15ec0*/  MUFU.EX2 R13, R13 ;  /* 0x0000000d000d7308 */ /* 0x000fe20000000800 */
[----:B---3--:R-:W-:Y:S01]  /*15ed0*/  F2FP.F16.F32.PACK_AB R181, R9, R181 ;  /* 0x000000b509b5723e */ /* 0x008fe200000000ff */
        /* <DEDUP_REMOVED lines=9> */
[----:B------:R-:W-:-:S05]  /*15f70*/  F2FP.F16.F32.PACK_AB R182, R85, R182 ;  /* 0x000000b655b6723e */ /* 0x000fca00000000ff */
        /* <DEDUP_REMOVED lines=47> */
[----:B------:R-:W-:Y:S01]  /*16270*/  FMUL.FTZ R97, R97, R11 ;  /* 0x0000000b61617220 */ /* 0x000fe20000410000 */
[----:B-1----:R-:W-:Y:S01]  /*16280*/  FADD.FTZ R36, R9, R0 ;  /* 0x0000000009247221 */ /* 0x002fe20000010000 */
[----:B------:R1:W-:Y:S01]  /*16290*/  @!P1 SYNCS.ARRIVE.TRANS64.RED.A1T0 RZ, [R5+URZ], RZ ;  /* 0x000000ff05ff99a7 */ /* 0x0003e2000810043f */
[-C--:B------:R-:W-:Y:S01]  /*162a0*/  FFMA.FTZ R0, R63, R50.reuse, -R31 ;  /* 0x000000323f007223 */ /* 0x080fe2000001081f */
[----:B------:R-:W2:Y:S01]  /*162b0*/  MUFU.EX2 R10, R77 ;  /* 0x0000004d000a7308 */ /* 0x000ea20000000800 */
[----:B------:R-:W-:Y:S01]  /*162c0*/  FADD.FTZ R36, R183, R36 ;  /* 0x00000024b7247221 */ /* 0x000fe20000010000 */
[----:B------:R-:W-:Y:S01]  /*162d0*/  F2FP.F16.F32.PACK_AB R183, R13, R183 ;  /* 0x000000b70db7723e */ /* 0x000fe200000000ff */
[-C--:B------:R-:W-:Y:S01]  /*162e0*/  FMUL.FTZ R100, R100, R11.reuse ;  /* 0x0000000b64647220 */ /* 0x080fe20000410000 */
[----:B------:R-:W-:Y:S01]  /*162f0*/  FMUL.FTZ R101, R101, R11 ;  /* 0x0000000b65657220 */ /* 0x000fe20000410000 */
[----:B------:R-:W-:Y:S01]  /*16300*/  FADD.FTZ R36, R13, R36 ;  /* 0x000000240d247221 */ /* 0x000fe20000010000 */
[----:B-1----:R-:W-:Y:S01]  /*16310*/  FADD.FTZ R5, R176, R3 ;  /* 0x00000003b0057221 */ /* 0x002fe20000010000 */
[-C--:B------:R-:W-:Y:S01]  /*16320*/  FFMA.FTZ R3, R67, R50.reuse, -R31 ;  /* 0x0000003243037223 */ /* 0x080fe2000001081f */
[----:B------:R-:W1:Y:S01]  /*16330*/  MUFU.EX2 R0, R0 ;  /* 0x0000000000007308 */ /* 0x000e620000000800 */
[----:B0-----:R-:W-:Y:S01]  /*16340*/  FADD.FTZ R33, R177, R36 ;  /* 0x00000024b1217221 */ /* 0x001fe20000010000 */
[----:B------:R-:W-:Y:S01]  /*16350*/  FADD.FTZ R5, R84, R5 ;  /* 0x0000000554057221 */ /* 0x000fe20000010000 */
[----:B------:R-:W-:Y:S01]  /*16360*/  F2FP.F16.F32.PACK_AB R177, R20, R177 ;  /* 0x000000b114b1723e */ /* 0x000fe200000000ff */
[-C--:B------:R-:W-:Y:S01]  /*16370*/  FMUL.FTZ R104, R104, R11.reuse ;  /* 0x0000000b68687220 */ /* 0x080fe20000410000 */
[----:B------:R-:W-:Y:S01]  /*16380*/  FADD.FTZ R36, R20, R33 ;  /* 0x0000002114247221 */ /* 0x000fe20000010000 */
[----:B------:R-:W-:Y:S01]  /*16390*/  FADD.FTZ R33, R178, R5 ;  /* 0x00000005b2217221 */ /* 0x000fe20000010000 */
[----:B------:R-:W-:Y:S01]  /*163a0*/  FFMA.FTZ R5, R71, R50, -R31 ;  /* 0x0000003247057223 */ /* 0x000fe2000001081f */
[----:B------:R-:W0:Y:S01]  /*163b0*/  MUFU.EX2 R3, R3 ;  /* 0x0000000300037308 */ /* 0x000e220000000800 */
[----:B------:R-:W-:Y:S01]  /*163c0*/  FADD.FTZ R37, R179, R36 ;  /* 0x00000024b3257221 */ /* 0x000fe20000010000 */
[C---:B------:R-:W-:Y:S01]  /*163d0*/  FADD.FTZ R33, R24.reuse, R33 ;  /* 0x0000002118217221 */ /* 0x040fe20000010000 */
[----:B------:R-:W-:Y:S01]  /*163e0*/  F2FP.F16.F32.PACK_AB R178, R24, R178 ;  /* 0x000000b218b2723e */ /* 0x000fe200000000ff */
[----:B------:R-:W-:Y:S01]  /*163f0*/  FFMA.FTZ R31, R83, R50, -R31 ;  /* 0x00000032531f7223 */ /* 0x000fe2000001081f */
[----:B------:R-:W-:Y:S01]  /*16400*/  FADD.FTZ R36, R32, R37 ;  /* 0x0000002520247221 */ /* 0x000fe20000010000 */
[----:B------:R-:W-:Y:S01]  /*16410*/  FADD.FTZ R40, R172, R33 ;  /* 0x00000021ac287221 */ /* 0x000fe20000010000 */
[----:B--2---:R-:W-:Y:S01]  /*16420*/  F2FP.F16.F32.PACK_AB R166, R10, R14 ;  /* 0x0000000e0aa6723e */ /* 0x004fe200000000ff */
        /* <DEDUP_REMOVED lines=27> */
[C---:B------:R-:W-:Y:S01]  /*165e0*/  F2FP.F16.F32.PACK_AB R171, R6.reuse, R171 ;  /* 0x000000ab06ab723e */ /* 0x040fe200000000ff */
[----:B------:R-:W3:Y:S01]  /*165f0*/  MUFU.EX2 R30, R75 ;  /* 0x0000004b001e7308 */ /* 0x000ee20000000800 */
[----:B------:R-:W-:Y:S01]  /*16600*/  FADD.FTZ R36, R6, R9 ;  /* 0x0000000906247221 */ /* 0x000fe20000010000 */
[----:B------:R-:W-:Y:S01]  /*16610*/  FADD.FTZ R13, R152, R13 ;  /* 0x0000000d980d7221 */ /* 0x000fe20000010000 */
[-C--:B------:R-:W-:Y:S01]  /*16620*/  FMUL.FTZ R128, R128, R11.reuse ;  /* 0x0000000b80807220 */ /* 0x080fe20000410000 */
        /* <DEDUP_REMOVED lines=8> */
[----:B------:R-:W-:Y:S01]  /*166b0*/  FMUL.FTZ R136, R136, R11 ;  /* 0x0000000b88887220 */ /* 0x000fe20000410000 */
[----:B------:R-:W-:Y:S01]  /*166c0*/  FADD.FTZ R9, R155, R36 ;  /* 0x000000249b097221 */ /* 0x000fe20000010000 */
[----:B------:R-:W-:Y:S01]  /*166d0*/  FADD.FTZ R13, R38, R13 ;  /* 0x0000000d260d7221 */ /* 0x000fe20000010000 */
[C---:B-1----:R-:W-:Y:S01]  /*166e0*/  F2FP.F16.F32.PACK_AB R155, R0.reuse, R155 ;  /* 0x0000009b009b723e */ /* 0x042fe200000000ff */
        /* <DEDUP_REMOVED lines=25> */
[----:B---3--:R-:W-:Y:S01]  /*16880*/  FADD.FTZ R9, R30, R9 ;  /* 0x000000091e097221 */ /* 0x008fe20000010000 */
        /* <DEDUP_REMOVED lines=59> */
[----:B------:R-:W-:-:S02]  /*16c40*/  IMAD.MOV.U32 R5, RZ, RZ, R184 ;  /* 0x000000ffff057224 */ /* 0x000fc400078e00b8 */
[----:B------:R-:W-:Y:S01]  /*16c50*/  IMAD.MOV.U32 R10, RZ, RZ, R8 ;  /* 0x000000ffff0a7224 */ /* 0x000fe200078e0008 */
[----:B------:R-:W-:Y:S06]  /*16c60*/  @P2 BRA `(.L_x_2725) ;  /* 0xffffffd4009c2947 */ /* 0x000fec000383ffff */
.L_x_2715:
[----:B------:R-:W-:Y:S05]  /*16c70*/  WARPSYNC.ALL ;  /* 0x0000000000007948 */ /* 0x000fea0003800000 */
[----:B------:R-:W-:Y:S06]  /*16c80*/  BAR.ARV 0x8, 0x180 ;  /* 0x0206000000007b1d */ /* 0x000fec0000002000 */
[----:B------:R-:W-:Y:S05]  /*16c90*/  @!P0 BRA `(.L_x_2726) ;  /* 0x0000000000048947 */ /* 0x000fea0003800000 */
[----:B------:R-:W-:Y:S01]  /*16ca0*/  BPT.TRAP 0x1 ;  /* 0x000000040000795c */ /* 0x000fe20000300000 */
.L_x_2726:
[----:B------:R-:W-:Y:S01]  /*16cb0*/  IMAD R11, R184, 0x8, R2 ;  /* 0x00000008b80b7824 */ /* 0x000fe200078e0202 */
[----:B------:R-:W-:-:S04]  /*16cc0*/  SHF.L.U32 R4, R186, 0x1f, RZ ;  /* 0x0000001fba047819 */ /* 0x000fc800000006ff */
[----:B------:R0:W1:Y:S01]  /*16cd0*/  SYNCS.PHASECHK.TRANS64.TRYWAIT P2, [R11+URZ+0x28850], R4 ;  /* 0x028850040b0075a7 */ /* 0x000062000804017f */
[----:B------:R-:W-:Y:S05]  /*16ce0*/  @!P0 BRA `(.L_x_2727) ;  /* 0x0000000000048947 */ /* 0x000fea0003800000 */
[----:B------:R-:W-:Y:S01]  /*16cf0*/  BPT.TRAP 0x1 ;  /* 0x000000040000795c */ /* 0x000fe20000300000 */
.L_x_2727:
[----:B------:R-:W-:-:S05]  /*16d00*/  VIADD R2, R2, 0x400 ;  /* 0x0000040002027836 */ /* 0x000fca0000000000 */
[----:B------:R-:W-:-:S04]  /*16d10*/  SHF.R.U32.HI R2, RZ, 0x4, R2 ;  /* 0x00000004ff027819 */ /* 0x000fc80000011602 */
[----:B------:R-:W-:-:S04]  /*16d20*/  LOP3.LUT R2, R2, 0x3fff, RZ, 0xc0, !PT ;  /* 0x00003fff02027812 */ /* 0x000fc800078ec0ff */
[----:B------:R-:W-:Y:S01]  /*16d30*/  LOP3.LUT R5, R2, 0x4000000, RZ, 0xfc, !PT ;  /* 0x0400000002057812 */ /* 0x000fe200078efcff */
[----:B-1----:R-:W-:Y:S06]  /*16d40*/  @P2 BRA `(.L_x_2728) ;  /* 0x0000000000082947 */ /* 0x002fec0003800000 */
[----:B------:R-:W1:Y:S02]  /*16d50*/  SYNCS.PHASECHK.TRANS64.TRYWAIT P0, [R11+URZ+0x28850], R4 ;  /* 0x028850040b0075a7 */ /* 0x000e64000800017f */
[----:B-1----:R-:W-:Y:S05]  /*16d60*/  @!P0 BRA `(.L_x_2729) ;  /* 0x000000d000f08947 */ /* 0x002fea0003800000 */
.L_x_2728:
[----:B01----:R-:W-:Y:S01]  /*16d70*/  IMAD R4, R184, 0x800, R5 ;  /* 0x00000800b8047824 */ /* 0x003fe200078e0205 */
[----:B------:R-:W-:Y:S05]  /*16d80*/  WARPSYNC.ALL ;  /* 0x0000000000007948 */ /* 0x000fea0003800000 */
[----:B------:R-:W-:Y:S01]  /*16d90*/  IMAD.MOV.U32 R5, RZ, RZ, 0x40000040 ;  /* 0x40000040ff057424 */ /* 0x000fe200078e00ff */
[C---:B------:R-:W-:Y:S01]  /*16da0*/  R2UR UR6, R4.reuse ;  /* 0x00000000040672ca */ /* 0x040fe200000e0000 */
[----:B------:R-:W-:Y:S01]  /*16db0*/  WARPGROUP.ARRIVE ;  /* 0x00000000000079c5 */ /* 0x000fe20000000000 */
[----:B------:R-:W-:Y:S01]  /*16dc0*/  IMAD.MOV.U32 R7, RZ, RZ, 0x40000040 ;  /* 0x40000040ff077424 */ /* 0x000fe200078e00ff */
[----:B------:R-:W-:Y:S01]  /*16dd0*/  IADD3 R6, R4, 0x80, RZ ;  /* 0x0000008004067810 */ /* 0x000fe20007ffe0ff */
[----:B------:R-:W0:Y:S01]  /*16de0*/  SHFL.BFLY PT, R2, R3, 0x2, 0x1f ;  /* 0x0c401f0003027f89 */ /* 0x000e2200000e0000 */
[----:B------:R-:W-:Y:S01]  /*16df0*/  R2UR UR7, R5 ;  /* 0x00000000050772ca */ /* 0x000fe200000e0000 */
[----:B------:R-:W-:Y:S01]  /*16e00*/  IMAD.MOV.U32 R5, RZ, RZ, 0x40000040 ;  /* 0x40000040ff057424 */ /* 0x000fe200078e00ff */
[----:B------:R-:W-:Y:S01]  /*16e10*/  @!P1 IADD3 R10, R11, 0x28860, RZ ;  /* 0x000288600b0a9810 */ /* 0x000fe20007ffe0ff */
[----:B------:R-:W-:-:S02]  /*16e20*/  VIADD R184, R184, 0x1 ;  /* 0x00000001b8b87836 */ /* 0x000fc40000000000 */
[----:B------:R-:W-:Y:S01]  /*16e30*/  VIADD R215, R215, 0x1 ;  /* 0x00000001d7d77836 */ /* 0x000fe20000000000 */
[----:B------:R-:W-:Y:S02]  /*16e40*/  @!P1 PRMT R10, RZ, 0x654, R10 ;  /* 0x00000654ff0a9816 */ /* 0x000fe4000000000a */
[----:B------:R-:W-:-:S04]  /*16e50*/  ISETP.NE.AND P2, PT, R184, 0x2, PT ;  /* 0x00000002b800780c */ /* 0x000fc80003f45270 */
[----:B------:R-:W-:Y:S01]  /*16e60*/  SEL R184, R184, RZ, P2 ;  /* 0x000000ffb8b87207 */ /* 0x000fe20001000000 */
[----:B------:R-:W-:Y:S01]  /*16e70*/  HGMMA.64x128x16.F32 R88, R180, gdesc[UR4].tnspB, R88, gsb0 ;  /* 0x41e00004b4587df0 */ /* 0x000fe20008000858 */
[----:B------:R-:W-:Y:S01]  /*16e80*/  R2UR UR6, R6 ;  /* 0x00000000060672ca */ /* 0x000fe200000e0000 */
[----:B------:R-:W-:Y:S01]  /*16e90*/  VIADD R6, R4, 0x100 ;  /* 0x0000010004067836 */ /* 0x000fe20000000000 */
[----:B------:R-:W-:Y:S01]  /*16ea0*/  R2UR UR7, R7 ;  /* 0x00000000070772ca */ /* 0x000fe200000e0000 */
[----:B------:R-:W-:Y:S02]  /*16eb0*/  IMAD.MOV.U32 R7, RZ, RZ, 0x40000040 ;  /* 0x40000040ff077424 */ /* 0x000fe400078e00ff */
[----:B0-----:R-:W-:Y:S01]  /*16ec0*/  FADD.FTZ R2, R2, R3 ;  /* 0x0000000302027221 */ /* 0x001fe20000010000 */
[----:B------:R-:W-:-:S04]  /*16ed0*/  SEL R3, RZ, 0x1, P2 ;  /* 0x00000001ff037807 */ /* 0x000fc80001000000 */
[----:B------:R-:W-:Y:S01]  /*16ee0*/  LOP3.LUT R186, R186, R3, RZ, 0x3c, !PT ;  /* 0x00000003baba7212 */ /* 0x000fe200078e3cff */
[----:B------:R-:W-:Y:S01]  /*16ef0*/  IMAD.MOV.U32 R3, RZ, RZ, -0x800000 ;  /* 0xff800000ff037424 */ /* 0x000fe200078e00ff */
[----:B------:R-:W-:Y:S02]  /*16f00*/  WARPGROUP.DEPBAR.LE gsb0, 0x0 ;  /* 0x00008000000079c5 */ /* 0x000fe40000010000 */
[----:B------:R-:W-:-:S06]  /*16f10*/  WARPGROUP.ARRIVE ;  /* 0x00000000000079c5 */ /* 0x000fcc0000000000 */
[----:B------:R-:W-:Y:S01]  /*16f20*/  HGMMA.64x128x16.F32 R88, R176, gdesc[UR4].tnspB, R88, gsb0 ;  /* 0x41e00004b0587df0 */ /* 0x000fe20008000858 */
[----:B------:R-:W-:Y:S01]  /*16f30*/  R2UR UR6, R6 ;  /* 0x00000000060672ca */ /* 0x000fe200000e0000 */
[----:B------:R-:W-:Y:S01]  /*16f40*/  VIADD R6, R4, 0x180 ;  /* 0x0000018004067836 */ /* 0x000fe20000000000 */
[----:B------:R-:W-:Y:S02]  /*16f50*/  R2UR UR7, R7 ;  /* 0x00000000070772ca */ /* 0x000fe400000e0000 */
[----:B------:R-:W-:Y:S01]  /*16f60*/  MOV R7, 0x40000040 ;  /* 0x4000004000077802 */ /* 0x000fe20000000f00 */
        /* <DEDUP_REMOVED lines=38> */
[----:B-1----:R-:W-:-:S04]  /*171d0*/  FADD.FTZ R13, R4, R7 ;  /* 0x00000007040d7221 */ /* 0x002fc80000010000 */
[----:B------:R-:W-:Y:S02]  /*171e0*/  FSETP.NE.FTZ.AND P0, PT, R12, RZ, PT ;  /* 0x000000ff0c00720b */ /* 0x000fe40003f15000 */
[----:B------:R-:W-:Y:S02]  /*171f0*/  CS2R R4, SRZ ;  /* 0x0000000000047805 */ /* 0x000fe4000001ff00 */
        /* <DEDUP_REMOVED lines=81> */
.L_x_2646:
        /* <DEDUP_REMOVED lines=13> */
[----:B------:R-:W-:Y:S01]  /*177e0*/  IMAD.MOV.U32 R57, RZ, RZ, RZ ;  /* 0x000000ffff397224 */ /* 0x000fe200078e00ff */
[----:B------:R-:W3:Y:S01]  /*177f0*/  S2R R9, SR_SWINHI ;  /* 0x0000000000097919 */ /* 0x000ee20000002f00 */
[----:B------:R-:W-:Y:S02]  /*17800*/  F2FP.F16.F32.PACK_AB R36, R137, R136 ;  /* 0x000000888924723e */ /* 0x000fe400000000ff */
[----:B------:R-:W-:Y:S02]  /*17810*/  MOV R42, R2 ;  /* 0x00000002002a7202 */ /* 0x000fe40000000f00 */
[----:B---3--:R-:W-:-:S03]  /*17820*/  MOV R43, R9 ;  /* 0x00000009002b7202 */ /* 0x008fc60000000f00 */
[----:B--2---:R-:W-:-:S03]  /*17830*/  IMAD.WIDE R12, R8, 0x2, R42 ;  /* 0x00000002080c7825 */ /* 0x004fc600078e022a */
[C---:B------:R-:W-:Y:S02]  /*17840*/  IADD3 R37, P0, R12.reuse, 0x40, RZ ;  /* 0x000000400c257810 */ /* 0x040fe40007f1e0ff */
[C---:B------:R-:W-:Y:S02]  /*17850*/  IADD3 R35, P5, R12.reuse, 0x20, RZ ;  /* 0x000000200c237810 */ /* 0x040fe40007fbe0ff */
[----:B------:R-:W-:Y:S01]  /*17860*/  IADD3 R39, P1, R12, 0x60, RZ ;  /* 0x000000600c277810 */ /* 0x000fe20007f3e0ff */
[--C-:B------:R-:W-:Y:S01]  /*17870*/  IMAD.X R11, RZ, RZ, R13.reuse, P0 ;  /* 0x000000ffff0b7224 */ /* 0x100fe200000e060d */
[C---:B------:R-:W-:Y:S02]  /*17880*/  ISETP.NE.AND P0, PT, R208.reuse, RZ, PT ;  /* 0x000000ffd000720c */ /* 0x040fe40003f05270 */
[----:B-1----:R-:W-:Y:S01]  /*17890*/  LOP3.LUT R4, R35, 0x380, RZ, 0xc0, !PT ;  /* 0x0000038023047812 */ /* 0x002fe200078ec0ff */
[----:B------:R-:W-:Y:S01]  /*178a0*/  IMAD.X R25, RZ, RZ, R13, P1 ;  /* 0x000000ffff197224 */ /* 0x000fe200008e060d */
[----:B------:R-:W-:Y:S01]  /*178b0*/  SEL R208, R208, UR4, P0 ;  /* 0x00000004d0d07c07 */ /* 0x000fe20008000000 */
[----:B------:R-:W-:Y:S05]  /*178c0*/  WARPSYNC.ALL ;  /* 0x0000000000007948 */ /* 0x000fea0003800000 */
[----:B------:R-:W-:Y:S01]  /*178d0*/  LOP3.LUT R15, R12, 0x380, RZ, 0xc0, !PT ;  /* 0x000003800c0f7812 */ /* 0x000fe200078ec0ff */
[----:B------:R-:W-:Y:S01]  /*178e0*/  ULDC.64 UR6, c[0x0][0xc08] ;  /* 0x0003020000067ab9 */ /* 0x000fe20000000a00 */
[----:B------:R-:W-:Y:S01]  /*178f0*/  LOP3.LUT R14, R39, 0x380, RZ, 0xc0, !PT ;  /* 0x00000380270e7812 */ /* 0x000fe200078ec0ff */
[----:B------:R-:W-:Y:S01]  /*17900*/  ULDC.64 UR4, c[0x0][0xc00] ;  /* 0x0003000000047ab9 */ /* 0x000fe20000000a00 */
[----:B------:R-:W-:-:S02]  /*17910*/  SHF.R.U64 R4, R4, 0x3, RZ ;  /* 0x0000000304047819 */ /* 0x000fc400000012ff */
[----:B------:R-:W-:Y:S02]  /*17920*/  IADD3 R45, P2, R12, 0x4000, RZ ;  /* 0x000040000c2d7810 */ /* 0x000fe40007f5e0ff */
[----:B------:R-:W-:Y:S02]  /*17930*/  SHF.R.U64 R15, R15, 0x3, RZ ;  /* 0x000000030f0f7819 */ /* 0x000fe400000012ff */
[----:B------:R-:W-:Y:S01]  /*17940*/  SHF.R.U64 R14, R14, 0x3, RZ ;  /* 0x000000030e0e7819 */ /* 0x000fe200000012ff */
[--C-:B------:R-:W-:Y:S01]  /*17950*/  IMAD.X R27, RZ, RZ, R13.reuse, P2 ;  /* 0x000000ffff1b7224 */ /* 0x100fe200010e060d */
[C---:B------:R-:W-:Y:S02]  /*17960*/  IADD3 R47, P3, R12.reuse, 0x4020, RZ ;  /* 0x000040200c2f7810 */ /* 0x040fe40007f7e0ff */
[C---:B------:R-:W-:Y:S02]  /*17970*/  IADD3 R30, P4, R12.reuse, 0x4040, RZ ;  /* 0x000040400c1e7810 */ /* 0x040fe40007f9e0ff */
[----:B------:R-:W-:Y:S01]  /*17980*/  IADD3.X R9, RZ, R13, RZ, P5, !PT ;  /* 0x0000000dff097210 */ /* 0x000fe20002ffe4ff */
[----:B------:R-:W-:Y:S01]  /*17990*/  IMAD.X R29, RZ, RZ, R13, P3 ;  /* 0x000000ffff1d7224 */ /* 0x000fe200018e060d */
[----:B------:R-:W-:-:S02]  /*179a0*/  IADD3 R49, P5, R12, 0x4060, RZ ;  /* 0x000040600c317810 */ /* 0x000fc40007fbe0ff */
[----:B------:R-:W-:Y:S02]  /*179b0*/  LOP3.LUT R8, R4, R35, RZ, 0x3c, !PT ;  /* 0x0000002304087212 */ /* 0x000fe400078e3cff */
[----:B------:R-:W-:Y:S01]  /*179c0*/  LOP3.LUT R12, R15, R12, RZ, 0x3c, !PT ;  /* 0x0000000c0f0c7212 */ /* 0x000fe200078e3cff */
[----:B------:R-:W-:Y:S01]  /*179d0*/  IMAD.X R33, RZ, RZ, R13, P5 ;  /* 0x000000ffff217224 */ /* 0x000fe200028e060d */
[----:B------:R-:W-:Y:S02]  /*179e0*/  LOP3.LUT R24, R14, R39, RZ, 0x3c, !PT ;  /* 0x000000270e187212 */ /* 0x000fe400078e3cff */
[----:B------:R-:W-:Y:S02]  /*179f0*/  LOP3.LUT R4, R45, 0x380, RZ, 0xc0, !PT ;  /* 0x000003802d047812 */ /* 0x000fe400078ec0ff */
[----:B------:R-:W-:Y:S02]  /*17a00*/  LOP3.LUT R14, R47, 0x380, RZ, 0xc0, !PT ;  /* 0x000003802f0e7812 */ /* 0x000fe400078ec0ff */
[----:B------:R-:W-:-:S02]  /*17a10*/  LOP3.LUT R15, R30, 0x380, RZ, 0xc0, !PT ;  /* 0x000003801e0f7812 */ /* 0x000fc400078ec0ff */
[----:B------:R-:W-:Y:S02]  /*17a20*/  LOP3.LUT R10, R37, 0x380, RZ, 0xc0, !PT ;  /* 0x00000380250a7812 */ /* 0x000fe400078ec0ff */
[----:B------:R-:W-:Y:S02]  /*17a30*/  SHF.R.U64 R4, R4, 0x3, RZ ;  /* 0x0000000304047819 */ /* 0x000fe400000012ff */
[----:B------:R-:W-:Y:S02]  /*17a40*/  SHF.R.U64 R14, R14, 0x3, RZ ;  /* 0x000000030e0e7819 */ /* 0x000fe400000012ff */
[----:B------:R-:W-:Y:S02]  /*17a50*/  SHF.R.U64 R15, R15, 0x3, RZ ;  /* 0x000000030f0f7819 */ /* 0x000fe400000012ff */
[----:B------:R-:W-:Y:S02]  /*17a60*/  SHF.R.U64 R10, R10, 0x3, RZ ;  /* 0x000000030a0a7819 */ /* 0x000fe400000012ff */
[----:B------:R-:W-:-:S02]  /*17a70*/  LOP3.LUT R26, R4, R45, RZ, 0x3c, !PT ;  /* 0x0000002d041a7212 */ /* 0x000fc400078e3cff */
[----:B------:R-:W-:Y:S02]  /*17a80*/  IADD3.X R31, RZ, R13, RZ, P4, !PT ;  /* 0x0000000dff1f7210 */ /* 0x000fe400027fe4ff */
[----:B------:R-:W-:Y:S02]  /*17a90*/  LOP3.LUT R32, R49, 0x380, RZ, 0xc0, !PT ;  /* 0x0000038031207812 */ /* 0x000fe400078ec0ff */
[----:B------:R-:W-:Y:S02]  /*17aa0*/  LOP3.LUT R28, R14, R47, RZ, 0x3c, !PT ;  /* 0x0000002f0e1c7212 */ /* 0x000fe400078e3cff */
[----:B------:R-:W-:Y:S02]  /*17ab0*/  LOP3.LUT R30, R15, R30, RZ, 0x3c, !PT ;  /* 0x0000001e0f1e7212 */ /* 0x000fe400078e3cff */
[----:B------:R-:W-:Y:S02]  /*17ac0*/  MOV R4, R12 ;  /* 0x0000000c00047202 */ /* 0x000fe40000000f00 */
[----:B------:R-:W-:-:S02]  /*17ad0*/  LOP3.LUT R10, R10, R37, RZ, 0x3c, !PT ;  /* 0x000000250a0a7212 */ /* 0x000fc400078e3cff */
[----:B------:R-:W-:Y:S02]  /*17ae0*/  F2FP.F16.F32.PACK_AB R12, R21, R20 ;  /* 0x00000014150c723e */ /* 0x000fe400000000ff */
[----:B------:R-:W-:Y:S02]  /*17af0*/  F2FP.F16.F32.PACK_AB R13, R91, R90 ;  /* 0x0000005a5b0d723e */ /* 0x000fe400000000ff */
[----:B------:R-:W-:Y:S02]  /*17b00*/  F2FP.F16.F32.PACK_AB R14, R93, R92 ;  /* 0x0000005c5d0e723e */ /* 0x000fe400000000ff */
[----:B------:R-:W-:Y:S01]  /*17b10*/  F2FP.F16.F32.PACK_AB R15, R95, R94 ;  /* 0x0000005e5f0f723e */ /* 0x000fe200000000ff */
[----:B------:R-:W-:Y:S01]  /*17b20*/  BAR.SYNC.DEFER_BLOCKING 0x1, 0x100 ;  /* 0x0044000000007b1d */ /* 0x000fe20000010000 */
[----:B------:R-:W-:Y:S02]  /*17b30*/  SHF.R.U64 R32, R32, 0x3, RZ ;  /* 0x0000000320207819 */ /* 0x000fe400000012ff */
[----:B------:R-:W-:-:S02]  /*17b40*/  MOV R37, R8 ;  /* 0x0000000800257202 */ /* 0x000fc40000000f00 */
[----:B------:R-:W-:Y:S02]  /*17b50*/  MOV R38, R10 ;  /* 0x0000000a00267202 */ /* 0x000fe40000000f00 */
[----:B------:R-:W-:Y:S02]  /*17b60*/  F2FP.F16.F32.PACK_AB R8, R97, R96 ;  /* 0x000000606108723e */ /* 0x000fe400000000ff */
[----:B------:R-:W-:Y:S02]  /*17b70*/  F2FP.F16.F32.PACK_AB R9, R99, R98 ;  /* 0x000000626309723e */ /* 0x000fe400000000ff */
[----:B------:R-:W-:Y:S02]  /*17b80*/  F2FP.F16.F32.PACK_AB R10, R101, R100 ;  /* 0x00000064650a723e */ /* 0x000fe400000000ff */
[----:B------:R-:W-:Y:S02]  /*17b90*/  F2FP.F16.F32.PACK_AB R11, R103, R102 ;  /* 0x00000066670b723e */ /* 0x000fe400000000ff */
[----:B------:R-:W-:-:S02]  /*17ba0*/  MOV R39, R24 ;  /* 0x0000001800277202 */ /* 0x000fc40000000f00 */
[----:B------:R-:W-:Y:S02]  /*17bb0*/  MOV R46, R26 ;  /* 0x0000001a002e7202 */ /* 0x000fe40000000f00 */
[----:B------:R-:W-:Y:S02]  /*17bc0*/  LOP3.LUT R32, R32, R49, RZ, 0x3c, !PT ;  /* 0x0000003120207212 */ /* 0x000fe400078e3cff */
[----:B------:R-:W-:Y:S02]  /*17bd0*/  F2FP.F16.F32.PACK_AB R24, R113, R112 ;  /* 0x000000707118723e */ /* 0x000fe400000000ff */
[----:B------:R-:W-:Y:S01]  /*17be0*/  F2FP.F16.F32.PACK_AB R25, R115, R114 ;  /* 0x000000727319723e */ /* 0x000fe200000000ff */
[----:B------:R1:W-:Y:S01]  /*17bf0*/  STSM.16.M88.4 [R4], R12 ;  /* 0x0000000c04007844 */ /* 0x0003e20000000200 */
[----:B------:R-:W-:Y:S02]  /*17c00*/  F2FP.F16.F32.PACK_AB R26, R117, R116 ;  /* 0x00000074751a723e */ /* 0x000fe400000000ff */
[----:B------:R-:W-:Y:S01]  /*17c10*/  F2FP.F16.F32.PACK_AB R27, R119, R118 ;  /* 0x00000076771b723e */ /* 0x000fe200000000ff */
[----:B------:R2:W-:Y:S01]  /*17c20*/  STSM.16.M88.4 [R37], R8 ;  /* 0x0000000825007844 */ /* 0x0005e20000000200 */
[----:B------:R-:W-:-:S02]  /*17c30*/  MOV R45, R28 ;  /* 0x0000001c002d7202 */ /* 0x000fc40000000f00 */
[----:B------:R-:W-:Y:S02]  /*17c40*/  MOV R44, R30 ;  /* 0x0000001e002c7202 */ /* 0x000fe40000000f00 */
[----:B------:R-:W-:Y:S02]  /*17c50*/  F2FP.F16.F32.PACK_AB R28, R121, R120 ;  /* 0x00000078791c723e */ /* 0x000fe400000000ff */
[----:B------:R-:W-:Y:S02]  /*17c60*/  F2FP.F16.F32.PACK_AB R29, R123, R122 ;  /* 0x0000007a7b1d723e */ /* 0x000fe400000000ff */
[----:B------:R-:W-:Y:S02]  /*17c70*/  F2FP.F16.F32.PACK_AB R30, R125, R124 ;  /* 0x0000007c7d1e723e */ /* 0x000fe400000000ff */
[----:B------:R-:W-:Y:S02]  /*17c80*/  F2FP.F16.F32.PACK_AB R31, R127, R126 ;  /* 0x0000007e7f1f723e */ /* 0x000fe400000000ff */
[----:B-1----:R-:W-:-:S02]  /*17c90*/  F2FP.F16.F32.PACK_AB R12, R105, R104 ;  /* 0x00000068690c723e */ /* 0x002fc400000000ff */
[----:B------:R-:W-:Y:S02]  /*17ca0*/  F2FP.F16.F32.PACK_AB R13, R107, R106 ;  /* 0x0000006a6b0d723e */ /* 0x000fe400000000ff */
[----:B------:R-:W-:Y:S02]  /*17cb0*/  F2FP.F16.F32.PACK_AB R14, R109, R108 ;  /* 0x0000006c6d0e723e */ /* 0x000fe400000000ff */
[----:B------:R-:W-:Y:S02]  /*17cc0*/  F2FP.F16.F32.PACK_AB R15, R41, R40 ;  /* 0x00000028290f723e */ /* 0x000fe400000000ff */
[----:B------:R-:W-:Y:S02]  /*17cd0*/  MOV R4, R32 ;  /* 0x0000002000047202 */ /* 0x000fe40000000f00 */
[----:B------:R-:W-:Y:S01]  /*17ce0*/  F2FP.F16.F32.PACK_AB R32, R129, R128 ;  /* 0x000000808120723e */ /* 0x000fe200000000ff */
[----:B------:R1:W-:Y:S01]  /*17cf0*/  STSM.16.M88.4 [R38], R12 ;  /* 0x0000000c26007844 */ /* 0x0003e20000000200 */
[----:B------:R-:W-:-:S02]  /*17d00*/  F2FP.F16.F32.PACK_AB R33, R131, R130 ;  /* 0x000000828321723e */ /* 0x000fc400000000ff */
[----:B------:R-:W-:Y:S01]  /*17d10*/  F2FP.F16.F32.PACK_AB R35, R135, R134 ;  /* 0x000000868723723e */ /* 0x000fe200000000ff */
[----:B------:R3:W-:Y:S01]  /*17d20*/  STSM.16.M88.4 [R39], R24 ;  /* 0x0000001827007844 */ /* 0x0007e20000000200 */
[----:B--2---:R-:W-:Y:S02]  /*17d30*/  F2FP.F16.F32.PACK_AB R37, R139, R138 ;  /* 0x0000008a8b25723e */ /* 0x004fe400000000ff */
[----:B------:R-:W-:Y:S01]  /*17d40*/  F2FP.F16.F32.PACK_AB R8, R145, R144 ;  /* 0x000000909108723e */ /* 0x000fe200000000ff */
[----:B------:R-:W-:Y:S01]  /*17d50*/  STSM.16.M88.4 [R46], R28 ;  /* 0x0000001c2e007844 */ /* 0x000fe20000000200 */
[----:B------:R-:W-:Y:S02]  /*17d60*/  F2FP.F16.F32.PACK_AB R9, R147, R146 ;  /* 0x000000929309723e */ /* 0x000fe400000000ff */
[----:B------:R-:W-:Y:S01]  /*17d70*/  F2FP.F16.F32.PACK_AB R10, R149, R148 ;  /* 0x00000094950a723e */ /* 0x000fe200000000ff */
[----:B------:R-:W-:Y:S01]  /*17d80*/  STSM.16.M88.4 [R45], R32 ;  /* 0x000000202d007844 */ /* 0x000fe20000000200 */
[----:B------:R-:W-:-:S02]  /*17d90*/  F2FP.F16.F32.PACK_AB R11, R151, R150 ;  /* 0x00000096970b723e */ /* 0x000fc400000000ff */
[----:B------:R-:W-:Y:S02]  /*17da0*/  ISETP.NE.U32.AND P0, PT, RZ, UR4, PT ;  /* 0x00000004ff007c0c */ /* 0x000fe4000bf05070 */
[----:B-1----:R-:W-:Y:S02]  /*17db0*/  F2FP.F16.F32.PACK_AB R38, R141, R140 ;  /* 0x0000008c8d26723e */ /* 0x002fe400000000ff */
[----:B------:R-:W-:Y:S02]  /*17dc0*/  ISETP.NE.U32.AND P3, PT, RZ, UR6, PT ;  /* 0x00000006ff007c0c */ /* 0x000fe4000bf65070 */
[----:B---3--:R-:W-:Y:S02]  /*17dd0*/  F2FP.F16.F32.PACK_AB R39, R143, R142 ;  /* 0x0000008e8f27723e */ /* 0x008fe400000000ff */
[----:B------:R-:W-:Y:S02]  /*17de0*/  IADD3 R12, P1, R210, UR4, RZ ;  /* 0x00000004d20c7c10 */ /* 0x000fe4000ff3e0ff */
[----:B------:R-:W-:Y:S01]  /*17df0*/  ISETP.NE.AND.EX P0, PT, RZ, UR5, PT, P0 ;  /* 0x00000005ff007c0c */ /* 0x000fe2000bf05300 */
[----:B------:R-:W-:Y:S01]  /*17e00*/  STSM.16.M88.4 [R44], R36 ;  /* 0x000000242c007844 */ /* 0x000fe20000000200 */
[----:B------:R-:W-:-:S02]  /*17e10*/  ISETP.NE.AND.EX P3, PT, RZ, UR7, PT, P3 ;  /* 0x00000007ff007c0c */ /* 0x000fc4000bf65330 */
[----:B------:R-:W-:Y:S01]  /*17e20*/  IADD3.X R13, R211, UR5, RZ, P1, !PT ;  /* 0x00000005d30d7c10 */ /* 0x000fe20008ffe4ff */
[----:B------:R1:W-:Y:S01]  /*17e30*/  STSM.16.M88.4 [R4], R8 ;  /* 0x0000000804007844 */ /* 0x0003e20000000200 */
[----:B------:R-:W-:Y:S09]  /*17e40*/  BAR.SYNC.DEFER_BLOCKING 0x1, 0x100 ;  /* 0x0044000000007b1d */ /* 0x000ff20000010000 */
[----:B------:R-:W-:Y:S01]  /*17e50*/  @P3 IADD3 R210, P1, R210, UR6, RZ ;  /* 0x00000006d2d23c10 */ /* 0x000fe2000ff3e0ff */
[----:B------:R-:W-:-:S02]  /*17e60*/  ULDC UR6, c[0x0][0xa88] ;  /* 0x0002a20000067ab9 */ /* 0x000fc40000000800 */
[----:B------:R-:W-:Y:S01]  /*17e70*/  IMAD.U32 R27, RZ, RZ, UR6 ;  /* 0x00000006ff1b7e24 */ /* 0x000fe2000f8e00ff */
[----:B------:R-:W-:Y:S01]  /*17e80*/  @P3 IADD3.X R211, R211, UR7, RZ, P1, !PT ;  /* 0x00000007d3d33c10 */ /* 0x000fe20008ffe4ff */
[----:B------:R-:W-:Y:S01]  /*17e90*/  IMAD.MOV.U32 R26, RZ, RZ, 0x9b8 ;  /* 0x000009b8ff1a7424 */ /* 0x000fe200078e00ff */
[----:B------:R-:W-:Y:S01]  /*17ea0*/  ISETP.GT.AND P2, PT, R208, 0x1, PT ;  /* 0x00000001d000780c */ /* 0x000fe20003f44270 */
[----:B-1----:R-:W1:Y:S01]  /*17eb0*/  LDC R4, c[0x0][0xbe8] ;  /* 0x0002fa00ff047b82 */ /* 0x002e620000000800 */
[----:B------:R2:W5:Y:S04]  /*17ec0*/  @P0 LDG.E R57, desc[UR42][R12.64] ;  /* 0x0000002a0c390981 */ /* 0x000568000c1e1900 */
[----:B------:R2:W5:Y:S01]  /*17ed0*/  @P3 LDG.E R27, desc[UR42][R210.64] ;  /* 0x0000002ad21b3981 */ /* 0x000562000c1e1900 */
[----:B------:R-:W-:-:S04]  /*17ee0*/  SEL R26, R26, 0x978, P2 ;  /* 0x000009781a1a7807 */ /* 0x000fc80001000000 */
[----:B------:R2:W3:Y:S01]  /*17ef0*/  LDC.64 R8, c[0x0][R26+0x220] ;  /* 0x000088001a087b82 */ /* 0x0004e20000000a00 */
[----:B-1----:R-:W-:-:S07]  /*17f00*/  ISETP.NE.AND P1, PT, R4, 0x1, PT ;  /* 0x000000010400780c */ /* 0x002fce0003f25270 */
[----:B------:R2:W1:Y:S08]  /*17f10*/  LDC.64 R10, c[0x0][R26+0x218] ;  /* 0x000086001a0a7b82 */ /* 0x0004700000000a00 */
[----:B------:R2:W4:Y:S01]  /*17f20*/  LDC.64 R14, c[0x0][R26+0x228] ;  /* 0x00008a001a0e7b82 */ /* 0x0005220000000a00 */
[----:B---3--:R-:W-:Y:S05]  /*17f30*/  @P3 BRA `(.L_x_2732) ;  /* 0x0000000000103947 */ /* 0x008fea0003800000 */
[----:B------:R-:W-:Y:S05]  /*17f40*/  @!P0 BRA `(.L_x_2732) ;  /* 0x00000000000c8947 */ /* 0x000fea0003800000 */
[----:B------:R-:W3:Y:S04]  /*17f50*/  LDG.E R24, desc[UR42][R12.64] ;  /* 0x0000002a0c187981 */ /* 0x000ee8000c1e1900 */
[----:B-----5:R-:W3:Y:S02]  /*17f60*/  LDG.E R27, desc[UR42][R12.64+0x4] ;  /* 0x0000042a0c1b7981 */ /* 0x020ee4000c1e1900 */
[----:B---3--:R-:W-:-:S07]  /*17f70*/  IADD3 R27, -R24, R27, RZ ;  /* 0x0000001b181b7210 */ /* 0x008fce0007ffe1ff */
.L_x_2732:
[----:B------:R-:W3:Y:S01]  /*17f80*/  LDL R30, [R1+0x4c] ;  /* 0x00004c00011e7983 */ /* 0x000ee20000100800 */
[----:B--2---:R-:W2:Y:S01]  /*17f90*/  LDC.64 R12, c[0x0][R26+0x210] ;  /* 0x000084001a0c7b82 */ /* 0x004ea20000000a00 */
[----:B------:R-:W-:Y:S01]  /*17fa0*/  ISETP.NE.U32.AND P0, PT, RZ, UR4, PT ;  /* 0x00000004ff007c0c */ /* 0x000fe2000bf05070 */
[-C--:B-1----:R-:W-:Y:S01]  /*17fb0*/  IMAD R31, R11, R206.reuse, RZ ;  /* 0x000000ce0b1f7224 */ /* 0x082fe200078e02ff */
[----:B-----5:R-:W-:Y:S01]  /*17fc0*/  SHF.R.S32.HI R58, RZ, 0x1f, R57 ;  /* 0x0000001fff3a7819 */ /* 0x020fe20000011439 */
[----:B------:R-:W-:Y:S01]  /*17fd0*/  IMAD.WIDE.U32 R10, R10, R206, RZ ;  /* 0x000000ce0a0a7225 */ /* 0x000fe200078e00ff */
[----:B------:R-:W-:-:S03]  /*17fe0*/  ISETP.NE.AND.EX P0, PT, RZ, UR5, PT, P0 ;  /* 0x00000005ff007c0c */ /* 0x000fc6000bf05300 */
[----:B------:R-:W1:Y:S01]  /*17ff0*/  @P1 LDC R28, c[0x0][0xbec] ;  /* 0x0002fb00ff1c1b82 */ /* 0x000e620000000800 */
[----:B------:R-:W-:Y:S01]  /*18000*/  SEL R209, R209, RZ, !P0 ;  /* 0x000000ffd1d17207 */ /* 0x000fe20004000000 */
[----:B------:R-:W-:Y:S01]  /*18010*/  IMAD.IADD R37, R204, 0x1, R190 ;  /* 0x00000001cc257824 */ /* 0x000fe200078e02be */
[----:B------:R-:W-:Y:S01]  /*18020*/  SEL R29, R234, RZ, !P0 ;  /* 0x000000ffea1d7207 */ /* 0x000fe20004000000 */
[----:B------:R-:W-:Y:S02]  /*18030*/  IMAD.IADD R11, R11, 0x1, R31 ;  /* 0x000000010b0b7824 */ /* 0x000fe400078e021f */
[----:B------:R-:W-:Y:S02]  /*18040*/  IMAD R9, R9, R209, RZ ;  /* 0x000000d109097224 */ /* 0x000fe400078e02ff */
[----:B------:R-:W0:Y:S01]  /*18050*/  @P1 LDC R35, c[0x0][0xbf0] ;  /* 0x0002fc00ff231b82 */ /* 0x000e220000000800 */
[----:B------:R-:W-:Y:S02]  /*18060*/  IMAD R56, R27, R4, RZ ;  /* 0x000000041b387224 */ /* 0x000fe400078e02ff */
[C---:B------:R-:W-:Y:S01]  /*18070*/  IMAD R33, R8.reuse, R29, R9 ;  /* 0x0000001d08217224 */ /* 0x040fe200078e0209 */
[----:B------:R-:W-:Y:S01]  /*18080*/  SEL R29, R217, RZ, P2 ;  /* 0x000000ffd91d7207 */ /* 0x000fe20001000000 */
[----:B------:R-:W-:-:S03]  /*18090*/  IMAD.WIDE.U32 R8, R8, R209, RZ ;  /* 0x000000d108087225 */ /* 0x000fc600078e00ff */
[----:B------:R-:W2:Y:S01]  /*180a0*/  LDC.64 R24, c[0x0][0xba8] ;  /* 0x0002ea00ff187b82 */ /* 0x000ea20000000a00 */
[----:B------:R-:W-:Y:S01]  /*180b0*/  IMAD.IADD R33, R9, 0x1, R33 ;  /* 0x0000000109217824 */ /* 0x000fe200078e0221 */
[----:B------:R-:W-:Y:S01]  /*180c0*/  IADD3 R10, P0, P3, R8, R10, R57 ;  /* 0x0000000a080a7210 */ /* 0x000fe20007b1e039 */
[----:B------:R-:W-:Y:S02]  /*180d0*/  IMAD.MOV.U32 R9, RZ, RZ, R37 ;  /* 0x000000ffff097224 */ /* 0x000fe400078e0025 */
[----:B----4-:R-:W-:Y:S01]  /*180e0*/  IMAD R31, R15, R29, RZ ;  /* 0x0000001d0f1f7224 */ /* 0x010fe200078e02ff */
[----:B------:R-:W-:Y:S01]  /*180f0*/  IADD3.X R11, R33, R11, R58, P0, P3 ;  /* 0x0000000b210b7210 */ /* 0x000fe200007e643a */
[----:B------:R-:W-:-:S04]  /*18100*/  IMAD.WIDE.U32 R14, R14, R29, RZ ;  /* 0x0000001d0e0e7225 */ /* 0x000fc800078e00ff */
[----:B-1----:R-:W-:-:S04]  /*18110*/  @P1 IMAD.HI.U32 R8, R37, R28, RZ ;  /* 0x0000001c25081227 */ /* 0x002fc800078e00ff */
[----:B------:R-:W-:Y:S01]  /*18120*/  IMAD.IADD R31, R15, 0x1, R31 ;  /* 0x000000010f1f7824 */ /* 0x000fe200078e021f */
[----:B0-----:R-:W-:-:S04]  /*18130*/  @P1 SHF.R.U32.HI R9, RZ, R35, R8 ;  /* 0x00000023ff091219 */ /* 0x001fc80000011608 */
[C---:B------:R-:W-:Y:S02]  /*18140*/  IADD3 R29, -R9.reuse, RZ, RZ ;  /* 0x000000ff091d7210 */ /* 0x040fe40007ffe1ff */
[----:B------:R-:W-:Y:S01]  /*18150*/  IADD3 R14, P0, P3, R9, R10, R14 ;  /* 0x0000000a090e7210 */ /* 0x000fe20007b1e00e */
[----:B--2---:R-:W0:Y:S01]  /*18160*/  @!P2 LDC R24, c[0x0][0xb50] ;  /* 0x0002d400ff18ab82 */ /* 0x004e220000000800 */
[----:B------:R-:W-:Y:S01]  /*18170*/  SHF.R.S32.HI R8, RZ, 0x1f, R9 ;  /* 0x0000001fff087819 */ /* 0x000fe20000011409 */
[----:B------:R-:W-:-:S03]  /*18180*/  IMAD R9, R4, R29, R37 ;  /* 0x0000001d04097224 */ /* 0x000fc600078e0225 */
[----:B------:R-:W-:Y:S01]  /*18190*/  IADD3.X R15, R8, R11, R31, P0, P3 ;  /* 0x0000000b080f7210 */ /* 0x000fe200007e641f */
[-C--:B------:R-:W-:Y:S01]  /*181a0*/  IMAD R8, R13, R9.reuse, RZ ;  /* 0x000000090d087224 */ /* 0x080fe200078e02ff */
[----:B------:R-:W-:Y:S01]  /*181b0*/  SHF.R.S32.HI R11, RZ, 0x1f, R9 ;  /* 0x0000001fff0b7819 */ /* 0x000fe20000011409 */
[----:B------:R-:W1:Y:S01]  /*181c0*/  @!P2 LDC R25, c[0x0][0xb54] ;  /* 0x0002d500ff19ab82 */ /* 0x000e620000000800 */
[----:B------:R-:W-:-:S04]  /*181d0*/  IMAD.WIDE.U32 R14, R12, R9, R14 ;  /* 0x000000090c0e7225 */ /* 0x000fc800078e000e */
[----:B------:R-:W-:-:S04]  /*181e0*/  IMAD R11, R12, R11, R8 ;  /* 0x0000000b0c0b7224 */ /* 0x000fc800078e0208 */
        /* <DEDUP_REMOVED lines=8> */
[----:B---3--:R-:W-:-:S04]  /*18270*/  IMAD.IADD R29, R30, 0x1, R190 ;  /* 0x000000011e1d7824 */ /* 0x008fc800078e02be */
[C---:B------:R-:W-:Y:S01]  /*18280*/  VIADD R25, R29.reuse, 0x8 ;  /* 0x000000081d197836 */ /* 0x040fe20000000000 */
[----:B------:R-:W-:-:S04]  /*18290*/  ISETP.GE.OR P3, PT, R29, R56, P0 ;  /* 0x000000381d00720c */ /* 0x000fc80000766670 */
[----:B------:R-:W-:-:S09]  /*182a0*/  ISETP.GE.OR P0, PT, R25, R56, P0 ;  /* 0x000000381900720c */ /* 0x000fd20000706670 */
[----:B0-----:R0:W-:Y:S04]  /*182b0*/  @!P3 ST.E desc[UR42][R8.64], R3 ;  /* 0x000000030800b985 */ /* 0x0011e8000c10192a */
[----:B-1----:R0:W-:Y:S01]  /*182c0*/  @!P0 ST.E desc[UR42][R10.64], R0 ;  /* 0x000000000a008985 */ /* 0x0021e2000c10192a */
[----:B------:R-:W-:Y:S05]  /*182d0*/  @P2 BRA `(.L_x_2733) ;  /* 0x0000000800a42947 */ /* 0x000fea0003800000 */
[----:B------:R-:W-:Y:S01]  /*182e0*/  SHF.L.U32 R30, R22, 0x6, RZ ;  /* 0x00000006161e7819 */ /* 0x000fe200000006ff */
[----:B0-----:R-:W0:Y:S01]  /*182f0*/  @P1 LDC R11, c[0x0][0xbec] ;  /* 0x0002fb00ff0b1b82 */ /* 0x001e220000000800 */
[----:B------:R-:W-:-:S03]  /*18300*/  ULDC.64 UR4, c[0x0][0xaa0] ;  /* 0x0002a80000047ab9 */ /* 0x000fc60000000a00 */
[----:B------:R-:W-:-:S04]  /*18310*/  IMAD.IADD R3, R16, 0x1, R30 ;  /* 0x0000000110037824 */ /* 0x000fc800078e021e */
[----:B------:R-:W-:Y:S01]  /*18320*/  IMAD.WIDE R42, R3, 0x2, R42 ;  /* 0x00000002032a7825 */ /* 0x000fe200078e022a */
[----:B------:R-:W1:Y:S02]  /*18330*/  @P1 LDC R13, c[0x0][0xbf0] ;  /* 0x0002fc00ff0d1b82 */ /* 0x000e640000000800 */
        /* <DEDUP_REMOVED lines=8> */
[----:B------:R-:W-:Y:S02]  /*183c0*/  IADD3 R3, P0, R42, 0x7000, RZ ;  /* 0x000070002a037810 */ /* 0x000fe40007f1e0ff */
[----:B------:R-:W-:Y:S01]  /*183d0*/  LOP3.LUT R28, R28, R29, RZ, 0x3c, !PT ;  /* 0x0000001d1c1c7212 */ /* 0x000fe200078e3cff */
[--C-:B------:R-:W-:Y:S01]  /*183e0*/  IMAD.X R29, RZ, RZ, R43.reuse, P5 ;  /* 0x000000ffff1d7224 */ /* 0x100fe200028e062b */
[----:B------:R-:W-:Y:S01]  /*183f0*/  IADD3 R37, P2, R42, 0x3000, RZ ;  /* 0x000030002a257810 */ /* 0x000fe20007f5e0ff */
[----:B------:R-:W-:Y:S01]  /*18400*/  IMAD R58, R58, UR4, RZ ;  /* 0x000000043a3a7c24 */ /* 0x000fe2000f8e02ff */
[C---:B------:R-:W-:Y:S01]  /*18410*/  IADD3 R41, P3, R42.reuse, 0x4000, RZ ;  /* 0x000040002a297810 */ /* 0x040fe20007f7e0ff */
[----:B------:R-:W-:Y:S01]  /*18420*/  IMAD.WIDE.U32 R8, R57, UR4, RZ ;  /* 0x0000000439087c25 */ /* 0x000fe2000f8e00ff */
[C---:B------:R-:W-:Y:S01]  /*18430*/  IADD3 R45, P4, R42.reuse, 0x5000, RZ ;  /* 0x000050002a2d7810 */ /* 0x040fe20007f9e0ff */
[----:B------:R-:W5:Y:S01]  /*18440*/  LD.E.128 R28, desc[UR42][R28.64] ;  /* 0x0000002a1c1c7980 */ /* 0x000f62000c101d00 */
[----:B------:R-:W-:Y:S01]  /*18450*/  IADD3 R49, P5, R42, 0x6000, RZ ;  /* 0x000060002a317810 */ /* 0x000fe20007fbe0ff */
[----:B------:R-:W-:Y:S01]  /*18460*/  IMAD.X R53, RZ, RZ, R43, P0 ;  /* 0x000000ffff357224 */ /* 0x000fe200000e062b */
[----:B------:R-:W-:Y:S01]  /*18470*/  LOP3.LUT R0, R3, 0x380, RZ, 0xc0, !PT ;  /* 0x0000038003007812 */ /* 0x000fe200078ec0ff */
[----:B------:R-:W5:Y:S01]  /*18480*/  LD.E.128 R32, desc[UR42][R32.64] ;  /* 0x0000002a20207980 */ /* 0x000f62000c101d00 */
[----:B------:R-:W-:-:S02]  /*18490*/  LOP3.LUT R36, R37, 0x380, RZ, 0xc0, !PT ;  /* 0x0000038025247812 */ /* 0x000fc400078ec0ff */
[----:B------:R-:W-:Y:S02]  /*184a0*/  LOP3.LUT R40, R41, 0x380, RZ, 0xc0, !PT ;  /* 0x0000038029287812 */ /* 0x000fe400078ec0ff */
[----:B------:R-:W-:Y:S02]  /*184b0*/  LOP3.LUT R44, R45, 0x380, RZ, 0xc0, !PT ;  /* 0x000003802d2c7812 */ /* 0x000fe400078ec0ff */
[----:B------:R-:W-:Y:S02]  /*184c0*/  LOP3.LUT R48, R49, 0x380, RZ, 0xc0, !PT ;  /* 0x0000038031307812 */ /* 0x000fe400078ec0ff */
[----:B------:R-:W-:Y:S02]  /*184d0*/  LOP3.LUT R25, R42, 0x380, RZ, 0xc0, !PT ;  /* 0x000003802a197812 */ /* 0x000fe400078ec0ff */
[----:B------:R-:W-:Y:S02]  /*184e0*/  SHF.R.U64 R0, R0, 0x3, RZ ;  /* 0x0000000300007819 */ /* 0x000fe400000012ff */
[----:B------:R-:W-:-:S02]  /*184f0*/  SHF.R.U64 R36, R36, 0x3, RZ ;  /* 0x0000000324247819 */ /* 0x000fc400000012ff */
        /* <DEDUP_REMOVED lines=9> */
[----:B------:R-:W-:Y:S01]  /*18590*/  ULDC.64 UR4, c[0x0][0xae8] ;  /* 0x0002ba0000047ab9 */ /* 0x000fe20000000a00 */
[----:B------:R-:W-:Y:S01]  /*185a0*/  LOP3.LUT R44, R44, R45, RZ, 0x3c, !PT ;  /* 0x0000002d2c2c7212 */ /* 0x000fe200078e3cff */
[--C-:B------:R-:W-:Y:S01]  /*185b0*/  IMAD.X R45, RZ, RZ, R43.reuse, P4 ;  /* 0x000000ffff2d7224 */ /* 0x100fe200020e062b */
[----:B------:R-:W-:Y:S01]  /*185c0*/  LOP3.LUT R48, R48, R49, RZ, 0x3c, !PT ;  /* 0x0000003130307212 */ /* 0x000fe200078e3cff */
[--C-:B------:R-:W-:Y:S01]  /*185d0*/  IMAD.X R49, RZ, RZ, R43.reuse, P5 ;  /* 0x000000ffff317224 */ /* 0x100fe200028e062b */
[----:B------:R-:W-:Y:S01]  /*185e0*/  LOP3.LUT R24, R25, R42, RZ, 0x3c, !PT ;  /* 0x0000002a19187212 */ /* 0x000fe200078e3cff */
[----:B------:R-:W-:Y:S01]  /*185f0*/  IMAD.MOV.U32 R25, RZ, RZ, R43 ;  /* 0x000000ffff197224 */ /* 0x000fe200078e002b */
[----:B------:R-:W-:Y:S01]  /*18600*/  IADD3.X R41, RZ, R43, RZ, P3, !PT ;  /* 0x0000002bff297210 */ /* 0x000fe20001ffe4ff */
[----:B------:R-:W5:Y:S01]  /*18610*/  LD.E.128 R36, desc[UR42][R36.64] ;  /* 0x0000002a24247980 */ /* 0x000f62000c101d00 */
[----:B------:R-:W-:Y:S01]  /*18620*/  IADD3 R9, R9, R3, RZ ;  /* 0x0000000309097210 */ /* 0x000fe20007ffe0ff */
[----:B------:R-:W-:-:S02]  /*18630*/  IMAD R3, R207, 0x20, R22 ;  /* 0x00000020cf037824 */ /* 0x000fc400078e0216 */
[----:B------:R-:W5:Y:S01]  /*18640*/  LD.E.128 R24, desc[UR42][R24.64] ;  /* 0x0000002a18187980 */ /* 0x000f62000c101d00 */
[----:B------:R-:W-:-:S03]  /*18650*/  IMAD.WIDE.U32 R8, R206, UR4, R8 ;  /* 0x00000004ce087c25 */ /* 0x000fc6000f8e0008 */
[----:B------:R-:W5:Y:S01]  /*18660*/  LD.E.128 R40, desc[UR42][R40.64] ;  /* 0x0000002a28287980 */ /* 0x000f62000c101d00 */
[----:B------:R-:W-:-:S03]  /*18670*/  SHF.R.S32.HI R10, RZ, 0x1f, R209 ;  /* 0x0000001fff0a7819 */ /* 0x000fc600000114d1 */
[----:B------:R-:W5:Y:S01]  /*18680*/  LD.E.128 R44, desc[UR42][R44.64] ;  /* 0x0000002a2c2c7980 */ /* 0x000f62000c101d00 */
[----:B------:R-:W-:-:S03]  /*18690*/  IMAD.IADD R12, R190, 0x1, R3 ;  /* 0x00000001be0c7824 */ /* 0x000fc600078e0203 */
[----:B------:R-:W5:Y:S04]  /*186a0*/  LD.E.128 R48, desc[UR42][R48.64] ;  /* 0x0000002a30307980 */ /* 0x000f68000c101d00 */
[----:B------:R-:W5:Y:S01]  /*186b0*/  LD.E.128 R52, desc[UR42][R52.64] ;  /* 0x0000002a34347980 */ /* 0x000f62000c101d00 */
[----:B------:R-:W-:Y:S01]  /*186c0*/  IMAD R9, R206, UR5, R9 ;  /* 0x00000005ce097c24 */ /* 0x000fe2000f8e0209 */
[----:B------:R-:W-:Y:S01]  /*186d0*/  ULDC.64 UR4, c[0x0][0xaf0] ;  /* 0x0002bc0000047ab9 */ /* 0x000fe20000000a00 */
[----:B------:R-:W-:Y:S01]  /*186e0*/  @!PT LDS RZ, [RZ] ;  /* 0x00000000fffff984 */ /* 0x000fe20000000800 */
[----:B------:R-:W-:Y:S01]  /*186f0*/  @!PT LDS RZ, [RZ] ;  /* 0x00000000fffff984 */ /* 0x000fe20000000800 */
[----:B------:R-:W-:Y:S01]  /*18700*/  @!PT LDS RZ, [RZ] ;  /* 0x00000000fffff984 */ /* 0x000fe20000000800 */
[----:B------:R-:W-:Y:S01]  /*18710*/  @!PT LDS RZ, [RZ] ;  /* 0x00000000fffff984 */ /* 0x000fe20000000800 */
[----:B------:R2:W-:Y:S06]  /*18720*/  MEMBAR.ALL.CTA ;  /* 0x0000000000007992 */ /* 0x0005ec0000008000 */
[----:B--2---:R-:W2:Y:S01]  /*18730*/  FENCE.VIEW.ASYNC.S ;  /* 0x00000000000073c6 */ /* 0x004ea20000000000 */
[----:B------:R-:W-:-:S02]  /*18740*/  IMAD R10, R10, UR4, RZ ;  /* 0x000000040a0a7c24 */ /* 0x000fc4000f8e02ff */
[----:B0-----:R-:W-:-:S04]  /*18750*/  @P1 IMAD.HI.U32 R0, R12, R11, RZ ;  /* 0x0000000b0c001227 */ /* 0x001fc800078e00ff */
[----:B------:R-:W-:Y:S01]  /*18760*/  IMAD.MOV.U32 R3, RZ, RZ, R12 ;  /* 0x000000ffff037224 */ /* 0x000fe200078e000c */
[----:B-1----:R-:W-:Y:S01]  /*18770*/  @P1 SHF.R.U32.HI R3, RZ, R13, R0 ;  /* 0x0000000dff031219 */ /* 0x002fe20000011600 */
[C---:B------:R-:W-:Y:S02]  /*18780*/  IMAD R11, R209.reuse, UR5, R10 ;  /* 0x00000005d10b7c24 */ /* 0x040fe4000f8e020a */
[----:B------:R-:W-:Y:S01]  /*18790*/  IMAD.WIDE.U32 R8, R209, UR4, R8 ;  /* 0x00000004d1087c25 */ /* 0x000fe2000f8e0008 */
[----:B------:R-:W-:Y:S01]  /*187a0*/  SHF.R.S32.HI R10, RZ, 0x1f, R3 ;  /* 0x0000001fff0a7819 */ /* 0x000fe20000011403 */
[----:B------:R-:W-:Y:S02]  /*187b0*/  ULDC.64 UR4, c[0x0][0xae0] ;  /* 0x0002b80000047ab9 */ /* 0x000fe40000000a00 */
[----:B------:R-:W-:Y:S01]  /*187c0*/  IMAD.IADD R9, R9, 0x1, R11 ;  /* 0x0000000109097824 */ /* 0x000fe200078e020b */
[----:B------:R-:W-:Y:S01]  /*187d0*/  IADD3 R11, -R3, RZ, RZ ;  /* 0x000000ff030b7210 */ /* 0x000fe20007ffe1ff */
[----:B------:R-:W-:-:S02]  /*187e0*/  VIADD R0, R2, 0x28820 ;  /* 0x0002882002007836 */ /* 0x000fc40000000000 */
[----:B------:R-:W-:Y:S02]  /*187f0*/  IMAD R10, R10, UR4, RZ ;  /* 0x000000040a0a7c24 */ /* 0x000fe4000f8e02ff */
[----:B------:R-:W-:Y:S01]  /*18800*/  IMAD R11, R4, R11, R12 ;  /* 0x0000000b040b7224 */ /* 0x000fe200078e020c */
[----:B------:R-:W-:Y:S01]  /*18810*/  PRMT R0, RZ, 0x654, R0 ;  /* 0x00000654ff007816 */ /* 0x000fe20000000000 */
[----:B------:R-:W-:-:S03]  /*18820*/  IMAD R13, R3, UR5, R10 ;  /* 0x00000005030d7c24 */ /* 0x000fc6000f8e020a */
[----:B--2---:R0:W-:Y:S01]  /*18830*/  SYNCS.ARRIVE.TRANS64.RED.A1T0 RZ, [R0+URZ], RZ ;  /* 0x000000ff00ff79a7 */ /* 0x0041e2000810043f */
        /* <DEDUP_REMOVED lines=16> */
.L_x_2977:
[----:B------:R-:W-:Y:S01]  /*18940*/  ISETP.GE.AND P0, PT, R21, R56, PT ;  /* 0x000000381500720c */ /* 0x000fe20003f06270 */
[----:B------:R-:W-:-:S12]  /*18950*/  BSSY B1, `(.L_x_2735) ;  /* 0x000000b000017945 */ /* 0x000fd80003800000 */
[----:B------:R-:W-:Y:S05]  /*18960*/  @P0 BRA `(.L_x_2736) ;  /* 0x0000000000240947 */ /* 0x000fea0003800000 */
[----:B------:R-:W-:Y:S02]  /*18970*/  ULDC UR4, c[0x0][0xac8] ;  /* 0x0002b20000047ab9 */ /* 0x000fe40000000800 */
        /* <DEDUP_REMOVED lines=8> */
.L_x_2736:
[----:B------:R-:W-:Y:S05]  /*18a00*/  BSYNC B1 ;  /* 0x0000000000017941 */ /* 0x000fea0003800000 */
.L_x_2735:
[----:B------:R-:W-:-:S03]  /*18a10*/  UMOV UR4, 0xffffffff ;  /* 0xffffffff00047882 */ /* 0x000fc60000000000 */
[----:B------:R-:W-:Y:S05]  /*18a20*/  BRA.DIV UR4, `(.L_x_2737) ;  /* 0x000000ba04087947 */ /* 0x000fea000b800000 */
[----:B-1----:R1:W4:Y:S04]  /*18a30*/  SHFL.IDX PT, R3, R4, 0x1, 0x181f ;  /* 0x00381f0004037f89 */ /* 0x00232800000e0000 */
[----:B--23--:R1:W2:Y:S02]  /*18a40*/  SHFL.IDX PT, R14, R0, 0x1, 0x181f ;  /* 0x00381f00000e7f89 */ /* 0x00c2a400000e0000 */
.L_x_2981:
[----:B------:R-:W-:Y:S01]  /*18a50*/  IADD3 R9, R21, 0x20, RZ ;  /* 0x0000002015097810 */ /* 0x000fe20007ffe0ff */
[----:B------:R-:W-:Y:S03]  /*18a60*/  BSSY B1, `(.L_x_2738) ;  /* 0x000000c000017945 */ /* 0x000fe60003800000 */
[----:B------:R-:W-:-:S13]  /*18a70*/  ISETP.GE.AND P0, PT, R9, R56, PT ;  /* 0x000000380900720c */ /* 0x000fda0003f06270 */
[----:B------:R-:W-:Y:S05]  /*18a80*/  @P0 BRA `(.L_x_2739) ;  /* 0x0000000000240947 */ /* 0x000fea0003800000 */
[----:B------:R-:W-:Y:S02]  /*18a90*/  ULDC UR4, c[0x0][0xac8] ;  /* 0x0002b20000047ab9 */ /* 0x000fe40000000800 */
[----:B------:R-:W-:Y:S02]  /*18aa0*/  ISETP.GE.AND P2, PT, R16, UR4, PT ;  /* 0x0000000410007c0c */ /* 0x000fe4000bf46270 */
[----:B------:R-:W-:-:S11]  /*18ab0*/  ISETP.GE.AND P3, PT, R187, UR4, PT ;  /* 0x00000004bb007c0c */ /* 0x000fd6000bf66270 */
[CC--:B--2---:R-:W-:Y:S02]  /*18ac0*/  @!P2 LEA R8, P0, R16.reuse, R14.reuse, 0x1 ;  /* 0x0000000e1008a211 */ /* 0x0c4fe400078008ff */
[C---:B------:R-:W-:Y:S02]  /*18ad0*/  @!P3 LEA R14, P1, R187.reuse, R14, 0x1 ;  /* 0x0000000ebb0eb211 */ /* 0x040fe400078208ff */
[-C--:B----4-:R-:W-:Y:S02]  /*18ae0*/  @!P2 LEA.HI.X R9, R16, R3.reuse, R17, 0x1, P0 ;  /* 0x000000031009a211 */ /* 0x090fe400000f0c11 */
[----:B------:R-:W-:-:S03]  /*18af0*/  @!P3 LEA.HI.X R15, R187, R3, R216, 0x1, P1 ;  /* 0x00000003bb0fb211 */ /* 0x000fc600008f0cd8 */
[----:B-----5:R3:W-:Y:S04]  /*18b00*/  @!P2 ST.E.128 desc[UR42][R8.64], R28 ;  /* 0x0000001c0800a985 */ /* 0x0207e8000c101d2a */
[----:B------:R3:W-:Y:S02]  /*18b10*/  @!P3 ST.E.128 desc[UR42][R14.64], R44 ;  /* 0x0000002c0e00b985 */ /* 0x0007e4000c101d2a */
.L_x_2739:
[----:B------:R-:W-:Y:S05]  /*18b20*/  BSYNC B1 ;  /* 0x0000000000017941 */ /* 0x000fea0003800000 */
.L_x_2738:
[----:B------:R-:W-:-:S03]  /*18b30*/  UMOV UR4, 0xffffffff ;  /* 0xffffffff00047882 */ /* 0x000fc60000000000 */
[----:B------:R-:W-:Y:S05]  /*18b40*/  BRA.DIV UR4, `(.L_x_2740) ;  /* 0x000000ba04087947 */ /* 0x000fea000b800000 */
[----:B----4-:R4:W0:Y:S04]  /*18b50*/  SHFL.IDX PT, R3, R4, 0x2, 0x181f ;  /* 0x00581f0004037f89 */ /* 0x01082800000e0000 */
[----:B--23--:R4:W2:Y:S02]  /*18b60*/  SHFL.IDX PT, R14, R0, 0x2, 0x181f ;  /* 0x00581f00000e7f89 */ /* 0x00c8a400000e0000 */
.L_x_2985:
[----:B------:R-:W-:Y:S01]  /*18b70*/  VIADD R9, R21, 0x40 ;  /* 0x0000004015097836 */ /* 0x000fe20000000000 */
[----:B------:R-:W-:Y:S04]  /*18b80*/  BSSY B1, `(.L_x_2741) ;  /* 0x000000c000017945 */ /* 0x000fe80003800000 */
[----:B------:R-:W-:-:S13]  /*18b90*/  ISETP.GE.AND P0, PT, R9, R56, PT ;  /* 0x000000380900720c */ /* 0x000fda0003f06270 */
[----:B------:R-:W-:Y:S05]  /*18ba0*/  @P0 BRA `(.L_x_2742) ;  /* 0x0000000000240947 */ /* 0x000fea0003800000 */
        /* <DEDUP_REMOVED lines=9> */
.L_x_2742:
[----:B------:R-:W-:Y:S05]  /*18c40*/  BSYNC B1 ;  /* 0x0000000000017941 */ /* 0x000fea0003800000 */
.L_x_2741:
[----:B------:R-:W-:-:S03]  /*18c50*/  UMOV UR4, 0xffffffff ;  /* 0xffffffff00047882 */ /* 0x000fc60000000000 */
[----:B------:R-:W-:Y:S05]  /*18c60*/  BRA.DIV UR4, `(.L_x_2743) ;  /* 0x000000ba04087947 */ /* 0x000fea000b800000 */
[----:B0-----:R0:W0:Y:S04]  /*18c70*/  SHFL.IDX PT, R3, R4, 0x3, 0x181f ;  /* 0x00781f0004037f89 */ /* 0x00102800000e0000 */
[----:B--23--:R2:W3:Y:S02]  /*18c80*/  SHFL.IDX PT, R14, R0, 0x3, 0x181f ;  /* 0x00781f00000e7f89 */ /* 0x00c4e400000e0000 */
.L_x_2989:
        /* <DEDUP_REMOVED lines=8> */
[----:B-----5:R0:W-:Y:S10]  /*18d10*/  @!P1 ST.E.128 desc[UR42][R8.64], R36 ;  /* 0x0000002408009985 */ /* 0x0201f4000c101d2a */
[----:B------:R-:W-:Y:S05]  /*18d20*/  @P0 BRA `(.L_x_2744) ;  /* 0x0000001800680947 */ /* 0x000fea0003800000 */
[----:B------:R-:W-:-:S04]  /*18d30*/  LEA R14, P0, R187, R14, 0x1 ;  /* 0x0000000ebb0e7211 */ /* 0x000fc800078008ff */
[----:B------:R-:W-:-:S05]  /*18d40*/  LEA.HI.X R15, R187, R3, R216, 0x1, P0 ;  /* 0x00000003bb0f7211 */ /* 0x000fca00000f0cd8 */
[----:B------:R3:W-:Y:S01]  /*18d50*/  ST.E.128 desc[UR42][R14.64], R52 ;  /* 0x000000340e007985 */ /* 0x0007e2000c101d2a */
[----:B------:R-:W-:Y:S05]  /*18d60*/  BRA `(.L_x_2744) ;  /* 0x0000001800587947 */ /* 0x000fea0003800000 */
.L_x_2733:
        /* <DEDUP_REMOVED lines=17> */
[----:B0-----:R-:W-:-:S03]  /*18e80*/  @P1 IMAD.HI.U32 R10, R37, R10, RZ ;  /* 0x0000000a250a1227 */ /* 0x001fc600078e00ff */
[----:B------:R-:W-:Y:S02]  /*18e90*/  IADD3 R9, R9, R11, RZ ;  /* 0x0000000b09097210 */ /* 0x000fe40007ffe0ff */
        /* <DEDUP_REMOVED lines=24> */
[----:B0-----:R-:W-:Y:S06]  /*19020*/  BRA.DIV UR4, `(.L_x_2745) ;  /* 0x000000b604607947 */ /* 0x001fec000b800000 */
[----:B------:R0:W1:Y:S04]  /*19030*/  SHFL.IDX PT, R0, R4, RZ, 0x1c1f ;  /* 0x001c1fff04007589 */ /* 0x00006800000e0000 */
[----:B------:R0:W2:Y:S02]  /*19040*/  SHFL.IDX PT, R14, R3, RZ, 0x1c1f ;  /* 0x001c1fff030e7589 */ /* 0x0000a400000e0000 */
.L_x_2992:
        /* <DEDUP_REMOVED lines=9> */
[----:B------:R-:W-:-:S02]  /*190e0*/  SHF.R.S32.HI R28, RZ, 0x1f, R232 ;  /* 0x0000001fff1c7819 */ /* 0x000fc400000114e8 */
[----:B------:R-:W-:Y:S02]  /*190f0*/  SHF.R.S32.HI R24, RZ, 0x1f, R231 ;  /* 0x0000001fff187819 */ /* 0x000fe400000114e7 */
[----:B------:R-:W-:Y:S02]  /*19100*/  SHF.R.S32.HI R30, RZ, 0x1f, R230 ;  /* 0x0000001fff1e7819 */ /* 0x000fe400000114e6 */
[----:B-1----:R-:W-:Y:S02]  /*19110*/  @!P0 MOV R15, R0 ;  /* 0x00000000000f8202 */ /* 0x002fe40000000f00 */
[----:B--2---:R-:W-:Y:S01]  /*19120*/  @!P2 LEA R10, P4, R233, R14, 0x2 ;  /* 0x0000000ee90aa211 */ /* 0x004fe200078810ff */
[----:B------:R-:W-:-:S03]  /*19130*/  @!P0 IMAD.WIDE R8, R197, 0x4, R14 ;  /* 0x00000004c5088825 */ /* 0x000fc600078e020e */
[----:B------:R-:W-:Y:S02]  /*19140*/  @!P2 LEA.HI.X R11, R233, R0, R12, 0x2, P4 ;  /* 0x00000000e90ba211 */ /* 0x000fe400020f140c */
        /* <DEDUP_REMOVED lines=9> */
[----:B------:R3:W-:Y:S01]  /*191e0*/  @!P3 ST.E.64 desc[UR42][R12.64], R96 ;  /* 0x000000600c00b985 */ /* 0x0007e2000c101b2a */
[----:B------:R-:W-:Y:S02]  /*191f0*/  SHF.R.S32.HI R24, RZ, 0x1f, R229 ;  /* 0x0000001fff187819 */ /* 0x000fe400000114e5 */
[-C--:B------:R-:W-:Y:S01]  /*19200*/  @!P0 LEA R28, P3, R230, R14.reuse, 0x2 ;  /* 0x0000000ee61c8211 */ /* 0x080fe200078610ff */
[----:B------:R4:W-:Y:S01]  /*19210*/  @!P1 ST.E.64 desc[UR42][R26.64], R100 ;  /* 0x000000641a009985 */ /* 0x0009e2000c101b2a */
[----:B------:R-:W-:Y:S02]  /*19220*/  ISETP.GE.AND P1, PT, R227, UR4, PT ;  /* 0x00000004e3007c0c */ /* 0x000fe4000bf26270 */
        /* <DEDUP_REMOVED lines=9> */
[----:B---3--:R-:W-:Y:S02]  /*192c0*/  @!P1 LEA R12, P5, R227, R14, 0x2 ;  /* 0x0000000ee30c9211 */ /* 0x008fe400078a10ff */
        /* <DEDUP_REMOVED lines=26> */
[----:B---3--:R-:W-:Y:S02]  /*19470*/  @!P3 LEA R12, P5, R222, R14, 0x2 ;  /* 0x0000000ede0cb211 */ /* 0x008fe400078a10ff */
[----:B------:R-:W-:Y:S01]  /*19480*/  SHF.R.S32.HI R24, RZ, 0x1f, R222 ;  /* 0x0000001fff187819 */ /* 0x000fe200000114de */
[----:B------:R0:W-:Y:S01]  /*19490*/  @!P1 ST.E.64 desc[UR42][R10.64], R132 ;  /* 0x000000840a009985 */ /* 0x0001e2000c101b2a */
[----:B------:R-:W-:-:S02]  /*194a0*/  SHF.R.S32.HI R15, RZ, 0x1f, R221 ;  /* 0x0000001fff0f7819 */ /* 0x000fc400000114dd */
[C---:B----4-:R-:W-:Y:S02]  /*194b0*/  @!P4 LEA R20, P1, R221.reuse, R14, 0x2 ;  /* 0x0000000edd14c211 */ /* 0x050fe400078210ff */
[----:B------:R-:W-:Y:S02]  /*194c0*/  @!P3 LEA.HI.X R13, R222, R0, R24, 0x2, P5 ;  /* 0x00000000de0db211 */ /* 0x000fe400028f1418 */
[C---:B-1----:R-:W-:Y:S02]  /*194d0*/  @!P2 LEA R26, P5, R220.reuse, R14, 0x2 ;  /* 0x0000000edc1aa211 */ /* 0x042fe400078a10ff */
[----:B------:R-:W-:Y:S01]  /*194e0*/  @!P4 LEA.HI.X R21, R221, R0, R15, 0x2, P1 ;  /* 0x00000000dd15c211 */ /* 0x000fe200008f140f */
[----:B------:R0:W-:Y:S01]  /*194f0*/  @!P3 ST.E.64 desc[UR42][R12.64], R136 ;  /* 0x000000880c00b985 */ /* 0x0001e2000c101b2a */
[C---:B------:R-:W-:Y:S02]  /*19500*/  @!P0 LEA R14, P1, R219.reuse, R14, 0x2 ;  /* 0x0000000edb0e8211 */ /* 0x040fe400078210ff */
[-C--:B------:R-:W-:Y:S01]  /*19510*/  @!P2 LEA.HI.X R27, R220, R0.reuse, R237, 0x2, P5 ;  /* 0x00000000dc1ba211 */ /* 0x080fe200028f14ed */
[----:B------:R0:W-:Y:S01]  /*19520*/  @!P4 ST.E.64 desc[UR42][R20.64], R140 ;  /* 0x0000008c1400c985 */ /* 0x0001e2000c101b2a */
[----:B------:R-:W-:-:S03]  /*19530*/  @!P0 LEA.HI.X R15, R219, R0, R236, 0x2, P1 ;  /* 0x00000000db0f8211 */ /* 0x000fc600008f14ec */
[----:B------:R0:W-:Y:S04]  /*19540*/  @!P2 ST.E.64 desc[UR42][R26.64], R144 ;  /* 0x000000901a00a985 */ /* 0x0001e8000c101b2a */
[----:B------:R0:W-:Y:S02]  /*19550*/  @!P0 ST.E.64 desc[UR42][R14.64], R148 ;  /* 0x000000940e008985 */ /* 0x0001e4000c101b2a */
.L_x_2747:
[----:B------:R-:W-:Y:S05]  /*19560*/  BSYNC B1 ;  /* 0x0000000000017941 */ /* 0x000fea0003800000 */
.L_x_2746:
[----:B------:R-:W-:-:S03]  /*19570*/  UMOV UR4, 0xffffffff ;  /* 0xffffffff00047882 */ /* 0x000fc60000000000 */
[----:B------:R-:W-:Y:S05]  /*19580*/  BRA.DIV UR4, `(.L_x_2748) ;  /* 0x000000b2043c7947 */ /* 0x000fea000b800000 */
[----:B-1----:R1:W3:Y:S04]  /*19590*/  SHFL.IDX PT, R0, R4, 0x1, 0x1c1f ;  /* 0x003c1f0004007f89 */ /* 0x0022e800000e0000 */
[----:B0-2---:R1:W0:Y:S02]  /*195a0*/  SHFL.IDX PT, R14, R3, 0x1, 0x1c1f ;  /* 0x003c1f00030e7f89 */ /* 0x00522400000e0000 */
.L_x_2996:
[----:B------:R-:W-:-:S13]  /*195b0*/  ISETP.GE.AND P0, PT, R25, R56, PT ;  /* 0x000000381900720c */ /* 0x000fda0003f06270 */
[----:B------:R-:W-:Y:S05]  /*195c0*/  @P0 BRA `(.L_x_2744) ;  /* 0x0000001000400947 */ /* 0x000fea0003800000 */
[----:B------:R-:W-:Y:S01]  /*195d0*/  ULDC UR4, c[0x0][0xac8] ;  /* 0x0002b20000047ab9 */ /* 0x000fe20000000800 */
[----:B-1----:R-:W-:Y:S02]  /*195e0*/  SHF.R.S32.HI R4, RZ, 0x1f, R233 ;  /* 0x0000001fff047819 */ /* 0x002fe400000114e9 */
[----:B------:R-:W-:Y:S02]  /*195f0*/  ISETP.GE.AND P2, PT, R197, UR4, PT ;  /* 0x00000004c5007c0c */ /* 0x000fe4000bf46270 */
[----:B------:R-:W-:Y:S02]  /*19600*/  ISETP.GE.AND P3, PT, R233, UR4, PT ;  /* 0x00000004e9007c0c */ /* 0x000fe4000bf66270 */
[----:B------:R-:W-:Y:S02]  /*19610*/  ISETP.GE.AND P1, PT, R232, UR4, PT ;  /* 0x00000004e8007c0c */ /* 0x000fe4000bf26270 */
[----:B------:R-:W-:Y:S02]  /*19620*/  ISETP.GE.AND P0, PT, R231, UR4, PT ;  /* 0x00000004e7007c0c */ /* 0x000fe4000bf06270 */
[----:B------:R-:W-:-:S05]  /*19630*/  SHF.R.S32.HI R3, RZ, 0x1f, R232 ;  /* 0x0000001fff037819 */ /* 0x000fca00000114e8 */
[----:B---3--:R-:W-:Y:S02]  /*19640*/  @!P2 IMAD.MOV.U32 R15, RZ, RZ, R0 ;  /* 0x000000ffff0fa224 */ /* 0x008fe400078e0000 */
[-C--:B0-----:R-:W-:Y:S01]  /*19650*/  @!P3 LEA R10, P4, R233, R14.reuse, 0x2 ;  /* 0x0000000ee90ab211 */ /* 0x081fe200078810ff */
[----:B------:R-:W-:Y:S01]  /*19660*/  @!P2 IMAD.WIDE R8, R197, 0x4, R14 ;  /* 0x00000004c508a825 */ /* 0x000fe200078e020e */
[----:B------:R-:W-:Y:S02]  /*19670*/  @!P1 LEA R12, P5, R232, R14, 0x2 ;  /* 0x0000000ee80c9211 */ /* 0x000fe400078a10ff */
[-C--:B------:R-:W-:Y:S02]  /*19680*/  @!P3 LEA.HI.X R11, R233, R0.reuse, R4, 0x2, P4 ;  /* 0x00000000e90bb211 */ /* 0x080fe400020f1404 */
[----:B------:R0:W-:Y:S01]  /*19690*/  @!P2 ST.E.64 desc[UR42][R8.64], R90 ;  /* 0x0000005a0800a985 */ /* 0x0001e2000c101b2a */
[----:B------:R-:W-:Y:S02]  /*196a0*/  ISETP.GE.AND P2, PT, R230, UR4, PT ;  /* 0x00000004e6007c0c */ /* 0x000fe4000bf46270 */
[----:B------:R-:W-:Y:S01]  /*196b0*/  ISETP.GE.AND P4, PT, R229, UR4, PT ;  /* 0x00000004e5007c0c */ /* 0x000fe2000bf86270 */
[----:B------:R1:W-:Y:S01]  /*196c0*/  @!P3 ST.E.64 desc[UR42][R10.64], R94 ;  /* 0x0000005e0a00b985 */ /* 0x0003e2000c101b2a */
[----:B------:R-:W-:-:S02]  /*196d0*/  @!P1 LEA.HI.X R13, R232, R0, R3, 0x2, P5 ;  /* 0x00000000e80d9211 */ /* 0x000fc400028f1403 */
[CC--:B------:R-:W-:Y:S02]  /*196e0*/  @!P0 LEA R20, P5, R231.reuse, R14.reuse, 0x2 ;  /* 0x0000000ee7148211 */ /* 0x0c0fe400078a10ff */
[----:B------:R-:W-:Y:S01]  /*196f0*/  SHF.R.S32.HI R4, RZ, 0x1f, R231 ;  /* 0x0000001fff047819 */ /* 0x000fe200000114e7 */
[----:B------:R2:W-:Y:S01]  /*19700*/  @!P1 ST.E.64 desc[UR42][R12.64], R98 ;  /* 0x000000620c009985 */ /* 0x0005e2000c101b2a */
[----:B------:R-:W-:Y:S02]  /*19710*/  ISETP.GE.AND P3, PT, R228, UR4, PT ;  /* 0x00000004e4007c0c */ /* 0x000fe4000bf66270 */
[----:B------:R-:W-:Y:S02]  /*19720*/  SHF.R.S32.HI R3, RZ, 0x1f, R230 ;  /* 0x0000001fff037819 */ /* 0x000fe400000114e6 */
[----:B------:R-:W-:Y:S02]  /*19730*/  @!P2 LEA R24, P1, R230, R14, 0x2 ;  /* 0x0000000ee618a211 */ /* 0x000fe400078210ff */
[----:B------:R-:W-:-:S02]  /*19740*/  @!P0 LEA.HI.X R21, R231, R0, R4, 0x2, P5 ;  /* 0x00000000e7158211 */ /* 0x000fc400028f1404 */
[----:B------:R-:W-:Y:S02]  /*19750*/  @!P2 LEA.HI.X R25, R230, R0, R3, 0x2, P1 ;  /* 0x00000000e619a211 */ /* 0x000fe400008f1403 */
[----:B------:R-:W-:Y:S01]  /*19760*/  ISETP.GE.AND P1, PT, R227, UR4, PT ;  /* 0x00000004e3007c0c */ /* 0x000fe2000bf26270 */
[----:B------:R3:W-:Y:S01]  /*19770*/  @!P0 ST.E.64 desc[UR42][R20.64], R102 ;  /* 0x0000006614008985 */ /* 0x0007e2000c101b2a */
[-C--:B0-----:R-:W-:Y:S02]  /*19780*/  @!P4 LEA R8, P0, R229, R14.reuse, 0x2 ;  /* 0x0000000ee508c211 */ /* 0x081fe400078010ff */
[----:B------:R-:W-:Y:S01]  /*19790*/  SHF.R.S32.HI R4, RZ, 0x1f, R229 ;  /* 0x0000001fff047819 */ /* 0x000fe200000114e5 */
[----:B------:R0:W-:Y:S01]  /*197a0*/  @!P2 ST.E.64 desc[UR42][R24.64], R106 ;  /* 0x0000006a1800a985 */ /* 0x0001e2000c101b2a */
[----:B------:R-:W-:Y:S02]  /*197b0*/  SHF.R.S32.HI R3, RZ, 0x1f, R228 ;  /* 0x0000001fff037819 */ /* 0x000fe400000114e4 */
[----:B-1----:R-:W-:-:S02]  /*197c0*/  @!P3 LEA R10, P5, R228, R14, 0x2 ;  /* 0x0000000ee40ab211 */ /* 0x002fc400078a10ff */
[----:B------:R-:W-:Y:S02]  /*197d0*/  ISETP.GE.AND P2, PT, R226, UR4, PT ;  /* 0x00000004e2007c0c */ /* 0x000fe4000bf46270 */
[-C--:B------:R-:W-:Y:S02]  /*197e0*/  @!P4 LEA.HI.X R9, R229, R0.reuse, R4, 0x2, P0 ;  /* 0x00000000e509c211 */ /* 0x080fe400000f1404 */
[----:B------:R-:W-:Y:S02]  /*197f0*/  ISETP.GE.AND P0, PT, R225, UR4, PT ;  /* 0x00000004e1007c0c */ /* 0x000fe4000bf06270 */
[----:B------:R-:W-:Y:S01]  /*19800*/  @!P3 LEA.HI.X R11, R228, R0, R3, 0x2, P5 ;  /* 0x00000000e40bb211 */ /* 0x000fe200028f1403 */
[----:B------:R1:W-:Y:S01]  /*19810*/  @!P4 ST.E.64 desc[UR42][R8.64], R40 ;  /* 0x000000280800c985 */ /* 0x0003e2000c101b2a */
[----:B--2---:R-:W-:Y:S02]  /*19820*/  @!P1 LEA R12, P5, R227, R14, 0x2 ;  /* 0x0000000ee30c9211 */ /* 0x004fe400078a10ff */
[----:B------:R-:W-:Y:S01]  /*19830*/  SHF.R.S32.HI R3, RZ, 0x1f, R227 ;  /* 0x0000001fff037819 */ /* 0x000fe200000114e3 */
[----:B------:R2:W-:Y:S01]  /*19840*/  @!P3 ST.E.64 desc[UR42][R10.64], R114 ;  /* 0x000000720a00b985 */ /* 0x0005e2000c101b2a */
[----:B------:R-:W-:-:S02]  /*19850*/  ISETP.GE.AND P3, PT, R224, UR4, PT ;  /* 0x00000004e0007c0c */ /* 0x000fc4000bf66270 */
[----:B------:R-:W-:Y:S02]  /*19860*/  @!P1 LEA.HI.X R13, R227, R0, R3, 0x2, P5 ;  /* 0x00000000e30d9211 */ /* 0x000fe400028f1403 */
[CC--:B---3--:R-:W-:Y:S02]  /*19870*/  @!P2 LEA R20, P4, R226.reuse, R14.reuse, 0x2 ;  /* 0x0000000ee214a211 */ /* 0x0c8fe400078810ff */
[----:B------:R-:W-:Y:S01]  /*19880*/  SHF.R.S32.HI R4, RZ, 0x1f, R226 ;  /* 0x0000001fff047819 */ /* 0x000fe200000114e2 */
[----:B------:R3:W-:Y:S01]  /*19890*/  @!P1 ST.E.64 desc[UR42][R12.64], R118 ;  /* 0x000000760c009985 */ /* 0x0007e2000c101b2a */
[----:B0-----:R-:W-:Y:S02]  /*198a0*/  @!P0 LEA R24, P5, R225, R14, 0x2 ;  /* 0x0000000ee1188211 */ /* 0x001fe400078a10ff */
[----:B------:R-:W-:Y:S02]  /*198b0*/  SHF.R.S32.HI R3, RZ, 0x1f, R225 ;  /* 0x0000001fff037819 */ /* 0x000fe400000114e1 */
[----:B------:R-:W-:-:S02]  /*198c0*/  @!P2 LEA.HI.X R21, R226, R0, R4, 0x2, P4 ;  /* 0x00000000e215a211 */ /* 0x000fc400020f1404 */
[----:B------:R-:W-:Y:S02]  /*198d0*/  ISETP.GE.AND P1, PT, R223, UR4, PT ;  /* 0x00000004df007c0c */ /* 0x000fe4000bf26270 */
[----:B------:R-:W-:Y:S01]  /*198e0*/  @!P0 LEA.HI.X R25, R225, R0, R3, 0x2, P5 ;  /* 0x00000000e1198211 */ /* 0x000fe200028f1403 */
[----:B------:R0:W-:Y:S01]  /*198f0*/  @!P2 ST.E.64 desc[UR42][R20.64], R122 ;  /* 0x0000007a1400a985 */ /* 0x0001e2000c101b2a */
[----:B------:R-:W-:Y:S02]  /*19900*/  ISETP.GE.AND P4, PT, R222, UR4, PT ;  /* 0x00000004de007c0c */ /* 0x000fe4000bf86270 */
[----:B------:R-:W-:Y:S01]  /*19910*/  SHF.R.S32.HI R3, RZ, 0x1f, R224 ;  /* 0x0000001fff037819 */ /* 0x000fe200000114e0 */
[----:B------:R4:W-:Y:S01]  /*19920*/  @!P0 ST.E.64 desc[UR42][R24.64], R126 ;  /* 0x0000007e18008985 */ /* 0x0009e2000c101b2a */
[----:B-1----:R-:W-:Y:S02]  /*19930*/  @!P3 LEA R8, P5, R224, R14, 0x2 ;  /* 0x0000000ee008b211 */ /* 0x002fe400078a10ff */
[----:B------:R-:W-:-:S02]  /*19940*/  ISETP.GE.AND P2, PT, R221, UR4, PT ;  /* 0x00000004dd007c0c */ /* 0x000fc4000bf46270 */
[----:B------:R-:W-:Y:S02]  /*19950*/  ISETP.GE.AND P0, PT, R220, UR4, PT ;  /* 0x00000004dc007c0c */ /* 0x000fe4000bf06270 */
[----:B------:R-:W-:Y:S02]  /*19960*/  @!P3 LEA.HI.X R9, R224, R0, R3, 0x2, P5 ;  /* 0x00000000e009b211 */ /* 0x000fe400028f1403 */
[-C--:B--2---:R-:W-:Y:S02]  /*19970*/  @!P1 LEA R10, P5, R223, R14.reuse, 0x2 ;  /* 0x0000000edf0a9211 */ /* 0x084fe400078a10ff */
[----:B------:R-:W-:Y:S01]  /*19980*/  SHF.R.S32.HI R3, RZ, 0x1f, R223 ;  /* 0x0000001fff037819 */ /* 0x000fe200000114df */
[----:B------:R4:W-:Y:S01]  /*19990*/  @!P3 ST.E.64 desc[UR42][R8.64], R130 ;  /* 0x000000820800b985 */ /* 0x0009e2000c101b2a */
[----:B---3--:R-:W-:Y:S02]  /*199a0*/  @!P4 LEA R12, P3, R222, R14, 0x2 ;  /* 0x0000000ede0cc211 */ /* 0x008fe400078610ff */
[----:B------:R-:W-:-:S02]  /*199b0*/  SHF.R.S32.HI R4, RZ, 0x1f, R222 ;  /* 0x0000001fff047819 */ /* 0x000fc400000114de */
[----:B------:R-:W-:Y:S02]  /*199c0*/  @!P1 LEA.HI.X R11, R223, R0, R3, 0x2, P5 ;  /* 0x00000000df0b9211 */ /* 0x000fe400028f1403 */
[----:B------:R-:W-:Y:S02]  /*199d0*/  SHF.R.S32.HI R3, RZ, 0x1f, R221 ;  /* 0x0000001fff037819 */ /* 0x000fe400000114dd */
[C---:B0-----:R-:W-:Y:S01]  /*199e0*/  @!P2 LEA R20, P5, R221.reuse, R14, 0x2 ;  /* 0x0000000edd14a211 */ /* 0x041fe200078a10ff */
[----:B------:R4:W-:Y:S01]  /*199f0*/  @!P1 ST.E.64 desc[UR42][R10.64], R134 ;  /* 0x000000860a009985 */ /* 0x0009e2000c101b2a */
[----:B------:R-:W-:Y:S02]  /*19a00*/  @!P4 LEA.HI.X R13, R222, R0, R4, 0x2, P3 ;  /* 0x00000000de0dc211 */ /* 0x000fe400018f1404 */
        /* <DEDUP_REMOVED lines=12> */
.L_x_2731:
[----:B------:R-:W-:Y:S01]  /*19ad0*/  ULDC.64 UR6, c[0x0][0xc08] ;  /* 0x0003020000067ab9 */ /* 0x000fe20000000a00 */
[----:B------:R-:W-:Y:S01]  /*19ae0*/  ULDC.64 UR4, c[0x0][0xc00] ;  /* 0x0003000000047ab9 */ /* 0x000fe20000000a00 */
[----:B------:R-:W-:Y:S01]  /*19af0*/  ISETP.NE.U32.AND P1, PT, RZ, UR6, PT ;  /* 0x00000006ff007c0c */ /* 0x000fe2000bf25070 */
[----:B------:R-:W-:Y:S01]  /*19b00*/  IMAD.MOV.U32 R3, RZ, RZ, RZ ;  /* 0x000000ffff037224 */ /* 0x000fe200078e00ff */
[----:B------:R-:W-:Y:S02]  /*19b10*/  ISETP.NE.U32.AND P0, PT, RZ, UR4, PT ;  /* 0x00000004ff007c0c */ /* 0x000fe4000bf05070 */
[----:B------:R-:W-:Y:S02]  /*19b20*/  ISETP.NE.AND.EX P1, PT, RZ, UR7, PT, P1 ;  /* 0x00000007ff007c0c */ /* 0x000fe4000bf25310 */
[----:B------:R-:W-:Y:S02]  /*19b30*/  IADD3 R8, P2, R210, UR4, RZ ;  /* 0x00000004d2087c10 */ /* 0x000fe4000ff5e0ff */
[----:B------:R-:W-:-:S02]  /*19b40*/  ISETP.NE.AND.EX P0, PT, RZ, UR5, PT, P0 ;  /* 0x00000005ff007c0c */ /* 0x000fc4000bf05300 */
[----:B------:R-:W-:Y:S01]  /*19b50*/  IADD3.X R9, R211, UR5, RZ, P2, !PT ;  /* 0x00000005d3097c10 */ /* 0x000fe200097fe4ff */
[----:B------:R-:W-:Y:S02]  /*19b60*/  ULDC UR4, c[0x0][0xa88] ;  /* 0x0002a20000047ab9 */ /* 0x000fe40000000800 */
[----:B------:R-:W-:-:S04]  /*19b70*/  IMAD.U32 R24, RZ, RZ, UR4 ;  /* 0x00000004ff187e24 */ /* 0x000fc8000f8e00ff */
[----:B------:R-:W-:-:S04]  /*19b80*/  @P1 IADD3 R210, P2, R210, UR6, RZ ;  /* 0x00000006d2d21c10 */ /* 0x000fc8000ff5e0ff */
[----:B------:R-:W-:Y:S01]  /*19b90*/  @P1 IADD3.X R211, R211, UR7, RZ, P2, !PT ;  /* 0x00000007d3d31c10 */ /* 0x000fe200097fe4ff */
[----:B------:R2:W5:Y:S04]  /*19ba0*/  @P0 LDG.E R3, desc[UR42][R8.64] ;  /* 0x0000002a08030981 */ /* 0x000568000c1e1900 */
[----:B------:R2:W5:Y:S01]  /*19bb0*/  @P1 LDG.E R24, desc[UR42][R210.64] ;  /* 0x0000002ad2181981 */ /* 0x000562000c1e1900 */
[----:B------:R-:W-:Y:S01]  /*19bc0*/  ISETP.NE.AND P2, PT, R208, RZ, PT ;  /* 0x000000ffd000720c */ /* 0x000fe20003f45270 */
[----:B------:R-:W3:-:S12]  /*19bd0*/  S2R R0, SR_TID.X ;  /* 0x0000000000007919 */ /* 0x000ed80000002100 */
[----:B------:R-:W4:Y:S01]  /*19be0*/  @!P2 LDC R208, c[0x0][0xad4] ;  /* 0x0002b500ffd0ab82 */ /* 0x000f220000000800 */
[----:B---3--:R-:W-:Y:S01]  /*19bf0*/  VIADD R0, R0, 0xffffff80 ;  /* 0xffffff8000007836 */ /* 0x008fe20000000000 */
[----:B----4-:R-:W-:-:S04]  /*19c00*/  ISETP.GT.AND P2, PT, R208, 0x1, PT ;  /* 0x00000001d000780c */ /* 0x010fc80003f44270 */
[----:B------:R-:W-:Y:S01]  /*19c10*/  ISETP.GT.AND P3, PT, R0, 0x7f, PT ;  /* 0x0000007f0000780c */ /* 0x000fe20003f64270 */
[----:B--2---:R-:W-:-:S12]  /*19c20*/  @P1 BRA `(.L_x_2749) ;  /* 0x0000000000101947 */ /* 0x004fd80003800000 */
[----:B------:R-:W-:Y:S05]  /*19c30*/  @!P0 BRA `(.L_x_2749) ;  /* 0x00000000000c8947 */ /* 0x000fea0003800000 */
[----:B------:R-:W2:Y:S04]  /*19c40*/  LDG.E R11, desc[UR42][R8.64] ;  /* 0x0000002a080b7981 */ /* 0x000ea8000c1e1900 */
[----:B-----5:R-:W2:Y:S02]  /*19c50*/  LDG.E R24, desc[UR42][R8.64+0x4] ;  /* 0x0000042a08187981 */ /* 0x020ea4000c1e1900 */
[----:B--2---:R-:W-:-:S07]  /*19c60*/  IADD3 R24, -R11, R24, RZ ;  /* 0x000000180b187210 */ /* 0x004fce0007ffe1ff */
.L_x_2749:
        /* <DEDUP_REMOVED lines=11> */
[----:B------:R-:W-:Y:S01]  /*19d20*/  IMAD.MOV.U32 R26, RZ, RZ, 0x9b8 ;  /* 0x000009b8ff1a7424 */ /* 0x000fe200078e00ff */
[----:B------:R-:W-:Y:S01]  /*19d30*/  ISETP.GT.AND P0, PT, R208, 0x1, PT ;  /* 0x00000001d000780c */ /* 0x000fe20003f04270 */
[----:B------:R-:W2:Y:S01]  /*19d40*/  LDC.64 R30, c[0x0][0xba8] ;  /* 0x0002ea00ff1e7b82 */ /* 0x000ea20000000a00 */
[----:B------:R-:W-:Y:S01]  /*19d50*/  ISETP.NE.AND P1, PT, R33, 0x1, PT ;  /* 0x000000012100780c */ /* 0x000fe20003f25270 */
[----:B------:R-:W-:Y:S01]  /*19d60*/  IMAD.MOV.U32 R25, RZ, RZ, R29 ;  /* 0x000000ffff197224 */ /* 0x000fe200078e001d */
[----:B------:R-:W-:Y:S02]  /*19d70*/  SEL R26, R26, 0x978, P0 ;  /* 0x000009781a1a7807 */ /* 0x000fe40000000000 */
[----:B------:R-:W-:-:S03]  /*19d80*/  SEL R217, R217, RZ, P0 ;  /* 0x000000ffd9d97207 */ /* 0x000fc60000000000 */
[----:B------:R-:W3:Y:S08]  /*19d90*/  LDC.64 R10, c[0x0][R26+0x220] ;  /* 0x000088001a0a7b82 */ /* 0x000ef00000000a00 */
[----:B------:R-:W4:Y:S08]  /*19da0*/  LDC.64 R8, c[0x0][R26+0x218] ;  /* 0x000086001a087b82 */ /* 0x000f300000000a00 */
[----:B------:R-:W5:Y:S08]  /*19db0*/  LDC.64 R12, c[0x0][R26+0x228] ;  /* 0x00008a001a0c7b82 */ /* 0x000f700000000a00 */
[----:B------:R-:W0:Y:S08]  /*19dc0*/  LDC.64 R14, c[0x0][R26+0x210] ;  /* 0x000084001a0e7b82 */ /* 0x000e300000000a00 */
[----:B------:R-:W1:Y:S08]  /*19dd0*/  @P1 LDC R0, c[0x0][0xbec] ;  /* 0x0002fb00ff001b82 */ /* 0x000e700000000800 */
[----:B------:R-:W5:Y:S01]  /*19de0*/  @P1 LDC R35, c[0x0][0xbf0] ;  /* 0x0002fc00ff231b82 */ /* 0x000f620000000800 */
[----:B---3--:R-:W-:-:S07]  /*19df0*/  IMAD R11, R11, R209, RZ ;  /* 0x000000d10b0b7224 */ /* 0x008fce00078e02ff */
[----:B--2---:R-:W2:Y:S01]  /*19e00*/  @!P0 LDC R30, c[0x0][0xb50] ;  /* 0x0002d400ff1e8b82 */ /* 0x004ea20000000800 */
[----:B------:R-:W-:-:S04]  /*19e10*/  IMAD.WIDE.U32 R20, R10, R209, RZ ;  /* 0x000000d10a147225 */ /* 0x000fc800078e00ff */
[----:B------:R-:W-:Y:S02]  /*19e20*/  IMAD R11, R10, R234, R11 ;  /* 0x000000ea0a0b7224 */ /* 0x000fe400078e020b */
[----:B-1----:R-:W-:Y:S01]  /*19e30*/  @P1 IMAD.HI.U32 R0, R29, R0, RZ ;  /* 0x000000001d001227 */ /* 0x002fe200078e00ff */
[----:B------:R-:W1:Y:S03]  /*19e40*/  @!P0 LDC R31, c[0x0][0xb54] ;  /* 0x0002d500ff1f8b82 */ /* 0x000e660000000800 */
[-C--:B----4-:R-:W-:Y:S02]  /*19e50*/  IMAD R27, R9, R206.reuse, RZ ;  /* 0x000000ce091b7224 */ /* 0x090fe400078e02ff */
[----:B------:R-:W-:Y:S01]  /*19e60*/  IMAD.WIDE.U32 R8, R8, R206, RZ ;  /* 0x000000ce08087225 */ /* 0x000fe200078e00ff */
[----:B-----5:R-:W-:-:S03]  /*19e70*/  @P1 SHF.R.U32.HI R25, RZ, R35, R0 ;  /* 0x00000023ff191219 */ /* 0x020fc60000011600 */
[----:B------:R-:W-:Y:S01]  /*19e80*/  IMAD.IADD R27, R9, 0x1, R27 ;  /* 0x00000001091b7824 */ /* 0x000fe200078e021b */
[----:B------:R-:W-:Y:S01]  /*19e90*/  IADD3 R0, P1, P3, R20, R8, R3 ;  /* 0x0000000814007210 */ /* 0x000fe20007b3e003 */
[----:B------:R-:W-:Y:S01]  /*19ea0*/  IMAD.WIDE.U32 R8, R12, R217, RZ ;  /* 0x000000d90c087225 */ /* 0x000fe200078e00ff */
[----:B------:R-:W-:-:S03]  /*19eb0*/  IADD3 R20, R21, R11, RZ ;  /* 0x0000000b15147210 */ /* 0x000fc60007ffe0ff */
[----:B------:R-:W-:Y:S02]  /*19ec0*/  IMAD.MOV R4, RZ, RZ, -R25 ;  /* 0x000000ffff047224 */ /* 0x000fe400078e0a19 */
        /* <DEDUP_REMOVED lines=11> */
[----:B--2---:R-:W-:-:S03]  /*19f80*/  LEA R10, P0, R8, R30, 0x2 ;  /* 0x0000001e080a7211 */ /* 0x004fc600078010ff */
[----:B------:R-:W-:Y:S02]  /*19f90*/  IMAD.IADD R0, R9, 0x1, R13 ;  /* 0x0000000109007824 */ /* 0x000fe400078e020d */
[----:B------:R-:W-:-:S03]  /*19fa0*/  IMAD.MOV.U32 R9, RZ, RZ, -0x800000 ;  /* 0xff800000ff097424 */ /* 0x000fc600078e00ff */
[----:B-1----:R-:W-:-:S05]  /*19fb0*/  LEA.HI.X R11, R8, R31, R0, 0x2, P0 ;  /* 0x0000001f080b7211 */ /* 0x002fca00000f1400 */
[----:B------:R2:W-:Y:S02]  /*19fc0*/  STG.E desc[UR42][R10.64], R9 ;  /* 0x000000090a007986 */ /* 0x0005e4000c10192a */
.L_x_2751:
[----:B------:R-:W-:Y:S05]  /*19fd0*/  BSYNC B1 ;  /* 0x0000000000017941 */ /* 0x000fea0003800000 */
.L_x_2750:
        /* <DEDUP_REMOVED lines=9> */
[----:B-1----:R-:W-:Y:S01]  /*1a070*/  IMAD R4, R234, UR6, RZ ;  /* 0x00000006ea047c24 */ /* 0x002fe2000f8e02ff */
[----:B------:R-:W-:Y:S01]  /*1a080*/  IADD3 R9, R9, R11, RZ ;  /* 0x0000000b09097210 */ /* 0x000fe20007ffe0ff */
[----:B------:R-:W-:Y:S02]  /*1a090*/  IMAD.IADD R10, R190, 0x1, R3 ;  /* 0x00000001be0a7824 */ /* 0x000fe400078e0203 */
[----:B------:R-:W-:Y:S02]  /*1a0a0*/  IMAD.IADD R190, R22, 0x1, R190 ;  /* 0x0000000116be7824 */ /* 0x000fe400078e02be */
[----:B------:R-:W-:-:S04]  /*1a0b0*/  IMAD.WIDE.U32 R8, R206, UR4, R8 ;  /* 0x00000004ce087c25 */ /* 0x000fc8000f8e0008 */
[----:B------:R-:W-:Y:S01]  /*1a0c0*/  IMAD.MOV.U32 R3, RZ, RZ, R10 ;  /* 0x000000ffff037224 */ /* 0x000fe200078e000a */
[----:B---3--:R-:W-:Y:S01]  /*1a0d0*/  ISETP.NE.AND P0, PT, R21, 0x1, PT ;  /* 0x000000011500780c */ /* 0x008fe20003f05270 */
[----:B------:R-:W-:Y:S01]  /*1a0e0*/  IMAD R9, R206, UR5, R9 ;  /* 0x00000005ce097c24 */ /* 0x000fe2000f8e0209 */
[----:B------:R-:W-:Y:S01]  /*1a0f0*/  ULDC.64 UR4, c[0x0][0xae0] ;  /* 0x0002b80000047ab9 */ /* 0x000fe20000000a00 */
[----:B------:R-:W-:-:S10]  /*1a100*/  IMAD.WIDE.U32 R8, R209, UR6, R8 ;  /* 0x00000006d1087c25 */ /* 0x000fd4000f8e0008 */
[----:B------:R-:W1:Y:S08]  /*1a110*/  @P0 LDC R13, c[0x0][0xbec] ;  /* 0x0002fb00ff0d0b82 */ /* 0x000e700000000800 */
[----:B------:R-:W2:Y:S01]  /*1a120*/  @P0 LDC R15, c[0x0][0xbf0] ;  /* 0x0002fc00ff0f0b82 */ /* 0x000ea20000000800 */
[----:B-1----:R-:W-:-:S04]  /*1a130*/  @P0 IMAD.HI.U32 R0, R10, R13, RZ ;  /* 0x0000000d0a000227 */ /* 0x002fc800078e00ff */
[----:B------:R-:W-:Y:S01]  /*1a140*/  IMAD R13, R209, UR7, R4 ;  /* 0x00000007d10d7c24 */ /* 0x000fe2000f8e0204 */
[----:B--2---:R-:W-:-:S03]  /*1a150*/  @P0 SHF.R.U32.HI R3, RZ, R15, R0 ;  /* 0x0000000fff030219 */ /* 0x004fc60000011600 */
[----:B------:R-:W-:Y:S01]  /*1a160*/  IMAD.IADD R9, R9, 0x1, R13 ;  /* 0x0000000109097824 */ /* 0x000fe200078e020d */
[--C-:B------:R-:W-:Y:S01]  /*1a170*/  SHF.R.S32.HI R0, RZ, 0x1f, R3.reuse ;  /* 0x0000001fff007819 */ /* 0x100fe20000011403 */
[----:B------:R-:W-:Y:S02]  /*1a180*/  IMAD.MOV R11, RZ, RZ, -R3 ;  /* 0x000000ffff0b7224 */ /* 0x000fe400078e0a03 */
[----:B------:R-:W-:-:S04]  /*1a190*/  IMAD.WIDE.U32 R8, R3, UR4, R8 ;  /* 0x0000000403087c25 */ /* 0x000fc8000f8e0008 */
[----:B------:R-:W-:Y:S02]  /*1a1a0*/  IMAD R11, R21, R11, R10 ;  /* 0x0000000b150b7224 */ /* 0x000fe400078e020a */
        /* <DEDUP_REMOVED lines=11> */
[----:B------:R-:W-:-:S03]  /*1a260*/  UMOV UR4, 0xffffffff ;  /* 0xffffffff00047882 */ /* 0x000fc60000000000 */
[----:B------:R-:W-:Y:S01]  /*1a270*/  LEA.HI.X R4, R8, UR5, R3, 0x1, P0 ;  /* 0x0000000508047c11 */ /* 0x000fe200080f0c03 */
[----:B------:R-:W-:Y:S08]  /*1a280*/  BRA.DIV UR4, `(.L_x_2752) ;  /* 0x000000a604447947 */ /* 0x000ff0000b800000 */
[----:B------:R1:W2:Y:S04]  /*1a290*/  SHFL.IDX PT, R3, R4, RZ, 0x181f ;  /* 0x00181fff04037589 */ /* 0x0002a800000e0000 */
[----:B------:R1:W3:Y:S02]  /*1a2a0*/  SHFL.IDX PT, R14, R0, RZ, 0x181f ;  /* 0x00181fff000e7589 */ /* 0x0002e400000e0000 */
.L_x_2999:
[----:B------:R-:W-:Y:S01]  /*1a2b0*/  IMAD R21, R24, R21, RZ ;  /* 0x0000001518157224 */ /* 0x000fe200078e02ff */
[----:B------:R-:W-:Y:S04]  /*1a2c0*/  BSSY B1, `(.L_x_2753) ;  /* 0x000000c000017945 */ /* 0x000fe80003800000 */
[----:B------:R-:W-:-:S13]  /*1a2d0*/  ISETP.GE.AND P0, PT, R190, R21, PT ;  /* 0x00000015be00720c */ /* 0x000fda0003f06270 */
[----:B------:R-:W-:Y:S05]  /*1a2e0*/  @P0 BRA `(.L_x_2754) ;  /* 0x0000000000240947 */ /* 0x000fea0003800000 */
[----:B------:R-:W-:Y:S02]  /*1a2f0*/  ULDC UR4, c[0x0][0xac8] ;  /* 0x0002b20000047ab9 */ /* 0x000fe40000000800 */
        /* <DEDUP_REMOVED lines=8> */
.L_x_2754:
[----:B------:R-:W-:Y:S05]  /*1a380*/  BSYNC B1 ;  /* 0x0000000000017941 */ /* 0x000fea0003800000 */
.L_x_2753:
[----:B------:R-:W-:-:S03]  /*1a390*/  UMOV UR4, 0xffffffff ;  /* 0xffffffff00047882 */ /* 0x000fc60000000000 */
[----:B------:R-:W-:Y:S05]  /*1a3a0*/  BRA.DIV UR4, `(.L_x_2755) ;  /* 0x000000a604307947 */ /* 0x000fea000b800000 */
[----:B--2---:R2:W0:Y:S04]  /*1a3b0*/  SHFL.IDX PT, R3, R4, 0x1, 0x181f ;  /* 0x00381f0004037f89 */ /* 0x00442800000e0000 */
[----:B---34-:R2:W3:Y:S02]  /*1a3c0*/  SHFL.IDX PT, R14, R0, 0x1, 0x181f ;  /* 0x00381f00000e7f89 */ /* 0x0184e400000e0000 */
.L_x_3003:
[----:B------:R-:W-:Y:S01]  /*1a3d0*/  VIADD R8, R190, 0x20 ;  /* 0x00000020be087836 */ /* 0x000fe20000000000 */
        /* <DEDUP_REMOVED lines=8> */
[-C--:B0-----:R-:W-:Y:S02]  /*1a460*/  @!P2 LEA.HI.X R9, R16, R3.reuse, R17, 0x1, P0 ;  /* 0x000000031009a211 */ /* 0x081fe400000f0c11 */
[----:B------:R-:W-:-:S03]  /*1a470*/  @!P3 LEA.HI.X R15, R187, R3, R216, 0x1, P1 ;  /* 0x00000003bb0fb211 */ /* 0x000fc600008f0cd8 */
[----:B------:R4:W-:Y:S04]  /*1a480*/  @!P2 ST.E.128 desc[UR42][R8.64], RZ ;  /* 0x000000ff0800a985 */ /* 0x0009e8000c101d2a */
[----:B------:R4:W-:Y:S02]  /*1a490*/  @!P3 ST.E.128 desc[UR42][R14.64], RZ ;  /* 0x000000ff0e00b985 */ /* 0x0009e4000c101d2a */
.L_x_2757:
[----:B------:R-:W-:Y:S05]  /*1a4a0*/  BSYNC B1 ;  /* 0x0000000000017941 */ /* 0x000fea0003800000 */
.L_x_2756:
[----:B------:R-:W-:-:S03]  /*1a4b0*/  UMOV UR4, 0xffffffff ;  /* 0xffffffff00047882 */ /* 0x000fc60000000000 */
[----:B------:R-:W-:Y:S05]  /*1a4c0*/  BRA.DIV UR4, `(.L_x_2758) ;  /* 0x000000a604307947 */ /* 0x000fea000b800000 */
[----:B0-----:R0:W0:Y:S04]  /*1a4d0*/  SHFL.IDX PT, R3, R4, 0x2, 0x181f ;  /* 0x00581f0004037f89 */ /* 0x00102800000e0000 */
[----:B---34-:R3:W4:Y:S02]  /*1a4e0*/  SHFL.IDX PT, R14, R0, 0x2, 0x181f ;  /* 0x00581f00000e7f89 */ /* 0x01872400000e0000 */
.L_x_3007:
[----:B------:R-:W-:Y:S01]  /*1a4f0*/  VIADD R8, R190, 0x40 ;  /* 0x00000040be087836 */ /* 0x000fe20000000000 */
[----:B------:R-:W-:Y:S04]  /*1a500*/  BSSY B1, `(.L_x_2759) ;  /* 0x000000c000017945 */ /* 0x000fe80003800000 */
[----:B------:R-:W-:-:S13]  /*1a510*/  ISETP.GE.AND P0, PT, R8, R21, PT ;  /* 0x000000150800720c */ /* 0x000fda0003f06270 */
[----:B------:R-:W-:Y:S05]  /*1a520*/  @P0 BRA `(.L_x_2760) ;  /* 0x0000000000240947 */ /* 0x000fea0003800000 */
[----:B------:R-:W-:Y:S02]  /*1a530*/  ULDC UR4, c[0x0][0xac8] ;  /* 0x0002b20000047ab9 */ /* 0x000fe40000000800 */
        /* <DEDUP_REMOVED lines=8> */
.L_x_2760:
[----:B------:R-:W-:Y:S05]  /*1a5c0*/  BSYNC B1 ;  /* 0x0000000000017941 */ /* 0x000fea0003800000 */
.L_x_2759:
[----:B------:R-:W-:-:S03]  /*1a5d0*/  UMOV UR4, 0xffffffff ;  /* 0xffffffff00047882 */ /* 0x000fc60000000000 */
[----:B------:R-:W-:Y:S05]  /*1a5e0*/  BRA.DIV UR4, `(.L_x_2761) ;  /* 0x000000a604307947 */ /* 0x000fea000b800000 */
[----:B0-----:R0:W0:Y:S04]  /*1a5f0*/  SHFL.IDX PT, R3, R4, 0x3, 0x181f ;  /* 0x00781f0004037f89 */ /* 0x00102800000e0000 */
[----:B----4-:R4:W0:Y:S02]  /*1a600*/  SHFL.IDX PT, R14, R0, 0x3, 0x181f ;  /* 0x00781f00000e7f89 */ /* 0x01082400000e0000 */
.L_x_3011:
[----:B-1234-:R-:W-:-:S04]  /*1a610*/  IADD3 R0, R190, 0x60, RZ ;  /* 0x00000060be007810 */ /* 0x01efc80007ffe0ff */
[----:B------:R-:W-:-:S13]  /*1a620*/  ISETP.GE.AND P0, PT, R0, R21, PT ;  /* 0x000000150000720c */ /* 0x000fda0003f06270 */
[----:B------:R-:W-:Y:S05]  /*1a630*/  @P0 BRA `(.L_x_2744) ;  /* 0x0000000000240947 */ /* 0x000fea0003800000 */
[----:B------:R-:W-:Y:S02]  /*1a640*/  ULDC UR4, c[0x0][0xac8] ;  /* 0x0002b20000047ab9 */ /* 0x000fe40000000800 */
        /* <DEDUP_REMOVED lines=8> */
.L_x_2744:
[----:B------:R-:W-:Y:S05]  /*1a6d0*/  BSYNC B0 ;  /* 0x0000000000007941 */ /* 0x000fea0003800000 */
.L_x_2730:
[----:B------:R-:W-:Y:S02]  /*1a6e0*/  ULDC UR4, c[0x0][0xc3c] ;  /* 0x00030f0000047ab9 */ /* 0x000fe40000000800 */
[----:B-1----:R-:W-:-:S13]  /*1a6f0*/  ISETP.GE.AND P0, PT, R7, UR4, PT ;  /* 0x0000000407007c0c */ /* 0x002fda000bf06270 */
[----:B------:R-:W-:Y:S05]  /*1a700*/  @!P0 BRA `(.L_x_2762) ;  /* 0xfffffe6c00448947 */ /* 0x000fea000383ffff */
[----:B------:R-:W-:Y:S05]  /*1a710*/  BRA `(.L_x_2546) ;  /* 0x0000008000dc7947 */ /* 0x000fea0003800000 */
.L_x_2544:
        /* <DEDUP_REMOVED lines=20> */
.L_x_2763:
        /* <DEDUP_REMOVED lines=43> */
.L_x_2767:
[----:B------:R-:W0:Y:S01]  /*1ab10*/  LDC R2, c[0x0][0xc3c] ;  /* 0x00030f00ff027b82 */ /* 0x000e220000000800 */
[----:B------:R-:W-:Y:S01]  /*1ab20*/  ULDC UR7, c[0x0][0xc3c] ;  /* 0x00030f0000077ab9 */ /* 0x000fe20000000800 */
[----:B------:R-:W-:Y:S01]  /*1ab30*/  UIADD3 UR4, UR4, 0x1f, URZ ;  /* 0x0000001f04047890 */ /* 0x000fe2000fffe03f */
[----:B------:R-:W-:-:S05]  /*1ab40*/  MOV R3, UR7 ;  /* 0x0000000700037c02 */ /* 0x000fca0008000f00 */
        /* <DEDUP_REMOVED lines=34> */
[----:B------:R-:W-:-:S07]  /*1ad70*/  MOV R5, R2 ;  /* 0x0000000200057202 */ /* 0x000fce0000000f00 */
.L_x_2765:
        /* <DEDUP_REMOVED lines=12> */
.L_x_2768:
        /* <DEDUP_REMOVED lines=13> */
[----:B-1----:R-:W-:-:S02]  /*1af10*/  IADD3 R2, R10, 0xffffffe, RZ ;  /* 0x0ffffffe0a027810 */ /* 0x002fc40007ffe0ff */
[----:B------:R-:W-:-:S05]  /*1af20*/  IABS R10, R4 ;  /* 0x00000004000a7213 */ /* 0x000fca0000000000 */
        /* <DEDUP_REMOVED lines=12> */
[----:B------:R-:W-:Y:S01]  /*1aff0*/  @!P1 IADD3 R2, R2, -R7, RZ ;  /* 0x8000000702029210 */ /* 0x000fe20007ffe0ff */
[----:B------:R-:W-:Y:S01]  /*1b000*/  @!P1 VIADD R10, R10, 0x1 ;  /* 0x000000010a0a9836 */ /* 0x000fe20000000000 */
[----:B------:R-:W-:-:S02]  /*1b010*/  ISETP.NE.AND P1, PT, R4, RZ, PT ;  /* 0x000000ff0400720c */ /* 0x000fc40003f25270 */
        /* <DEDUP_REMOVED lines=10> */
[----:B------:R-:W-:Y:S02]  /*1b0c0*/  @!P2 IADD3 R10, -R10, RZ, RZ ;  /* 0x000000ff0a0aa210 */ /* 0x000fe40007ffe1ff */
        /* <DEDUP_REMOVED lines=14> */
[----:B------:R-:W-:Y:S02]  /*1b1b0*/  @!P2 IADD3 R7, -R7, RZ, RZ ;  /* 0x000000ff0707a210 */ /* 0x000fe40007ffe1ff */
[----:B------:R-:W-:-:S05]  /*1b1c0*/  @!P1 LOP3.LUT R7, RZ, R8, RZ, 0x33, !PT ;  /* 0x00000008ff079212 */ /* 0x000fca00078e33ff */
[--C-:B------:R-:W-:Y:S02]  /*1b1d0*/  IMAD.MOV R3, RZ, RZ, -R7.reuse ;  /* 0x000000ffff037224 */ /* 0x100fe400078e0a07 */
[C---:B------:R-:W-:Y:S02]  /*1b1e0*/  IMAD R7, R8.reuse, 0x1000000, R7 ;  /* 0x0100000008077824 */ /* 0x040fe400078e0207 */
[----:B------:R-:W-:-:S04]  /*1b1f0*/  IMAD R8, R8, R3, R10 ;  /* 0x0000000308087224 */ /* 0x000fc800078e020a */
[----:B------:R-:W-:-:S05]  /*1b200*/  IMAD R3, R8, 0x10000, R7 ;  /* 0x0001000008037824 */ /* 0x000fca00078e0207 */
[----:B------:R1:W-:Y:S01]  /*1b210*/  STL [R1+0x8], R3 ;  /* 0x0000080301007387 */ /* 0x0003e20000100800 */
[----:B------:R-:W-:Y:S05]  /*1b220*/  BRA `(.L_x_2770) ;  /* 0x0000000000f47947 */ /* 0x000fea0003800000 */
.L_x_2769:
        /* <DEDUP_REMOVED lines=8> */
[----:B0-----:R-:W-:-:S06]  /*1b2b0*/  IADD3 R11, R10, 0xffffffe, RZ ;  /* 0x0ffffffe0a0b7810 */ /* 0x001fcc0007ffe0ff */
        /* <DEDUP_REMOVED lines=12> */
[----:B------:R-:W-:Y:S01]  /*1b380*/  @!P1 IMAD.IADD R10, R10, 0x1, -R9 ;  /* 0x000000010a0a9824 */ /* 0x000fe200078e0a09 */
[----:B------:R-:W-:Y:S02]  /*1b390*/  @!P1 IADD3 R2, R2, 0x1, RZ ;  /* 0x0000000102029810 */ /* 0x000fe40007ffe0ff */
[----:B------:R-:W-:Y:S02]  /*1b3a0*/  ISETP.NE.AND P1, PT, R8, RZ, PT ;  /* 0x000000ff0800720c */ /* 0x000fe40003f25270 */
[----:B------:R-:W-:-:S13]  /*1b3b0*/  ISETP.GE.U32.AND P0, PT, R10, R9, PT ;  /* 0x000000090a00720c */ /* 0x000fda0003f06070 */
[----:B------:R-:W-:-:S04]  /*1b3c0*/  @P0 VIADD R2, R2, 0x1 ;  /* 0x0000000102020836 */ /* 0x000fc80000000000 */
[----:B------:R-:W-:Y:S01]  /*1b3d0*/  @!P2 IMAD.MOV R2, RZ, RZ, -R2 ;  /* 0x000000ffff02a224 */ /* 0x000fe200078e0a02 */
[----:B------:R-:W-:-:S05]  /*1b3e0*/  @!P1 LOP3.LUT R2, RZ, R8, RZ, 0x33, !PT ;  /* 0x00000008ff029212 */ /* 0x000fca00078e33ff */
[----:B------:R-:W-:Y:S01]  /*1b3f0*/  IMAD R9, R7, R2, RZ ;  /* 0x0000000207097224 */ /* 0x000fe200078e02ff */
[----:B------:R-:W-:-:S03]  /*1b400*/  IADD3 R2, -R2, RZ, RZ ;  /* 0x000000ff02027210 */ /* 0x000fc60007ffe1ff */
[----:B------:R-:W-:Y:S02]  /*1b410*/  IMAD.MOV R10, RZ, RZ, -R9 ;  /* 0x000000ffff0a7224 */ /* 0x000fe400078e0a09 */
[----:B------:R-:W-:Y:S02]  /*1b420*/  IMAD R8, R8, R2, R5 ;  /* 0x0000000208087224 */ /* 0x000fe400078e0205 */
[----:B------:R-:W-:Y:S01]  /*1b430*/  IMAD.MOV.U32 R2, RZ, RZ, RZ ;  /* 0x000000ffff027224 */ /* 0x000fe200078e00ff */
[----:B------:R-:W-:Y:S02]  /*1b440*/  VIADDMNMX R7, R10, UR5, R7, PT ;  /* 0x000000050a077c46 */ /* 0x000fe4000b800107 */
[----:B------:R-:W-:Y:S02]  /*1b450*/  IADD3 R9, R9, 0x1000000, R8 ;  /* 0x0100000009097810 */ /* 0x000fe40007ffe008 */
        /* <DEDUP_REMOVED lines=14> */
[----:B------:R-:W-:Y:S01]  /*1b540*/  @!P1 IMAD.IADD R3, R3, 0x1, -R10 ;  /* 0x0000000103039824 */ /* 0x000fe200078e0a0a */
[----:B------:R-:W-:Y:S02]  /*1b550*/  @!P1 IADD3 R2, R2, 0x1, RZ ;  /* 0x0000000102029810 */ /* 0x000fe40007ffe0ff */
        /* <DEDUP_REMOVED lines=10> */
.L_x_2770:
[----:B01----:R-:W-:-:S05]  /*1b600*/  LOP3.LUT R3, RZ, R2, RZ, 0x33, !PT ;  /* 0x00000002ff037212 */ /* 0x003fca00078e33ff */
[----:B------:R-:W-:-:S05]  /*1b610*/  IMAD.IADD R2, R4, 0x1, R3 ;  /* 0x0000000104027824 */ /* 0x000fca00078e0203 */
[----:B------:R1:W-:Y:S01]  /*1b620*/  STL [R1+0x4], R2 ;  /* 0x0000040201007387 */ /* 0x0003e20000100800 */
[----:B------:R-:W-:Y:S05]  /*1b630*/  BRA `(.L_x_2771) ;  /* 0x0000000000107947 */ /* 0x000fea0003800000 */
.L_x_2766:
[----:B------:R-:W-:Y:S01]  /*1b640*/  MOV R2, UR6 ;  /* 0x0000000600027c02 */ /* 0x000fe20008000f00 */
[----:B------:R0:W-:Y:S04]  /*1b650*/  STL [R1+0x4], RZ ;  /* 0x000004ff01007387 */ /* 0x0001e80000100800 */
[----:B------:R0:W-:Y:S04]  /*1b660*/  STL [R1+0x8], RZ ;  /* 0x000008ff01007387 */ /* 0x0001e80000100800 */
[----:B------:R0:W-:Y:S02]  /*1b670*/  STL [R1], R2 ;  /* 0x0000000201007387 */ /* 0x0001e40000100800 */
.L_x_2771:
        /* <DEDUP_REMOVED lines=10> */
.L_x_2764:
        /* <DEDUP_REMOVED lines=19> */
[----:B------:R-:W-:Y:S01]  /*1b850*/  ULDC UR36, c[0x0][0xc] ;  /* 0x0000030000247ab9 */ /* 0x000fe20000000800 */
[----:B------:R-:W-:-:S02]  /*1b860*/  SHF.L.U32 R6, R6, 0x4, RZ ;  /* 0x0000000406067819 */ /* 0x000fc400000006ff */
[----:B------:R-:W-:Y:S02]  /*1b870*/  LOP3.LUT R3, R3, 0x200, R2, 0xf8, !PT ;  /* 0x0000020003037812 */ /* 0x000fe400078ef802 */
[----:B------:R-:W-:Y:S02]  /*1b880*/  SHF.R.U32.HI R2, RZ, 0x3, R4 ;  /* 0x00000003ff027819 */ /* 0x000fe40000011604 */
[----:B------:R-:W-:Y:S02]  /*1b890*/  LOP3.LUT R0, R0, 0x40, RZ, 0xfc, !PT ;  /* 0x0000004000007812 */ /* 0x000fe400078efcff */
[----:B------:R-:W-:Y:S01]  /*1b8a0*/  LOP3.LUT R4, R2, 0x70, R6, 0xf8, !PT ;  /* 0x0000007002047812 */ /* 0x000fe200078ef806 */
[----:B------:R-:W-:Y:S01]  /*1b8b0*/  IMAD.MOV.U32 R2, RZ, RZ, 0x1 ;  /* 0x00000001ff027424 */ /* 0x000fe200078e00ff */
[----:B---3--:R-:W-:-:S06]  /*1b8c0*/  ULEA UR4, UR5, UR4, 0x18 ;  /* 0x0000000405047291 */ /* 0x008fcc000f8ec03f */
[----:B------:R-:W-:-:S04]  /*1b8d0*/  IMAD.U32 R18, RZ, RZ, UR4 ;  /* 0x00000004ff127e24 */ /* 0x000fc8000f8e00ff */
[----:B------:R-:W-:-:S05]  /*1b8e0*/  IMAD R3, R3, 0x2, R18 ;  /* 0x0000000203037824 */ /* 0x000fca00078e0212 */
[----:B------:R0:W-:Y:S04]  /*1b8f0*/  STL [R1+0x30], R3 ;  /* 0x0000300301007387 */ /* 0x0001e80000100800 */
[----:B------:R0:W-:Y:S04]  /*1b900*/  STL [R1+0x64], RZ ;  /* 0x000064ff01007387 */ /* 0x0001e80000100800 */
[----:B------:R0:W-:Y:S04]  /*1b910*/  STL [R1+0x24], R2 ;  /* 0x0000240201007387 */ /* 0x0001e80000100800 */
[----:B------:R0:W-:Y:S04]  /*1b920*/  STL [R1+0x20], RZ ;  /* 0x000020ff01007387 */ /* 0x0001e80000100800 */
[----:B------:R0:W-:Y:S02]  /*1b930*/  STL [R1+0x18], R2 ;  /* 0x0000180201007387 */ /* 0x0001e40000100800 */
.L_x_2911:
[----:B------:R-:W2:Y:S01]  /*1b940*/  LDL R0, [R1+0xc] ;  /* 0x00000c0001007983 */ /* 0x000ea20000100800 */
[----:B0-----:R-:W2:Y:S01]  /*1b950*/  LDC.64 R2, c[0x0][0xc88] ;  /* 0x00032200ff027b82 */ /* 0x001ea20000000a00 */
[----:B------:R-:W-:Y:S05]  /*1b960*/  YIELD ;  /* 0x0000000000007946 */ /* 0x000fea0003800000 */
[----:B------:R-:W-:Y:S01]  /*1b970*/  ULDC.64 UR4, c[0x0][0xa28] ;  /* 0x00028a0000047ab9 */ /* 0x000fe20000000a00 */
[----:B------:R-:W-:Y:S01]  /*1b980*/  IMAD.MOV.U32 R8, RZ, RZ, RZ ;  /* 0x000000ffff087224 */ /* 0x000fe200078e00ff */
[----:B------:R-:W-:Y:S01]  /*1b990*/  ISETP.NE.U32.AND P0, PT, RZ, UR4, PT ;  /* 0x00000004ff007c0c */ /* 0x000fe2000bf05070 */
[----:B------:R-:W-:Y:S01]  /*1b9a0*/  ULDC.64 UR10, c[0x0][0xa18] ;  /* 0x00028600000a7ab9 */ /* 0x000fe20000000a00 */
[----:B------:R-:W-:Y:S01]  /*1b9b0*/  ULDC.64 UR8, c[0x0][0xa10] ;  /* 0x0002840000087ab9 */ /* 0x000fe20000000a00 */
[----:B------:R-:W-:Y:S01]  /*1b9c0*/  ULDC.64 UR6, c[0x0][0xa08] ;  /* 0x0002820000067ab9 */ /* 0x000fe20000000a00 */
[----:B--2---:R-:W-:-:S05]  /*1b9d0*/  IMAD.WIDE R2, R0, 0x4, R2 ;  /* 0x0000000400027825 */ /* 0x004fca00078e0202 */
[----:B-1----:R-:W2:Y:S01]  /*1b9e0*/  LDG.E R4, desc[UR42][R2.64] ;  /* 0x0000002a02047981 */ /* 0x002ea2000c1e1900 */
[----:B------:R-:W-:Y:S02]  /*1b9f0*/  ISETP.NE.AND.EX P0, PT, RZ, UR5, PT, P0 ;  /* 0x00000005ff007c0c */ /* 0x000fe4000bf05300 */
[----:B------:R-:W-:Y:S02]  /*1ba00*/  MOV R0, RZ ;  /* 0x000000ff00007202 */ /* 0x000fe40000000f00 */
[----:B--2---:R-:W-:Y:S01]  /*1ba10*/  SHF.R.S32.HI R5, RZ, 0x1f, R4 ;  /* 0x0000001fff057819 */ /* 0x004fe20000011404 */
[----:B------:R-:W-:-:S08]  /*1ba20*/  IMAD.SHL.U32 R15, R4, 0x4, RZ ;  /* 0x00000004040f7824 */ /* 0x000fd000078e00ff */
[C---:B------:R-:W-:Y:S01]  /*1ba30*/  @P0 LEA R2, P1, R4.reuse, UR4, 0x2 ;  /* 0x0000000404020c11 */ /* 0x040fe2000f8210ff */
[----:B------:R0:W-:Y:S03]  /*1ba40*/  STL [R1+0x34], R4 ;  /* 0x0000340401007387 */ /* 0x0001e60000100800 */
        /* <DEDUP_REMOVED lines=14> */
[C---:B--2---:R-:W-:Y:S02]  /*1bb30*/  IADD3 R2, P4, R15.reuse, UR4, RZ ;  /* 0x000000040f027c10 */ /* 0x044fe4000ff9e0ff */
[----:B------:R-:W-:Y:S02]  /*1bb40*/  ISETP.NE.AND.EX P3, PT, RZ, UR11, PT, P3 ;  /* 0x0000000bff007c0c */ /* 0x000fe4000bf65330 */
[C---:B------:R-:W-:Y:S02]  /*1bb50*/  IADD3.X R3, R14.reuse, UR5, RZ, P4, !PT ;  /* 0x000000050e037c10 */ /* 0x040fe4000a7fe4ff */
[----:B0-----:R-:W-:Y:S02]  /*1bb60*/  IADD3 R4, P4, R15, UR8, RZ ;  /* 0x000000080f047c10 */ /* 0x001fe4000ff9e0ff */
[----:B------:R-:W-:Y:S01]  /*1bb70*/  ISETP.NE.AND.EX P0, PT, RZ, UR7, PT, P0 ;  /* 0x00000007ff007c0c */ /* 0x000fe2000bf05300 */
[----:B------:R-:W2:Y:S01]  /*1bb80*/  @P2 LDG.E R8, desc[UR42][R2.64] ;  /* 0x0000002a02082981 */ /* 0x000ea2000c1e1900 */
[C---:B-1----:R-:W-:Y:S01]  /*1bb90*/  IADD3.X R5, R14.reuse, UR9, RZ, P4, !PT ;  /* 0x000000090e057c10 */ /* 0x042fe2000a7fe4ff */
[----:B------:R-:W-:Y:S01]  /*1bba0*/  ULDC UR4, c[0x0][0x288] ;  /* 0x0000a20000047ab9 */ /* 0x000fe20000000800 */
[----:B------:R-:W-:Y:S01]  /*1bbb0*/  ISETP.NE.AND.EX P1, PT, RZ, UR9, PT, P1 ;  /* 0x00000009ff007c0c */ /* 0x000fe2000bf25310 */
[----:B------:R-:W-:Y:S01]  /*1bbc0*/  IMAD.U32 R12, RZ, RZ, UR4 ;  /* 0x00000004ff0c7e24 */ /* 0x000fe2000f8e00ff */
[----:B------:R-:W-:Y:S01]  /*1bbd0*/  IADD3.X R7, R14, UR7, RZ, P5, !PT ;  /* 0x000000070e077c10 */ /* 0x000fe2000affe4ff */
[----:B------:R-:W-:-:S06]  /*1bbe0*/  ULDC.64 UR4, c[0x0][0x418] ;  /* 0x0001060000047ab9 */ /* 0x000fcc0000000a00 */
[----:B------:R0:W5:Y:S04]  /*1bbf0*/  @P0 LDG.E R11, desc[UR42][R6.64] ;  /* 0x0000002a060b0981 */ /* 0x000168000c1e1900 */
[----:B------:R0:W5:Y:S04]  /*1bc00*/  @P1 LDG.E R10, desc[UR42][R4.64] ;  /* 0x0000002a040a1981 */ /* 0x000168000c1e1900 */
[----:B--2---:R1:W-:Y:S02]  /*1bc10*/  STL [R1+0x4c], R8 ;  /* 0x00004c0801007387 */ /* 0x0043e40000100800 */
[----:B-1----:R-:W-:-:S04]  /*1bc20*/  @P3 IADD3 R8, P4, R15, UR10, RZ ;  /* 0x0000000a0f083c10 */ /* 0x002fc8000ff9e0ff */
[----:B------:R-:W-:-:S05]  /*1bc30*/  @P3 IADD3.X R9, R14, UR11, RZ, P4, !PT ;  /* 0x0000000b0e093c10 */ /* 0x000fca000a7fe4ff */
        /* <DEDUP_REMOVED lines=10> */
[----:B------:R-:W-:Y:S01]  /*1bce0*/  IMAD.U32 R9, RZ, RZ, UR5 ;  /* 0x00000005ff097e24 */ /* 0x000fe2000f8e00ff */
[----:B------:R-:W-:Y:S01]  /*1bcf0*/  MOV R8, UR4 ;  /* 0x0000000400087c02 */ /* 0x000fe20008000f00 */
[----:B0-----:R-:W-:Y:S06]  /*1bd00*/  @P3 BRA `(.L_x_2773) ;  /* 0x0000000000143947 */ /* 0x001fec0003800000 */
[----:B------:R-:W-:Y:S05]  /*1bd10*/  @!P2 BRA `(.L_x_2773) ;  /* 0x000000000010a947 */ /* 0x000fea0003800000 */
[----:B------:R-:W2:Y:S04]  /*1bd20*/  LDG.E R12, desc[UR42][R2.64] ;  /* 0x0000002a020c7981 */ /* 0x000ea8000c1e1900 */
[----:B------:R-:W2:Y:S02]  /*1bd30*/  LDG.E R2, desc[UR42][R2.64+0x4] ;  /* 0x0000042a02027981 */ /* 0x000ea4000c1e1900 */
[----:B--2--5:R-:W-:-:S05]  /*1bd40*/  IMAD.IADD R13, R2, 0x1, -R12 ;  /* 0x00000001020d7824 */ /* 0x024fca00078e0a0c */
[----:B------:R0:W-:Y:S02]  /*1bd50*/  STL [R1+0x50], R13 ;  /* 0x0000500d01007387 */ /* 0x0001e40000100800 */
.L_x_2773:
[----:B------:R-:W2:Y:S01]  /*1bd60*/  LDL.LU R3, [R1+0x8] ;  /* 0x0000080001037983 */ /* 0x000ea20000300800 */
[----:B------:R-:W-:Y:S02]  /*1bd70*/  ULDC.64 UR4, c[0x0][0xa20] ;  /* 0x0002880000047ab9 */ /* 0x000fe40000000a00 */
[----:B------:R-:W-:Y:S01]  /*1bd80*/  ISETP.NE.U32.AND P2, PT, RZ, UR4, PT ;  /* 0x00000004ff007c0c */ /* 0x000fe2000bf45070 */
[----:B------:R-:W3:Y:S03]  /*1bd90*/  LDL R12, [R1+0x34] ;  /* 0x00003400010c7983 */ /* 0x000ee60000100800 */
[----:B------:R-:W-:Y:S02]  /*1bda0*/  ISETP.NE.AND.EX P2, PT, RZ, UR5, PT, P2 ;  /* 0x00000005ff007c0c */ /* 0x000fe4000bf45320 */
[C---:B--2---:R-:W-:Y:S02]  /*1bdb0*/  LOP3.LUT R17, R3.reuse, 0xff000000, RZ, 0xc0, !PT ;  /* 0xff00000003117812 */ /* 0x044fe400078ec0ff */
[----:B------:R-:W-:-:S02]  /*1bdc0*/  LOP3.LUT R2, R3, 0xff0000, RZ, 0xc0, !PT ;  /* 0x00ff000003027812 */ /* 0x000fc400078ec0ff */
[----:B------:R-:W-:Y:S02]  /*1bdd0*/  SHF.R.U32.HI R17, RZ, 0x8, R17 ;  /* 0x00000008ff117819 */ /* 0x000fe40000011611 */
[----:B------:R-:W-:Y:S02]  /*1bde0*/  LOP3.LUT R16, R3, 0xffff, RZ, 0xc0, !PT ;  /* 0x0000ffff03107812 */ /* 0x000fe400078ec0ff */
[----:B------:R-:W-:Y:S01]  /*1bdf0*/  LEA.HI R17, R2, R17, RZ, 0x10 ;  /* 0x0000001102117211 */ /* 0x000fe200078f80ff */
[----:B-----5:R-:W-:-:S05]  /*1be00*/  IMAD.IADD R2, R11, 0x1, R0 ;  /* 0x000000010b027824 */ /* 0x020fca00078e0200 */
[----:B------:R1:W-:Y:S04]  /*1be10*/  STL [R1+0x1c], R2 ;  /* 0x00001c0201007387 */ /* 0x0003e80000100800 */
[----:B---3--:R1:W-:Y:S01]  /*1be20*/  STL [R1+0x14], R12 ;  /* 0x0000140c01007387 */ /* 0x0083e20000100800 */
[----:B------:R-:W-:Y:S05]  /*1be30*/  @!P2 BRA `(.L_x_2774) ;  /* 0x000000000010a947 */ /* 0x000fea0003800000 */
[----:B-1----:R-:W-:-:S04]  /*1be40*/  IADD3 R2, P0, R15, UR4, RZ ;  /* 0x000000040f027c10 */ /* 0x002fc8000ff1e0ff */
[----:B------:R-:W-:-:S05]  /*1be50*/  IADD3.X R3, R14, UR5, RZ, P0, !PT ;  /* 0x000000050e037c10 */ /* 0x000fca00087fe4ff */
[----:B------:R1:W5:Y:S01]  /*1be60*/  LDG.E R8, desc[UR42][R2.64] ;  /* 0x0000002a02087981 */ /* 0x000362000c1e1900 */
[----:B------:R-:W-:Y:S05]  /*1be70*/  BRA `(.L_x_2775) ;  /* 0x0000000000107947 */ /* 0x000fea0003800000 */
.L_x_2774:
[----:B------:R-:W-:Y:S05]  /*1be80*/  @!P0 BRA `(.L_x_2775) ;  /* 0x00000000000c8947 */ /* 0x000fea0003800000 */
[----:B------:R-:W2:Y:S04]  /*1be90*/  LDG.E R8, desc[UR42][R6.64] ;  /* 0x0000002a06087981 */ /* 0x000ea8000c1e1900 */
[----:B------:R-:W2:Y:S02]  /*1bea0*/  LDG.E R6, desc[UR42][R6.64+0x4] ;  /* 0x0000042a06067981 */ /* 0x000ea4000c1e1900 */
[----:B--2---:R-:W-:-:S07]  /*1beb0*/  IMAD.IADD R8, R6, 0x1, -R8 ;  /* 0x0000000106087824 */ /* 0x004fce00078e0a08 */
.L_x_2775:
[----:B-1----:R-:W2:Y:S01]  /*1bec0*/  @P1 LDG.E R2, desc[UR42][R4.64] ;  /* 0x0000002a04021981 */ /* 0x002ea2000c1e1900 */
[----:B------:R-:W1:Y:S03]  /*1bed0*/  LDC R3, c[0x0][0x448] ;  /* 0x00011200ff037b82 */ /* 0x000e660000000800 */
[----:B------:R-:W3:Y:S04]  /*1bee0*/  LDL R6, [R1+0x4] ;  /* 0x0000040001067983 */ /* 0x000ee80000100800 */
[----:B------:R4:W2:Y:S01]  /*1bef0*/  @P1 LDG.E R4, desc[UR42][R4.64+0x4] ;  /* 0x0000042a04041981 */ /* 0x0008a2000c1e1900 */
[----:B-1----:R-:W-:-:S13]  /*1bf00*/  ISETP.NE.AND P0, PT, R3, 0x1, PT ;  /* 0x000000010300780c */ /* 0x002fda0003f05270 */
[----:B------:R-:W1:Y:S08]  /*1bf10*/  @P0 LDC R3, c[0x0][0x44c] ;  /* 0x00011300ff030b82 */ /* 0x000e700000000800 */
[----:B----4-:R-:W4:Y:S01]  /*1bf20*/  @P0 LDC R5, c[0x0][0x450] ;  /* 0x00011400ff050b82 */ /* 0x010f220000000800 */
[----:B-----5:R-:W-:Y:S01]  /*1bf30*/  IMAD.IADD R7, R8, 0x1, -R0 ;  /* 0x0000000108077824 */ /* 0x020fe200078e0a00 */
[----:B------:R-:W-:-:S05]  /*1bf40*/  LOP3.LUT R11, R17, 0xff, RZ, 0xc0, !PT ;  /* 0x000000ff110b7812 */ /* 0x000fca00078ec0ff */
[----:B------:R0:W-:Y:S01]  /*1bf50*/  STL [R1+0x60], R11 ;  /* 0x0000600b01007387 */ /* 0x0001e20000100800 */
[----:B------:R-:W-:Y:S01]  /*1bf60*/  BSSY B0, `(.L_x_2776) ;  /* 0x0000032000007945 */ /* 0x000fe20003800000 */
[----:B------:R-:W-:Y:S01]  /*1bf70*/  SHF.R.U32.HI R17, RZ, 0x10, R17 ;  /* 0x00000010ff117819 */ /* 0x000fe20000011611 */
[----:B--2---:R-:W-:Y:S01]  /*1bf80*/  @P1 IMAD.IADD R9, R4, 0x1, -R2 ;  /* 0x0000000104091824 */ /* 0x004fe200078e0a02 */
[----:B---3--:R-:W-:-:S05]  /*1bf90*/  SHF.L.U32 R2, R6, 0x7, RZ ;  /* 0x0000000706027819 */ /* 0x008fca00000006ff */
[----:B------:R-:W-:-:S04]  /*1bfa0*/  VIADD R2, R2, 0x7f ;  /* 0x0000007f02027836 */ /* 0x000fc80000000000 */
[----:B-1----:R-:W-:-:S05]  /*1bfb0*/  @P0 IMAD.HI.U32 R0, R2, R3, RZ ;  /* 0x0000000302000227 */ /* 0x002fca00078e00ff */
[----:B----4-:R-:W-:Y:S01]  /*1bfc0*/  @P0 SHF.R.U32.HI R2, RZ, R5, R0 ;  /* 0x00000005ff020219 */ /* 0x010fe20000011600 */
[----:B------:R-:W-:-:S05]  /*1bfd0*/  IMAD.IADD R0, R7, 0x1, R9 ;  /* 0x0000000107007824 */ /* 0x000fca00078e0209 */
[C---:B------:R-:W-:Y:S01]  /*1bfe0*/  IADD3 R21, R0.reuse, 0x80, -R13 ;  /* 0x0000008000157810 */ /* 0x040fe20007ffe80d */
[----:B------:R-:W-:-:S03]  /*1bff0*/  VIADD R3, R0, 0x7f ;  /* 0x0000007f00037836 */ /* 0x000fc60000000000 */
[----:B------:R-:W-:Y:S02]  /*1c000*/  IADD3 R0, R21, R2, RZ ;  /* 0x0000000215007210 */ /* 0x000fe40007ffe0ff */
[----:B------:R-:W-:Y:S02]  /*1c010*/  SHF.R.S32.HI R2, RZ, 0x1f, R3 ;  /* 0x0000001fff027819 */ /* 0x000fe40000011403 */
[----:B------:R-:W-:Y:S02]  /*1c020*/  SHF.R.S32.HI R6, RZ, 0x1f, R0 ;  /* 0x0000001fff067819 */ /* 0x000fe40000011400 */
[----:B------:R-:W-:Y:S02]  /*1c030*/  LEA.HI R2, R2, R3, RZ, 0x7 ;  /* 0x0000000302027211 */ /* 0x000fe400078f38ff */
[----:B------:R-:W-:Y:S02]  /*1c040*/  LEA.HI R6, R6, R0, RZ, 0x7 ;  /* 0x0000000006067211 */ /* 0x000fe400078f38ff */
[----:B------:R-:W-:-:S02]  /*1c050*/  SHF.R.S32.HI R20, RZ, 0x7, R2 ;  /* 0x00000007ff147819 */ /* 0x000fc40000011402 */
[----:B------:R-:W-:-:S04]  /*1c060*/  SHF.R.S32.HI R6, RZ, 0x7, R6 ;  /* 0x00000007ff067819 */ /* 0x000fc80000011406 */
[----:B------:R-:W-:-:S04]  /*1c070*/  VIMNMX R6, R20, R6, PT ;  /* 0x0000000614067248 */ /* 0x000fc80003fe0100 */
[----:B------:R-:W-:Y:S01]  /*1c080*/  ISETP.GE.AND P0, PT, R6, 0x1, PT ;  /* 0x000000010600780c */ /* 0x000fe20003f06270 */
[----:B------:R-:W-:-:S12]  /*1c090*/  IMAD.MOV.U32 R0, RZ, RZ, RZ ;  /* 0x000000ffff007224 */ /* 0x000fd800078e00ff */
[----:B0-----:R-:W-:Y:S05]  /*1c0a0*/  @!P0 BRA `(.L_x_2777) ;  /* 0x0000000000748947 */ /* 0x001fea0003800000 */
[----:B------:R-:W-:Y:S01]  /*1c0b0*/  ISETP.NE.AND P0, PT, R17, RZ, PT ;  /* 0x000000ff1100720c */ /* 0x000fe20003f05270 */
[----:B------:R-:W-:-:S03]  /*1c0c0*/  ULDC UR4, c[0x0][0x9f0] ;  /* 0x00027c0000047ab9 */ /* 0x000fc60000000800 */
[----:B------:R-:W-:-:S04]  /*1c0d0*/  SEL R2, R17, UR4, P0 ;  /* 0x0000000411027c07 */ /* 0x000fc80008000000 */
[----:B------:R-:W-:Y:S02]  /*1c0e0*/  IABS R3, R2 ;  /* 0x0000000200037213 */ /* 0x000fe40000000000 */
[----:B------:R-:W-:Y:S02]  /*1c0f0*/  IADD3 R0, R2, -0x1, R6 ;  /* 0xffffffff02007810 */ /* 0x000fe40007ffe006 */
[----:B------:R-:W0:Y:S08]  /*1c100*/  I2F.RP R4, R3 ;  /* 0x0000000300047306 */ /* 0x000e300000209400 */
[----:B0-----:R-:W0:Y:S02]  /*1c110*/  MUFU.RCP R4, R4 ;  /* 0x0000000400047308 */ /* 0x001e240000001000 */
[----:B0-----:R-:W-:-:S06]  /*1c120*/  VIADD R4, R4, 0xffffffe ;  /* 0x0ffffffe04047836 */ /* 0x001fcc0000000000 */
[----:B------:R0:W1:Y:S02]  /*1c130*/  F2I.FTZ.U32.TRUNC.NTZ R5, R4 ;  /* 0x0000000400057305 */ /* 0x000064000021f000 */
[----:B0-----:R-:W-:-:S04]  /*1c140*/  LOP3.LUT R4, R0, R2, RZ, 0x3c, !PT ;  /* 0x0000000200047212 */ /* 0x001fc800078e3cff */
[----:B------:R-:W-:Y:S01]  /*1c150*/  ISETP.GE.AND P3, PT, R4, RZ, PT ;  /* 0x000000ff0400720c */ /* 0x000fe20003f66270 */
[----:B-1----:R-:W-:-:S04]  /*1c160*/  IMAD.MOV R4, RZ, RZ, -R5 ;  /* 0x000000ffff047224 */ /* 0x002fc800078e0a05 */
[----:B------:R-:W-:Y:S02]  /*1c170*/  IMAD R8, R4, R3, RZ ;  /* 0x0000000304087224 */ /* 0x000fe400078e02ff */
[----:B------:R-:W-:-:S04]  /*1c180*/  IMAD.MOV.U32 R4, RZ, RZ, RZ ;  /* 0x000000ffff047224 */ /* 0x000fc800078e00ff */
[----:B------:R-:W-:Y:S01]  /*1c190*/  IMAD.HI.U32 R8, R5, R8, R4 ;  /* 0x0000000805087227 */ /* 0x000fe200078e0004 */
[----:B------:R-:W-:Y:S02]  /*1c1a0*/  IABS R4, R0 ;  /* 0x0000000000047213 */ /* 0x000fe40000000000 */
[----:B------:R-:W-:-:S04]  /*1c1b0*/  IABS R0, R2 ;  /* 0x0000000200007213 */ /* 0x000fc80000000000 */
[----:B------:R-:W-:-:S05]  /*1c1c0*/  IADD3 R0, RZ, -R0, RZ ;  /* 0x80000000ff007210 */ /* 0x000fca0007ffe0ff */
        /* <DEDUP_REMOVED lines=10> */
[----:B------:R-:W-:-:S07]  /*1c270*/  @!P2 LOP3.LUT R0, RZ, R2, RZ, 0x33, !PT ;  /* 0x00000002ff00a212 */ /* 0x000fce00078e33ff */
.L_x_2777:
[----:B------:R-:W-:Y:S05]  /*1c280*/  BSYNC B0 ;  /* 0x0000000000007941 */ /* 0x000fea0003800000 */
.L_x_2776:
[-C--:B------:R-:W-:Y:S01]  /*1c290*/  IMAD R2, R11, R0.reuse, RZ ;  /* 0x000000000b027224 */ /* 0x080fe200078e02ff */
[----:B------:R-:W-:Y:S04]  /*1c2a0*/  BSSY B0, `(.L_x_2778) ;  /* 0x0000122000007945 */ /* 0x000fe80003800000 */
[C---:B------:R-:W-:Y:S01]  /*1c2b0*/  VIADDMNMX R0, R2.reuse, R0, R6, PT ;  /* 0x0000000002007246 */ /* 0x040fe20003800106 */
[----:B------:R-:W-:-:S04]  /*1c2c0*/  IMAD R2, R2, 0x80, -R7 ;  /* 0x0000008002027824 */ /* 0x000fc800078e0a07 */
[----:B------:R-:W-:Y:S01]  /*1c2d0*/  IMAD R0, R0, 0x80, -R7 ;  /* 0x0000008000007824 */ /* 0x000fe200078e0a07 */
[----:B------:R-:W-:-:S04]  /*1c2e0*/  VIMNMX R2, RZ, R2, !PT ;  /* 0x00000002ff027248 */ /* 0x000fc80007fe0100 */
[----:B------:R-:W-:-:S04]  /*1c2f0*/  VIMNMX R9, R0, R9, PT ;  /* 0x0000000900097248 */ /* 0x000fc80003fe0100 */
[----:B------:R-:W-:Y:S02]  /*1c300*/  ISETP.GT.AND P0, PT, R9, R2, PT ;  /* 0x000000020900720c */ /* 0x000fe40003f04270 */
[----:B------:R-:W-:-:S05]  /*1c310*/  SHF.R.U32.HI R2, RZ, 0x7, R2 ;  /* 0x00000007ff027819 */ /* 0x000fca0000011602 */
[----:B------:R-:W-:-:S06]  /*1c320*/  IMAD.MOV.U32 R7, RZ, RZ, R2 ;  /* 0x000000ffff077224 */ /* 0x000fcc00078e0002 */
[----:B------:R-:W-:-:S05]  /*1c330*/  @P0 VIADD R9, R9, 0x7f ;  /* 0x0000007f09090836 */ /* 0x000fca0000000000 */
        /* <DEDUP_REMOVED lines=9> */
[----:B------:R-:W0:Y:S02]  /*1c3d0*/  S2R R3, SR_TID.X ;  /* 0x0000000000037919 */ /* 0x000e240000002100 */
[----:B0-----:R-:W-:-:S04]  /*1c3e0*/  SHF.R.U32.HI R3, RZ, 0x5, R3 ;  /* 0x00000005ff037819 */ /* 0x001fc80000011603 */
[----:B------:R-:W-:-:S05]  /*1c3f0*/  LOP3.LUT R3, R3, 0x3, RZ, 0xc0, !PT ;  /* 0x0000000303037812 */ /* 0x000fca00078ec0ff */
[----:B------:R0:W1:Y:S02]  /*1c400*/  SHFL.IDX PT, R14, R3, RZ, 0x1f ;  /* 0x00001fff030e7589 */ /* 0x00006400000e0000 */
.L_x_3014:
[----:B-1----:R-:W-:Y:S02]  /*1c410*/  ISETP.NE.AND P0, PT, R14, RZ, PT ;  /* 0x000000ff0e00720c */ /* 0x002fe40003f05270 */
[----:B------:R-:W-:-:S11]  /*1c420*/  PLOP3.LUT P6, PT, PT, PT, PT, 0x8, 0x0 ;  /* 0x000000000000781c */ /* 0x000fd60003fce170 */
[----:B------:R-:W-:Y:S05]  /*1c430*/  @P0 BRA `(.L_x_2781) ;  /* 0x00000000000c0947 */ /* 0x000fea0003800000 */
[----:B------:R-:W-:-:S03]  /*1c440*/  UMOV UR4, 0xffffffff ;  /* 0xffffffff00047882 */ /* 0x000fc60000000000 */
[----:B------:R-:W-:Y:S05]  /*1c450*/  BRA.DIV UR4, `(.L_x_2782) ;  /* 0x0000008a04107947 */ /* 0x000fea000b800000 */
[----:B------:R-:W-:-:S13]  /*1c460*/  ELECT P6, URZ, PT ;  /* 0x00000000003f782f */ /* 0x000fda00038c0000 */
.L_x_2781:
[----:B0-----:R-:W2:Y:S01]  /*1c470*/  LDL R3, [R1+0x64] ;  /* 0x0000640001037983 */ /* 0x001ea20000100800 */
[----:B------:R-:W-:Y:S01]  /*1c480*/  BSSY B1, `(.L_x_2783) ;  /* 0x0000008000017945 */ /* 0x000fe20003800000 */
[----:B--2---:R-:W-:-:S04]  /*1c490*/  IADD3 R3, R3, 0x1, RZ ;  /* 0x0000000103037810 */ /* 0x004fc80007ffe0ff */
[----:B------:R-:W-:-:S04]  /*1c4a0*/  LEA.HI R4, R3, R3, RZ, 0x1 ;  /* 0x0000000303047211 */ /* 0x000fc800078f08ff */
[----:B------:R-:W-:-:S05]  /*1c4b0*/  LOP3.LUT R4, R4, 0xfffffffe, RZ, 0xc0, !PT ;  /* 0xfffffffe04047812 */ /* 0x000fca00078ec0ff */
[----:B------:R-:W-:-:S05]  /*1c4c0*/  IMAD.IADD R3, R3, 0x1, -R4 ;  /* 0x0000000103037824 */ /* 0x000fca00078e0a04 */
[----:B------:R-:W-:-:S04]  /*1c4d0*/  SHF.L.U32 R3, R3, 0x1f, RZ ;  /* 0x0000001f03037819 */ /* 0x000fc800000006ff */
[----:B------:R-:W0:Y:S02]  /*1c4e0*/  SYNCS.PHASECHK.TRANS64.TRYWAIT P0, [R18+URZ+0x28820], R3 ;  /* 0x02882003120075a7 */ /* 0x000e24000800017f */
[----:B0-----:R-:W-:Y:S05]  /*1c4f0*/  @!P0 BRA `(.L_x_2784) ;  /* 0x0000008800088947 */ /* 0x001fea0003800000 */
.L_x_3017:
[----:B------:R-:W-:Y:S05]  /*1c500*/  BSYNC B1 ;  /* 0x0000000000017941 */ /* 0x000fea0003800000 */
.L_x_2783:
[----:B------:R-:W-:Y:S04]  /*1c510*/  BSSY B1, `(.L_x_2785) ;  /* 0x0000071000017945 */ /* 0x000fe80003800000 */
[----:B------:R-:W-:Y:S05]  /*1c520*/  @!P6 BRA `(.L_x_2786) ;  /* 0x0000000400bce947 */ /* 0x000fea0003800000 */
[----:B------:R-:W2:Y:S04]  /*1c530*/  LDL R5, [R1+0x20] ;  /* 0x0000200001057983 */ /* 0x000ea80000100800 */
[----:B------:R-:W3:Y:S01]  /*1c540*/  LDL R6, [R1+0x24] ;  /* 0x0000240001067983 */ /* 0x000ee20000100800 */
[----:B------:R-:W-:Y:S01]  /*1c550*/  BSSY B2, `(.L_x_2787) ;  /* 0x0000008000027945 */ /* 0x000fe20003800000 */
[----:B------:R-:W1:Y:S02]  /*1c560*/  S2R R4, SR_TID.X ;  /* 0x0000000000047919 */ /* 0x000e640000002100 */
[----:B-1----:R-:W-:-:S04]  /*1c570*/  LOP3.LUT R4, R4, 0x7f, RZ, 0xc0, !PT ;  /* 0x0000007f04047812 */ /* 0x002fc800078ec0ff */
[----:B------:R-:W-:Y:S01]  /*1c580*/  ISETP.NE.AND P1, PT, R4, RZ, PT ;  /* 0x000000ff0400720c */ /* 0x000fe20003f25270 */
[----:B--2---:R-:W-:Y:S01]  /*1c590*/  IMAD R5, R5, 0x8, R18 ;  /* 0x0000000805057824 */ /* 0x004fe200078e0212 */
[----:B---3--:R-:W-:-:S04]  /*1c5a0*/  SHF.L.U32 R9, R6, 0x1f, RZ ;  /* 0x0000001f06097819 */ /* 0x008fc800000006ff */
[----:B------:R-:W1:Y:S02]  /*1c5b0*/  SYNCS.PHASECHK.TRANS64.TRYWAIT P0, [R5+URZ+0x288a0], R9 ;  /* 0x0288a009050075a7 */ /* 0x000e64000800017f */
[----:B-1----:R-:W-:Y:S05]  /*1c5c0*/  @!P0 BRA `(.L_x_2788) ;  /* 0x0000008400e88947 */ /* 0x002fea0003800000 */
.L_x_3018:
[----:B------:R-:W-:Y:S05]  /*1c5d0*/  BSYNC B2 ;  /* 0x0000000000027941 */ /* 0x000fea0003800000 */
.L_x_2787:
[----:B------:R-:W-:Y:S04]  /*1c5e0*/  BSSY B2, `(.L_x_2789) ;  /* 0x0000009000027945 */ /* 0x000fe80003800000 */
[----:B------:R-:W-:Y:S05]  /*1c5f0*/  @P1 BRA `(.L_x_2790) ;  /* 0x00000000001c1947 */ /* 0x000fea0003800000 */
[----:B------:R-:W2:Y:S01]  /*1c600*/  S2R R4, SR_TID.X ;  /* 0x0000000000047919 */ /* 0x000ea20000002100 */
[----:B0-----:R-:W-:-:S04]  /*1c610*/  IMAD.MOV.U32 R3, RZ, RZ, 0x8000 ;  /* 0x00008000ff037424 */ /* 0x001fc800078e00ff */
[----:B------:R3:W-:Y:S01]  /*1c620*/  SYNCS.ARRIVE.TRANS64 RZ, [R5+URZ+0x28890], R3 ;  /* 0x0288900305ff79a7 */ /* 0x0007e2000800003f */
[----:B--2---:R-:W-:-:S04]  /*1c630*/  LOP3.LUT R4, R4, 0x1f, RZ, 0xc0, !PT ;  /* 0x0000001f04047812 */ /* 0x004fc800078ec0ff */
[----:B------:R-:W-:-:S13]  /*1c640*/  ISETP.NE.AND P0, PT, R4, RZ, PT ;  /* 0x000000ff0400720c */ /* 0x000fda0003f05270 */
[----:B---3--:R-:W-:Y:S05]  /*1c650*/  @!P0 BRA `(.L_x_2790) ;  /* 0x0000000000048947 */ /* 0x008fea0003800000 */
[----:B------:R-:W-:Y:S01]  /*1c660*/  BPT.TRAP 0x1 ;  /* 0x000000040000795c */ /* 0x000fe20000300000 */
.L_x_2790:
[----:B------:R-:W-:Y:S05]  /*1c670*/  BSYNC B2 ;  /* 0x0000000000027941 */ /* 0x000fea0003800000 */
.L_x_2789:
[----:B0-----:R-:W2:Y:S01]  /*1c680*/  LDL R3, [R1+0x20] ;  /* 0x0000200001037983 */ /* 0x001ea20000100800 */
[----:B------:R-:W-:Y:S01]  /*1c690*/  IMAD.MOV.U32 R12, RZ, RZ, RZ ;  /* 0x000000ffff0c7224 */ /* 0x000fe200078e00ff */
[----:B------:R-:W-:Y:S01]  /*1c6a0*/  LEA R4, R7, R10, 0x7 ;  /* 0x0000000a07047211 */ /* 0x000fe200078e38ff */
[----:B------:R-:W-:Y:S01]  /*1c6b0*/  UIADD3 UR4, UP0, UR38, 0x570, URZ ;  /* 0x0000057026047890 */ /* 0x000fe2000ff1e03f */
[----:B------:R-:W-:Y:S01]  /*1c6c0*/  PLOP3.LUT P0, PT, PT, PT, PT, 0x80, 0x0 ;  /* 0x000000000000781c */ /* 0x000fe20003f0f070 */
[----:B------:R-:W-:Y:S01]  /*1c6d0*/  UMOV UR6, 0x0 ;  /* 0x0000000000067882 */ /* 0x000fe20000000000 */
[----:B------:R-:W-:Y:S01]  /*1c6e0*/  R2UR UR10, R12 ;  /* 0x000000000c0a72ca */ /* 0x000fe200000e0000 */
[----:B------:R-:W-:Y:S01]  /*1c6f0*/  VIADD R4, R4, 0xffffff80 ;  /* 0xffffff8004047836 */ /* 0x000fe20000000000 */
[----:B------:R-:W-:Y:S01]  /*1c700*/  UIADD3.X UR5, URZ, UR39, URZ, UP0, !UPT ;  /* 0x000000273f057290 */ /* 0x000fe200087fe43f */
[----:B------:R-:W-:Y:S01]  /*1c710*/  UMOV UR7, 0x12f00000 ;  /* 0x12f0000000077882 */ /* 0x000fe20000000000 */
[----:B--2---:R-:W-:-:S02]  /*1c720*/  IMAD R8, R3, 0x8000, R18 ;  /* 0x0000800003087824 */ /* 0x004fc400078e0212 */
[----:B------:R-:W-:Y:S02]  /*1c730*/  IMAD.SHL.U32 R11, R3, 0x4000, RZ ;  /* 0x00004000030b7824 */ /* 0x000fe400078e00ff */
[----:B------:R-:W-:Y:S01]  /*1c740*/  VIADD R3, R5, 0x28890 ;  /* 0x0002889005037836 */ /* 0x000fe20000000000 */
[----:B------:R-:W-:-:S07]  /*1c750*/  IADD3 R6, R8, 0x18400, RZ ;  /* 0x0001840008067810 */ /* 0x000fce0007ffe0ff */
.L_x_2791:
        /* <DEDUP_REMOVED lines=16> */
.L_x_2792:
        /* <DEDUP_REMOVED lines=13> */
.L_x_3019:
[----:B------:R-:W-:Y:S05]  /*1c930*/  BSYNC B2 ;  /* 0x0000000000027941 */ /* 0x000fea0003800000 */
.L_x_2793:
[----:B------:R-:W-:Y:S01]  /*1c940*/  BSSY B2, `(.L_x_2795) ;  /* 0x000000b000027945 */ /* 0x000fe20003800000 */
[----:B------:R-:W-:Y:S02]  /*1c950*/  IMAD.MOV.U32 R8, RZ, RZ, 0x0 ;  /* 0x00000000ff087424 */ /* 0x000fe400078e00ff */
[----:B01----:R-:W-:Y:S01]  /*1c960*/  IMAD.MOV.U32 R9, RZ, RZ, 0x12f00000 ;  /* 0x12f00000ff097424 */ /* 0x003fe200078e00ff */
[----:B------:R-:W-:Y:S06]  /*1c970*/  @P1 BRA `(.L_x_2796) ;  /* 0x00000000001c1947 */ /* 0x000fec0003800000 */
[----:B------:R-:W0:Y:S01]  /*1c980*/  S2R R6, SR_TID.X ;  /* 0x0000000000067919 */ /* 0x000e220000002100 */
[----:B------:R-:W-:-:S04]  /*1c990*/  MOV R3, 0x8000 ;  /* 0x0000800000037802 */ /* 0x000fc80000000f00 */
[----:B------:R1:W-:Y:S01]  /*1c9a0*/  SYNCS.ARRIVE.TRANS64 RZ, [R5+URZ+0x288b0], R3 ;  /* 0x0288b00305ff79a7 */ /* 0x0003e2000800003f */
[----:B0-----:R-:W-:-:S04]  /*1c9b0*/  LOP3.LUT R6, R6, 0x1f, RZ, 0xc0, !PT ;  /* 0x0000001f06067812 */ /* 0x001fc800078ec0ff */
[----:B------:R-:W-:-:S13]  /*1c9c0*/  ISETP.NE.AND P0, PT, R6, RZ, PT ;  /* 0x000000ff0600720c */ /* 0x000fda0003f05270 */
[----:B-1----:R-:W-:Y:S05]  /*1c9d0*/  @!P0 BRA `(.L_x_2796) ;  /* 0x0000000000048947 */ /* 0x002fea0003800000 */
[----:B------:R-:W-:Y:S01]  /*1c9e0*/  BPT.TRAP 0x1 ;  /* 0x000000040000795c */ /* 0x000fe20000300000 */
.L_x_2796:
[----:B------:R-:W-:Y:S05]  /*1c9f0*/  BSYNC B2 ;  /* 0x0000000000027941 */ /* 0x000fea0003800000 */
.L_x_2795:
[----:B------:R-:W-:Y:S01]  /*1ca00*/  R2UR UR10, R12 ;  /* 0x000000000c0a72ca */ /* 0x000fe200000e0000 */
[----:B------:R-:W-:Y:S01]  /*1ca10*/  IMAD R6, R11, 0x2, R18 ;  /* 0x000000020b067824 */ /* 0x000fe200078e0212 */
[----:B------:R-:W-:Y:S01]  /*1ca20*/  R2UR UR6, R8 ;  /* 0x00000000080672ca */ /* 0x000fe200000e0000 */
[----:B------:R-:W-:Y:S01]  /*1ca30*/  UIADD3 UR4, UP0, UR38, 0x670, URZ ;  /* 0x0000067026047890 */ /* 0x000fe2000ff1e03f */
[----:B------:R-:W-:Y:S01]  /*1ca40*/  R2UR UR7, R9 ;  /* 0x00000000090772ca */ /* 0x000fe200000e0000 */
[----:B------:R-:W-:Y:S01]  /*1ca50*/  VIADD R5, R5, 0x288b0 ;  /* 0x000288b005057836 */ /* 0x000fe20000000000 */
[----:B------:R-:W-:Y:S01]  /*1ca60*/  PLOP3.LUT P0, PT, PT, PT, PT, 0x80, 0x0 ;  /* 0x000000000000781c */ /* 0x000fe20003f0f070 */
[----:B------:R-:W-:Y:S01]  /*1ca70*/  VIADD R3, R6, 0x400 ;  /* 0x0000040006037836 */ /* 0x000fe20000000000 */
[----:B------:R-:W-:-:S12]  /*1ca80*/  UIADD3.X UR5, URZ, UR39, URZ, UP0, !UPT ;  /* 0x000000273f057290 */ /* 0x000fd800087fe43f */
.L_x_2797:
        /* <DEDUP_REMOVED lines=15> */
.L_x_2798:
        /* <DEDUP_REMOVED lines=10> */
.L_x_2786:
[----:B------:R-:W-:Y:S05]  /*1cc20*/  BSYNC B1 ;  /* 0x0000000000017941 */ /* 0x000fea0003800000 */
.L_x_2785:
[----:B------:R-:W0:Y:S04]  /*1cc30*/  LDL.LU R8, [R1+0x20] ;  /* 0x0000200001087983 */ /* 0x000e280000300800 */
[----:B------:R-:W2:Y:S01]  /*1cc40*/  LDL.LU R6, [R1+0x24] ;  /* 0x0000240001067983 */ /* 0x000ea20000300800 */
[----:B------:R-:W-:Y:S02]  /*1cc50*/  PLOP3.LUT P0, PT, PT, PT, PT, 0x8, 0x0 ;  /* 0x000000000000781c */ /* 0x000fe40003f0e170 */
[----:B0-----:R-:W-:Y:S01]  /*1cc60*/  IADD3 R3, R8, 0x1, RZ ;  /* 0x0000000108037810 */ /* 0x001fe20007ffe0ff */
        /* <DEDUP_REMOVED lines=9> */
.L_x_2813:
[----:B------:R-:W-:Y:S05]  /*1cd00*/  YIELD ;  /* 0x0000000000007946 */ /* 0x000fea0003800000 */
[----:B------:R-:W-:Y:S04]  /*1cd10*/  BSSY B1, `(.L_x_2799) ;  /* 0x000006e000017945 */ /* 0x000fe80003800000 */
[----:B-1----:R-:W-:Y:S05]  /*1cd20*/  @!P6 BRA `(.L_x_2800) ;  /* 0x0000000400b0e947 */ /* 0x002fea0003800000 */
[----:B------:R-:W2:Y:S04]  /*1cd30*/  LDL R5, [R1+0x20] ;  /* 0x0000200001057983 */ /* 0x000ea80000100800 */
[----:B------:R-:W3:Y:S01]  /*1cd40*/  LDL R4, [R1+0x24] ;  /* 0x0000240001047983 */ /* 0x000ee20000100800 */
[----:B------:R-:W-:Y:S01]  /*1cd50*/  BSSY B2, `(.L_x_2801) ;  /* 0x0000008000027945 */ /* 0x000fe20003800000 */
[----:B0-----:R-:W0:Y:S02]  /*1cd60*/  S2R R3, SR_TID.X ;  /* 0x0000000000037919 */ /* 0x001e240000002100 */
[----:B0-----:R-:W-:-:S04]  /*1cd70*/  LOP3.LUT R3, R3, 0x7f, RZ, 0xc0, !PT ;  /* 0x0000007f03037812 */ /* 0x001fc800078ec0ff */
[----:B------:R-:W-:Y:S01]  /*1cd80*/  ISETP.NE.AND P2, PT, R3, RZ, PT ;  /* 0x000000ff0300720c */ /* 0x000fe20003f45270 */
[----:B--2---:R-:W-:Y:S01]  /*1cd90*/  IMAD R7, R5, 0x8, R18 ;  /* 0x0000000805077824 */ /* 0x004fe200078e0212 */
[----:B---3--:R-:W-:-:S04]  /*1cda0*/  SHF.L.U32 R6, R4, 0x1f, RZ ;  /* 0x0000001f04067819 */ /* 0x008fc800000006ff */
[----:B------:R-:W0:Y:S02]  /*1cdb0*/  SYNCS.PHASECHK.TRANS64.TRYWAIT P1, [R7+URZ+0x288a0], R6 ;  /* 0x0288a006070075a7 */ /* 0x000e24000802017f */
[----:B0-----:R-:W-:Y:S05]  /*1cdc0*/  @!P1 BRA `(.L_x_2802) ;  /* 0x0000008000109947 */ /* 0x001fea0003800000 */
.L_x_3020:
[----:B------:R-:W-:Y:S05]  /*1cdd0*/  BSYNC B2 ;  /* 0x0000000000027941 */ /* 0x000fea0003800000 */
.L_x_2801:
[----:B------:R-:W-:Y:S04]  /*1cde0*/  BSSY B2, `(.L_x_2803) ;  /* 0x0000009000027945 */ /* 0x000fe80003800000 */
        /* <DEDUP_REMOVED lines=8> */
.L_x_2804:
[----:B------:R-:W-:Y:S05]  /*1ce70*/  BSYNC B2 ;  /* 0x0000000000027941 */ /* 0x000fea0003800000 */
.L_x_2803:
        /* <DEDUP_REMOVED lines=12> */
.L_x_2805:
        /* <DEDUP_REMOVED lines=12> */
[----:B------:R-:W-:Y:S01]  /*1d000*/  UMOV UR6, 0x0 ;  /* 0x0000000000067882 */ /* 0x000fe20000000000 */
[----:B------:R-:W-:Y:S01]  /*1d010*/  IADD3 R9, R5, 0x1c400, RZ ;  /* 0x0001c40005097810 */ /* 0x000fe20007ffe0ff */
[----:B------:R-:W-:Y:S01]  /*1d020*/  UMOV UR7, 0x12f00000 ;  /* 0x12f0000000077882 */ /* 0x000fe20000000000 */
[----:B------:R-:W-:-:S15]  /*1d030*/  R2UR UR10, R14 ;  /* 0x000000000e0a72ca */ /* 0x000fde00000e0000 */
.L_x_2806:
        /* <DEDUP_REMOVED lines=13> */
.L_x_3021:
[----:B------:R-:W-:Y:S05]  /*1d110*/  BSYNC B2 ;  /* 0x0000000000027941 */ /* 0x000fea0003800000 */
.L_x_2807:
        /* <DEDUP_REMOVED lines=11> */
.L_x_2810:
[----:B------:R-:W-:Y:S05]  /*1d1d0*/  BSYNC B2 ;  /* 0x0000000000027941 */ /* 0x000fea0003800000 */
.L_x_2809:
[----:B------:R-:W-:Y:S01]  /*1d1e0*/  R2UR UR10, R11 ;  /* 0x000000000b0a72ca */ /* 0x000fe200000e0000 */
[----:B------:R-:W-:Y:S01]  /*1d1f0*/  UIADD3 UR4, UP0, UR38, 0x670, URZ ;  /* 0x0000067026047890 */ /* 0x000fe2000ff1e03f */
[----:B------:R-:W-:Y:S01]  /*1d200*/  R2UR UR6, R12 ;  /* 0x000000000c0672ca */ /* 0x000fe200000e0000 */
[----:B01----:R-:W-:Y:S01]  /*1d210*/  VIADD R7, R7, 0x288b0 ;  /* 0x000288b007077836 */ /* 0x003fe20000000000 */
[----:B------:R-:W-:Y:S01]  /*1d220*/  R2UR UR7, R13 ;  /* 0x000000000d0772ca */ /* 0x000fe200000e0000 */
[----:B------:R-:W-:Y:S01]  /*1d230*/  UIADD3.X UR5, URZ, UR39, URZ, UP0, !UPT ;  /* 0x000000273f057290 */ /* 0x000fe200087fe43f */
[----:B------:R-:W-:Y:S02]  /*1d240*/  PLOP3.LUT P1, PT, PT, PT, PT, 0x80, 0x0 ;  /* 0x000000000000781c */ /* 0x000fe40003f2f070 */
[----:B------:R-:W-:-:S11]  /*1d250*/  IADD3 R3, R5, 0x400, RZ ;  /* 0x0000040005037810 */ /* 0x000fd60007ffe0ff */
.L_x_2811:
        /* <DEDUP_REMOVED lines=15> */
.L_x_2812:
        /* <DEDUP_REMOVED lines=10> */
.L_x_2800:
[----:B------:R-:W-:Y:S05]  /*1d3f0*/  BSYNC B1 ;  /* 0x0000000000017941 */ /* 0x000fea0003800000 */
.L_x_2799:
[----:B0-----:R-:W2:Y:S04]  /*1d400*/  LDL.LU R3, [R1+0x20] ;  /* 0x0000200001037983 */ /* 0x001ea80000300800 */
        /* <DEDUP_REMOVED lines=11> */
.L_x_2779:
[----:B------:R-:W-:Y:S05]  /*1d4c0*/  BSYNC B0 ;  /* 0x0000000000007941 */ /* 0x000fea0003800000 */
.L_x_2778:
[----:B------:R-:W2:Y:S01]  /*1d4d0*/  LDL R4, [R1+0x4] ;  /* 0x0000040001047983 */ /* 0x000ea20000100800 */
[----:B------:R-:W3:Y:S01]  /*1d4e0*/  LDC R0, c[0x0][0x448] ;  /* 0x00011200ff007b82 */ /* 0x000ee20000000800 */
[----:B------:R-:W-:Y:S01]  /*1d4f0*/  ISETP.NE.AND P2, PT, R17, RZ, PT ;  /* 0x000000ff1100720c */ /* 0x000fe20003f45270 */
[----:B------:R-:W-:Y:S05]  /*1d500*/  @!P0 WARPSYNC.ALL ;  /* 0x0000000000008948 */ /* 0x000fea0003800000 */
[----:B------:R-:W-:Y:S07]  /*1d510*/  BSSY B0, `(.L_x_2814) ;  /* 0x000002d000007945 */ /* 0x000fee0003800000 */
[----:B------:R-:W4:Y:S08]  /*1d520*/  @!P2 LDC R17, c[0x0][0x9f0] ;  /* 0x00027c00ff11ab82 */ /* 0x000f300000000800 */
[----:B------:R-:W-:Y:S01]  /*1d530*/  @!P0 BAR.SYNC.DEFER_BLOCKING 0xc, 0x180 ;  /* 0x0306000000008b1d */ /* 0x000fe20000010000 */
[----:B---3--:R-:W-:-:S13]  /*1d540*/  ISETP.NE.AND P1, PT, R0, 0x1, PT ;  /* 0x000000010000780c */ /* 0x008fda0003f25270 */
[----:B------:R-:W3:Y:S08]  /*1d550*/  @P1 LDC R2, c[0x0][0x44c] ;  /* 0x00011300ff021b82 */ /* 0x000ef00000000800 */
[----:B01----:R-:W0:Y:S01]  /*1d560*/  @P1 LDC R3, c[0x0][0x450] ;  /* 0x00011400ff031b82 */ /* 0x003e220000000800 */
[----:B--2---:R-:W-:-:S05]  /*1d570*/  LEA R0, R4, 0x7f, 0x7 ;  /* 0x0000007f04007811 */ /* 0x004fca00078e38ff */
[----:B---3--:R-:W-:-:S05]  /*1d580*/  @P1 IMAD.HI.U32 R2, R0, R2, RZ ;  /* 0x0000000200021227 */ /* 0x008fca00078e00ff */
[----:B0-----:R-:W-:-:S05]  /*1d590*/  @P1 SHF.R.U32.HI R0, RZ, R3, R2 ;  /* 0x00000003ff001219 */ /* 0x001fca0000011602 */
[----:B------:R-:W-:-:S05]  /*1d5a0*/  IMAD.IADD R0, R21, 0x1, R0 ;  /* 0x0000000115007824 */ /* 0x000fca00078e0200 */
[----:B------:R-:W-:-:S04]  /*1d5b0*/  SHF.R.S32.HI R2, RZ, 0x1f, R0 ;  /* 0x0000001fff027819 */ /* 0x000fc80000011400 */
[----:B------:R-:W-:-:S04]  /*1d5c0*/  LEA.HI R0, R2, R0, RZ, 0x7 ;  /* 0x0000000002007211 */ /* 0x000fc800078f38ff */
[----:B------:R-:W-:-:S04]  /*1d5d0*/  SHF.R.S32.HI R0, RZ, 0x7, R0 ;  /* 0x00000007ff007819 */ /* 0x000fc80000011400 */
[----:B------:R-:W-:-:S04]  /*1d5e0*/  VIMNMX R7, R20, R0, PT ;  /* 0x0000000014077248 */ /* 0x000fc80003fe0100 */
[----:B------:R-:W-:Y:S01]  /*1d5f0*/  ISETP.GE.AND P1, PT, R7, 0x1, PT ;  /* 0x000000010700780c */ /* 0x000fe20003f26270 */
[----:B------:R0:W-:Y:S04]  /*1d600*/  STL [R1+0x40], R7 ;  /* 0x0000400701007387 */ /* 0x0001e80000100800 */
[----:B------:R0:W-:Y:S08]  /*1d610*/  STL [R1+0x48], RZ ;  /* 0x000048ff01007387 */ /* 0x0001f00000100800 */
[----:B0---4-:R-:W-:Y:S05]  /*1d620*/  @!P1 BRA `(.L_x_2815) ;  /* 0x00000000006c9947 */ /* 0x011fea0003800000 */
[----:B------:R-:W-:-:S04]  /*1d630*/  IABS R0, R17 ;  /* 0x0000001100007213 */ /* 0x000fc80000000000 */
[----:B------:R-:W0:Y:S08]  /*1d640*/  I2F.RP R2, R0 ;  /* 0x0000000000027306 */ /* 0x000e300000209400 */
[----:B0-----:R-:W0:Y:S02]  /*1d650*/  MUFU.RCP R2, R2 ;  /* 0x0000000200027308 */ /* 0x001e240000001000 */
[----:B0-----:R-:W-:-:S06]  /*1d660*/  IADD3 R2, R2, 0xffffffe, RZ ;  /* 0x0ffffffe02027810 */ /* 0x001fcc0007ffe0ff */
[----:B------:R-:W0:Y:S02]  /*1d670*/  F2I.FTZ.U32.TRUNC.NTZ R3, R2 ;  /* 0x0000000200037305 */ /* 0x000e24000021f000 */
[----:B0-----:R-:W-:-:S04]  /*1d680*/  IMAD.MOV R2, RZ, RZ, -R3 ;  /* 0x000000ffff027224 */ /* 0x001fc800078e0a03 */
[----:B------:R-:W-:Y:S02]  /*1d690*/  IMAD R4, R2, R0, RZ ;  /* 0x0000000002047224 */ /* 0x000fe400078e02ff */
[----:B------:R-:W-:-:S04]  /*1d6a0*/  IMAD.MOV.U32 R2, RZ, RZ, RZ ;  /* 0x000000ffff027224 */ /* 0x000fc800078e00ff */
[----:B------:R-:W-:Y:S01]  /*1d6b0*/  IMAD.HI.U32 R6, R3, R4, R2 ;  /* 0x0000000403067227 */ /* 0x000fe200078e0002 */
        /* <DEDUP_REMOVED lines=18> */
.L_x_2815:
[----:B------:R-:W-:Y:S05]  /*1d7e0*/  BSYNC B0 ;  /* 0x0000000000007941 */ /* 0x000fea0003800000 */
.L_x_2814:
[----:B------:R-:W2:Y:S04]  /*1d7f0*/  LDL R0, [R1+0x48] ;  /* 0x0000480001007983 */ /* 0x000ea80000100800 */
[----:B0-----:R-:W2:Y:S01]  /*1d800*/  LDL R2, [R1+0x60] ;  /* 0x0000600001027983 */ /* 0x001ea20000100800 */
[----:B------:R-:W-:Y:S01]  /*1d810*/  BSSY B7, `(.L_x_2816) ;  /* 0x00003cf000077945 */ /* 0x000fe20003800000 */
[----:B--2---:R-:W-:-:S05]  /*1d820*/  IMAD R2, R2, R0, RZ ;  /* 0x0000000002027224 */ /* 0x004fca00078e02ff */
[----:B------:R-:W-:Y:S01]  /*1d830*/  VIADDMNMX R0, R2, R0, R7, PT ;  /* 0x0000000002007246 */ /* 0x000fe20003800107 */
[----:B------:R0:W-:Y:S03]  /*1d840*/  STL [R1+0x2c], R2 ;  /* 0x00002c0201007387 */ /* 0x0001e60000100800 */
[----:B------:R-:W-:Y:S01]  /*1d850*/  ISETP.GT.AND P0, PT, R0, R2, PT ;  /* 0x000000020000720c */ /* 0x000fe20003f04270 */
[----:B------:R0:W-:-:S12]  /*1d860*/  STL [R1+0x44], R0 ;  /* 0x0000440001007387 */ /* 0x0001d80000100800 */
[----:B0-----:R-:W-:Y:S05]  /*1d870*/  @P0 BRA `(.L_x_2817) ;  /* 0x0000000000480947 */ /* 0x001fea0003800000 */
[----:B------:R-:W0:Y:S02]  /*1d880*/  S2R R0, SR_TID.X ;  /* 0x0000000000007919 */ /* 0x000e240000002100 */
[----:B0-----:R-:W-:-:S04]  /*1d890*/  LOP3.LUT R0, R0, 0x7f, RZ, 0xc0, !PT ;  /* 0x0000007f00007812 */ /* 0x001fc800078ec0ff */
[----:B------:R-:W-:-:S13]  /*1d8a0*/  ISETP.NE.AND P0, PT, R0, RZ, PT ;  /* 0x000000ff0000720c */ /* 0x000fda0003f05270 */
[----:B------:R-:W-:Y:S05]  /*1d8b0*/  @P0 BRA `(.L_x_2818) ;  /* 0x0000003c00100947 */ /* 0x000fea0003800000 */
[----:B------:R-:W0:Y:S01]  /*1d8c0*/  S2R R3, SR_LANEID ;  /* 0x0000000000037919 */ /* 0x000e220000000000 */
[----:B------:R-:W-:Y:S02]  /*1d8d0*/  VOTEU.ANY UR4, UPT, PT ;  /* 0x0000000000047886 */ /* 0x000fe400038e0100 */
[----:B------:R-:W0:Y:S08]  /*1d8e0*/  FLO.U32 R0, UR4 ;  /* 0x0000000400007d00 */ /* 0x000e3000080e0000 */
[----:B------:R-:W1:Y:S01]  /*1d8f0*/  POPC R5, UR4 ;  /* 0x0000000400057d09 */ /* 0x000e620008000000 */
[----:B0-----:R-:W-:-:S02]  /*1d900*/  ISETP.EQ.U32.AND P0, PT, R0, R3, PT ;  /* 0x000000030000720c */ /* 0x001fc40003f02070 */
[----:B------:R-:W1:Y:S11]  /*1d910*/  LDC.64 R2, c[0x0][0xc60] ;  /* 0x00031800ff027b82 */ /* 0x000e760000000a00 */
[----:B-1----:R-:W2:Y:S01]  /*1d920*/  @P0 ATOMG.E.ADD.STRONG.GPU PT, R3, desc[UR42][R2.64], R5 ;  /* 0x00000005020309a8 */ /* 0x002ea200081ee1ea */
[----:B------:R-:W0:Y:S02]  /*1d930*/  S2R R4, SR_LTMASK ;  /* 0x0000000000047919 */ /* 0x000e240000003900 */
[----:B0-----:R-:W-:-:S04]  /*1d940*/  LOP3.LUT R4, R4, UR4, RZ, 0xc0, !PT ;  /* 0x0000000404047c12 */ /* 0x001fc8000f8ec0ff */
[----:B------:R-:W0:Y:S01]  /*1d950*/  POPC R7, R4 ;  /* 0x0000000400077309 */ /* 0x000e220000000000 */
[----:B--2---:R-:W0:Y:S02]  /*1d960*/  SHFL.IDX PT, R0, R3, R0, 0x1f ;  /* 0x00001f0003007589 */ /* 0x004e2400000e0000 */
[----:B0-----:R-:W-:-:S05]  /*1d970*/  IADD3 R0, R0, UR36, R7 ;  /* 0x0000002400007c10 */ /* 0x001fca000fffe007 */
[----:B------:R3:W-:Y:S01]  /*1d980*/  STL [R1], R0 ;  /* 0x0000000001007387 */ /* 0x0007e20000100800 */
[----:B------:R-:W-:Y:S05]  /*1d990*/  BRA `(.L_x_2818) ;  /* 0x0000003800d87947 */ /* 0x000fea0003800000 */
.L_x_2817:
        /* <DEDUP_REMOVED lines=8> */
[----:B------:R-:W-:Y:S01]  /*1da20*/  MOV R4, UR6 ;  /* 0x0000000600047c02 */ /* 0x000fe20008000f00 */
[----:B------:R-:W-:Y:S01]  /*1da30*/  IMAD.U32 R5, RZ, RZ, UR7 ;  /* 0x00000007ff057e24 */ /* 0x000fe2000f8e00ff */
[----:B------:R-:W0:Y:S01]  /*1da40*/  LDC.64 R2, c[0x4][R2] ;  /* 0x0100000002027b82 */ /* 0x000e220000000a00 */
[----:B------:R-:W-:Y:S01]  /*1da50*/  IMAD.U32 R6, RZ, RZ, UR8 ;  /* 0x00000008ff067e24 */ /* 0x000fe2000f8e00ff */
[----:B------:R-:W-:Y:S01]  /*1da60*/  MOV R11, UR5 ;  /* 0x00000005000b7c02 */ /* 0x000fe20008000f00 */
[----:B------:R-:W-:Y:S02]  /*1da70*/  IMAD.U32 R7, RZ, RZ, UR9 ;  /* 0x00000009ff077e24 */ /* 0x000fe4000f8e00ff */
[----:B------:R-:W-:-:S02]  /*1da80*/  IMAD.U32 R10, RZ, RZ, UR4 ;  /* 0x00000004ff0a7e24 */ /* 0x000fc4000f8e00ff */
[----:B------:R-:W-:Y:S02]  /*1da90*/  IMAD.MOV.U32 R8, RZ, RZ, 0x70 ;  /* 0x00000070ff087424 */ /* 0x000fe400078e00ff */
[----:B------:R-:W-:Y:S02]  /*1daa0*/  IMAD.MOV.U32 R12, RZ, RZ, 0x1 ;  /* 0x00000001ff0c7424 */ /* 0x000fe400078e00ff */
[----:B------:R-:W-:-:S07]  /*1dab0*/  IMAD.MOV.U32 R13, RZ, RZ, RZ ;  /* 0x000000ffff0d7224 */ /* 0x000fce00078e00ff */
[----:B------:R-:W-:-:S07]  /*1dac0*/  LEPC R20, `(.L_x_2820) ;  /* 0x000000001014794e */ /* 0x000fce0000000000 */
[----:B0-----:R-:W-:Y:S05]  /*1dad0*/  CALL.ABS.NOINC R2 ;  /* 0x0000000002007343 */ /* 0x001fea0003c00000 */
.L_x_2820:
[----:B------:R-:W-:Y:S05]  /*1dae0*/  BSYNC B6 ;  /* 0x0000000000067941 */ /* 0x000fea0003800000 */
.L_x_2819:
        /* <DEDUP_REMOVED lines=20> */
.L_x_2823:
        /* <DEDUP_REMOVED lines=15> */
.L_x_2822:
[----:B------:R-:W-:Y:S05]  /*1dd20*/  BSYNC B6 ;  /* 0x0000000000067941 */ /* 0x000fea0003800000 */
.L_x_2821:
[----:B------:R-:W2:Y:S01]  /*1dd30*/  LDL.LU R2, [R1+0x28] ;  /* 0x0000280001027983 */ /* 0x000ea20000300800 */
[----:B------:R-:W-:-:S03]  /*1dd40*/  ULDC.64 UR4, c[0x0][0x9f8] ;  /* 0x00027e0000047ab9 */ /* 0x000fc60000000a00 */
[----:B------:R-:W3:Y:S04]  /*1dd50*/  LDL.LU R0, [R1+0x38] ;  /* 0x0000380001007983 */ /* 0x000ee80000300800 */
[----:B------:R-:W4:Y:S01]  /*1dd60*/  LDL R7, [R1+0x14] ;  /* 0x0000140001077983 */ /* 0x000f220000100800 */
[----:B------:R-:W-:-:S03]  /*1dd70*/  ISETP.NE.U32.AND P0, PT, RZ, UR4, PT ;  /* 0x00000004ff007c0c */ /* 0x000fc6000bf05070 */
[----:B------:R-:W5:Y:S01]  /*1dd80*/  LDL R17, [R1+0x44] ;  /* 0x0000440001117983 */ /* 0x000f620000100800 */
[----:B------:R-:W-:-:S13]  /*1dd90*/  ISETP.NE.AND.EX P0, PT, RZ, UR5, PT, P0 ;  /* 0x00000005ff007c0c */ /* 0x000fda000bf05300 */
[----:B--2---:R-:W-:-:S04]  /*1dda0*/  @P0 IADD3 R2, P1, R2, UR4, RZ ;  /* 0x0000000402020c10 */ /* 0x004fc8000ff3e0ff */
[----:B---3--:R-:W-:Y:S01]  /*1ddb0*/  @P0 IADD3.X R3, R0, UR5, RZ, P1, !PT ;  /* 0x0000000500030c10 */ /* 0x008fe20008ffe4ff */
[----:B------:R-:W-:-:S04]  /*1ddc0*/  ULDC.64 UR4, c[0x0][0xa08] ;  /* 0x0002820000047ab9 */ /* 0x000fc80000000a00 */
[----:B----4-:R0:W2:Y:S02]  /*1ddd0*/  @P0 LDG.E R7, desc[UR42][R2.64] ;  /* 0x0000002a02070981 */ /* 0x0100a4000c1e1900 */
[----:B0-----:R-:W0:Y:S01]  /*1dde0*/  LDC.64 R2, c[0x0][0x418] ;  /* 0x00010600ff027b82 */ /* 0x001e220000000a00 */
[----:B-----5:R-:W-:Y:S01]  /*1ddf0*/  VIADD R0, R17, 0xffffffff ;  /* 0xffffffff11007836 */ /* 0x020fe20000000000 */
[----:B--2---:R-:W-:Y:S01]  /*1de00*/  SHF.R.S32.HI R8, RZ, 0x1f, R7 ;  /* 0x0000001fff087819 */ /* 0x004fe20000011407 */
[----:B------:R1:W-:Y:S04]  /*1de10*/  @P0 STL [R1+0x14], R7 ;  /* 0x0000140701000387 */ /* 0x0003e80000100800 */
[----:B------:R1:W-:Y:S01]  /*1de20*/  STL [R1+0x28], R8 ;  /* 0x0000280801007387 */ /* 0x0003e20000100800 */
[----:B0-----:R-:W-:Y:S01]  /*1de30*/  LOP3.LUT P0, RZ, R2, UR4, RZ, 0xfc, !PT ;  /* 0x0000000402ff7c12 */ /* 0x001fe2000f80fcff */
[----:B------:R-:W-:-:S03]  /*1de40*/  UMOV UR4, 0xffffffff ;  /* 0xffffffff00047882 */ /* 0x000fc60000000000 */
[----:B------:R-:W-:-:S04]  /*1de50*/  LOP3.LUT P0, RZ, R3, UR5, RZ, 0xfc, P0 ;  /* 0x0000000503ff7c12 */ /* 0x000fc8000800fcff */
[----:B------:R-:W-:Y:S01]  /*1de60*/  SEL R17, R7, RZ, !P0 ;  /* 0x000000ff07117207 */ /* 0x000fe20004000000 */
[----:B-1----:R-:W-:Y:S08]  /*1de70*/  BRA.DIV UR4, `(.L_x_2824) ;  /* 0x00000072040c7947 */ /* 0x002ff0000b800000 */
[----:B------:R-:W0:Y:S02]  /*1de80*/  S2R R4, SR_TID.X ;  /* 0x0000000000047919 */ /* 0x000e240000002100 */
[----:B0-----:R-:W-:-:S04]  /*1de90*/  SHF.R.U32.HI R4, RZ, 0x5, R4 ;  /* 0x00000005ff047819 */ /* 0x001fc80000011604 */
[----:B------:R-:W-:-:S05]  /*1dea0*/  LOP3.LUT R4, R4, 0x3, RZ, 0xc0, !PT ;  /* 0x0000000304047812 */ /* 0x000fca00078ec0ff */
[----:B------:R0:W1:Y:S02]  /*1deb0*/  SHFL.IDX PT, R14, R4, RZ, 0x1f ;  /* 0x00001fff040e7589 */ /* 0x00006400000e0000 */
.L_x_3024:
[----:B0-----:R-:W2:Y:S01]  /*1dec0*/  LDL.LU R4, [R1+0x10] ;  /* 0x0000100001047983 */ /* 0x001ea20000300800 */
[----:B------:R-:W-:Y:S02]  /*1ded0*/  PLOP3.LUT P1, PT, PT, PT, PT, 0x8, 0x0 ;  /* 0x000000000000781c */ /* 0x000fe40003f2e170 */
[----:B-1----:R-:W-:Y:S01]  /*1dee0*/  ISETP.NE.AND P0, PT, R14, RZ, PT ;  /* 0x000000ff0e00720c */ /* 0x002fe20003f05270 */
[----:B------:R0:W-:Y:S01]  /*1def0*/  STL [R1+0x8], R0 ;  /* 0x0000080001007387 */ /* 0x0001e20000100800 */
[----:B--2---:R-:W-:-:S09]  /*1df00*/  LOP3.LUT R4, R4, 0xfffffffe, RZ, 0xc0, !PT ;  /* 0xfffffffe04047812 */ /* 0x004fd200078ec0ff */
[----:B------:R-:W-:-:S05]  /*1df10*/  @P1 LOP3.LUT R4, R4, 0x1, RZ, 0xfc, !PT ;  /* 0x0000000104041812 */ /* 0x000fca00078efcff */
[----:B------:R0:W-:Y:S01]  /*1df20*/  STL [R1+0x10], R4 ;  /* 0x0000100401007387 */ /* 0x0001e20000100800 */
[----:B------:R-:W-:Y:S05]  /*1df30*/  @P0 BRA `(.L_x_2825) ;  /* 0x0000000400200947 */ /* 0x000fea0003800000 */
[----:B------:R-:W-:-:S03]  /*1df40*/  UMOV UR4, 0xffffffff ;  /* 0xffffffff00047882 */ /* 0x000fc60000000000 */
[----:B------:R-:W-:Y:S05]  /*1df50*/  BRA.DIV UR4, `(.L_x_2826) ;  /* 0x0000007204087947 */ /* 0x000fea000b800000 */
[----:B------:R-:W-:-:S13]  /*1df60*/  ELECT P6, URZ, PT ;  /* 0x00000000003f782f */ /* 0x000fda00038c0000 */
.L_x_3027:
[----:B------:R-:W-:Y:S05]  /*1df70*/  @!P6 BRA `(.L_x_2825) ;  /* 0x000000040010e947 */ /* 0x000fea0003800000 */
[----:B------:R-:W-:-:S04]  /*1df80*/  ISETP.NE.U32.AND P0, PT, R2, RZ, PT ;  /* 0x000000ff0200720c */ /* 0x000fc80003f05070 */
[----:B------:R-:W-:-:S13]  /*1df90*/  ISETP.NE.AND.EX P0, PT, R3, RZ, PT, P0 ;  /* 0x000000ff0300720c */ /* 0x000fda0003f05300 */
[----:B------:R-:W-:Y:S05]  /*1dfa0*/  @!P0 BRA `(.L_x_2827) ;  /* 0x0000000000508947 */ /* 0x000fea0003800000 */
[----:B------:R-:W1:Y:S01]  /*1dfb0*/  LDC R6, c[0x0][0x43c] ;  /* 0x00010f00ff067b82 */ /* 0x000e620000000800 */
[----:B------:R-:W-:Y:S01]  /*1dfc0*/  IMAD.MOV.U32 R9, RZ, RZ, R0 ;  /* 0x000000ffff097224 */ /* 0x000fe200078e0000 */
[----:B------:R-:W-:-:S04]  /*1dfd0*/  ULDC.64 UR4, c[0x0][0x428] ;  /* 0x00010a0000047ab9 */ /* 0x000fc80000000a00 */
[----:B0-----:R-:W-:Y:S02]  /*1dfe0*/  MOV R0, R9 ;  /* 0x0000000900007202 */ /* 0x001fe40000000f00 */
[----:B-1----:R-:W-:-:S13]  /*1dff0*/  ISETP.NE.AND P0, PT, R6, 0x1, PT ;  /* 0x000000010600780c */ /* 0x002fda0003f05270 */
        /* <DEDUP_REMOVED lines=15> */
.L_x_2827:
[----:B-1----:R-:W2:Y:S01]  /*1e0f0*/  LDL R2, [R1+0x18] ;  /* 0x0000180001027983 */ /* 0x002ea20000100800 */
[----:B0-----:R-:W-:Y:S01]  /*1e100*/  IMAD R0, R19, 0x8, R18 ;  /* 0x0000000813007824 */ /* 0x001fe200078e0212 */
[----:B--2---:R-:W-:-:S04]  /*1e110*/  SHF.L.U32 R2, R2, 0x1f, RZ ;  /* 0x0000001f02027819 */ /* 0x004fc800000006ff */
[----:B------:R-:W0:Y:S02]  /*1e120*/  SYNCS.PHASECHK.TRANS64.TRYWAIT P0, [R0+URZ+0x28840], R2 ;  /* 0x02884002000075a7 */ /* 0x000e24000800017f */
[----:B0-----:R-:W-:Y:S05]  /*1e130*/  @!P0 BRA `(.L_x_2828) ;  /* 0x0000006c00b08947 */ /* 0x001fea0003800000 */
.L_x_3028:
[----:B------:R-:W1:Y:S02]  /*1e140*/  S2R R3, SR_TID.X ;  /* 0x0000000000037919 */ /* 0x000e640000002100 */
[----:B-1----:R-:W-:-:S04]  /*1e150*/  LOP3.LUT R3, R3, 0x7f, RZ, 0xc0, !PT ;  /* 0x0000007f03037812 */ /* 0x002fc800078ec0ff */
[----:B------:R-:W-:-:S13]  /*1e160*/  ISETP.NE.AND P0, PT, R3, RZ, PT ;  /* 0x000000ff0300720c */ /* 0x000fda0003f05270 */
[----:B------:R-:W-:Y:S05]  /*1e170*/  @P0 BRA `(.L_x_2829) ;  /* 0x00000000001c0947 */ /* 0x000fea0003800000 */
[----:B------:R-:W1:Y:S01]  /*1e180*/  S2R R3, SR_TID.X ;  /* 0x0000000000037919 */ /* 0x000e620000002100 */
[----:B0-----:R-:W-:-:S04]  /*1e190*/  MOV R2, 0x8000 ;  /* 0x0000800000027802 */ /* 0x001fc80000000f00 */
[----:B------:R2:W-:Y:S01]  /*1e1a0*/  SYNCS.ARRIVE.TRANS64 RZ, [R0+URZ+0x28830], R2 ;  /* 0x0288300200ff79a7 */ /* 0x0005e2000800003f */
[----:B-1----:R-:W-:-:S04]  /*1e1b0*/  LOP3.LUT R3, R3, 0x1f, RZ, 0xc0, !PT ;  /* 0x0000001f03037812 */ /* 0x002fc800078ec0ff */
[----:B------:R-:W-:-:S13]  /*1e1c0*/  ISETP.NE.AND P0, PT, R3, RZ, PT ;  /* 0x000000ff0300720c */ /* 0x000fda0003f05270 */
[----:B--2---:R-:W-:Y:S05]  /*1e1d0*/  @!P0 BRA `(.L_x_2829) ;  /* 0x0000000000048947 */ /* 0x004fea0003800000 */
[----:B------:R-:W-:Y:S01]  /*1e1e0*/  BPT.TRAP 0x1 ;  /* 0x000000040000795c */ /* 0x000fe20000300000 */
.L_x_2829:
[----:B------:R-:W2:Y:S04]  /*1e1f0*/  LDL R4, [R1+0x8] ;  /* 0x0000080001047983 */ /* 0x000ea80000100800 */
[----:B------:R-:W3:Y:S04]  /*1e200*/  LDL R3, [R1+0x1c] ;  /* 0x00001c0001037983 */ /* 0x000ee80000100800 */
[----:B0-----:R-:W4:Y:S01]  /*1e210*/  LDL.LU R2, [R1+0x10] ;  /* 0x0000100001027983 */ /* 0x001f220000300800 */
        /* <DEDUP_REMOVED lines=18> */
[----:B------:R-:W-:Y:S01]  /*1e340*/  ULEA UR11, UR11, UR5, 0x7 ;  /* 0x000000050b0b7291 */ /* 0x000fe2000f8e383f */
[----:B------:R1:W-:Y:S01]  /*1e350*/  STL [R1+0x10], R2 ;  /* 0x0000100201007387 */ /* 0x0003e20000100800 */
[----:B------:R-:W-:-:S09]  /*1e360*/  UIADD3.X UR5, URZ, UR39, URZ, UP0, !UPT ;  /* 0x000000273f057290 */ /* 0x000fd200087fe43f */
[----:B------:R0:W-:Y:S02]  /*1e370*/  UTMALDG.4D [UR8], [UR4], desc[UR6] ;  /* 0x00000608040075b4 */ /* 0x0001e40008019000 */
[----:B0-----:R-:W-:Y:S01]  /*1e380*/  UMOV UR8, UR14 ;  /* 0x0000000e00087c82 */ /* 0x001fe20008000000 */
[----:B------:R-:W-:Y:S02]  /*1e390*/  UMOV UR10, UR15 ;  /* 0x0000000f000a7c82 */ /* 0x000fe40008000000 */
[----:B------:R1:W-:Y:S02]  /*1e3a0*/  UTMALDG.4D [UR8], [UR4], desc[UR6] ;  /* 0x00000608040075b4 */ /* 0x0003e40008019000 */
[----:B-1----:R-:W-:Y:S01]  /*1e3b0*/  NOP ;  /* 0x0000000000007918 */ /* 0x002fe20000000000 */
.L_x_2825:
[----:B------:R-:W2:Y:S04]  /*1e3c0*/  LDL.LU R3, [R1+0x4c] ;  /* 0x00004c0001037983 */ /* 0x000ea80000300800 */
[----:B------:R-:W3:Y:S04]  /*1e3d0*/  LDL.LU R5, [R1+0x34] ;  /* 0x0000340001057983 */ /* 0x000ee80000300800 */
[----:B0-----:R-:W4:Y:S01]  /*1e3e0*/  LDL.LU R4, [R1+0x54] ;  /* 0x0000540001047983 */ /* 0x001f220000300800 */
        /* <DEDUP_REMOVED lines=25> */
[----:B------:R-:W-:Y:S01]  /*1e580*/  IMAD.U32 R4, RZ, RZ, UR4 ;  /* 0x00000004ff047e24 */ /* 0x000fe2000f8e00ff */
[----:B------:R-:W-:Y:S01]  /*1e590*/  MOV R5, UR5 ;  /* 0x0000000500057c02 */ /* 0x000fe20008000f00 */
[----:B------:R-:W0:Y:S01]  /*1e5a0*/  LDC.64 R2, c[0x4][R2] ;  /* 0x0100000002027b82 */ /* 0x000e220000000a00 */
[----:B------:R-:W-:Y:S01]  /*1e5b0*/  IMAD.U32 R6, RZ, RZ, UR6 ;  /* 0x00000006ff067e24 */ /* 0x000fe2000f8e00ff */
[----:B------:R-:W-:Y:S01]  /*1e5c0*/  MOV R8, 0x70 ;  /* 0x0000007000087802 */ /* 0x000fe20000000f00 */
[----:B------:R-:W-:Y:S02]  /*1e5d0*/  IMAD.U32 R7, RZ, RZ, UR7 ;  /* 0x00000007ff077e24 */ /* 0x000fe4000f8e00ff */
[----:B------:R-:W-:-:S02]  /*1e5e0*/  IMAD.U32 R10, RZ, RZ, UR8 ;  /* 0x00000008ff0a7e24 */ /* 0x000fc4000f8e00ff */
[----:B------:R-:W-:Y:S02]  /*1e5f0*/  IMAD.U32 R11, RZ, RZ, UR9 ;  /* 0x00000009ff0b7e24 */ /* 0x000fe4000f8e00ff */
[----:B------:R-:W-:Y:S02]  /*1e600*/  IMAD.MOV.U32 R12, RZ, RZ, 0x1 ;  /* 0x00000001ff0c7424 */ /* 0x000fe400078e00ff */
[----:B------:R-:W-:-:S07]  /*1e610*/  IMAD.MOV.U32 R13, RZ, RZ, RZ ;  /* 0x000000ffff0d7224 */ /* 0x000fce00078e00ff */
[----:B------:R-:W-:-:S07]  /*1e620*/  LEPC R20, `(.L_x_2831) ;  /* 0x000000001014794e */ /* 0x000fce0000000000 */
[----:B0-----:R-:W-:Y:S05]  /*1e630*/  CALL.ABS.NOINC R2 ;  /* 0x0000000002007343 */ /* 0x001fea0003c00000 */
.L_x_2831:
[----:B------:R-:W-:Y:S05]  /*1e640*/  BSYNC B6 ;  /* 0x0000000000067941 */ /* 0x000fea0003800000 */
.L_x_2830:
[----:B0-----:R-:W2:Y:S01]  /*1e650*/  LDL.LU R0, [R1+0x4c] ;  /* 0x00004c0001007983 */ /* 0x001ea20000300800 */
[----:B------:R-:W-:Y:S01]  /*1e660*/  ULDC.64 UR4, c[0x0][0x2d8] ;  /* 0x0000b60000047ab9 */ /* 0x000fe20000000a00 */
[----:B------:R-:W0:Y:S01]  /*1e670*/  LDC R7, c[0x0][0x448] ;  /* 0x00011200ff077b82 */ /* 0x000e220000000800 */
[----:B------:R-:W-:Y:S01]  /*1e680*/  ULDC.64 UR6, c[0x0][0x280] ;  /* 0x0000a00000067ab9 */ /* 0x000fe20000000a00 */
[----:B------:R-:W3:Y:S04]  /*1e690*/  LDL.LU R4, [R1+0x38] ;  /* 0x0000380001047983 */ /* 0x000ee80000300800 */
[----:B------:R-:W3:Y:S04]  /*1e6a0*/  LDL.LU.64 R2, [R1+0x58] ;  /* 0x0000580001027983 */ /* 0x000ee80000300a00 */
[----:B------:R-:W4:Y:S04]  /*1e6b0*/  LDL.LU R5, [R1+0x34] ;  /* 0x0000340001057983 */ /* 0x000f280000300800 */
[----:B------:R-:W4:Y:S01]  /*1e6c0*/  LDL R8, [R1+0x4] ;  /* 0x0000040001087983 */ /* 0x000f220000100800 */
[----:B------:R-:W1:Y:S01]  /*1e6d0*/  S2R R9, SR_TID.X ;  /* 0x0000000000097919 */ /* 0x000e620000002100 */
[----:B------:R-:W1:Y:S01]  /*1e6e0*/  S2R R10, SR_TID.X ;  /* 0x00000000000a7919 */ /* 0x000e620000002100 */
[----:B0-----:R-:W-:-:S13]  /*1e6f0*/  ISETP.NE.AND P0, PT, R7, 0x1, PT ;  /* 0x000000010700780c */ /* 0x001fda0003f05270 */
[----:B------:R-:W0:Y:S01]  /*1e700*/  @P0 LDC R6, c[0x0][0x450] ;  /* 0x00011400ff060b82 */ /* 0x000e220000000800 */
[----:B-1----:R-:W-:-:S04]  /*1e710*/  SHF.L.U32 R9, R9, 0x3, RZ ;  /* 0x0000000309097819 */ /* 0x002fc800000006ff */
[----:B------:R-:W-:Y:S01]  /*1e720*/  LOP3.LUT R9, R9, 0x38, RZ, 0xc0, !PT ;  /* 0x0000003809097812 */ /* 0x000fe200078ec0ff */
[----:B------:R-:W-:-:S03]  /*1e730*/  IMAD.SHL.U32 R10, R10, 0x8, RZ ;  /* 0x000000080a0a7824 */ /* 0x000fc600078e00ff */
[----:B------:R-:W-:Y:S02]  /*1e740*/  LOP3.LUT R9, R9, 0x40, RZ, 0xfc, !PT ;  /* 0x0000004009097812 */ /* 0x000fe400078efcff */
[----:B------:R-:W-:Y:S01]  /*1e750*/  LOP3.LUT R10, R10, 0x38, RZ, 0xc0, !PT ;  /* 0x000000380a0a7812 */ /* 0x000fe200078ec0ff */
[----:B---3--:R-:W-:Y:S02]  /*1e760*/  IMAD.MOV.U32 R3, RZ, RZ, R4 ;  /* 0x000000ffff037224 */ /* 0x008fe400078e0004 */
[----:B------:R-:W1:Y:S01]  /*1e770*/  S2R R4, SR_TID.X ;  /* 0x0000000000047919 */ /* 0x000e620000002100 */
[----:B------:R-:W-:-:S04]  /*1e780*/  IMAD.WIDE.U32 R2, R16, UR4, R2 ;  /* 0x0000000410027c25 */ /* 0x000fc8000f8e0002 */
[----:B------:R-:W-:Y:S01]  /*1e790*/  IMAD R3, R16, UR5, R3 ;  /* 0x0000000510037c24 */ /* 0x000fe2000f8e0203 */
[----:B------:R-:W-:Y:S02]  /*1e7a0*/  ULDC.64 UR4, c[0x0][0x2e0] ;  /* 0x0000b80000047ab9 */ /* 0x000fe40000000a00 */
[----:B--2---:R-:W-:Y:S02]  /*1e7b0*/  IMAD R0, R0, UR4, RZ ;  /* 0x0000000400007c24 */ /* 0x004fe4000f8e02ff */
[----:B----4-:R-:W-:-:S04]  /*1e7c0*/  IMAD.WIDE.U32 R2, R5, UR4, R2 ;  /* 0x0000000405027c25 */ /* 0x010fc8000f8e0002 */
[----:B------:R-:W-:Y:S01]  /*1e7d0*/  IMAD R0, R5, UR5, R0 ;  /* 0x0000000505007c24 */ /* 0x000fe2000f8e0200 */
[----:B------:R-:W-:-:S03]  /*1e7e0*/  ULDC.64 UR4, c[0x0][0x2d0] ;  /* 0x0000b40000047ab9 */ /* 0x000fc60000000a00 */
[----:B------:R-:W-:Y:S01]  /*1e7f0*/  IMAD.IADD R3, R3, 0x1, R0 ;  /* 0x0000000103037824 */ /* 0x000fe200078e0200 */
[----:B-1----:R-:W-:-:S04]  /*1e800*/  LOP3.LUT R4, R4, 0x7f, RZ, 0xc0, !PT ;  /* 0x0000007f04047812 */ /* 0x002fc800078ec0ff */
[----:B------:R-:W-:Y:S02]  /*1e810*/  SHF.R.U32.HI R5, RZ, 0x3, R4 ;  /* 0x00000003ff057819 */ /* 0x000fe40000011604 */
[----:B------:R-:W1:Y:S02]  /*1e820*/  S2R R4, SR_TID.X ;  /* 0x0000000000047919 */ /* 0x000e640000002100 */
[----:B-1----:R-:W-:-:S04]  /*1e830*/  SHF.L.U32 R4, R4, 0x4, RZ ;  /* 0x0000000404047819 */ /* 0x002fc800000006ff */
        /* <DEDUP_REMOVED lines=27> */
[----:B------:R-:W0:Y:S01]  /*1e9f0*/  S2R R6, SR_TID.X ;  /* 0x0000000000067919 */ /* 0x000e220000002100 */
[----:B------:R-:W2:Y:S01]  /*1ea00*/  LDL.LU R8, [R1+0x4] ;  /* 0x0000040001087983 */ /* 0x000ea20000300800 */
[----:B0-----:R-:W-:-:S04]  /*1ea10*/  LOP3.LUT R6, R6, 0x7f, RZ, 0xc0, !PT ;  /* 0x0000007f06067812 */ /* 0x001fc800078ec0ff */
[----:B------:R-:W-:Y:S02]  /*1ea20*/  SHF.R.U32.HI R11, RZ, 0x3, R6 ;  /* 0x00000003ff0b7819 */ /* 0x000fe40000011606 */
[----:B------:R-:W3:Y:S03]  /*1ea30*/  LDL.LU R6, [R1+0x50] ;  /* 0x0000500001067983 */ /* 0x000ee60000300800 */
[----:B--2---:R-:W-:-:S04]  /*1ea40*/  IMAD R0, R8, 0x80, R11 ;  /* 0x0000008008007824 */ /* 0x004fc800078e020b */
[----:B------:R-:W-:Y:S01]  /*1ea50*/  VIADD R5, R0, 0x10 ;  /* 0x0000001000057836 */ /* 0x000fe20000000000 */
[----:B------:R-:W-:Y:S01]  /*1ea60*/  SHFL.IDX PT, R8, R3, 0x1, 0x181f ;  /* 0x00381f0003087f89 */ /* 0x000fe200000e0000 */
[----:B---3--:R-:W-:-:S03]  /*1ea70*/  IMAD R2, R6, R7, RZ ;  /* 0x0000000706027224 */ /* 0x008fc600078e02ff */
[----:B------:R-:W0:Y:S04]  /*1ea80*/  SHFL.IDX PT, R7, R4, RZ, 0x181f ;  /* 0x00181fff04077589 */ /* 0x000e2800000e0000 */
[----:B------:R-:W1:Y:S01]  /*1ea90*/  SHFL.IDX PT, R6, R3, RZ, 0x181f ;  /* 0x00181fff03067589 */ /* 0x000e6200000e0000 */
[-C--:B------:R-:W-:Y:S02]  /*1eaa0*/  ISETP.GE.AND P4, PT, R0, R2.reuse, PT ;  /* 0x000000020000720c */ /* 0x080fe40003f86270 */
[----:B------:R-:W-:Y:S02]  /*1eab0*/  ISETP.GE.AND P2, PT, R5, R2, PT ;  /* 0x000000020500720c */ /* 0x000fe40003f46270 */
[----:B------:R-:W2:Y:S09]  /*1eac0*/  SHFL.IDX PT, R5, R4, 0x1, 0x181f ;  /* 0x00381f0004057f89 */ /* 0x000eb200000e0000 */
[----:B0-----:R-:W-:-:S04]  /*1ead0*/  @!P4 LEA R7, P3, R10, R7, 0x1 ;  /* 0x000000070a07c211 */ /* 0x001fc800078608ff */
[----:B-1----:R-:W-:-:S04]  /*1eae0*/  @!P4 IADD3.X R6, RZ, R6, RZ, P3, !PT ;  /* 0x00000006ff06c210 */ /* 0x002fc80001ffe4ff */
[----:B------:R-:W-:-:S04]  /*1eaf0*/  @!P4 LOP3.LUT R7, R7, R6, RZ, 0x3c, !PT ;  /* 0x000000060707c212 */ /* 0x000fc800078e3cff */
[----:B------:R-:W-:-:S04]  /*1eb00*/  @!P4 LOP3.LUT R6, R7, R6, RZ, 0x3c, !PT ;  /* 0x000000060706c212 */ /* 0x000fc800078e3cff */
[----:B------:R-:W-:-:S05]  /*1eb10*/  @!P4 LOP3.LUT R7, R7, R6, RZ, 0x3c, !PT ;  /* 0x000000060707c212 */ /* 0x000fca00078e3cff */
[----:B-----5:R-:W-:Y:S04]  /*1eb20*/  @!P4 LDGSTS.E.BYPASS.LTC128B.128 [R9+0x10400], desc[UR42][R6.64], !P0 ;  /* 0x104000000609cfae */ /* 0x020fe8000c101d6a */
[----:B------:R2:W-:Y:S02]  /*1eb30*/  @!P4 LDGSTS.E.BYPASS.LTC128B.128 [R9+0x14400], desc[UR42][R6.64+0x80], !P1 ;  /* 0x144000800609cfae */ /* 0x0005e4000c901d6a */
[----:B--2---:R-:W-:-:S05]  /*1eb40*/  @!P2 LEA R7, P3, R10, R5, 0x1 ;  /* 0x000000050a07a211 */ /* 0x004fca00078608ff */
[----:B------:R-:W-:-:S05]  /*1eb50*/  @!P2 IMAD.X R6, RZ, RZ, R8, P3 ;  /* 0x000000ffff06a224 */ /* 0x000fca00018e0608 */
        /* <DEDUP_REMOVED lines=22> */
[----:B------:R-:W-:Y:S01]  /*1ecc0*/  @!P2 IMAD.MOV.U32 R6, RZ, RZ, R5 ;  /* 0x000000ffff06a224 */ /* 0x000fe200078e0005 */
[----:B------:R-:W-:-:S04]  /*1ecd0*/  IADD3 R5, R0, 0x40, RZ ;  /* 0x0000004000057810 */ /* 0x000fc80007ffe0ff */
        /* <DEDUP_REMOVED lines=15> */
[----:B-1----:R-:W-:-:S04]  /*1edd0*/  @!P2 LEA R5, P3, R10, R5, 0x1 ;  /* 0x000000050a05a211 */ /* 0x002fc800078608ff */
[----:B0-----:R-:W-:-:S05]  /*1ede0*/  @!P2 IADD3.X R6, RZ, R6, RZ, P3, !PT ;  /* 0x00000006ff06a210 */ /* 0x001fca0001ffe4ff */
        /* <DEDUP_REMOVED lines=16> */
.L_x_3045:
        /* <DEDUP_REMOVED lines=11> */
.L_x_2834:
[----:B------:R-:W-:Y:S05]  /*1efa0*/  BSYNC B0 ;  /* 0x0000000000007941 */ /* 0x000fea0003800000 */
.L_x_2833:
[----:B------:R-:W-:Y:S01]  /*1efb0*/  NOP ;  /* 0x0000000000007918 */ /* 0x000fe20000000000 */
[----:B------:R-:W-:Y:S01]  /*1efc0*/  PLOP3.LUT P0, PT, PT, PT, PT, 0x80, 0x0 ;  /* 0x000000000000781c */ /* 0x000fe20003f0f070 */
[----:B------:R-:W-:-:S12]  /*1efd0*/  VIADD R11, R18, 0x28800 ;  /* 0x00028800120b7836 */ /* 0x000fd80000000000 */
.L_x_2835:
[----:B------:R-:W-:Y:S02]  /*1efe0*/  PLOP3.LUT P1, PT, P1, P0, PT, 0xa2, 0x0 ;  /* 0x000000000000781c */ /* 0x000fe40000f21472 */
[----:B------:R-:W-:-:S08]  /*1eff0*/  @P0 R2UR P1, UR4, R18 ;  /* 0x00000000120402ca */ /* 0x000fd00000020000 */
[----:B------:R-:W-:-:S05]  /*1f000*/  @P0 PLOP3.LUT P0, PT, P1, PT, PT, 0x80, 0x0 ;  /* 0x000000000000081c */ /* 0x000fca0000f0f070 */
[----:B------:R-:W-:Y:S01]  /*1f010*/  @!P1 SYNCS.ARRIVE.TRANS64.RED.A0T1 RZ, [UR4+0x28800], RZ ;  /* 0x028800ffffff99a7 */ /* 0x000fe20008200404 */
[----:B------:R-:W-:Y:S07]  /*1f020*/  @!P1 ARRIVES.LDGSTSBAR.64.TRANSCNT [UR4+0x28800] ;  /* 0x02880000ff0099b0 */ /* 0x000fee0008000a84 */
[----:B------:R-:W-:Y:S05]  /*1f030*/  @P0 BRA.U.ANY `(.L_x_2835) ;  /* 0xfffffffd00e80947 */ /* 0x000fea000393ffff */
[----:B---3--:R-:W3:Y:S02]  /*1f040*/  LDL.LU R2, [R1+0x64] ;  /* 0x0000640001027983 */ /* 0x008ee40000300800 */
[----:B---3--:R-:W-:-:S04]  /*1f050*/  IADD3 R2, R2, 0x1, RZ ;  /* 0x0000000102027810 */ /* 0x008fc80007ffe0ff */
[----:B------:R-:W-:Y:S01]  /*1f060*/  LEA.HI R0, R2, R2, RZ, 0x1 ;  /* 0x0000000202007211 */ /* 0x000fe200078f08ff */
[----:B------:R3:W-:Y:S03]  /*1f070*/  STL [R1+0x64], R2 ;  /* 0x0000640201007387 */ /* 0x0007e60000100800 */
        /* <DEDUP_REMOVED lines=8> */
.L_x_3046:
[----:B------:R-:W-:Y:S05]  /*1f100*/  BSYNC B0 ;  /* 0x0000000000007941 */ /* 0x000fea0003800000 */
.L_x_2836:
        /* <DEDUP_REMOVED lines=11> */
[----:B--2---:R-:W-:-:S04]  /*1f1c0*/  VIADD R6, R5, 0x1 ;  /* 0x0000000105067836 */ /* 0x004fc80000000000 */
[----:B---3--:R-:W-:-:S05]  /*1f1d0*/  IMAD R6, R6, R4, RZ ;  /* 0x0000000406067224 */ /* 0x008fca00078e02ff */
[----:B----4-:R-:W-:-:S05]  /*1f1e0*/  VIMNMX R6, R3, R6, PT ;  /* 0x0000000603067248 */ /* 0x010fca0003fe0100 */
[----:B------:R-:W-:-:S05]  /*1f1f0*/  IMAD.MOV R9, RZ, RZ, -R6 ;  /* 0x000000ffff097224 */ /* 0x000fca00078e0a06 */
[----:B------:R-:W-:-:S04]  /*1f200*/  VIADDMNMX R9, R9, 0x1, R2, !PT ;  /* 0x0000000109097846 */ /* 0x000fc80007800102 */
[----:B------:R-:W-:-:S04]  /*1f210*/  IADD3 R2, R6, R9, RZ ;  /* 0x0000000906027210 */ /* 0x000fc80007ffe0ff */
        /* <DEDUP_REMOVED lines=32> */
[----:B------:R-:W-:-:S05]  /*1f420*/  IMAD.WIDE.U32 R2, R8, UR6, R2 ;  /* 0x0000000608027c25 */ /* 0x000fca000f8e0002 */
[----:B------:R-:W-:Y:S02]  /*1f430*/  IADD3 R3, R4, R3, RZ ;  /* 0x0000000304037210 */ /* 0x000fe40007ffe0ff */
[----:B------:R-:W-:-:S04]  /*1f440*/  LEA R4, P0, R2, UR4, 0x2 ;  /* 0x0000000402047c11 */ /* 0x000fc8000f8010ff */
[----:B------:R-:W-:-:S05]  /*1f450*/  LEA.HI.X R5, R2, UR5, R3, 0x2, P0 ;  /* 0x0000000502057c11 */ /* 0x000fca00080f1403 */
[----:B------:R0:W5:Y:S04]  /*1f460*/  LDG.E R4, desc[UR42][R4.64] ;  /* 0x0000002a04047981 */ /* 0x000168000c1e1900 */
.L_x_2844:
[----:B------:R-:W-:Y:S01]  /*1f470*/  IMAD R3, R7, 0x8, R18 ;  /* 0x0000000807037824 */ /* 0x000fe200078e0212 */
[----:B------:R-:W-:Y:S01]  /*1f480*/  SHF.L.U32 R2, R10, 0x1f, RZ ;  /* 0x0000001f0a027819 */ /* 0x000fe200000006ff */
[----:B------:R-:W-:Y:S03]  /*1f490*/  BSSY B3, `(.L_x_2845) ;  /* 0x0000003000037945 */ /* 0x000fe60003800000 */
[----:B------:R-:W1:Y:S02]  /*1f4a0*/  SYNCS.PHASECHK.TRANS64.TRYWAIT P0, [R3+URZ+0x28840], R2 ;  /* 0x02884002030075a7 */ /* 0x000e64000800017f */
[----:B-1----:R-:W-:Y:S05]  /*1f4b0*/  @!P0 BRA `(.L_x_2846) ;  /* 0x0000006400b48947 */ /* 0x002fea0003800000 */
.L_x_3047:
[----:B------:R-:W-:Y:S05]  /*1f4c0*/  BSYNC B3 ;  /* 0x0000000000037941 */ /* 0x000fea0003800000 */
.L_x_2845:
        /* <DEDUP_REMOVED lines=12> */
.L_x_2848:
[----:B------:R-:W-:Y:S05]  /*1f590*/  BSYNC B3 ;  /* 0x0000000000037941 */ /* 0x000fea0003800000 */
.L_x_2847:
[----:B-1----:R-:W2:Y:S01]  /*1f5a0*/  LDL R2, [R1+0x1c] ;  /* 0x00001c0001027983 */ /* 0x002ea20000100800 */
[----:B------:R-:W-:Y:S01]  /*1f5b0*/  IMAD.MOV.U32 R14, RZ, RZ, RZ ;  /* 0x000000ffff0e7224 */ /* 0x000fe200078e00ff */
[----:B------:R-:W-:Y:S01]  /*1f5c0*/  UIADD3 UR4, UP0, UR38, 0x370, URZ ;  /* 0x0000037026047890 */ /* 0x000fe2000ff1e03f */
[----:B------:R-:W-:Y:S01]  /*1f5d0*/  IMAD R8, R7, 0x8000, R18 ;  /* 0x0000800007087824 */ /* 0x000fe200078e0212 */
[----:B------:R-:W-:Y:S01]  /*1f5e0*/  PLOP3.LUT P0, PT, PT, PT, PT, 0x80, 0x0 ;  /* 0x000000000000781c */ /* 0x000fe20003f0f070 */
[----:B------:R-:W-:Y:S01]  /*1f5f0*/  UMOV UR6, 0x0 ;  /* 0x0000000000067882 */ /* 0x000fe20000000000 */
[----:B------:R-:W-:Y:S01]  /*1f600*/  R2UR UR10, R14 ;  /* 0x000000000e0a72ca */ /* 0x000fe200000e0000 */
[----:B------:R-:W-:Y:S01]  /*1f610*/  VIADD R5, R8, 0x18400 ;  /* 0x0001840008057836 */ /* 0x000fe20000000000 */
[----:B------:R-:W-:Y:S01]  /*1f620*/  IADD3 R3, R3, 0x28830, RZ ;  /* 0x0002883003037810 */ /* 0x000fe20007ffe0ff */
[----:B------:R-:W-:Y:S01]  /*1f630*/  UIADD3.X UR5, URZ, UR39, URZ, UP0, !UPT ;  /* 0x000000273f057290 */ /* 0x000fe200087fe43f */
[----:B------:R-:W-:Y:S01]  /*1f640*/  UMOV UR7, 0x14f00000 ;  /* 0x14f0000000077882 */ /* 0x000fe20000000000 */
[----:B--2---:R-:W-:-:S10]  /*1f650*/  IMAD R2, R0, 0x80, R2 ;  /* 0x0000008000027824 */ /* 0x004fd400078e0202 */
.L_x_2849:
        /* <DEDUP_REMOVED lines=16> */
.L_x_2850:
        /* <DEDUP_REMOVED lines=11> */
[----:B------:R-:W-:Y:S01]  /*1f810*/  LEA R3, R19, R11, 0x3 ;  /* 0x0000000b13037211 */ /* 0x000fe200078e18ff */
[----:B------:R-:W-:Y:S01]  /*1f820*/  BSSY B3, `(.L_x_2851) ;  /* 0x0000004000037945 */ /* 0x000fe20003800000 */
[----:B--2---:R-:W-:-:S04]  /*1f830*/  SHF.L.U32 R2, R8, 0x1f, RZ ;  /* 0x0000001f08027819 */ /* 0x004fc800000006ff */
[----:B------:R-:W0:Y:S02]  /*1f840*/  SYNCS.PHASECHK.TRANS64.TRYWAIT P0, [R3+URZ+0x60], R2 ;  /* 0x00006002030075a7 */ /* 0x000e24000800017f */
[----:B0-----:R-:W-:Y:S05]  /*1f850*/  @!P0 BRA `(.L_x_2852) ;  /* 0x0000006000e08947 */ /* 0x001fea0003800000 */
.L_x_3048:
[----:B------:R-:W-:Y:S05]  /*1f860*/  BSYNC B3 ;  /* 0x0000000000037941 */ /* 0x000fea0003800000 */
.L_x_2851:
        /* <DEDUP_REMOVED lines=12> */
.L_x_2854:
[----:B------:R-:W-:Y:S05]  /*1f930*/  BSYNC B3 ;  /* 0x0000000000037941 */ /* 0x000fea0003800000 */
.L_x_2853:
        /* <DEDUP_REMOVED lines=13> */
.L_x_2855:
        /* <DEDUP_REMOVED lines=15> */
.L_x_2856:
        /* <DEDUP_REMOVED lines=12> */
.L_x_2843:
[----:B------:R-:W-:Y:S05]  /*1fbc0*/  BSYNC B1 ;  /* 0x0000000000017941 */ /* 0x000fea0003800000 */
.L_x_2842:
[----:B0-----:R-:W2:Y:S01]  /*1fbd0*/  LDL.LU R0, [R1+0x44] ;  /* 0x0000440001007983 */ /* 0x001ea20000300800 */
[----:B------:R-:W-:-:S03]  /*1fbe0*/  IMAD.MOV.U32 R19, RZ, RZ, R7 ;  /* 0x000000ffff137224 */ /* 0x000fc600078e0007 */
[----:B------:R0:W-:Y:S02]  /*1fbf0*/  STL [R1+0x18], R10 ;  /* 0x0000180a01007387 */ /* 0x0001e40000100800 */
[----:B0-2---:R-:W-:-:S07]  /*1fc00*/  VIADD R0, R0, 0xfffffffd ;  /* 0xfffffffd00007836 */ /* 0x005fce0000000000 */
.L_x_2841:
[----:B------:R-:W-:Y:S05]  /*1fc10*/  BSYNC B2 ;  /* 0x0000000000027941 */ /* 0x000fea0003800000 */
.L_x_2840:
[----:B------:R-:W-:Y:S01]  /*1fc20*/  VIADD R9, R9, 0xfffffffe ;  /* 0xfffffffe09097836 */ /* 0x000fe20000000000 */
[----:B------:R-:W-:-:S04]  /*1fc30*/  LOP3.LUT R6, RZ, R6, RZ, 0x33, !PT ;  /* 0x00000006ff067212 */ /* 0x000fc800078e33ff */
[----:B------:R-:W-:-:S13]  /*1fc40*/  ISETP.NE.AND P0, PT, R9, R6, PT ;  /* 0x000000060900720c */ /* 0x000fda0003f05270 */
[----:B------:R-:W-:Y:S05]  /*1fc50*/  @!P0 BRA `(.L_x_2839) ;  /* 0x0000001000cc8947 */ /* 0x000fea0003800000 */
[----:B------:R-:W-:-:S07]  /*1fc60*/  MOV R8, R17 ;  /* 0x0000001100087202 */ /* 0x000fce0000000f00 */
.L_x_2887:
        /* <DEDUP_REMOVED lines=30> */
[----:B------:R-:W-:-:S05]  /*1fe50*/  IMAD.WIDE.U32 R2, R9, UR6, R2 ;  /* 0x0000000609027c25 */ /* 0x000fca000f8e0002 */
[----:B------:R-:W-:Y:S02]  /*1fe60*/  IADD3 R3, R7, R3, RZ ;  /* 0x0000000307037210 */ /* 0x000fe40007ffe0ff */
[----:B------:R-:W-:-:S04]  /*1fe70*/  LEA R8, P0, R2, UR4, 0x2 ;  /* 0x0000000402087c11 */ /* 0x000fc8000f8010ff */
[----:B------:R-:W-:-:S05]  /*1fe80*/  LEA.HI.X R9, R2, UR5, R3, 0x2, P0 ;  /* 0x0000000502097c11 */ /* 0x000fca00080f1403 */
[----:B------:R0:W5:Y:S04]  /*1fe90*/  LDG.E R8, desc[UR42][R8.64] ;  /* 0x0000002a08087981 */ /* 0x000168000c1e1900 */
.L_x_2859:
[----:B------:R-:W-:Y:S01]  /*1fea0*/  IMAD R3, R4, 0x8, R18 ;  /* 0x0000000804037824 */ /* 0x000fe200078e0212 */
[----:B------:R-:W-:Y:S01]  /*1feb0*/  SHF.L.U32 R2, R5, 0x1f, RZ ;  /* 0x0000001f05027819 */ /* 0x000fe200000006ff */
[----:B------:R-:W-:Y:S03]  /*1fec0*/  BSSY B2, `(.L_x_2860) ;  /* 0x0000003000027945 */ /* 0x000fe60003800000 */
[----:B------:R-:W1:Y:S02]  /*1fed0*/  SYNCS.PHASECHK.TRANS64.TRYWAIT P0, [R3+URZ+0x28840], R2 ;  /* 0x02884002030075a7 */ /* 0x000e64000800017f */
[----:B-1----:R-:W-:Y:S05]  /*1fee0*/  @!P0 BRA `(.L_x_2861) ;  /* 0x0000005c00508947 */ /* 0x002fea0003800000 */
.L_x_3049:
[----:B------:R-:W-:Y:S05]  /*1fef0*/  BSYNC B2 ;  /* 0x0000000000027941 */ /* 0x000fea0003800000 */
.L_x_2860:
        /* <DEDUP_REMOVED lines=12> */
.L_x_2863:
[----:B------:R-:W-:Y:S05]  /*1ffc0*/  BSYNC B2 ;  /* 0x0000000000027941 */ /* 0x000fea0003800000 */
.L_x_2862:
[----:B------:R-:W2:Y:S01]  /*1ffd0*/  LDL R7, [R1+0x1c] ;  /* 0x00001c0001077983 */ /* 0x000ea20000100800 */
[----:B------:R-:W-:Y:S01]  /*1ffe0*/  IMAD.MOV.U32 R10, RZ, RZ, RZ ;  /* 0x000000ffff0a7224 */ /* 0x000fe200078e00ff */
[----:B------:R-:W-:Y:S01]  /*1fff0*/  UIADD3 UR4, UP0, UR38, 0x370, URZ ;  /* 0x0000037026047890 */ /* 0x000fe2000ff1e03f */
[----:B-1----:R-:W-:Y:S01]  /*20000*/  IMAD R2, R4, 0x8000, R18 ;  /* 0x0000800004027824 */ /* 0x002fe200078e0212 */
[----:B------:R-:W-:Y:S01]  /*20010*/  PLOP3.LUT P0, PT, PT, PT, PT, 0x80, 0x0 ;  /* 0x000000000000781c */ /* 0x000fe20003f0f070 */
[----:B------:R-:W-:Y:S01]  /*20020*/  UMOV UR6, 0x0 ;  /* 0x0000000000067882 */ /* 0x000fe20000000000 */
[----:B------:R-:W-:Y:S01]  /*20030*/  R2UR UR10, R10 ;  /* 0x000000000a0a72ca */ /* 0x000fe200000e0000 */
[----:B0-----:R-:W-:Y:S01]  /*20040*/  VIADD R9, R2, 0x18400 ;  /* 0x0001840002097836 */ /* 0x001fe20000000000 */
[----:B------:R-:W-:Y:S01]  /*20050*/  IADD3 R3, R3, 0x28830, RZ ;  /* 0x0002883003037810 */ /* 0x000fe20007ffe0ff */
[----:B------:R-:W-:Y:S01]  /*20060*/  UIADD3.X UR5, URZ, UR39, URZ, UP0, !UPT ;  /* 0x000000273f057290 */ /* 0x000fe200087fe43f */
[----:B------:R-:W-:Y:S01]  /*20070*/  UMOV UR7, 0x14f00000 ;  /* 0x14f0000000077882 */ /* 0x000fe20000000000 */
[----:B--2---:R-:W-:-:S10]  /*20080*/  IMAD R7, R6, 0x80, R7 ;  /* 0x0000008006077824 */ /* 0x004fd400078e0207 */
.L_x_2864:
        /* <DEDUP_REMOVED lines=16> */
.L_x_2865:
        /* <DEDUP_REMOVED lines=16> */
.L_x_3050:
[----:B------:R-:W-:Y:S05]  /*20290*/  BSYNC B2 ;  /* 0x0000000000027941 */ /* 0x000fea0003800000 */
.L_x_2866:
        /* <DEDUP_REMOVED lines=11> */
.L_x_2869:
[----:B------:R-:W-:Y:S05]  /*20350*/  BSYNC B2 ;  /* 0x0000000000027941 */ /* 0x000fea0003800000 */
.L_x_2868:
        /* <DEDUP_REMOVED lines=10> */
[----:B--2---:R-:W-:Y:S01]  /*20400*/  LEA R3, R3, R7, 0x7 ;  /* 0x0000000703037211 */ /* 0x004fe200078e38ff */
[----:B------:R-:W-:-:S10]  /*20410*/  VIADD R7, R19, 0x400 ;  /* 0x0000040013077836 */ /* 0x000fd40000000000 */
.L_x_2870:
        /* <DEDUP_REMOVED lines=15> */
.L_x_2871:
        /* <DEDUP_REMOVED lines=12> */
.L_x_2858:
[----:B------:R-:W-:Y:S05]  /*205d0*/  BSYNC B1 ;  /* 0x0000000000017941 */ /* 0x000fea0003800000 */
.L_x_2857:
[----:B------:R-:W2:Y:S01]  /*205e0*/  LDL R2, [R1+0x10] ;  /* 0x0000100001027983 */ /* 0x000ea20000100800 */
[----:B------:R-:W-:Y:S01]  /*205f0*/  IADD3 R19, R4, 0x1, RZ ;  /* 0x0000000104137810 */ /* 0x000fe20007ffe0ff */
[----:B------:R-:W-:Y:S01]  /*20600*/  BSSY B1, `(.L_x_2872) ;  /* 0x0000094000017945 */ /* 0x000fe20003800000 */
[----:B0-----:R-:W-:Y:S02]  /*20610*/  VIADD R6, R0, 0xffffffff ;  /* 0xffffffff00067836 */ /* 0x001fe40000000000 */
        /* <DEDUP_REMOVED lines=31> */
.L_x_2874:
[----:B------:R-:W-:Y:S01]  /*20810*/  IMAD R2, R19, 0x8, R18 ;  /* 0x0000000813027824 */ /* 0x000fe200078e0212 */
[----:B------:R-:W-:Y:S01]  /*20820*/  SHF.L.U32 R3, R10, 0x1f, RZ ;  /* 0x0000001f0a037819 */ /* 0x000fe200000006ff */
[----:B------:R-:W-:Y:S03]  /*20830*/  BSSY B2, `(.L_x_2875) ;  /* 0x0000003000027945 */ /* 0x000fe60003800000 */
[----:B------:R-:W2:Y:S02]  /*20840*/  SYNCS.PHASECHK.TRANS64.TRYWAIT P0, [R2+URZ+0x28840], R3 ;  /* 0x02884003020075a7 */ /* 0x000ea4000800017f */
[----:B--2---:R-:W-:Y:S05]  /*20850*/  @!P0 BRA `(.L_x_2876) ;  /* 0x00000054001c8947 */ /* 0x004fea0003800000 */
.L_x_3051:
[----:B------:R-:W-:Y:S05]  /*20860*/  BSYNC B2 ;  /* 0x0000000000027941 */ /* 0x000fea0003800000 */
.L_x_2875:
        /* <DEDUP_REMOVED lines=12> */
.L_x_2878:
[----:B------:R-:W-:Y:S05]  /*20930*/  BSYNC B2 ;  /* 0x0000000000027941 */ /* 0x000fea0003800000 */
.L_x_2877:
        /* <DEDUP_REMOVED lines=13> */
.L_x_2879:
        /* <DEDUP_REMOVED lines=16> */
.L_x_2880:
        /* <DEDUP_REMOVED lines=15> */
.L_x_3052:
[----:B------:R-:W-:Y:S05]  /*20c00*/  BSYNC B2 ;  /* 0x0000000000027941 */ /* 0x000fea0003800000 */
.L_x_2881:
        /* <DEDUP_REMOVED lines=11> */
.L_x_2884:
[----:B------:R-:W-:Y:S05]  /*20cc0*/  BSYNC B2 ;  /* 0x0000000000027941 */ /* 0x000fea0003800000 */
.L_x_2883:
[----:B0-----:R-:W2:Y:S04]  /*20cd0*/  LDL R5, [R1+0x1c] ;  /* 0x00001c0001057983 */ /* 0x001ea80000100800 */
[----:B------:R-:W2:Y:S01]  /*20ce0*/  LDL.LU R3, [R1+0x8] ;  /* 0x0000080001037983 */ /* 0x000ea20000300800 */
[----:B------:R-:W-:Y:S01]  /*20cf0*/  R2UR UR10, R14 ;  /* 0x000000000e0a72ca */ /* 0x000fe200000e0000 */
[----:B------:R-:W-:Y:S01]  /*20d00*/  UIADD3 UR4, UP0, UR38, 0x470, URZ ;  /* 0x0000047026047890 */ /* 0x000fe2000ff1e03f */
[----:B------:R-:W-:Y:S01]  /*20d10*/  R2UR UR6, R12 ;  /* 0x000000000c0672ca */ /* 0x000fe200000e0000 */
[----:B------:R-:W-:Y:S01]  /*20d20*/  VIADD R2, R2, 0x50 ;  /* 0x0000005002027836 */ /* 0x000fe20000000000 */
[----:B------:R-:W-:Y:S01]  /*20d30*/  R2UR UR7, R13 ;  /* 0x000000000d0772ca */ /* 0x000fe200000e0000 */
[----:B------:R-:W-:Y:S01]  /*20d40*/  UIADD3.X UR5, URZ, UR39, URZ, UP0, !UPT ;  /* 0x000000273f057290 */ /* 0x000fe200087fe43f */
[----:B------:R-:W-:-:S02]  /*20d50*/  LEA R4, R4, R18, 0xf ;  /* 0x0000001204047211 */ /* 0x000fc400078e78ff */
[----:B------:R-:W-:Y:S01]  /*20d60*/  PLOP3.LUT P0, PT, PT, PT, PT, 0x80, 0x0 ;  /* 0x000000000000781c */ /* 0x000fe20003f0f070 */
[----:B--2---:R-:W-:Y:S02]  /*20d70*/  IMAD R3, R3, 0x80, R5 ;  /* 0x0000008003037824 */ /* 0x004fe400078e0205 */
[----:B------:R-:W-:-:S10]  /*20d80*/  VIADD R5, R4, 0x400 ;  /* 0x0000040004057836 */ /* 0x000fd40000000000 */
.L_x_2885:
        /* <DEDUP_REMOVED lines=15> */
.L_x_2886:
        /* <DEDUP_REMOVED lines=12> */
.L_x_2873:
[----:B------:R-:W-:Y:S05]  /*20f40*/  BSYNC B1 ;  /* 0x0000000000017941 */ /* 0x000fea0003800000 */
.L_x_2872:
[----:B------:R-:W2:Y:S01]  /*20f50*/  LDL R2, [R1+0x2c] ;  /* 0x00002c0001027983 */ /* 0x000ea20000100800 */
[----:B------:R-:W-:Y:S01]  /*20f60*/  VIADD R0, R0, 0xfffffffe ;  /* 0xfffffffe00007836 */ /* 0x000fe20000000000 */
[----:B--2---:R-:W-:-:S13]  /*20f70*/  ISETP.GT.AND P0, PT, R6, R2, PT ;  /* 0x000000020600720c */ /* 0x004fda0003f04270 */
[----:B------:R-:W-:Y:S05]  /*20f80*/  @P0 BRA `(.L_x_2887) ;  /* 0xffffffec00380947 */ /* 0x000fea000383ffff */
.L_x_2839:
[----:B------:R-:W-:Y:S05]  /*20f90*/  BSYNC B0 ;  /* 0x0000000000007941 */ /* 0x000fea0003800000 */
.L_x_2838:
        /* <DEDUP_REMOVED lines=18> */
.L_x_2889:
[----:B------:R-:W-:Y:S05]  /*210c0*/  BSYNC B0 ;  /* 0x0000000000007941 */ /* 0x000fea0003800000 */
.L_x_2888:
        /* <DEDUP_REMOVED lines=11> */
.L_x_3053:
[----:B------:R-:W-:Y:S05]  /*21180*/  BSYNC B1 ;  /* 0x0000000000017941 */ /* 0x000fea0003800000 */
.L_x_2892:
        /* <DEDUP_REMOVED lines=9> */
.L_x_2895:
[----:B------:R-:W-:Y:S05]  /*21220*/  BSYNC B1 ;  /* 0x0000000000017941 */ /* 0x000fea0003800000 */
.L_x_2894:
        /* <DEDUP_REMOVED lines=9> */
[----:B---3--:R-:W-:Y:S01]  /*212c0*/  IMAD R3, R2, 0x80, R3 ;  /* 0x0000008002037824 */ /* 0x008fe200078e0203 */
[----:B------:R-:W-:-:S05]  /*212d0*/  LEA R2, R19, R18, 0xf ;  /* 0x0000001213027211 */ /* 0x000fca00078e78ff */
[----:B------:R-:W-:-:S07]  /*212e0*/  VIADD R4, R2, 0x400 ;  /* 0x0000040002047836 */ /* 0x000fce0000000000 */
.L_x_2896:
        /* <DEDUP_REMOVED lines=15> */
.L_x_2897:
        /* <DEDUP_REMOVED lines=10> */
.L_x_2891:
[----:B------:R-:W-:Y:S05]  /*21480*/  BSYNC B0 ;  /* 0x0000000000007941 */ /* 0x000fea0003800000 */
.L_x_2890:
[----:B------:R-:W2:Y:S01]  /*21490*/  LDL.LU R4, [R1+0x18] ;  /* 0x0000180001047983 */ /* 0x000ea20000300800 */
[----:B------:R-:W-:-:S05]  /*214a0*/  VIADD R19, R19, 0x1 ;  /* 0x0000000113137836 */ /* 0x000fca0000000000 */
[----:B------:R-:W-:-:S04]  /*214b0*/  ISETP.NE.AND P0, PT, R19, 0x2, PT ;  /* 0x000000021300780c */ /* 0x000fc80003f05270 */
[----:B------:R-:W-:Y:S02]  /*214c0*/  SEL R0, RZ, 0x1, P0 ;  /* 0x00000001ff007807 */ /* 0x000fe40000000000 */
[----:B------:R-:W-:Y:S02]  /*214d0*/  SEL R19, R19, RZ, P0 ;  /* 0x000000ff13137207 */ /* 0x000fe40000000000 */
[----:B--2---:R-:W-:-:S05]  /*214e0*/  LOP3.LUT R4, R4, R0, RZ, 0x3c, !PT ;  /* 0x0000000004047212 */ /* 0x004fca00078e3cff */
[----:B------:R2:W-:Y:S02]  /*214f0*/  STL [R1+0x18], R4 ;  /* 0x0000180401007387 */ /* 0x0005e40000100800 */
.L_x_2818:
[----:B------:R-:W-:Y:S05]  /*21500*/  BSYNC B7 ;  /* 0x0000000000077941 */ /* 0x000fea0003800000 */
.L_x_2816:
[----:B---3--:R-:W3:Y:S02]  /*21510*/  LDL R0, [R1+0x10] ;  /* 0x0000100001007983 */ /* 0x008ee40000100800 */
[----:B---3--:R-:W-:-:S13]  /*21520*/  LOP3.LUT P0, RZ, R0, 0x2, RZ, 0xc0, !PT ;  /* 0x0000000200ff7812 */ /* 0x008fda000780c0ff */
[----:B------:R-:W-:Y:S05]  /*21530*/  @!P0 BRA `(.L_x_2898) ;  /* 0x00000000002c8947 */ /* 0x000fea0003800000 */
[----:B------:R-:W-:Y:S05]  /*21540*/  WARPSYNC.ALL ;  /* 0x0000000000007948 */ /* 0x000fea0003800000 */
[----:B------:R-:W3:Y:S08]  /*21550*/  S2UR UR5, SR_CgaCtaId ;  /* 0x00000000000579c3 */ /* 0x000ef00000008800 */
[----:B------:R-:W-:Y:S06]  /*21560*/  BAR.SYNC.DEFER_BLOCKING 0x5, 0x180 ;  /* 0x0146000000007b1d */ /* 0x000fec0000010000 */
[----:B------:R-:W-:-:S02]  /*21570*/  UMOV UR4, 0x400 ;  /* 0x0000040000047882 */ /* 0x000fc40000000000 */
[----:B---3--:R-:W-:-:S06]  /*21580*/  ULEA UR4, UR5, UR4, 0x18 ;  /* 0x0000000405047291 */ /* 0x008fcc000f8ec03f */
[----:B------:R-:W-:-:S05]  /*21590*/  MOV R18, UR4 ;  /* 0x0000000400127c02 */ /* 0x000fca0008000f00 */
[----:B-12---:R-:W1:Y:S04]  /*215a0*/  LDS.128 R4, [R18+0x288d0] ;  /* 0x0288d00012047984 */ /* 0x006e680000000c00 */
[----:B-1----:R1:W-:Y:S04]  /*215b0*/  STL.64 [R1], R4 ;  /* 0x0000000401007387 */ /* 0x0023e80000100a00 */
[----:B------:R1:W-:Y:S01]  /*215c0*/  STL.64 [R1+0x8], R6 ;  /* 0x0000080601007387 */ /* 0x0003e20000100a00 */
[----:B------:R-:W-:Y:S06]  /*215d0*/  BAR.ARV 0x4, 0x180 ;  /* 0x0106000000007b1d */ /* 0x000fec0000002000 */
[----:B------:R-:W-:Y:S05]  /*215e0*/  BRA `(.L_x_2899) ;  /* 0x0000001000347947 */ /* 0x000fea0003800000 */
.L_x_2898:
[----:B------:R-:W3:Y:S01]  /*215f0*/  S2R R16, SR_TID.X ;  /* 0x0000000000107919 */ /* 0x000ee20000002100 */
[----:B------:R-:W-:Y:S01]  /*21600*/  UMOV UR4, 0xffffffff ;  /* 0xffffffff00047882 */ /* 0x000fe20000000000 */
[----:B---3--:R-:W-:-:S04]  /*21610*/  LOP3.LUT R16, R16, 0x1f, RZ, 0xc0, !PT ;  /* 0x0000001f10107812 */ /* 0x008fc800078ec0ff */
[----:B------:R-:W-:Y:S01]  /*21620*/  ISETP.NE.AND P0, PT, R16, 0x1f, PT ;  /* 0x0000001f1000780c */ /* 0x000fe20003f05270 */
[----:B------:R-:W-:-:S12]  /*21630*/  BRA.DIV UR4, `(.L_x_2900) ;  /* 0x0000004604e07947 */ /* 0x000fd8000b800000 */
[----:B------:R-:W0:Y:S01]  /*21640*/  LDL.LU R2, [R1] ;  /* 0x0000000001027983 */ /* 0x000e220000300800 */
[----:B------:R-:W-:-:S03]  /*21650*/  ULDC UR4, c[0x0][0xc3c] ;  /* 0x00030f0000047ab9 */ /* 0x000fc60000000800 */
[----:B------:R-:W3:Y:S01]  /*21660*/  LDL R3, [R1+0xc] ;  /* 0x00000c0001037983 */ /* 0x000ee20000100800 */
[----:B0-----:R-:W-:Y:S02]  /*21670*/  IMAD.MOV.U32 R10, RZ, RZ, R2 ;  /* 0x000000ffff0a7224 */ /* 0x001fe400078e0002 */
[----:B---3--:R-:W-:-:S05]  /*21680*/  IMAD.IADD R0, R3, 0x1, R16 ;  /* 0x0000000103007824 */ /* 0x008fca00078e0210 */
[----:B------:R-:W-:-:S13]  /*21690*/  ISETP.GE.OR P1, PT, R0, UR4, !P0 ;  /* 0x0000000400007c0c */ /* 0x000fda000c726670 */
[----:B------:R-:W0:Y:S08]  /*216a0*/  @!P1 LDC.64 R2, c[0x0][0xc80] ;  /* 0x00032000ff029b82 */ /* 0x000e300000000a00 */
[----:B-1----:R-:W1:Y:S01]  /*216b0*/  @!P1 LDC.64 R6, c[0x0][0xc78] ;  /* 0x00031e00ff069b82 */ /* 0x002e620000000a00 */
[----:B0-----:R-:W-:-:S05]  /*216c0*/  @!P1 IMAD.WIDE R2, R0, 0x4, R2 ;  /* 0x0000000400029825 */ /* 0x001fca00078e0202 */
[----:B------:R1:W3:Y:S02]  /*216d0*/  @!P1 LDG.E R8, desc[UR42][R2.64] ;  /* 0x0000002a02089981 */ /* 0x0002e4000c1e1900 */
[----:B-1----:R-:W-:-:S06]  /*216e0*/  @!P1 IMAD.WIDE R2, R0, 0x4, R6 ;  /* 0x0000000400029825 */ /* 0x002fcc00078e0206 */
[----:B------:R-:W4:Y:S01]  /*216f0*/  @!P1 LDG.E R2, desc[UR42][R2.64] ;  /* 0x0000002a02029981 */ /* 0x000f22000c1e1900 */
[----:B--2---:R-:W-:Y:S01]  /*21700*/  IMAD.MOV.U32 R4, RZ, RZ, RZ ;  /* 0x000000ffff047224 */ /* 0x004fe200078e00ff */
[----:B------:R-:W-:Y:S02]  /*21710*/  MOV R6, RZ ;  /* 0x000000ff00067202 */ /* 0x000fe40000000f00 */
[C---:B------:R-:W-:Y:S01]  /*21720*/  ISETP.GE.U32.AND P2, PT, R16.reuse, 0x2, PT ;  /* 0x000000021000780c */ /* 0x040fe20003f46070 */
[----:B------:R-:W-:Y:S01]  /*21730*/  SHFL.IDX PT, R0, R10, 0x1, 0x1f ;  /* 0x00201f000a007f89 */ /* 0x000fe200000e0000 */
[C---:B------:R-:W-:Y:S02]  /*21740*/  ISETP.GE.U32.AND P3, PT, R16.reuse, 0x4, PT ;  /* 0x000000041000780c */ /* 0x040fe40003f66070 */
[C---:B------:R-:W-:Y:S02]  /*21750*/  ISETP.GE.U32.AND P4, PT, R16.reuse, 0x8, PT ;  /* 0x000000081000780c */ /* 0x040fe40003f86070 */
[----:B------:R-:W-:Y:S01]  /*21760*/  ISETP.GE.U32.AND P5, PT, R16, 0x10, PT ;  /* 0x000000101000780c */ /* 0x000fe20003fa6070 */
[----:B---3--:R-:W-:-:S02]  /*21770*/  @!P1 IMAD.MOV.U32 R4, RZ, RZ, R8 ;  /* 0x000000ffff049224 */ /* 0x008fc400078e0008 */
[----:B------:R-:W-:Y:S02]  /*21780*/  IMAD.MOV.U32 R8, RZ, RZ, RZ ;  /* 0x000000ffff087224 */ /* 0x000fe400078e00ff */
[----:B----4-:R-:W-:Y:S01]  /*21790*/  @!P1 IMAD.MOV.U32 R6, RZ, RZ, R2 ;  /* 0x000000ffff069224 */ /* 0x010fe200078e0002 */
[----:B------:R-:W-:-:S03]  /*217a0*/  ISETP.NE.AND P1, PT, R16, RZ, PT ;  /* 0x000000ff1000720c */ /* 0x000fc60003f25270 */
[----:B------:R-:W-:-:S05]  /*217b0*/  IMAD R2, R6, R4, RZ ;  /* 0x0000000406027224 */ /* 0x000fca00078e02ff */
[----:B------:R-:W0:Y:S02]  /*217c0*/  SHFL.UP PT, R3, R2, 0x1, RZ ;  /* 0x0420000002037989 */ /* 0x000e2400000e00ff */
[----:B0-----:R-:W-:-:S05]  /*217d0*/  SEL R5, R3, RZ, P1 ;  /* 0x000000ff03057207 */ /* 0x001fca0000800000 */
[----:B------:R-:W-:Y:S02]  /*217e0*/  IMAD.IADD R2, R2, 0x1, R5 ;  /* 0x0000000102027824 */ /* 0x000fe400078e0205 */
[----:B------:R-:W-:Y:S04]  /*217f0*/  SHFL.IDX PT, R5, R10, RZ, 0x1f ;  /* 0x00001fff0a057589 */ /* 0x000fe800000e0000 */
        /* <DEDUP_REMOVED lines=13> */
.L_x_3063:
[----:B------:R-:W-:Y:S02]  /*218d0*/  ULDC UR4, c[0x0][0xc38] ;  /* 0x00030e0000047ab9 */ /* 0x000fe40000000800 */
[----:B------:R-:W-:-:S04]  /*218e0*/  IMAD.U32 R2, RZ, RZ, UR4 ;  /* 0x00000004ff027e24 */ /* 0x000fc8000f8e00ff */
[----:B-1----:R-:W-:-:S04]  /*218f0*/  IMAD R9, R9, R2, RZ ;  /* 0x0000000209097224 */ /* 0x002fc800078e02ff */
[----:B------:R-:W-:-:S05]  /*21900*/  IMAD.IADD R0, R0, 0x1, R9 ;  /* 0x0000000100007824 */ /* 0x000fca00078e0209 */
[----:B------:R-:W-:-:S13]  /*21910*/  ISETP.GT.AND P6, PT, R0, R5, PT ;  /* 0x000000050000720c */ /* 0x000fda0003fc4270 */
[----:B------:R-:W-:Y:S05]  /*21920*/  @P6 BRA `(.L_x_2901) ;  /* 0x0000000000ac6947 */ /* 0x000fea0003800000 */
.L_x_2904:
[----:B------:R-:W2:Y:S01]  /*21930*/  LDL.LU R2, [R1+0xc] ;  /* 0x00000c0001027983 */ /* 0x000ea20000300800 */
[----:B------:R-:W1:Y:S01]  /*21940*/  LDC R3, c[0x0][0xc3c] ;  /* 0x00030f00ff037b82 */ /* 0x000e620000000800 */
[----:B--2---:R-:W-:-:S04]  /*21950*/  IADD3 R2, R2, 0x1f, RZ ;  /* 0x0000001f02027810 */ /* 0x004fc80007ffe0ff */
        /* <DEDUP_REMOVED lines=34> */
.L_x_3071:
[----:B------:R-:W-:Y:S02]  /*21b80*/  ULDC UR4, c[0x0][0xc38] ;  /* 0x00030e0000047ab9 */ /* 0x000fe40000000800 */
[----:B------:R-:W-:-:S04]  /*21b90*/  IMAD.U32 R2, RZ, RZ, UR4 ;  /* 0x00000004ff027e24 */ /* 0x000fc8000f8e00ff */
[----:B-1----:R-:W-:-:S05]  /*21ba0*/  IMAD R9, R9, R2, RZ ;  /* 0x0000000209097224 */ /* 0x002fca00078e02ff */
[----:B------:R-:W-:-:S04]  /*21bb0*/  IADD3 R0, R9, R0, RZ ;  /* 0x0000000009007210 */ /* 0x000fc80007ffe0ff */
[----:B------:R-:W-:-:S13]  /*21bc0*/  ISETP.GT.AND P6, PT, R0, R5, PT ;  /* 0x000000050000720c */ /* 0x000fda0003fc4270 */
[----:B------:R-:W-:Y:S05]  /*21bd0*/  @!P6 BRA `(.L_x_2904) ;  /* 0xfffffffc0054e947 */ /* 0x000fea000383ffff */
.L_x_2901:
        /* <DEDUP_REMOVED lines=12> */
.L_x_3076:
[----:B------:R-:W-:-:S13]  /*21ca0*/  ISETP.NE.AND P0, PT, R0, RZ, PT ;  /* 0x000000ff0000720c */ /* 0x000fda0003f05270 */
[----:B------:R-:W-:Y:S05]  /*21cb0*/  @!P0 BRA `(.L_x_2906) ;  /* 0x0000000000148947 */ /* 0x000fea0003800000 */
[----:B------:R-:W-:Y:S01]  /*21cc0*/  UMOV UR4, 0xffffffff ;  /* 0xffffffff00047882 */ /* 0x000fe20000000000 */
[----:B-1----:R-:W-:Y:S02]  /*21cd0*/  VIADD R3, R3, 0xffffffff ;  /* 0xffffffff03037836 */ /* 0x002fe40000000000 */
[----:B------:R-:W-:Y:S05]  /*21ce0*/  BRA.DIV UR4, `(.L_x_2907) ;  /* 0x0000004a04d47947 */ /* 0x000fea000b800000 */
[----:B------:R1:W3:Y:S02]  /*21cf0*/  SHFL.IDX PT, R3, R7, R3, 0x1f ;  /* 0x00001f0307037589 */ /* 0x0002e400000e0000 */
.L_x_3079:
[----:B---3--:R-:W-:-:S07]  /*21d00*/  IMAD.MOV.U32 R8, RZ, RZ, R3 ;  /* 0x000000ffff087224 */ /* 0x008fce00078e0003 */
.L_x_2906:
[----:B------:R-:W-:Y:S01]  /*21d10*/  ISETP.NE.AND P0, PT, R6, 0x1, PT ;  /* 0x000000010600780c */ /* 0x000fe20003f05270 */
[----:B------:R-:W-:-:S05]  /*21d20*/  IMAD R0, R8, R2, R9 ;  /* 0x0000000208007224 */ /* 0x000fca00078e0209 */
[----:B------:R3:W-:Y:S02]  /*21d30*/  STL [R1], R0 ;  /* 0x0000000001007387 */ /* 0x0007e40000100800 */
[----:B---3--:R-:W-:-:S05]  /*21d40*/  IADD3 R0, R5, -R0, RZ ;  /* 0x8000000005007210 */ /* 0x008fca0007ffe0ff */
        /* <DEDUP_REMOVED lines=20> */
[----:B------:R-:W-:-:S04]  /*21e90*/  IABS R5, R6 ;  /* 0x0000000600057213 */ /* 0x000fc80000000000 */
[----:B------:R-:W1:Y:S07]  /*21ea0*/  I2F.RP R2, R5 ;  /* 0x0000000500027306 */ /* 0x000e6e0000209400 */
[----:B------:R-:W-:Y:S01]  /*21eb0*/  @P0 IADD3 R8, R8, 0x1, RZ ;  /* 0x0000000108080810 */ /* 0x000fe20007ffe0ff */
[----:B-1----:R-:W1:Y:S02]  /*21ec0*/  MUFU.RCP R2, R2 ;  /* 0x0000000200027308 */ /* 0x002e640000001000 */
[----:B-1----:R-:W-:-:S06]  /*21ed0*/  VIADD R2, R2, 0xffffffe ;  /* 0x0ffffffe02027836 */ /* 0x002fcc0000000000 */
[----:B------:R-:W1:Y:S02]  /*21ee0*/  F2I.FTZ.U32.TRUNC.NTZ R3, R2 ;  /* 0x0000000200037305 */ /* 0x000e64000021f000 */
[----:B-1----:R-:W-:-:S04]  /*21ef0*/  IMAD.MOV R2, RZ, RZ, -R3 ;  /* 0x000000ffff027224 */ /* 0x002fc800078e0a03 */
[----:B0-----:R-:W-:Y:S02]  /*21f00*/  IMAD R7, R2, R5, RZ ;  /* 0x0000000502077224 */ /* 0x001fe400078e02ff */
        /* <DEDUP_REMOVED lines=17> */
[----:B------:R-:W-:-:S05]  /*22020*/  IADD3 R2, -R3, RZ, RZ ;  /* 0x000000ff03027210 */ /* 0x000fca0007ffe1ff */
[----:B------:R-:W-:Y:S01]  /*22030*/  IMAD R0, R4, R2, R0 ;  /* 0x0000000204007224 */ /* 0x000fe200078e0200 */
[----:B------:R-:W-:-:S04]  /*22040*/  LOP3.LUT R2, R3, R6, RZ, 0x3c, !PT ;  /* 0x0000000603027212 */ /* 0x000fc800078e3cff */
[----:B------:R-:W-:Y:S01]  /*22050*/  ISETP.GE.AND P2, PT, R2, RZ, PT ;  /* 0x000000ff0200720c */ /* 0x000fe20003f46270 */
[----:B------:R-:W-:-:S12]  /*22060*/  @P0 VIADD R7, R7, 0x1 ;  /* 0x0000000107070836 */ /* 0x000fd80000000000 */
[----:B------:R-:W-:Y:S01]  /*22070*/  @!P2 IMAD.MOV R7, RZ, RZ, -R7 ;  /* 0x000000ffff07a224 */ /* 0x000fe200078e0a07 */
[----:B------:R-:W-:-:S05]  /*22080*/  @!P1 LOP3.LUT R7, RZ, R6, RZ, 0x33, !PT ;  /* 0x00000006ff079212 */ /* 0x000fca00078e33ff */
[----:B------:R-:W-:Y:S01]  /*22090*/  IMAD.MOV R2, RZ, RZ, -R7 ;  /* 0x000000ffff027224 */ /* 0x000fe200078e0a07 */
[----:B------:R-:W-:-:S03]  /*220a0*/  LEA R7, R6, R7, 0x18 ;  /* 0x0000000706077211 */ /* 0x000fc600078ec0ff */
[----:B------:R-:W-:-:S04]  /*220b0*/  IMAD R2, R6, R2, R3 ;  /* 0x0000000206027224 */ /* 0x000fc800078e0203 */
[----:B------:R-:W-:-:S05]  /*220c0*/  IMAD R2, R2, 0x10000, R7 ;  /* 0x0001000002027824 */ /* 0x000fca00078e0207 */
[----:B------:R0:W-:Y:S01]  /*220d0*/  STL [R1+0x8], R2 ;  /* 0x0000080201007387 */ /* 0x0001e20000100800 */
[----:B------:R-:W-:Y:S05]  /*220e0*/  BRA `(.L_x_2909) ;  /* 0x0000000000fc7947 */ /* 0x000fea0003800000 */
.L_x_2908:
        /* <DEDUP_REMOVED lines=30> */
[----:B------:R-:W-:-:S03]  /*222d0*/  IMAD.MOV R6, RZ, RZ, -R6 ;  /* 0x000000ffff067224 */ /* 0x000fc600078e0a06 */
[----:B------:R-:W-:Y:S01]  /*222e0*/  IADD3 R8, -R7, RZ, RZ ;  /* 0x000000ff07087210 */ /* 0x000fe20007ffe1ff */
[----:B------:R-:W-:-:S03]  /*222f0*/  IMAD R6, R5, R6, R0 ;  /* 0x0000000605067224 */ /* 0x000fc600078e0200 */
[----:B------:R-:W-:Y:S02]  /*22300*/  VIADDMNMX R8, R8, R2, R3, PT ;  /* 0x0000000208087246 */ /* 0x000fe40003800103 */
[----:B------:R-:W-:Y:S02]  /*22310*/  IADD3 R7, R7, 0x1000000, R6 ;  /* 0x0100000007077810 */ /* 0x000fe40007ffe006 */
        /* <DEDUP_REMOVED lines=21> */
[----:B------:R-:W-:-:S04]  /*22470*/  @P0 VIADD R2, R2, 0x1 ;  /* 0x0000000102020836 */ /* 0x000fc80000000000 */
[----:B------:R-:W-:-:S05]  /*22480*/  IMAD.MOV.U32 R0, RZ, RZ, R2 ;  /* 0x000000ffff007224 */ /* 0x000fca00078e0002 */
[----:B------:R-:W-:Y:S02]  /*22490*/  @!P2 IADD3 R0, -R0, RZ, RZ ;  /* 0x000000ff0000a210 */ /* 0x000fe40007ffe1ff */
[----:B------:R-:W-:Y:S01]  /*224a0*/  @!P1 LOP3.LUT R0, RZ, R8, RZ, 0x33, !PT ;  /* 0x00000008ff009212 */ /* 0x000fe200078e33ff */
[----:B------:R-:W-:-:S04]  /*224b0*/  IMAD.MOV R8, RZ, RZ, -R8 ;  /* 0x000000ffff087224 */ /* 0x000fc800078e0a08 */
[----:B------:R-:W-:-:S05]  /*224c0*/  IMAD R2, R0, R8, R7 ;  /* 0x0000000800027224 */ /* 0x000fca00078e0207 */
[----:B------:R1:W-:Y:S02]  /*224d0*/  STL [R1+0x8], R2 ;  /* 0x0000080201007387 */ /* 0x0003e40000100800 */
.L_x_2909:
[----:B------:R-:W-:-:S05]  /*224e0*/  LOP3.LUT R3, RZ, R0, RZ, 0x33, !PT ;  /* 0x00000000ff037212 */ /* 0x000fca00078e33ff */
[----:B------:R-:W-:-:S05]  /*224f0*/  IMAD.IADD R0, R4, 0x1, R3 ;  /* 0x0000000104007824 */ /* 0x000fca00078e0203 */
[----:B------:R3:W-:Y:S01]  /*22500*/  STL [R1+0x4], R0 ;  /* 0x0000040001007387 */ /* 0x0007e20000100800 */
[----:B------:R-:W-:Y:S05]  /*22510*/  BRA `(.L_x_2910) ;  /* 0x0000000000287947 */ /* 0x000fea0003800000 */
.L_x_2902:
        /* <DEDUP_REMOVED lines=10> */
.L_x_2910:
[----:B-1----:R-:W4:Y:S04]  /*225c0*/  LDL R3, [R1+0x8] ;  /* 0x0000080001037983 */ /* 0x002f280000100800 */
[----:B0-----:R-:W5:Y:S04]  /*225d0*/  LDL R2, [R1+0xc] ;  /* 0x00000c0001027983 */ /* 0x001f680000100800 */
[----:B------:R-:W2:Y:S04]  /*225e0*/  LDL R5, [R1+0x4] ;  /* 0x0000040001057983 */ /* 0x000ea80000100800 */
[----:B------:R-:W2:Y:S01]  /*225f0*/  LDL R4, [R1] ;  /* 0x0000000001047983 */ /* 0x000ea20000100800 */
[----:B---3--:R-:W0:Y:S01]  /*22600*/  S2R R0, SR_TID.X ;  /* 0x0000000000007919 */ /* 0x008e220000002100 */
[----:B------:R-:W-:Y:S05]  /*22610*/  WARPSYNC.ALL ;  /* 0x0000000000007948 */ /* 0x000fea0003800000 */
[----:B0-----:R-:W-:Y:S01]  /*22620*/  LOP3.LUT R0, R0, 0x1f, RZ, 0xc0, !PT ;  /* 0x0000001f00007812 */ /* 0x001fe200078ec0ff */
[----:B------:R-:W-:Y:S03]  /*22630*/  BAR.SYNC.DEFER_BLOCKING 0x4, 0x180 ;  /* 0x0106000000007b1d */ /* 0x000fe60000010000 */
[----:B------:R-:W-:-:S13]  /*22640*/  ISETP.NE.AND P0, PT, R0, RZ, PT ;  /* 0x000000ff0000720c */ /* 0x000fda0003f05270 */
[----:B------:R-:W-:Y:S01]  /*22650*/  @!P0 MOV R0, 0x400 ;  /* 0x0000040000008802 */ /* 0x000fe20000000f00 */
[----:B----4-:R-:W-:Y:S02]  /*22660*/  IMAD.MOV.U32 R6, RZ, RZ, R3 ;  /* 0x000000ffff067224 */ /* 0x010fe400078e0003 */
[----:B------:R-:W0:Y:S01]  /*22670*/  @!P0 S2R R3, SR_CgaCtaId ;  /* 0x0000000000038919 */ /* 0x000e220000008800 */
[----:B-----5:R-:W-:Y:S01]  /*22680*/  IMAD.MOV.U32 R7, RZ, RZ, R2 ;  /* 0x000000ffff077224 */ /* 0x020fe200078e0002 */
[----:B0-----:R-:W-:-:S05]  /*22690*/  @!P0 LEA R18, R3, R0, 0x18 ;  /* 0x0000000003128211 */ /* 0x001fca00078ec0ff */
[----:B--2---:R0:W-:Y:S01]  /*226a0*/  @!P0 STS.128 [R18+0x288d0], R4 ;  /* 0x0288d00412008388 */ /* 0x0041e20000000c00 */
[----:B------:R-:W-:Y:S06]  /*226b0*/  BAR.ARV 0x5, 0x180 ;  /* 0x0146000000007b1d */ /* 0x000fec0000002000 */
.L_x_2899:
[----:B------:R-:W2:Y:S01]  /*226c0*/  LDL R0, [R1+0xc] ;  /* 0x00000c0001007983 */ /* 0x000ea20000100800 */
[----:B------:R-:W-:Y:S02]  /*226d0*/  ULDC UR4, c[0x0][0xc3c] ;  /* 0x00030f0000047ab9 */ /* 0x000fe40000000800 */
[----:B--2---:R-:W-:-:S13]  /*226e0*/  ISETP.GE.AND P0, PT, R0, UR4, PT ;  /* 0x0000000400007c0c */ /* 0x004fda000bf06270 */
[----:B------:R-:W-:Y:S05]  /*226f0*/  @!P0 BRA `(.L_x_2911) ;  /* 0xffffff9000908947 */ /* 0x000fea000383ffff */
[----:B------:R-:W-:Y:S05]  /*22700*/  BSYNC B8 ;  /* 0x0000000000087941 */ /* 0x000fea0003800000 */
.L_x_2772:
        /* <DEDUP_REMOVED lines=12> */
.L_x_3080:
[----:B------:R-:W-:Y:S05]  /*227d0*/  BSYNC B0 ;  /* 0x0000000000007941 */ /* 0x000fea0003800000 */
.L_x_2912:
[----:B------:R-:W-:-:S03]  /*227e0*/  UMOV UR4, 0xffffffff ;  /* 0xffffffff00047882 */ /* 0x000fc60000000000 */
[----:B------:R-:W-:Y:S05]  /*227f0*/  BRA.DIV UR4, `(.L_x_2914) ;  /* 0x0000004204507947 */ /* 0x000fea000b800000 */
[----:B------:R-:W1:Y:S02]  /*22800*/  S2R R2, SR_TID.X ;  /* 0x0000000000027919 */ /* 0x000e640000002100 */
[----:B-1----:R-:W-:-:S04]  /*22810*/  SHF.R.U32.HI R2, RZ, 0x5, R2 ;  /* 0x00000005ff027819 */ /* 0x002fc80000011602 */
[----:B------:R-:W-:-:S05]  /*22820*/  LOP3.LUT R2, R2, 0x3, RZ, 0xc0, !PT ;  /* 0x0000000302027812 */ /* 0x000fca00078ec0ff */
[----:B------:R1:W2:Y:S02]  /*22830*/  SHFL.IDX PT, R14, R2, RZ, 0x1f ;  /* 0x00001fff020e7589 */ /* 0x0002a400000e0000 */
.L_x_3083:
[----:B--2---:R-:W-:-:S13]  /*22840*/  ISETP.NE.AND P0, PT, R14, RZ, PT ;  /* 0x000000ff0e00720c */ /* 0x004fda0003f05270 */
[----:B------:R-:W-:Y:S05]  /*22850*/  @P0 BRA `(.L_x_2546) ;  /* 0x00000000008c0947 */ /* 0x000fea0003800000 */
[----:B------:R-:W-:-:S03]  /*22860*/  UMOV UR4, 0xffffffff ;  /* 0xffffffff00047882 */ /* 0x000fc60000000000 */
[----:B------:R-:W-:Y:S05]  /*22870*/  BRA.DIV UR4, `(.L_x_2915) ;  /* 0x0000004204647947 */ /* 0x000fea000b800000 */
[----:B------:R-:W-:-:S13]  /*22880*/  ELECT P6, URZ, PT ;  /* 0x00000000003f782f */ /* 0x000fda00038c0000 */
.L_x_3086:
[----:B------:R-:W-:Y:S05]  /*22890*/  @!P6 BRA `(.L_x_2546) ;  /* 0x00000000007ce947 */ /* 0x000fea0003800000 */
[----:B------:R-:W-:-:S06]  /*228a0*/  ULOP3.LUT UR4, UR40, 0x2, URZ, 0xfc, !UPT ;  /* 0x0000000228047892 */ /* 0x000fcc000f8efc3f */
[----:B-1----:R-:W-:-:S04]  /*228b0*/  MOV R2, UR4 ;  /* 0x0000000400027c02 */ /* 0x002fc80008000f00 */
[----:B------:R-:W-:-:S13]  /*228c0*/  ISETP.NE.AND P2, PT, R2, 0x3, PT ;  /* 0x000000030200780c */ /* 0x000fda0003f45270 */
[----:B------:R-:W-:Y:S05]  /*228d0*/  @!P2 BRA `(.L_x_2916) ;  /* 0x000000000004a947 */ /* 0x000fea0003800000 */
[----:B------:R-:W-:Y:S01]  /*228e0*/  BPT.TRAP 0x1 ;  /* 0x000000040000795c */ /* 0x000fe20000300000 */
.L_x_2916:
        /* <DEDUP_REMOVED lines=13> */
.L_x_3087:
[----:B------:R-:W1:Y:S02]  /*229c0*/  SYNCS.PHASECHK.TRANS64.TRYWAIT P0, [R7+URZ], R2 ;  /* 0x00000002070075a7 */ /* 0x000e64000800017f */
[----:B-1----:R-:W-:Y:S05]  /*229d0*/  @!P0 BRA `(.L_x_2918) ;  /* 0x0000004000408947 */ /* 0x002fea0003800000 */
.L_x_3088:
[----:B------:R-:W-:Y:S05]  /*229e0*/  @!P2 BRA `(.L_x_2919) ;  /* 0x000000000004a947 */ /* 0x000fea0003800000 */
[----:B------:R-:W-:Y:S01]  /*229f0*/  BPT.TRAP 0x1 ;  /* 0x000000040000795c */ /* 0x000fe20000300000 */
.L_x_2919:
[----:B------:R-:W-:-:S05]  /*22a00*/  IADD3 R0, R0, 0x28860, RZ ;  /* 0x0002886000007810 */ /* 0x000fca0007ffe0ff */
[----:B------:R-:W-:-:S04]  /*22a10*/  IMAD R4, R19, 0x8, R0 ;  /* 0x0000000813047824 */ /* 0x000fc800078e0200 */
[----:B------:R-:W2:Y:S02]  /*22a20*/  SYNCS.PHASECHK.TRANS64.TRYWAIT P0, [R4+URZ], R5 ;  /* 0x00000005040075a7 */ /* 0x000ea4000800017f */
[----:B--2---:R-:W-:Y:S05]  /*22a30*/  @!P0 BRA `(.L_x_2920) ;  /* 0x00000040003c8947 */ /* 0x004fea0003800000 */
.L_x_3089:
[----:B------:R-:W-:-:S07]  /*22a40*/  IMAD R3, R3, 0x8, R0 ;  /* 0x0000000803037824 */ /* 0x000fce00078e0200 */
.L_x_2921:
[----:B---3--:R3:W4:Y:S02]  /*22a50*/  SYNCS.PHASECHK.TRANS64.TRYWAIT P0, [R3+URZ], R2 ;  /* 0x00000002030075a7 */ /* 0x008724000800017f */
[----:B----4-:R-:W-:Y:S05]  /*22a60*/  @!P0 NANOSLEEP.SYNCS 0x989680 ;  /* 0x009896800000895d */ /* 0x010fea0003900000 */
[----:B------:R-:W4:Y:S02]  /*22a70*/  @!P0 SYNCS.PHASECHK.TRANS64 P0, [R3+URZ], R2 ;  /* 0x00000002030085a7 */ /* 0x000f24000800007f */
[----:B----4-:R-:W-:Y:S05]  /*22a80*/  @!P0 BRA `(.L_x_2921) ;  /* 0xfffffffc00f08947 */ /* 0x010fea000383ffff */
.L_x_2546:
[----:B------:R-:W-:Y:S05]  /*22a90*/  BSYNC B9 ;  /* 0x0000000000097941 */ /* 0x000fea0003800000 */
.L_x_2543:
[----:B------:R-:W-:Y:S05]  /*22aa0*/  EXIT ;  /* 0x000000000000794d */ /* 0x000fea0003800000 */
.L_x_2570:
[----:B0-----:R0:W1:Y:S02]  /*22ab0*/  SYNCS.PHASECHK.TRANS64.TRYWAIT P6, [R110+URZ+0x28890], R117 ;  /* 0x028890756e0075a7 */ /* 0x00106400080c017f */
[----:B-1----:R-:W-:Y:S05]  /*22ac0*/  @!P6 NANOSLEEP.SYNCS 0x989680 ;  /* 0x009896800000e95d */ /* 0x002fea0003900000 */
[----:B------:R-:W1:Y:S02]  /*22ad0*/  @!P6 SYNCS.PHASECHK.TRANS64 P6, [R110+URZ+0x28890], R117 ;  /* 0x028890756e00e5a7 */ /* 0x000e6400080c007f */
[----:B-1----:R-:W-:Y:S05]  /*22ae0*/  @!P6 BRA `(.L_x_2570) ;  /* 0xfffffffc00f0e947 */ /* 0x002fea000383ffff */
[----:B------:R-:W-:Y:S05]  /*22af0*/  BRA `(.L_x_2922) ;  /* 0xfffffe0800d87947 */ /* 0x000fea000383ffff */
.L_x_2606:
[----:B0-----:R0:W1:Y:S02]  /*22b00*/  SYNCS.PHASECHK.TRANS64.TRYWAIT P4, [R110+URZ+0x28890], R117 ;  /* 0x028890756e0075a7 */ /* 0x001064000808017f */
[----:B-1----:R-:W-:Y:S05]  /*22b10*/  @!P4 NANOSLEEP.SYNCS 0x989680 ;  /* 0x009896800000c95d */ /* 0x002fea0003900000 */
[----:B------:R-:W1:Y:S02]  /*22b20*/  @!P4 SYNCS.PHASECHK.TRANS64 P4, [R110+URZ+0x28890], R117 ;  /* 0x028890756e00c5a7 */ /* 0x000e64000808007f */
[----:B-1----:R-:W-:Y:S05]  /*22b30*/  @!P4 BRA `(.L_x_2606) ;  /* 0xfffffffc00f0c947 */ /* 0x002fea000383ffff */
[----:B------:R-:W-:Y:S05]  /*22b40*/  BRA `(.L_x_2923) ;  /* 0xfffffe30004c7947 */ /* 0x000fea000383ffff */
.L_x_2623:
[----:B0-----:R0:W1:Y:S02]  /*22b50*/  SYNCS.PHASECHK.TRANS64.TRYWAIT P3, [R110+URZ+0x28890], R117 ;  /* 0x028890756e0075a7 */ /* 0x001064000806017f */
[----:B-1----:R-:W-:Y:S05]  /*22b60*/  @!P3 NANOSLEEP.SYNCS 0x989680 ;  /* 0x009896800000b95d */ /* 0x002fea0003900000 */
[----:B------:R-:W1:Y:S02]  /*22b70*/  @!P3 SYNCS.PHASECHK.TRANS64 P3, [R110+URZ+0x28890], R117 ;  /* 0x028890756e00b5a7 */ /* 0x000e64000806007f */
[----:B-1----:R-:W-:Y:S05]  /*22b80*/  @!P3 BRA `(.L_x_2623) ;  /* 0xfffffffc00f0b947 */ /* 0x002fea000383ffff */
[----:B------:R-:W-:Y:S05]  /*22b90*/  BRA `(.L_x_2924) ;  /* 0xfffffe5000987947 */ /* 0x000fea000383ffff */
.L_x_2633:
[----:B--2---:R2:W3:Y:S02]  /*22ba0*/  SYNCS.PHASECHK.TRANS64.TRYWAIT P0, [R110+URZ+0x288b0], R117 ;  /* 0x0288b0756e0075a7 */ /* 0x0044e4000800017f */
[----:B---3--:R-:W-:Y:S05]  /*22bb0*/  @!P0 NANOSLEEP.SYNCS 0x989680 ;  /* 0x009896800000895d */ /* 0x008fea0003900000 */
[----:B------:R-:W3:Y:S02]  /*22bc0*/  @!P0 SYNCS.PHASECHK.TRANS64 P0, [R110+URZ+0x288b0], R117 ;  /* 0x0288b0756e0085a7 */ /* 0x000ee4000800007f */
[----:B---3--:R-:W-:Y:S05]  /*22bd0*/  @!P0 BRA `(.L_x_2633) ;  /* 0xfffffffc00f08947 */ /* 0x008fea000383ffff */
[----:B------:R-:W-:Y:S05]  /*22be0*/  BRA `(.L_x_2925) ;  /* 0xfffffe5800347947 */ /* 0x000fea000383ffff */
.L_x_2647:
[----:B------:R-:W0:Y:S01]  /*22bf0*/  S2R R5, SR_TID.X ;  /* 0x0000000000057919 */ /* 0x000e220000002100 */
[----:B------:R-:W-:Y:S01]  /*22c00*/  BSSY B0, `(.L_x_2926) ;  /* 0x000000c000007945 */ /* 0x000fe20003800000 */
[----:B------:R-:W-:Y:S01]  /*22c10*/  MOV R12, RZ ;  /* 0x000000ff000c7202 */ /* 0x000fe20000000f00 */
        /* <DEDUP_REMOVED lines=10> */
.L_x_2927:
[----:B------:R-:W-:Y:S05]  /*22cc0*/  BSYNC B0 ;  /* 0x0000000000007941 */ /* 0x000fea0003800000 */
.L_x_2926:
[----:B------:R-:W-:Y:S01]  /*22cd0*/  IMAD.MOV.U32 R189, RZ, RZ, R14 ;  /* 0x000000ffffbd7224 */ /* 0x000fe200078e000e */
[----:B------:R-:W-:Y:S06]  /*22ce0*/  BRA `(.L_x_2928) ;  /* 0xfffffe6400147947 */ /* 0x000fec000383ffff */
.L_x_2657:
[----:B------:R-:W-:Y:S01]  /*22cf0*/  BSSY B1, `(.L_x_2929) ;  /* 0x0000008000017945 */ /* 0x000fe20003800000 */
[----:B------:R-:W-:Y:S01]  /*22d00*/  IMAD.MOV.U32 R13, RZ, RZ, R7 ;  /* 0x000000ffff0d7224 */ /* 0x000fe200078e0007 */
[----:B------:R-:W-:Y:S01]  /*22d10*/  MOV R12, RZ ;  /* 0x000000ff000c7202 */ /* 0x000fe20000000f00 */
[----:B------:R-:W-:Y:S02]  /*22d20*/  IMAD.MOV.U32 R11, RZ, RZ, 0x181f ;  /* 0x0000181fff0b7424 */ /* 0x000fe400078e00ff */
[----:B------:R-:W-:-:S07]  /*22d30*/  IMAD.MOV.U32 R15, RZ, RZ, -0x1 ;  /* 0xffffffffff0f7424 */ /* 0x000fce00078e00ff */
[----:B------:R-:W-:Y:S05]  /*22d40*/  WARPSYNC.COLLECTIVE R15, `(.L_x_2930) ;  /* 0x000000000f087348 */ /* 0x000fea0003c00000 */
[----:B------:R0:W1:Y:S02]  /*22d50*/  SHFL.IDX P6, R14, R13, R12, R11 ;  /* 0x0000000c0d0e7389 */ /* 0x00006400000c000b */
[----:B01----:R-:W-:Y:S01]  /*22d60*/  ENDCOLLECTIVE ;  /* 0x000000000000791b */ /* 0x003fe20003800000 */
.L_x_2930:
[----:B------:R-:W-:Y:S05]  /*22d70*/  BSYNC B1 ;  /* 0x0000000000017941 */ /* 0x000fea0003800000 */
.L_x_2929:
        /* <DEDUP_REMOVED lines=8> */
.L_x_2931:
[----:B------:R-:W-:Y:S02]  /*22e00*/  IMAD.MOV.U32 R13, RZ, RZ, R10 ;  /* 0x000000ffff0d7224 */ /* 0x000fe400078e000a */
[----:B------:R-:W-:-:S07]  /*22e10*/  IMAD.MOV.U32 R3, RZ, RZ, R14 ;  /* 0x000000ffff037224 */ /* 0x000fce00078e000e */
[----:B------:R-:W-:Y:S05]  /*22e20*/  WARPSYNC.COLLECTIVE R15, `(.L_x_2932) ;  /* 0x000000000f087348 */ /* 0x000fea0003c00000 */
[----:B------:R0:W1:Y:S02]  /*22e30*/  SHFL.IDX P6, R14, R13, R12, R11 ;  /* 0x0000000c0d0e7389 */ /* 0x00006400000c000b */
[----:B01----:R-:W-:Y:S01]  /*22e40*/  ENDCOLLECTIVE ;  /* 0x000000000000791b */ /* 0x003fe20003800000 */
.L_x_2932:
[----:B------:R-:W-:Y:S01]  /*22e50*/  IMAD.MOV.U32 R13, RZ, RZ, R5 ;  /* 0x000000ffff0d7224 */ /* 0x000fe200078e0005 */
[----:B------:R-:W-:-:S07]  /*22e60*/  MOV R4, R14 ;  /* 0x0000000e00047202 */ /* 0x000fce0000000f00 */
[----:B------:R-:W-:Y:S05]  /*22e70*/  WARPSYNC.COLLECTIVE R15, `(.L_x_2933) ;  /* 0x000000000f087348 */ /* 0x000fea0003c00000 */
[----:B------:R0:W1:Y:S02]  /*22e80*/  SHFL.IDX P6, R14, R13, R12, R11 ;  /* 0x0000000c0d0e7389 */ /* 0x00006400000c000b */
[----:B01----:R-:W-:Y:S01]  /*22e90*/  ENDCOLLECTIVE ;  /* 0x000000000000791b */ /* 0x003fe20003800000 */
.L_x_2933:
[----:B------:R-:W-:Y:S05]  /*22ea0*/  BRA `(.L_x_2934) ;  /* 0xfffffe6800687947 */ /* 0x000fea000383ffff */
.L_x_2660:
[----:B------:R-:W-:Y:S01]  /*22eb0*/  BSSY B1, `(.L_x_2935) ;  /* 0x0000008000017945 */ /* 0x000fe20003800000 */
[----:B------:R-:W-:Y:S01]  /*22ec0*/  IMAD.MOV.U32 R13, RZ, RZ, R7 ;  /* 0x000000ffff0d7224 */ /* 0x000fe200078e0007 */
[----:B------:R-:W-:Y:S01]  /*22ed0*/  MOV R15, 0xffffffff ;  /* 0xffffffff000f7802 */ /* 0x000fe20000000f00 */
[----:B------:R-:W-:Y:S02]  /*22ee0*/  IMAD.MOV.U32 R12, RZ, RZ, 0x1 ;  /* 0x00000001ff0c7424 */ /* 0x000fe400078e00ff */
[----:B------:R-:W-:-:S07]  /*22ef0*/  IMAD.MOV.U32 R11, RZ, RZ, 0x181f ;  /* 0x0000181fff0b7424 */ /* 0x000fce00078e00ff */
[----:B0---4-:R-:W-:Y:S05]  /*22f00*/  WARPSYNC.COLLECTIVE R15, `(.L_x_2936) ;  /* 0x000000000f087348 */ /* 0x011fea0003c00000 */
[----:B----4-:R1:W2:Y:S02]  /*22f10*/  SHFL.IDX P6, R14, R13, R12, R11 ;  /* 0x0000000c0d0e7389 */ /* 0x0102a400000c000b */
[----:B012---:R-:W-:Y:S01]  /*22f20*/  ENDCOLLECTIVE ;  /* 0x000000000000791b */ /* 0x007fe20003800000 */
.L_x_2936:
[----:B------:R-:W-:Y:S05]  /*22f30*/  BSYNC B1 ;  /* 0x0000000000017941 */ /* 0x000fea0003800000 */
.L_x_2935:
[----:B------:R-:W-:Y:S01]  /*22f40*/  IMAD.MOV.U32 R13, RZ, RZ, R6 ;  /* 0x000000ffff0d7224 */ /* 0x000fe200078e0006 */
[----:B------:R-:W-:Y:S01]  /*22f50*/  MOV R15, 0xffffffff ;  /* 0xffffffff000f7802 */ /* 0x000fe20000000f00 */
[----:B------:R-:W-:Y:S02]  /*22f60*/  IMAD.MOV.U32 R12, RZ, RZ, 0x1 ;  /* 0x00000001ff0c7424 */ /* 0x000fe400078e00ff */
[----:B------:R-:W-:Y:S02]  /*22f70*/  IMAD.MOV.U32 R11, RZ, RZ, 0x181f ;  /* 0x0000181fff0b7424 */ /* 0x000fe400078e00ff */
[----:B------:R-:W-:-:S07]  /*22f80*/  IMAD.MOV.U32 R0, RZ, RZ, R14 ;  /* 0x000000ffff007224 */ /* 0x000fce00078e000e */
[----:B------:R-:W-:Y:S05]  /*22f90*/  WARPSYNC.COLLECTIVE R15, `(.L_x_2937) ;  /* 0x000000000f087348 */ /* 0x000fea0003c00000 */
[----:B------:R0:W1:Y:S02]  /*22fa0*/  SHFL.IDX P6, R14, R13, R12, R11 ;  /* 0x0000000c0d0e7389 */ /* 0x00006400000c000b */
[----:B01----:R-:W-:Y:S01]  /*22fb0*/  ENDCOLLECTIVE ;  /* 0x000000000000791b */ /* 0x003fe20003800000 */
.L_x_2937:
[----:B------:R-:W-:Y:S02]  /*22fc0*/  IMAD.MOV.U32 R13, RZ, RZ, R10 ;  /* 0x000000ffff0d7224 */ /* 0x000fe400078e000a */
[----:B------:R-:W-:-:S07]  /*22fd0*/  IMAD.MOV.U32 R3, RZ, RZ, R14 ;  /* 0x000000ffff037224 */ /* 0x000fce00078e000e */
[----:B------:R-:W-:Y:S05]  /*22fe0*/  WARPSYNC.COLLECTIVE R15, `(.L_x_2938) ;  /* 0x000000000f087348 */ /* 0x000fea0003c00000 */
[----:B------:R0:W1:Y:S02]  /*22ff0*/  SHFL.IDX P6, R14, R13, R12, R11 ;  /* 0x0000000c0d0e7389 */ /* 0x00006400000c000b */
[----:B01----:R-:W-:Y:S01]  /*23000*/  ENDCOLLECTIVE ;  /* 0x000000000000791b */ /* 0x003fe20003800000 */
.L_x_2938:
[----:B------:R-:W-:Y:S02]  /*23010*/  IMAD.MOV.U32 R13, RZ, RZ, R5 ;  /* 0x000000ffff0d7224 */ /* 0x000fe400078e0005 */
[----:B------:R-:W-:-:S07]  /*23020*/  IMAD.MOV.U32 R4, RZ, RZ, R14 ;  /* 0x000000ffff047224 */ /* 0x000fce00078e000e */
[----:B------:R-:W-:Y:S05]  /*23030*/  WARPSYNC.COLLECTIVE R15, `(.L_x_2939) ;  /* 0x000000000f087348 */ /* 0x000fea0003c00000 */
[----:B------:R0:W1:Y:S02]  /*23040*/  SHFL.IDX P6, R14, R13, R12, R11 ;  /* 0x0000000c0d0e7389 */ /* 0x00006400000c000b */
[----:B01----:R-:W-:Y:S01]  /*23050*/  ENDCOLLECTIVE ;  /* 0x000000000000791b */ /* 0x003fe20003800000 */
.L_x_2939:
[----:B------:R-:W-:Y:S05]  /*23060*/  BRA `(.L_x_2940) ;  /* 0xfffffe6800d47947 */ /* 0x000fea000383ffff */
.L_x_2663:
        /* <DEDUP_REMOVED lines=8> */
.L_x_2942:
[----:B------:R-:W-:Y:S05]  /*230f0*/  BSYNC B1 ;  /* 0x0000000000017941 */ /* 0x000fea0003800000 */
.L_x_2941:
        /* <DEDUP_REMOVED lines=8> */
.L_x_2943:
[----:B------:R-:W-:Y:S01]  /*23180*/  MOV R13, R10 ;  /* 0x0000000a000d7202 */ /* 0x000fe20000000f00 */
[----:B------:R-:W-:-:S07]  /*23190*/  IMAD.MOV.U32 R3, RZ, RZ, R14 ;  /* 0x000000ffff037224 */ /* 0x000fce00078e000e */
[----:B------:R-:W-:Y:S05]  /*231a0*/  WARPSYNC.COLLECTIVE R15, `(.L_x_2944) ;  /* 0x000000000f087348 */ /* 0x000fea0003c00000 */
[----:B------:R0:W1:Y:S02]  /*231b0*/  SHFL.IDX P6, R14, R13, R12, R11 ;  /* 0x0000000c0d0e7389 */ /* 0x00006400000c000b */
[----:B01----:R-:W-:Y:S01]  /*231c0*/  ENDCOLLECTIVE ;  /* 0x000000000000791b */ /* 0x003fe20003800000 */
.L_x_2944:
[----:B------:R-:W-:Y:S02]  /*231d0*/  IMAD.MOV.U32 R13, RZ, RZ, R5 ;  /* 0x000000ffff0d7224 */ /* 0x000fe400078e0005 */
[----:B------:R-:W-:-:S07]  /*231e0*/  IMAD.MOV.U32 R4, RZ, RZ, R14 ;  /* 0x000000ffff047224 */ /* 0x000fce00078e000e */
[----:B------:R-:W-:Y:S05]  /*231f0*/  WARPSYNC.COLLECTIVE R15, `(.L_x_2945) ;  /* 0x000000000f087348 */ /* 0x000fea0003c00000 */
[----:B------:R0:W1:Y:S02]  /*23200*/  SHFL.IDX P6, R14, R13, R12, R11 ;  /* 0x0000000c0d0e7389 */ /* 0x00006400000c000b */
[----:B01----:R-:W-:Y:S01]  /*23210*/  ENDCOLLECTIVE ;  /* 0x000000000000791b */ /* 0x003fe20003800000 */
.L_x_2945:
[----:B------:R-:W-:Y:S05]  /*23220*/  BRA `(.L_x_2946) ;  /* 0xfffffe6c00287947 */ /* 0x000fea000383ffff */
.L_x_2666:
[----:B------:R-:W-:Y:S01]  /*23230*/  BSSY B1, `(.L_x_2947) ;  /* 0x0000008000017945 */ /* 0x000fe20003800000 */
[----:B------:R-:W-:Y:S01]  /*23240*/  IMAD.MOV.U32 R13, RZ, RZ, R7 ;  /* 0x000000ffff0d7224 */ /* 0x000fe200078e0007 */
[----:B------:R-:W-:Y:S01]  /*23250*/  MOV R11, 0x181f ;  /* 0x0000181f000b7802 */ /* 0x000fe20000000f00 */
[----:B------:R-:W-:Y:S02]  /*23260*/  IMAD.MOV.U32 R12, RZ, RZ, 0x3 ;  /* 0x00000003ff0c7424 */ /* 0x000fe400078e00ff */
[----:B------:R-:W-:-:S07]  /*23270*/  IMAD.MOV.U32 R15, RZ, RZ, -0x1 ;  /* 0xffffffffff0f7424 */ /* 0x000fce00078e00ff */
[----:B-1--4-:R-:W-:Y:S05]  /*23280*/  WARPSYNC.COLLECTIVE R15, `(.L_x_2948) ;  /* 0x000000000f087348 */ /* 0x012fea0003c00000 */
[----:B------:R0:W2:Y:S02]  /*23290*/  SHFL.IDX P6, R14, R13, R12, R11 ;  /* 0x0000000c0d0e7389 */ /* 0x0000a400000c000b */
[----:B012-4-:R-:W-:Y:S01]  /*232a0*/  ENDCOLLECTIVE ;  /* 0x000000000000791b */ /* 0x017fe20003800000 */
.L_x_2948:
[----:B------:R-:W-:Y:S05]  /*232b0*/  BSYNC B1 ;  /* 0x0000000000017941 */ /* 0x000fea0003800000 */
.L_x_2947:
        /* <DEDUP_REMOVED lines=8> */
.L_x_2949:
[----:B------:R-:W-:Y:S02]  /*23340*/  IMAD.MOV.U32 R13, RZ, RZ, R10 ;  /* 0x000000ffff0d7224 */ /* 0x000fe400078e000a */
[----:B------:R-:W-:-:S07]  /*23350*/  IMAD.MOV.U32 R3, RZ, RZ, R14 ;  /* 0x000000ffff037224 */ /* 0x000fce00078e000e */
[----:B------:R-:W-:Y:S05]  /*23360*/  WARPSYNC.COLLECTIVE R15, `(.L_x_2950) ;  /* 0x000000000f087348 */ /* 0x000fea0003c00000 */
[----:B------:R0:W1:Y:S02]  /*23370*/  SHFL.IDX P6, R14, R13, R12, R11 ;  /* 0x0000000c0d0e7389 */ /* 0x00006400000c000b */
[----:B01----:R-:W-:Y:S01]  /*23380*/  ENDCOLLECTIVE ;  /* 0x000000000000791b */ /* 0x003fe20003800000 */
.L_x_2950:
[----:B------:R-:W-:Y:S01]  /*23390*/  MOV R13, R5 ;  /* 0x00000005000d7202 */ /* 0x000fe20000000f00 */
[----:B------:R-:W-:-:S07]  /*233a0*/  IMAD.MOV.U32 R4, RZ, RZ, R14 ;  /* 0x000000ffff047224 */ /* 0x000fce00078e000e */
[----:B------:R-:W-:Y:S05]  /*233b0*/  WARPSYNC.COLLECTIVE R15, `(.L_x_2951) ;  /* 0x000000000f087348 */ /* 0x000fea0003c00000 */
[----:B------:R0:W1:Y:S02]  /*233c0*/  SHFL.IDX P6, R14, R13, R12, R11 ;  /* 0x0000000c0d0e7389 */ /* 0x00006400000c000b */
[----:B01----:R-:W-:Y:S01]  /*233d0*/  ENDCOLLECTIVE ;  /* 0x000000000000791b */ /* 0x003fe20003800000 */
.L_x_2951:
[----:B------:R-:W-:Y:S01]  /*233e0*/  IMAD.MOV.U32 R5, RZ, RZ, R14 ;  /* 0x000000ffff057224 */ /* 0x000fe200078e000e */
[----:B------:R-:W-:Y:S06]  /*233f0*/  BRA `(.L_x_2952) ;  /* 0xfffffe6c00807947 */ /* 0x000fec000383ffff */
.L_x_2670:
[----:B0-----:R0:W1:Y:S02]  /*23400*/  SYNCS.PHASECHK.TRANS64.TRYWAIT P0, [R2+URZ+0x28800], R67 ;  /* 0x02880043020075a7 */ /* 0x001064000800017f */
[----:B-1----:R-:W-:Y:S05]  /*23410*/  @!P0 NANOSLEEP.SYNCS 0x989680 ;  /* 0x009896800000895d */ /* 0x002fea0003900000 */
[----:B------:R-:W1:Y:S02]  /*23420*/  @!P0 SYNCS.PHASECHK.TRANS64 P0, [R2+URZ+0x28800], R67 ;  /* 0x02880043020085a7 */ /* 0x000e64000800007f */
[----:B-1----:R-:W-:Y:S05]  /*23430*/  @!P0 BRA `(.L_x_2670) ;  /* 0xfffffffc00f08947 */ /* 0x002fea000383ffff */
[----:B------:R-:W-:Y:S05]  /*23440*/  BRA `(.L_x_2953) ;  /* 0xfffffe7000387947 */ /* 0x000fea000383ffff */
.L_x_2686:
[----:B------:R-:W0:Y:S01]  /*23450*/  LDC R54, c[0x0][0x3f4] ;  /* 0x0000fd00ff367b82 */ /* 0x000e220000000800 */
[----:B------:R-:W-:Y:S01]  /*23460*/  BSSY B1, `(.L_x_2954) ;  /* 0x0000008000017945 */ /* 0x000fe20003800000 */
[----:B------:R-:W-:Y:S01]  /*23470*/  IMAD.MOV.U32 R13, RZ, RZ, R35 ;  /* 0x000000ffff0d7224 */ /* 0x000fe200078e0023 */
[----:B------:R-:W-:Y:S01]  /*23480*/  MOV R15, 0xffffffff ;  /* 0xffffffff000f7802 */ /* 0x000fe20000000f00 */
[----:B------:R-:W-:Y:S02]  /*23490*/  IMAD.MOV.U32 R12, RZ, RZ, RZ ;  /* 0x000000ffff0c7224 */ /* 0x000fe400078e00ff */
[----:B------:R-:W-:-:S07]  /*234a0*/  IMAD.MOV.U32 R11, RZ, RZ, 0x181f ;  /* 0x0000181fff0b7424 */ /* 0x000fce00078e00ff */
[----:B0-----:R-:W-:Y:S05]  /*234b0*/  WARPSYNC.COLLECTIVE R15, `(.L_x_2955) ;  /* 0x000000000f087348 */ /* 0x001fea0003c00000 */
[----:B------:R1:W2:Y:S02]  /*234c0*/  SHFL.IDX P6, R14, R13, R12, R11 ;  /* 0x0000000c0d0e7389 */ /* 0x0002a400000c000b */
[----:B012---:R-:W-:Y:S01]  /*234d0*/  ENDCOLLECTIVE ;  /* 0x000000000000791b */ /* 0x007fe20003800000 */
.L_x_2955:
[----:B------:R-:W-:Y:S05]  /*234e0*/  BSYNC B1 ;  /* 0x0000000000017941 */ /* 0x000fea0003800000 */
.L_x_2954:
[----:B------:R-:W-:Y:S01]  /*234f0*/  IMAD.MOV.U32 R13, RZ, RZ, R32 ;  /* 0x000000ffff0d7224 */ /* 0x000fe200078e0020 */
[----:B------:R-:W-:Y:S01]  /*23500*/  MOV R15, 0xffffffff ;  /* 0xffffffff000f7802 */ /* 0x000fe20000000f00 */
[----:B------:R-:W-:Y:S01]  /*23510*/  IMAD.MOV.U32 R12, RZ, RZ, RZ ;  /* 0x000000ffff0c7224 */ /* 0x000fe200078e00ff */
[----:B------:R-:W-:Y:S01]  /*23520*/  ISETP.GE.AND P0, PT, R16, R54, PT ;  /* 0x000000361000720c */ /* 0x000fe20003f06270 */
[----:B------:R-:W-:Y:S02]  /*23530*/  IMAD.MOV.U32 R11, RZ, RZ, 0x181f ;  /* 0x0000181fff0b7424 */ /* 0x000fe400078e00ff */
[----:B------:R-:W-:Y:S02]  /*23540*/  IMAD.MOV.U32 R0, RZ, RZ, R14 ;  /* 0x000000ffff007224 */ /* 0x000fe400078e000e */
[----:B------:R-:W-:-:S08]  /*23550*/  IMAD R3, R192, R5, RZ ;  /* 0x00000005c0037224 */ /* 0x000fd000078e02ff */
[----:B------:R-:W-:Y:S05]  /*23560*/  WARPSYNC.COLLECTIVE R15, `(.L_x_2956) ;  /* 0x000000000f087348 */ /* 0x000fea0003c00000 */
[----:B------:R0:W1:Y:S02]  /*23570*/  SHFL.IDX P6, R14, R13, R12, R11 ;  /* 0x0000000c0d0e7389 */ /* 0x00006400000c000b */
[----:B01----:R-:W-:Y:S01]  /*23580*/  ENDCOLLECTIVE ;  /* 0x000000000000791b */ /* 0x003fe20003800000 */
.L_x_2956:
[----:B------:R-:W-:Y:S01]  /*23590*/  ISETP.GE.OR P1, PT, R56, R3, P0 ;  /* 0x000000033800720c */ /* 0x000fe20000726670 */
[----:B------:R-:W-:-:S12]  /*235a0*/  IMAD.MOV.U32 R13, RZ, RZ, R33 ;  /* 0x000000ffff0d7224 */ /* 0x000fd800078e0021 */
[C---:B------:R-:W-:Y:S02]  /*235b0*/  @!P1 SHF.L.U32 R21, R16.reuse, 0x1, RZ ;  /* 0x0000000110159819 */ /* 0x040fe400000006ff */
[----:B------:R-:W-:Y:S01]  /*235c0*/  @!P1 SHF.L.U64.HI R6, R16, 0x1, R17 ;  /* 0x0000000110069819 */ /* 0x000fe20000010211 */
[----:B------:R-:W-:-:S07]  /*235d0*/  IMAD.MOV.U32 R4, RZ, RZ, R14 ;  /* 0x000000ffff047224 */ /* 0x000fce00078e000e */
[----:B------:R-:W-:Y:S05]  /*235e0*/  WARPSYNC.COLLECTIVE R15, `(.L_x_2957) ;  /* 0x000000000f087348 */ /* 0x000fea0003c00000 */
[----:B------:R0:W1:Y:S02]  /*235f0*/  SHFL.IDX P6, R14, R13, R12, R11 ;  /* 0x0000000c0d0e7389 */ /* 0x00006400000c000b */
[----:B01----:R-:W-:Y:S01]  /*23600*/  ENDCOLLECTIVE ;  /* 0x000000000000791b */ /* 0x003fe20003800000 */
.L_x_2957:
        /* <DEDUP_REMOVED lines=9> */
.L_x_2958:
        /* <DEDUP_REMOVED lines=11> */
[----:B--2---:R-:W-:Y:S01]  /*23750*/  @!P1 IMAD.MOV.U32 R47, RZ, RZ, R9 ;  /* 0x000000ffff2f9224 */ /* 0x004fe200078e0009 */
[----:B------:R-:W-:Y:S01]  /*23760*/  @!P1 MOV R48, R10 ;  /* 0x0000000a00309202 */ /* 0x000fe20000000f00 */
[----:B------:R-:W-:-:S02]  /*23770*/  @!P1 IMAD.MOV.U32 R49, RZ, RZ, R11 ;  /* 0x000000ffff319224 */ /* 0x000fc400078e000b */
[----:B------:R-:W-:Y:S02]  /*23780*/  IMAD.MOV.U32 R12, RZ, RZ, R47 ;  /* 0x000000ffff0c7224 */ /* 0x000fe400078e002f */
[----:B------:R-:W-:Y:S02]  /*23790*/  IMAD.MOV.U32 R11, RZ, RZ, 0x181f ;  /* 0x0000181fff0b7424 */ /* 0x000fe400078e00ff */
[----:B------:R-:W-:Y:S01]  /*237a0*/  @!P1 IMAD.MOV.U32 R46, RZ, RZ, R8 ;  /* 0x000000ffff2e9224 */ /* 0x000fe200078e0008 */
[----:B------:R-:W-:Y:S01]  /*237b0*/  PRMT R67, R12, 0x7610, R67 ;  /* 0x000076100c437816 */ /* 0x000fe20000000043 */
[----:B------:R-:W-:Y:S02]  /*237c0*/  IMAD.MOV.U32 R12, RZ, RZ, 0x1 ;  /* 0x00000001ff0c7424 */ /* 0x000fe400078e00ff */
[----:B------:R-:W-:Y:S02]  /*237d0*/  IMAD.MOV.U32 R0, RZ, RZ, R46 ;  /* 0x000000ffff007224 */ /* 0x000fe400078e002e */
[----:B------:R-:W-:-:S07]  /*237e0*/  IMAD.MOV.U32 R10, RZ, RZ, R48 ;  /* 0x000000ffff0a7224 */ /* 0x000fce00078e0030 */
[----:B-----5:R-:W-:Y:S05]  /*237f0*/  WARPSYNC.COLLECTIVE R15, `(.L_x_2959) ;  /* 0x000000000f087348 */ /* 0x020fea0003c00000 */
[----:B------:R0:W1:Y:S02]  /*23800*/  SHFL.IDX P6, R14, R13, R12, R11 ;  /* 0x0000000c0d0e7389 */ /* 0x00006400000c000b */
[----:B01---5:R-:W-:Y:S01]  /*23810*/  ENDCOLLECTIVE ;  /* 0x000000000000791b */ /* 0x023fe20003800000 */
.L_x_2959:
        /* <DEDUP_REMOVED lines=8> */
[----:B------:R-:W-:Y:S01]  /*238a0*/  IMAD.MOV.U32 R13, RZ, RZ, R32 ;  /* 0x000000ffff0d7224 */ /* 0x000fe200078e0020 */
[----:B------:R-:W-:Y:S01]  /*238b0*/  MOV R7, R51 ;  /* 0x0000003300077202 */ /* 0x000fe20000000f00 */
[----:B------:R-:W-:Y:S02]  /*238c0*/  IMAD.MOV.U32 R5, RZ, RZ, R45 ;  /* 0x000000ffff057224 */ /* 0x000fe400078e002d */
[----:B------:R-:W-:Y:S01]  /*238d0*/  IMAD.MOV.U32 R6, RZ, RZ, R50 ;  /* 0x000000ffff067224 */ /* 0x000fe200078e0032 */
[----:B------:R-:W-:Y:S02]  /*238e0*/  PRMT R64, R7, 0x7610, R64 ;  /* 0x0000761007407816 */ /* 0x000fe40000000040 */
[----:B------:R-:W-:Y:S02]  /*238f0*/  PRMT R67, R67, 0x5410, R5 ;  /* 0x0000541043437816 */ /* 0x000fe40000000005 */
[----:B------:R-:W-:-:S07]  /*23900*/  MOV R0, R14 ;  /* 0x0000000e00007202 */ /* 0x000fce0000000f00 */
[----:B------:R-:W-:Y:S05]  /*23910*/  WARPSYNC.COLLECTIVE R15, `(.L_x_2960) ;  /* 0x000000000f087348 */ /* 0x000fea0003c00000 */
[----:B------:R0:W1:Y:S02]  /*23920*/  SHFL.IDX P6, R14, R13, R12, R11 ;  /* 0x0000000c0d0e7389 */ /* 0x00006400000c000b */
[----:B01----:R-:W-:Y:S01]  /*23930*/  ENDCOLLECTIVE ;  /* 0x000000000000791b */ /* 0x003fe20003800000 */
.L_x_2960:
[----:B------:R-:W-:Y:S01]  /*23940*/  PRMT R66, R6, 0x5410, R4 ;  /* 0x0000541006427816 */ /* 0x000fe20000000004 */
[----:B------:R-:W-:Y:S02]  /*23950*/  IMAD.MOV.U32 R13, RZ, RZ, R33 ;  /* 0x000000ffff0d7224 */ /* 0x000fe400078e0021 */
[----:B------:R-:W-:-:S07]  /*23960*/  IMAD.MOV.U32 R8, RZ, RZ, R14 ;  /* 0x000000ffff087224 */ /* 0x000fce00078e000e */
[----:B------:R-:W-:Y:S05]  /*23970*/  WARPSYNC.COLLECTIVE R15, `(.L_x_2961) ;  /* 0x000000000f087348 */ /* 0x000fea0003c00000 */
[----:B------:R0:W1:Y:S02]  /*23980*/  SHFL.IDX P6, R14, R13, R12, R11 ;  /* 0x0000000c0d0e7389 */ /* 0x00006400000c000b */
[----:B01----:R-:W-:Y:S01]  /*23990*/  ENDCOLLECTIVE ;  /* 0x000000000000791b */ /* 0x003fe20003800000 */
.L_x_2961:
[----:B------:R-:W-:Y:S01]  /*239a0*/  MOV R13, R34 ;  /* 0x00000022000d7202 */ /* 0x000fe20000000f00 */
[----:B------:R-:W-:-:S07]  /*239b0*/  IMAD.MOV.U32 R9, RZ, RZ, R14 ;  /* 0x000000ffff097224 */ /* 0x000fce00078e000e */
[----:B------:R-:W-:Y:S05]  /*239c0*/  WARPSYNC.COLLECTIVE R15, `(.L_x_2962) ;  /* 0x000000000f087348 */ /* 0x000fea0003c00000 */
[----:B------:R0:W1:Y:S02]  /*239d0*/  SHFL.IDX P6, R14, R13, R12, R11 ;  /* 0x0000000c0d0e7389 */ /* 0x00006400000c000b */
[----:B01----:R-:W-:Y:S01]  /*239e0*/  ENDCOLLECTIVE ;  /* 0x000000000000791b */ /* 0x003fe20003800000 */
.L_x_2962:
[----:B------:R-:W-:Y:S05]  /*239f0*/  BRA `(.L_x_2963) ;  /* 0xfffffe8400f07947 */ /* 0x000fea000383ffff */
.L_x_2689:
[----:B------:R-:W-:Y:S01]  /*23a00*/  BSSY B1, `(.L_x_2964) ;  /* 0x0000008000017945 */ /* 0x000fe20003800000 */
[----:B------:R-:W-:Y:S02]  /*23a10*/  IMAD.MOV.U32 R13, RZ, RZ, R35 ;  /* 0x000000ffff0d7224 */ /* 0x000fe400078e0023 */
[----:B------:R-:W-:Y:S02]  /*23a20*/  IMAD.MOV.U32 R12, RZ, RZ, 0x2 ;  /* 0x00000002ff0c7424 */ /* 0x000fe400078e00ff */
[----:B------:R-:W-:Y:S02]  /*23a30*/  IMAD.MOV.U32 R11, RZ, RZ, 0x181f ;  /* 0x0000181fff0b7424 */ /* 0x000fe400078e00ff */
[----:B-1----:R-:W-:-:S07]  /*23a40*/  IMAD.MOV.U32 R15, RZ, RZ, -0x1 ;  /* 0xffffffffff0f7424 */ /* 0x002fce00078e00ff */
[----:B------:R-:W-:Y:S05]  /*23a50*/  WARPSYNC.COLLECTIVE R15, `(.L_x_2965) ;  /* 0x000000000f087348 */ /* 0x000fea0003c00000 */
[----:B------:R0:W1:Y:S02]  /*23a60*/  SHFL.IDX P6, R14, R13, R12, R11 ;  /* 0x0000000c0d0e7389 */ /* 0x00006400000c000b */
[----:B01----:R-:W-:Y:S01]  /*23a70*/  ENDCOLLECTIVE ;  /* 0x000000000000791b */ /* 0x003fe20003800000 */
.L_x_2965:
[----:B------:R-:W-:Y:S05]  /*23a80*/  BSYNC B1 ;  /* 0x0000000000017941 */ /* 0x000fea0003800000 */
.L_x_2964:
[----:B------:R-:W-:Y:S01]  /*23a90*/  IMAD.MOV.U32 R13, RZ, RZ, R32 ;  /* 0x000000ffff0d7224 */ /* 0x000fe200078e0020 */
[----:B------:R-:W-:Y:S01]  /*23aa0*/  MOV R0, R14 ;  /* 0x0000000e00007202 */ /* 0x000fe20000000f00 */
[----:B------:R-:W-:Y:S02]  /*23ab0*/  IMAD.MOV.U32 R12, RZ, RZ, 0x2 ;  /* 0x00000002ff0c7424 */ /* 0x000fe400078e00ff */
[----:B------:R-:W-:Y:S02]  /*23ac0*/  IMAD.MOV.U32 R11, RZ, RZ, 0x181f ;  /* 0x0000181fff0b7424 */ /* 0x000fe400078e00ff */
[----:B------:R-:W-:Y:S02]  /*23ad0*/  IMAD.MOV.U32 R15, RZ, RZ, -0x1 ;  /* 0xffffffffff0f7424 */ /* 0x000fe400078e00ff */
[----:B------:R-:W-:-:S07]  /*23ae0*/  VIADD R10, R56, 0x40 ;  /* 0x00000040380a7836 */ /* 0x000fce0000000000 */
[----:B------:R-:W-:Y:S05]  /*23af0*/  WARPSYNC.COLLECTIVE R15, `(.L_x_2966) ;  /* 0x000000000f087348 */ /* 0x000fea0003c00000 */
[----:B------:R0:W1:Y:S02]  /*23b00*/  SHFL.IDX P6, R14, R13, R12, R11 ;  /* 0x0000000c0d0e7389 */ /* 0x00006400000c000b */
[----:B01----:R-:W-:Y:S01]  /*23b10*/  ENDCOLLECTIVE ;  /* 0x000000000000791b */ /* 0x003fe20003800000 */
.L_x_2966:
[----:B------:R-:W-:Y:S01]  /*23b20*/  ISETP.GE.OR P1, PT, R10, R3, P0 ;  /* 0x000000030a00720c */ /* 0x000fe20000726670 */
[----:B------:R-:W-:-:S12]  /*23b30*/  IMAD.MOV.U32 R13, RZ, RZ, R33 ;  /* 0x000000ffff0d7224 */ /* 0x000fd800078e0021 */
[C---:B------:R-:W-:Y:S02]  /*23b40*/  @!P1 SHF.L.U32 R21, R16.reuse, 0x1, RZ ;  /* 0x0000000110159819 */ /* 0x040fe400000006ff */
[----:B------:R-:W-:Y:S02]  /*23b50*/  @!P1 SHF.L.U64.HI R29, R16, 0x1, R17 ;  /* 0x00000001101d9819 */ /* 0x000fe40000010211 */
[----:B------:R-:W-:-:S07]  /*23b60*/  MOV R8, R14 ;  /* 0x0000000e00087202 */ /* 0x000fce0000000f00 */
[----:B------:R-:W-:Y:S05]  /*23b70*/  WARPSYNC.COLLECTIVE R15, `(.L_x_2967) ;  /* 0x000000000f087348 */ /* 0x000fea0003c00000 */
[----:B------:R0:W1:Y:S02]  /*23b80*/  SHFL.IDX P6, R14, R13, R12, R11 ;  /* 0x0000000c0d0e7389 */ /* 0x00006400000c000b */
[----:B01----:R-:W-:Y:S01]  /*23b90*/  ENDCOLLECTIVE ;  /* 0x000000000000791b */ /* 0x003fe20003800000 */
.L_x_2967:
[----:B------:R-:W-:-:S05]  /*23ba0*/  @!P1 IADD3 R8, P2, R8, R21, RZ ;  /* 0x0000001508089210 */ /* 0x000fca0007f5e0ff */
[----:B------:R-:W-:Y:S02]  /*23bb0*/  @!P1 IMAD.X R9, R0, 0x1, R29, P2 ;  /* 0x0000000100099824 */ /* 0x000fe400010e061d */
[----:B------:R-:W-:Y:S02]  /*23bc0*/  IMAD.MOV.U32 R13, RZ, RZ, R34 ;  /* 0x000000ffff0d7224 */ /* 0x000fe400078e0022 */
[----:B------:R-:W-:-:S07]  /*23bd0*/  IMAD.MOV.U32 R20, RZ, RZ, R14 ;  /* 0x000000ffff147224 */ /* 0x000fce00078e000e */
[----:B------:R-:W-:Y:S05]  /*23be0*/  WARPSYNC.COLLECTIVE R15, `(.L_x_2968) ;  /* 0x000000000f087348 */ /* 0x000fea0003c00000 */
[----:B------:R0:W1:Y:S02]  /*23bf0*/  SHFL.IDX P6, R14, R13, R12, R11 ;  /* 0x0000000c0d0e7389 */ /* 0x00006400000c000b */
[----:B01----:R-:W-:Y:S01]  /*23c00*/  ENDCOLLECTIVE ;  /* 0x000000000000791b */ /* 0x003fe20003800000 */
.L_x_2968:
        /* <DEDUP_REMOVED lines=14> */
[----:B------:R-:W-:Y:S01]  /*23cf0*/  IMAD.MOV.U32 R11, RZ, RZ, 0x181f ;  /* 0x0000181fff0b7424 */ /* 0x000fe200078e00ff */
[----:B------:R-:W-:Y:S01]  /*23d00*/  MOV R9, R39 ;  /* 0x0000002700097202 */ /* 0x000fe20000000f00 */
[----:B------:R-:W-:Y:S01]  /*23d10*/  @!P1 IMAD.MOV.U32 R38, RZ, RZ, R10 ;  /* 0x000000ffff269224 */ /* 0x000fe200078e000a */
[----:B------:R-:W-:Y:S02]  /*23d20*/  PRMT R59, R0, 0x5410, R12 ;  /* 0x00005410003b7816 */ /* 0x000fe4000000000c */
[----:B------:R-:W-:Y:S01]  /*23d30*/  MOV R12, 0x3 ;  /* 0x00000003000c7802 */ /* 0x000fe20000000f00 */
[----:B------:R-:W-:-:S07]  /*23d40*/  IMAD.MOV.U32 R8, RZ, RZ, R38 ;  /* 0x000000ffff087224 */ /* 0x000fce00078e0026 */
[----:B-----5:R-:W-:Y:S05]  /*23d50*/  WARPSYNC.COLLECTIVE R15, `(.L_x_2969) ;  /* 0x000000000f087348 */ /* 0x020fea0003c00000 */
[----:B------:R0:W1:Y:S02]  /*23d60*/  SHFL.IDX P6, R14, R13, R12, R11 ;  /* 0x0000000c0d0e7389 */ /* 0x00006400000c000b */
[----:B01---5:R-:W-:Y:S01]  /*23d70*/  ENDCOLLECTIVE ;  /* 0x000000000000791b */ /* 0x023fe20003800000 */
.L_x_2969:
[----:B------:R-:W-:Y:S01]  /*23d80*/  PRMT R52, R8, 0x5410, R9 ;  /* 0x0000541008347816 */ /* 0x000fe20000000009 */
[----:B------:R-:W-:Y:S02]  /*23d90*/  @!P1 IMAD.MOV.U32 R40, RZ, RZ, R28 ;  /* 0x000000ffff289224 */ /* 0x000fe400078e001c */
[----:B------:R-:W-:Y:S02]  /*23da0*/  @!P1 IMAD.MOV.U32 R41, RZ, RZ, R29 ;  /* 0x000000ffff299224 */ /* 0x000fe400078e001d */
[----:B------:R-:W-:Y:S01]  /*23db0*/  @!P1 IMAD.MOV.U32 R42, RZ, RZ, R30 ;  /* 0x000000ffff2a9224 */ /* 0x000fe200078e001e */
[----:B------:R-:W-:Y:S01]  /*23dc0*/  MOV R8, R40 ;  /* 0x0000002800087202 */ /* 0x000fe20000000f00 */
[----:B------:R-:W-:Y:S02]  /*23dd0*/  @!P1 IMAD.MOV.U32 R43, RZ, RZ, R31 ;  /* 0x000000ffff2b9224 */ /* 0x000fe400078e001f */
        /* <DEDUP_REMOVED lines=9> */
.L_x_2970:
[----:B------:R-:W-:Y:S01]  /*23e70*/  MOV R13, R33 ;  /* 0x00000021000d7202 */ /* 0x000fe20000000f00 */
[----:B------:R-:W-:-:S07]  /*23e80*/  IMAD.MOV.U32 R32, RZ, RZ, R14 ;  /* 0x000000ffff207224 */ /* 0x000fce00078e000e */
[----:B------:R-:W-:Y:S05]  /*23e90*/  WARPSYNC.COLLECTIVE R15, `(.L_x_2971) ;  /* 0x000000000f087348 */ /* 0x000fea0003c00000 */
[----:B------:R0:W1:Y:S02]  /*23ea0*/  SHFL.IDX P6, R14, R13, R12, R11 ;  /* 0x0000000c0d0e7389 */ /* 0x00006400000c000b */
[----:B01----:R-:W-:Y:S01]  /*23eb0*/  ENDCOLLECTIVE ;  /* 0x000000000000791b */ /* 0x003fe20003800000 */
.L_x_2971:
[----:B------:R-:W-:Y:S02]  /*23ec0*/  IMAD.MOV.U32 R13, RZ, RZ, R34 ;  /* 0x000000ffff0d7224 */ /* 0x000fe400078e0022 */
[----:B------:R-:W-:-:S07]  /*23ed0*/  IMAD.MOV.U32 R33, RZ, RZ, R14 ;  /* 0x000000ffff217224 */ /* 0x000fce00078e000e */
[----:B------:R-:W-:Y:S05]  /*23ee0*/  WARPSYNC.COLLECTIVE R15, `(.L_x_2972) ;  /* 0x000000000f087348 */ /* 0x000fea0003c00000 */
[----:B------:R0:W1:Y:S02]  /*23ef0*/  SHFL.IDX P6, R14, R13, R12, R11 ;  /* 0x0000000c0d0e7389 */ /* 0x00006400000c000b */
[----:B01----:R-:W-:Y:S01]  /*23f00*/  ENDCOLLECTIVE ;  /* 0x000000000000791b */ /* 0x003fe20003800000 */
.L_x_2972:
[----:B------:R-:W-:-:S05]  /*23f10*/  IMAD.MOV.U32 R11, RZ, RZ, R43 ;  /* 0x000000ffff0b7224 */ /* 0x000fca00078e002b */
[----:B------:R-:W-:Y:S01]  /*23f20*/  PRMT R63, R10, 0x5410, R11 ;  /* 0x000054100a3f7816 */ /* 0x000fe2000000000b */
[----:B------:R-:W-:Y:S01]  /*23f30*/  IMAD.MOV.U32 R34, RZ, RZ, R14 ;  /* 0x000000ffff227224 */ /* 0x000fe200078e000e */
[----:B------:R-:W-:Y:S06]  /*23f40*/  BRA `(.L_x_2973) ;  /* 0xfffffe8400d07947 */ /* 0x000fec000383ffff */
.L_x_2693:
[----:B0-----:R0:W1:Y:S02]  /*23f50*/  SYNCS.PHASECHK.TRANS64.TRYWAIT P4, [R2+URZ+0x28800], R29 ;  /* 0x0288001d020075a7 */ /* 0x001064000808017f */
[----:B-1----:R-:W-:Y:S05]  /*23f60*/  @!P4 NANOSLEEP.SYNCS 0x989680 ;  /* 0x009896800000c95d */ /* 0x002fea0003900000 */
[----:B------:R-:W1:Y:S02]  /*23f70*/  @!P4 SYNCS.PHASECHK.TRANS64 P4, [R2+URZ+0x28800], R29 ;  /* 0x0288001d0200c5a7 */ /* 0x000e64000808007f */
[----:B-1----:R-:W-:Y:S05]  /*23f80*/  @!P4 BRA `(.L_x_2693) ;  /* 0xfffffffc00f0c947 */ /* 0x002fea000383ffff */
[----:B------:R-:W-:Y:S05]  /*23f90*/  BRA `(.L_x_2974) ;  /* 0xfffffe8800687947 */ /* 0x000fea000383ffff */
.L_x_2703:
[----:B-1----:R1:W2:Y:S02]  /*23fa0*/  SYNCS.PHASECHK.TRANS64.TRYWAIT P2, [R0+URZ+0x28830], R3 ;  /* 0x02883003000075a7 */ /* 0x0022a4000804017f */
[----:B--2---:R-:W-:Y:S05]  /*23fb0*/  @!P2 NANOSLEEP.SYNCS 0x989680 ;  /* 0x009896800000a95d */ /* 0x004fea0003900000 */
[----:B------:R-:W2:Y:S02]  /*23fc0*/  @!P2 SYNCS.PHASECHK.TRANS64 P2, [R0+URZ+0x28830], R3 ;  /* 0x028830030000a5a7 */ /* 0x000ea4000804007f */
[----:B--2---:R-:W-:Y:S05]  /*23fd0*/  @!P2 BRA `(.L_x_2703) ;  /* 0xfffffffc00f0a947 */ /* 0x004fea000383ffff */
[----:B------:R-:W-:Y:S05]  /*23fe0*/  BRA `(.L_x_2702) ;  /* 0xfffffea000e47947 */ /* 0x000fea000383ffff */
.L_x_2709:
[----:B-1----:R1:W2:Y:S02]  /*23ff0*/  SYNCS.PHASECHK.TRANS64.TRYWAIT P4, [R7+URZ+0x28830], R8 ;  /* 0x02883008070075a7 */ /* 0x0022a4000808017f */
[----:B--2---:R-:W-:Y:S05]  /*24000*/  @!P4 NANOSLEEP.SYNCS 0x989680 ;  /* 0x009896800000c95d */ /* 0x004fea0003900000 */
[----:B------:R-:W2:Y:S02]  /*24010*/  @!P4 SYNCS.PHASECHK.TRANS64 P4, [R7+URZ+0x28830], R8 ;  /* 0x028830080700c5a7 */ /* 0x000ea4000808007f */
[----:B--2---:R-:W-:Y:S05]  /*24020*/  @!P4 BRA `(.L_x_2709) ;  /* 0xfffffffc00f0c947 */ /* 0x004fea000383ffff */
[----:B------:R-:W-:Y:S05]  /*24030*/  BRA `(.L_x_2708) ;  /* 0xfffffed0002c7947 */ /* 0x000fea000383ffff */
.L_x_2713:
[----:B-1----:R1:W2:Y:S02]  /*24040*/  SYNCS.PHASECHK.TRANS64.TRYWAIT P3, [R7+URZ+0x28850], R6 ;  /* 0x02885006070075a7 */ /* 0x0022a4000806017f */
[----:B--2---:R-:W-:Y:S05]  /*24050*/  @!P3 NANOSLEEP.SYNCS 0x989680 ;  /* 0x009896800000b95d */ /* 0x004fea0003900000 */
[----:B------:R-:W2:Y:S02]  /*24060*/  @!P3 SYNCS.PHASECHK.TRANS64 P3, [R7+URZ+0x28850], R6 ;  /* 0x028850060700b5a7 */ /* 0x000ea4000806007f */
[----:B--2---:R-:W-:Y:S05]  /*24070*/  @!P3 BRA `(.L_x_2713) ;  /* 0xfffffffc00f0b947 */ /* 0x004fea000383ffff */
[----:B------:R-:W-:Y:S05]  /*24080*/  BRA `(.L_x_2710) ;  /* 0xfffffed4002c7947 */ /* 0x000fea000383ffff */
.L_x_2720:
[----:B-1----:R1:W2:Y:S02]  /*24090*/  SYNCS.PHASECHK.TRANS64.TRYWAIT P3, [R7+URZ+0x28830], R8 ;  /* 0x02883008070075a7 */ /* 0x0022a4000806017f */
[----:B--2---:R-:W-:Y:S05]  /*240a0*/  @!P3 NANOSLEEP.SYNCS 0x989680 ;  /* 0x009896800000b95d */ /* 0x004fea0003900000 */
[----:B------:R-:W2:Y:S02]  /*240b0*/  @!P3 SYNCS.PHASECHK.TRANS64 P3, [R7+URZ+0x28830], R8 ;  /* 0x028830080700b5a7 */ /* 0x000ea4000806007f */
[----:B--2---:R-:W-:Y:S05]  /*240c0*/  @!P3 BRA `(.L_x_2720) ;  /* 0xfffffffc00f0b947 */ /* 0x004fea000383ffff */
[----:B------:R-:W-:Y:S05]  /*240d0*/  BRA `(.L_x_2719) ;  /* 0xffffff0000cc7947 */ /* 0x000fea000383ffff */
.L_x_2724:
[----:B-1----:R1:W2:Y:S02]  /*240e0*/  SYNCS.PHASECHK.TRANS64.TRYWAIT P2, [R7+URZ+0x28850], R6 ;  /* 0x02885006070075a7 */ /* 0x0022a4000804017f */
[----:B--2---:R-:W-:Y:S05]  /*240f0*/  @!P2 NANOSLEEP.SYNCS 0x989680 ;  /* 0x009896800000a95d */ /* 0x004fea0003900000 */
[----:B------:R-:W2:Y:S02]  /*24100*/  @!P2 SYNCS.PHASECHK.TRANS64 P2, [R7+URZ+0x28850], R6 ;  /* 0x028850060700a5a7 */ /* 0x000ea4000804007f */
[----:B--2---:R-:W-:Y:S05]  /*24110*/  @!P2 BRA `(.L_x_2724) ;  /* 0xfffffffc00f0a947 */ /* 0x004fea000383ffff */
[----:B------:R-:W-:Y:S05]  /*24120*/  BRA `(.L_x_2721) ;  /* 0xffffff0400cc7947 */ /* 0x000fea000383ffff */
.L_x_2729:
[----:B-1----:R1:W2:Y:S02]  /*24130*/  SYNCS.PHASECHK.TRANS64.TRYWAIT P0, [R11+URZ+0x28850], R4 ;  /* 0x028850040b0075a7 */ /* 0x0022a4000800017f */
[----:B--2---:R-:W-:Y:S05]  /*24140*/  @!P0 NANOSLEEP.SYNCS 0x989680 ;  /* 0x009896800000895d */ /* 0x004fea0003900000 */
[----:B------:R-:W2:Y:S02]  /*24150*/  @!P0 SYNCS.PHASECHK.TRANS64 P0, [R11+URZ+0x28850], R4 ;  /* 0x028850040b0085a7 */ /* 0x000ea4000800007f */
[----:B--2---:R-:W-:Y:S05]  /*24160*/  @!P0 BRA `(.L_x_2729) ;  /* 0xfffffffc00f08947 */ /* 0x004fea000383ffff */
[----:B------:R-:W-:Y:S05]  /*24170*/  BRA `(.L_x_2728) ;  /* 0xffffff2800fc7947 */ /* 0x000fea000383ffff */
.L_x_2734:
[----:B------:R-:W-:Y:S01]  /*24180*/  IMAD.MOV.U32 R13, RZ, RZ, R4 ;  /* 0x000000ffff0d7224 */ /* 0x000fe200078e0004 */
[----:B------:R-:W-:Y:S01]  /*24190*/  MOV R12, RZ ;  /* 0x000000ff000c7202 */ /* 0x000fe20000000f00 */
[----:B------:R-:W-:Y:S02]  /*241a0*/  IMAD.MOV.U32 R11, RZ, RZ, 0x181f ;  /* 0x0000181fff0b7424 */ /* 0x000fe400078e00ff */
[----:B------:R-:W-:-:S07]  /*241b0*/  IMAD.MOV.U32 R15, RZ, RZ, -0x1 ;  /* 0xffffffffff0f7424 */ /* 0x000fce00078e00ff */
[----:B-----5:R-:W-:Y:S05]  /*241c0*/  WARPSYNC.COLLECTIVE R15, `(.L_x_2975) ;  /* 0x000000000f087348 */ /* 0x020fea0003c00000 */
[----:B------:R0:W1:Y:S02]  /*241d0*/  SHFL.IDX P6, R14, R13, R12, R11 ;  /* 0x0000000c0d0e7389 */ /* 0x00006400000c000b */
[----:B01---5:R-:W-:Y:S01]  /*241e0*/  ENDCOLLECTIVE ;  /* 0x000000000000791b */ /* 0x023fe20003800000 */
.L_x_2975:
[----:B------:R-:W-:Y:S02]  /*241f0*/  IMAD.MOV.U32 R13, RZ, RZ, R0 ;  /* 0x000000ffff0d7224 */ /* 0x000fe400078e0000 */
[----:B------:R-:W-:-:S07]  /*24200*/  IMAD.MOV.U32 R3, RZ, RZ, R14 ;  /* 0x000000ffff037224 */ /* 0x000fce00078e000e */
[----:B------:R-:W-:Y:S05]  /*24210*/  WARPSYNC.COLLECTIVE R15, `(.L_x_2976) ;  /* 0x000000000f087348 */ /* 0x000fea0003c00000 */
[----:B------:R0:W1:Y:S02]  /*24220*/  SHFL.IDX P6, R14, R13, R12, R11 ;  /* 0x0000000c0d0e7389 */ /* 0x00006400000c000b */
[----:B01----:R-:W-:Y:S01]  /*24230*/  ENDCOLLECTIVE ;  /* 0x000000000000791b */ /* 0x003fe20003800000 */
.L_x_2976:
[----:B------:R-:W-:Y:S05]  /*24240*/  BRA `(.L_x_2977) ;  /* 0xffffff4400bc7947 */ /* 0x000fea000383ffff */
.L_x_2737:
[----:B------:R-:W-:Y:S01]  /*24250*/  BSSY B1, `(.L_x_2978) ;  /* 0x0000008000017945 */ /* 0x000fe20003800000 */
[----:B------:R-:W-:Y:S01]  /*24260*/  MOV R13, R4 ;  /* 0x00000004000d7202 */ /* 0x000fe20000000f00 */
[----:B------:R-:W-:Y:S02]  /*24270*/  IMAD.MOV.U32 R12, RZ, RZ, 0x1 ;  /* 0x00000001ff0c7424 */ /* 0x000fe400078e00ff */
[----:B------:R-:W-:Y:S02]  /*24280*/  IMAD.MOV.U32 R11, RZ, RZ, 0x181f ;  /* 0x0000181fff0b7424 */ /* 0x000fe400078e00ff */
[----:B---3--:R-:W-:-:S07]  /*24290*/  IMAD.MOV.U32 R15, RZ, RZ, -0x1 ;  /* 0xffffffffff0f7424 */ /* 0x008fce00078e00ff */
[----:B012--5:R-:W-:Y:S05]  /*242a0*/  WARPSYNC.COLLECTIVE R15, `(.L_x_2979) ;  /* 0x000000000f087348 */ /* 0x027fea0003c00000 */
[----:B--2---:R2:W3:Y:S02]  /*242b0*/  SHFL.IDX P6, R14, R13, R12, R11 ;  /* 0x0000000c0d0e7389 */ /* 0x0044e400000c000b */
[----:B0123-5:R-:W-:Y:S01]  /*242c0*/  ENDCOLLECTIVE ;  /* 0x000000000000791b */ /* 0x02ffe20003800000 */
.L_x_2979:
[----:B------:R-:W-:Y:S05]  /*242d0*/  BSYNC B1 ;  /* 0x0000000000017941 */ /* 0x000fea0003800000 */
.L_x_2978:
        /* <DEDUP_REMOVED lines=8> */
.L_x_2980:
[----:B------:R-:W-:Y:S05]  /*24360*/  BRA `(.L_x_2981) ;  /* 0xffffff4400b87947 */ /* 0x000fea000383ffff */
.L_x_2740:
[----:B------:R-:W-:Y:S01]  /*24370*/  BSSY B1, `(.L_x_2982) ;  /* 0x0000008000017945 */ /* 0x000fe20003800000 */
[----:B------:R-:W-:Y:S01]  /*24380*/  IMAD.MOV.U32 R13, RZ, RZ, R4 ;  /* 0x000000ffff0d7224 */ /* 0x000fe200078e0004 */
[----:B------:R-:W-:Y:S01]  /*24390*/  MOV R12, 0x2 ;  /* 0x00000002000c7802 */ /* 0x000fe20000000f00 */
[----:B------:R-:W-:Y:S02]  /*243a0*/  IMAD.MOV.U32 R11, RZ, RZ, 0x181f ;  /* 0x0000181fff0b7424 */ /* 0x000fe400078e00ff */
[----:B---3--:R-:W-:-:S07]  /*243b0*/  IMAD.MOV.U32 R15, RZ, RZ, -0x1 ;  /* 0xffffffffff0f7424 */ /* 0x008fce00078e00ff */
[----:B012-45:R-:W-:Y:S05]  /*243c0*/  WARPSYNC.COLLECTIVE R15, `(.L_x_2983) ;  /* 0x000000000f087348 */ /* 0x037fea0003c00000 */
[----:B--2---:R2:W3:Y:S02]  /*243d0*/  SHFL.IDX P6, R14, R13, R12, R11 ;  /* 0x0000000c0d0e7389 */ /* 0x0044e400000c000b */
[----:B012345:R-:W-:Y:S01]  /*243e0*/  ENDCOLLECTIVE ;  /* 0x000000000000791b */ /* 0x03ffe20003800000 */
.L_x_2983:
[----:B------:R-:W-:Y:S05]  /*243f0*/  BSYNC B1 ;  /* 0x0000000000017941 */ /* 0x000fea0003800000 */
.L_x_2982:
        /* <DEDUP_REMOVED lines=8> */
.L_x_2984:
[----:B------:R-:W-:Y:S05]  /*24480*/  BRA `(.L_x_2985) ;  /* 0xffffff4400b87947 */ /* 0x000fea000383ffff */
.L_x_2743:
        /* <DEDUP_REMOVED lines=8> */
.L_x_2987:
[----:B------:R-:W-:Y:S05]  /*24510*/  BSYNC B1 ;  /* 0x0000000000017941 */ /* 0x000fea0003800000 */
.L_x_2986:
        /* <DEDUP_REMOVED lines=8> */
.L_x_2988:
[----:B------:R-:W-:Y:S05]  /*245a0*/  BRA `(.L_x_2989) ;  /* 0xffffff4400b87947 */ /* 0x000fea000383ffff */
.L_x_2745:
[----:B------:R-:W-:Y:S01]  /*245b0*/  IMAD.MOV.U32 R13, RZ, RZ, R4 ;  /* 0x000000ffff0d7224 */ /* 0x000fe200078e0004 */
[----:B------:R-:W-:Y:S01]  /*245c0*/  MOV R15, 0xffffffff ;  /* 0xffffffff000f7802 */ /* 0x000fe20000000f00 */
[----:B------:R-:W-:Y:S02]  /*245d0*/  IMAD.MOV.U32 R12, RZ, RZ, RZ ;  /* 0x000000ffff0c7224 */ /* 0x000fe400078e00ff */
[----:B------:R-:W-:-:S07]  /*245e0*/  IMAD.MOV.U32 R11, RZ, RZ, 0x1c1f ;  /* 0x00001c1fff0b7424 */ /* 0x000fce00078e00ff */
[----:B------:R-:W-:Y:S05]  /*245f0*/  WARPSYNC.COLLECTIVE R15, `(.L_x_2990) ;  /* 0x000000000f087348 */ /* 0x000fea0003c00000 */
[----:B------:R0:W1:Y:S02]  /*24600*/  SHFL.IDX P6, R14, R13, R12, R11 ;  /* 0x0000000c0d0e7389 */ /* 0x00006400000c000b */
[----:B01----:R-:W-:Y:S01]  /*24610*/  ENDCOLLECTIVE ;  /* 0x000000000000791b */ /* 0x003fe20003800000 */
.L_x_2990:
[----:B------:R-:W-:Y:S02]  /*24620*/  IMAD.MOV.U32 R13, RZ, RZ, R3 ;  /* 0x000000ffff0d7224 */ /* 0x000fe400078e0003 */
[----:B------:R-:W-:-:S07]  /*24630*/  IMAD.MOV.U32 R0, RZ, RZ, R14 ;  /* 0x000000ffff007224 */ /* 0x000fce00078e000e */
[----:B------:R-:W-:Y:S05]  /*24640*/  WARPSYNC.COLLECTIVE R15, `(.L_x_2991) ;  /* 0x000000000f087348 */ /* 0x000fea0003c00000 */
[----:B------:R0:W1:Y:S02]  /*24650*/  SHFL.IDX P6, R14, R13, R12, R11 ;  /* 0x0000000c0d0e7389 */ /* 0x00006400000c000b */
[----:B01----:R-:W-:Y:S01]  /*24660*/  ENDCOLLECTIVE ;  /* 0x000000000000791b */ /* 0x003fe20003800000 */
.L_x_2991:
[----:B------:R-:W-:Y:S05]  /*24670*/  BRA `(.L_x_2992) ;  /* 0xffffff4800747947 */ /* 0x000fea000383ffff */
.L_x_2748:
[----:B------:R-:W-:Y:S01]  /*24680*/  BSSY B1, `(.L_x_2993) ;  /* 0x0000008000017945 */ /* 0x000fe20003800000 */
[----:B0-----:R-:W-:Y:S01]  /*24690*/  IMAD.MOV.U32 R13, RZ, RZ, R4 ;  /* 0x000000ffff0d7224 */ /* 0x001fe200078e0004 */
[----:B------:R-:W-:Y:S01]  /*246a0*/  MOV R11, 0x1c1f ;  /* 0x00001c1f000b7802 */ /* 0x000fe20000000f00 */
[----:B------:R-:W-:Y:S02]  /*246b0*/  IMAD.MOV.U32 R12, RZ, RZ, 0x1 ;  /* 0x00000001ff0c7424 */ /* 0x000fe400078e00ff */
[----:B------:R-:W-:-:S07]  /*246c0*/  IMAD.MOV.U32 R15, RZ, RZ, -0x1 ;  /* 0xffffffffff0f7424 */ /* 0x000fce00078e00ff */
[----:B-12---:R-:W-:Y:S05]  /*246d0*/  WARPSYNC.COLLECTIVE R15, `(.L_x_2994) ;  /* 0x000000000f087348 */ /* 0x006fea0003c00000 */
[----:B--2---:R0:W2:Y:S02]  /*246e0*/  SHFL.IDX P6, R14, R13, R12, R11 ;  /* 0x0000000c0d0e7389 */ /* 0x0040a400000c000b */
[----:B012---:R-:W-:Y:S01]  /*246f0*/  ENDCOLLECTIVE ;  /* 0x000000000000791b */ /* 0x007fe20003800000 */
.L_x_2994:
[----:B------:R-:W-:Y:S05]  /*24700*/  BSYNC B1 ;  /* 0x0000000000017941 */ /* 0x000fea0003800000 */
.L_x_2993:
        /* <DEDUP_REMOVED lines=8> */
.L_x_2995:
[----:B------:R-:W-:Y:S05]  /*24790*/  BRA `(.L_x_2996) ;  /* 0xffffff4c00847947 */ /* 0x000fea000383ffff */
.L_x_2752:
[----:B------:R-:W-:Y:S01]  /*247a0*/  IMAD.MOV.U32 R13, RZ, RZ, R4 ;  /* 0x000000ffff0d7224 */ /* 0x000fe200078e0004 */
[----:B------:R-:W-:Y:S01]  /*247b0*/  MOV R15, 0xffffffff ;  /* 0xffffffff000f7802 */ /* 0x000fe20000000f00 */
[----:B------:R-:W-:Y:S02]  /*247c0*/  IMAD.MOV.U32 R12, RZ, RZ, RZ ;  /* 0x000000ffff0c7224 */ /* 0x000fe400078e00ff */
[----:B------:R-:W-:-:S07]  /*247d0*/  IMAD.MOV.U32 R11, RZ, RZ, 0x181f ;  /* 0x0000181fff0b7424 */ /* 0x000fce00078e00ff */
[----:B0-----:R-:W-:Y:S05]  /*247e0*/  WARPSYNC.COLLECTIVE R15, `(.L_x_2997) ;  /* 0x000000000f087348 */ /* 0x001fea0003c00000 */
[----:B------:R1:W2:Y:S02]  /*247f0*/  SHFL.IDX P6, R14, R13, R12, R11 ;  /* 0x0000000c0d0e7389 */ /* 0x0002a400000c000b */
[----:B012---:R-:W-:Y:S01]  /*24800*/  ENDCOLLECTIVE ;  /* 0x000000000000791b */ /* 0x007fe20003800000 */
.L_x_2997:
[----:B------:R-:W-:Y:S02]  /*24810*/  IMAD.MOV.U32 R13, RZ, RZ, R0 ;  /* 0x000000ffff0d7224 */ /* 0x000fe400078e0000 */
[----:B------:R-:W-:-:S07]  /*24820*/  IMAD.MOV.U32 R3, RZ, RZ, R14 ;  /* 0x000000ffff037224 */ /* 0x000fce00078e000e */
[----:B------:R-:W-:Y:S05]  /*24830*/  WARPSYNC.COLLECTIVE R15, `(.L_x_2998) ;  /* 0x000000000f087348 */ /* 0x000fea0003c00000 */
[----:B------:R0:W1:Y:S02]  /*24840*/  SHFL.IDX P6, R14, R13, R12, R11 ;  /* 0x0000000c0d0e7389 */ /* 0x00006400000c000b */
[----:B01----:R-:W-:Y:S01]  /*24850*/  ENDCOLLECTIVE ;  /* 0x000000000000791b */ /* 0x003fe20003800000 */
.L_x_2998:
[----:B------:R-:W-:Y:S05]  /*24860*/  BRA `(.L_x_2999) ;  /* 0xffffff5800907947 */ /* 0x000fea000383ffff */
.L_x_2755:
[----:B------:R-:W-:Y:S01]  /*24870*/  BSSY B1, `(.L_x_3000) ;  /* 0x0000008000017945 */ /* 0x000fe20003800000 */
[----:B------:R-:W-:Y:S01]  /*24880*/  IMAD.MOV.U32 R13, RZ, RZ, R4 ;  /* 0x000000ffff0d7224 */ /* 0x000fe200078e0004 */
[----:B------:R-:W-:Y:S01]  /*24890*/  MOV R11, 0x181f ;  /* 0x0000181f000b7802 */ /* 0x000fe20000000f00 */
[----:B------:R-:W-:Y:S02]  /*248a0*/  IMAD.MOV.U32 R12, RZ, RZ, 0x1 ;  /* 0x00000001ff0c7424 */ /* 0x000fe400078e00ff */
[----:B----4-:R-:W-:-:S07]  /*248b0*/  IMAD.MOV.U32 R15, RZ, RZ, -0x1 ;  /* 0xffffffffff0f7424 */ /* 0x010fce00078e00ff */
[----:B0123--:R-:W-:Y:S05]  /*248c0*/  WARPSYNC.COLLECTIVE R15, `(.L_x_3001) ;  /* 0x000000000f087348 */ /* 0x00ffea0003c00000 */
[----:B---3--:R3:W4:Y:S02]  /*248d0*/  SHFL.IDX P6, R14, R13, R12, R11 ;  /* 0x0000000c0d0e7389 */ /* 0x00872400000c000b */
[----:B01234-:R-:W-:Y:S01]  /*248e0*/  ENDCOLLECTIVE ;  /* 0x000000000000791b */ /* 0x01ffe20003800000 */
.L_x_3001:
[----:B------:R-:W-:Y:S05]  /*248f0*/  BSYNC B1 ;  /* 0x0000000000017941 */ /* 0x000fea0003800000 */
.L_x_3000:
        /* <DEDUP_REMOVED lines=8> */
.L_x_3002:
[----:B------:R-:W-:Y:S05]  /*24980*/  BRA `(.L_x_3003) ;  /* 0xffffff5800907947 */ /* 0x000fea000383ffff */
.L_x_2758:
[----:B------:R-:W-:Y:S01]  /*24990*/  BSSY B1, `(.L_x_3004) ;  /* 0x0000008000017945 */ /* 0x000fe20003800000 */
[----:B------:R-:W-:Y:S01]  /*249a0*/  IMAD.MOV.U32 R13, RZ, RZ, R4 ;  /* 0x000000ffff0d7224 */ /* 0x000fe200078e0004 */
[----:B----4-:R-:W-:Y:S01]  /*249b0*/  MOV R15, 0xffffffff ;  /* 0xffffffff000f7802 */ /* 0x010fe20000000f00 */
[----:B------:R-:W-:Y:S02]  /*249c0*/  IMAD.MOV.U32 R12, RZ, RZ, 0x2 ;  /* 0x00000002ff0c7424 */ /* 0x000fe400078e00ff */
[----:B------:R-:W-:-:S07]  /*249d0*/  IMAD.MOV.U32 R11, RZ, RZ, 0x181f ;  /* 0x0000181fff0b7424 */ /* 0x000fce00078e00ff */
[----:B0123--:R-:W-:Y:S05]  /*249e0*/  WARPSYNC.COLLECTIVE R15, `(.L_x_3005) ;  /* 0x000000000f087348 */ /* 0x00ffea0003c00000 */
[----:B---3--:R3:W4:Y:S02]  /*249f0*/  SHFL.IDX P6, R14, R13, R12, R11 ;  /* 0x0000000c0d0e7389 */ /* 0x00872400000c000b */
[----:B01234-:R-:W-:Y:S01]  /*24a00*/  ENDCOLLECTIVE ;  /* 0x000000000000791b */ /* 0x01ffe20003800000 */
.L_x_3005:
[----:B------:R-:W-:Y:S05]  /*24a10*/  BSYNC B1 ;  /* 0x0000000000017941 */ /* 0x000fea0003800000 */
.L_x_3004:
        /* <DEDUP_REMOVED lines=8> */
.L_x_3006:
[----:B------:R-:W-:Y:S05]  /*24aa0*/  BRA `(.L_x_3007) ;  /* 0xffffff5800907947 */ /* 0x000fea000383ffff */
.L_x_2761:
[----:B------:R-:W-:Y:S01]  /*24ab0*/  BSSY B1, `(.L_x_3008) ;  /* 0x0000008000017945 */ /* 0x000fe20003800000 */
[----:B------:R-:W-:Y:S02]  /*24ac0*/  IMAD.MOV.U32 R13, RZ, RZ, R4 ;  /* 0x000000ffff0d7224 */ /* 0x000fe400078e0004 */
[----:B------:R-:W-:Y:S02]  /*24ad0*/  IMAD.MOV.U32 R12, RZ, RZ, 0x3 ;  /* 0x00000003ff0c7424 */ /* 0x000fe400078e00ff */
[----:B------:R-:W-:Y:S02]  /*24ae0*/  IMAD.MOV.U32 R11, RZ, RZ, 0x181f ;  /* 0x0000181fff0b7424 */ /* 0x000fe400078e00ff */
[----:B0-----:R-:W-:-:S07]  /*24af0*/  IMAD.MOV.U32 R15, RZ, RZ, -0x1 ;  /* 0xffffffffff0f7424 */ /* 0x001fce00078e00ff */
[----:B-1234-:R-:W-:Y:S05]  /*24b00*/  WARPSYNC.COLLECTIVE R15, `(.L_x_3009) ;  /* 0x000000000f087348 */ /* 0x01efea0003c00000 */
[----:B----4-:R0:W4:Y:S02]  /*24b10*/  SHFL.IDX P6, R14, R13, R12, R11 ;  /* 0x0000000c0d0e7389 */ /* 0x01012400000c000b */
[----:B01234-:R-:W-:Y:S01]  /*24b20*/  ENDCOLLECTIVE ;  /* 0x000000000000791b */ /* 0x01ffe20003800000 */
.L_x_3009:
[----:B------:R-:W-:Y:S05]  /*24b30*/  BSYNC B1 ;  /* 0x0000000000017941 */ /* 0x000fea0003800000 */
.L_x_3008:
        /* <DEDUP_REMOVED lines=8> */
.L_x_3010:
[----:B------:R-:W-:Y:S05]  /*24bc0*/  BRA `(.L_x_3011) ;  /* 0xffffff5800907947 */ /* 0x000fea000383ffff */
.L_x_2780:
[----:B------:R-:W0:Y:S01]  /*24bd0*/  S2R R3, SR_TID.X ;  /* 0x0000000000037919 */ /* 0x000e220000002100 */
[----:B------:R-:W-:Y:S01]  /*24be0*/  BSSY B1, `(.L_x_3012) ;  /* 0x000000a000017945 */ /* 0x000fe20003800000 */
[----:B------:R-:W-:Y:S02]  /*24bf0*/  IMAD.MOV.U32 R12, RZ, RZ, RZ ;  /* 0x000000ffff0c7224 */ /* 0x000fe400078e00ff */
[----:B------:R-:W-:Y:S02]  /*24c00*/  IMAD.MOV.U32 R11, RZ, RZ, 0x1f ;  /* 0x0000001fff0b7424 */ /* 0x000fe400078e00ff */
[----:B------:R-:W-:Y:S01]  /*24c10*/  IMAD.MOV.U32 R15, RZ, RZ, -0x1 ;  /* 0xffffffffff0f7424 */ /* 0x000fe200078e00ff */
[----:B0-----:R-:W-:-:S04]  /*24c20*/  SHF.R.U32.HI R3, RZ, 0x5, R3 ;  /* 0x00000005ff037819 */ /* 0x001fc80000011603 */
[----:B------:R-:W-:-:S04]  /*24c30*/  LOP3.LUT R3, R3, 0x3, RZ, 0xc0, !PT ;  /* 0x0000000303037812 */ /* 0x000fc800078ec0ff */
[----:B------:R-:W-:-:S07]  /*24c40*/  MOV R13, R3 ;  /* 0x00000003000d7202 */ /* 0x000fce0000000f00 */
[----:B------:R-:W-:Y:S05]  /*24c50*/  WARPSYNC.COLLECTIVE R15, `(.L_x_3013) ;  /* 0x000000000f087348 */ /* 0x000fea0003c00000 */
[----:B------:R0:W1:Y:S02]  /*24c60*/  SHFL.IDX P6, R14, R13, R12, R11 ;  /* 0x0000000c0d0e7389 */ /* 0x00006400000c000b */
[----:B01----:R-:W-:Y:S01]  /*24c70*/  ENDCOLLECTIVE ;  /* 0x000000000000791b */ /* 0x003fe20003800000 */
.L_x_3013:
[----:B------:R-:W-:Y:S05]  /*24c80*/  BSYNC B1 ;  /* 0x0000000000017941 */ /* 0x000fea0003800000 */
.L_x_3012:
[----:B------:R-:W-:Y:S05]  /*24c90*/  BRA `(.L_x_3014) ;  /* 0xffffff7400dc7947 */ /* 0x000fea000383ffff */
.L_x_2782:
[----:B------:R-:W-:Y:S01]  /*24ca0*/  BSSY B1, `(.L_x_3015) ;  /* 0x0000006000017945 */ /* 0x000fe20003800000 */
[----:B------:R-:W-:-:S07]  /*24cb0*/  IMAD.MOV.U32 R15, RZ, RZ, -0x1 ;  /* 0xffffffffff0f7424 */ /* 0x000fce00078e00ff */
[----:B0-----:R-:W-:Y:S05]  /*24cc0*/  WARPSYNC.COLLECTIVE R15, `(.L_x_3016) ;  /* 0x000000000f0c7348 */ /* 0x001fea0003c00000 */
[----:B------:R-:W-:Y:S02]  /*24cd0*/  ELECT P6, UR62, PT ;  /* 0x00000000003e782f */ /* 0x000fe400038c0000 */
[----:B------:R-:W-:Y:S01]  /*24ce0*/  MOV R14, UR62 ;  /* 0x0000003e000e7c02 */ /* 0x000fe20008000f00 */
[----:B0-----:R-:W-:Y:S10]  /*24cf0*/  ENDCOLLECTIVE ;  /* 0x000000000000791b */ /* 0x001ff40003800000 */
.L_x_3016:
[----:B------:R-:W-:Y:S05]  /*24d00*/  BSYNC B1 ;  /* 0x0000000000017941 */ /* 0x000fea0003800000 */
.L_x_3015:
[----:B------:R-:W-:Y:S05]  /*24d10*/  BRA `(.L_x_2781) ;  /* 0xffffff7400d47947 */ /* 0x000fea000383ffff */
.L_x_2784:
[----:B0-----:R0:W1:Y:S02]  /*24d20*/  SYNCS.PHASECHK.TRANS64.TRYWAIT P0, [R18+URZ+0x28820], R3 ;  /* 0x02882003120075a7 */ /* 0x001064000800017f */
[----:B-1----:R-:W-:Y:S05]  /*24d30*/  @!P0 NANOSLEEP.SYNCS 0x989680 ;  /* 0x009896800000895d */ /* 0x002fea0003900000 */
[----:B------:R-:W1:Y:S02]  /*24d40*/  @!P0 SYNCS.PHASECHK.TRANS64 P0, [R18+URZ+0x28820], R3 ;  /* 0x02882003120085a7 */ /* 0x000e64000800007f */
[----:B-1----:R-:W-:Y:S05]  /*24d50*/  @!P0 BRA `(.L_x_2784) ;  /* 0xfffffffc00f08947 */ /* 0x002fea000383ffff */
[----:B------:R-:W-:Y:S05]  /*24d60*/  BRA `(.L_x_3017) ;  /* 0xffffff7400e47947 */ /* 0x000fea000383ffff */
.L_x_2788:
[----:B-1----:R1:W2:Y:S02]  /*24d70*/  SYNCS.PHASECHK.TRANS64.TRYWAIT P0, [R5+URZ+0x288a0], R9 ;  /* 0x0288a009050075a7 */ /* 0x0022a4000800017f */
[----:B--2---:R-:W-:Y:S05]  /*24d80*/  @!P0 NANOSLEEP.SYNCS 0x989680 ;  /* 0x009896800000895d */ /* 0x004fea0003900000 */
[----:B------:R-:W2:Y:S02]  /*24d90*/  @!P0 SYNCS.PHASECHK.TRANS64 P0, [R5+URZ+0x288a0], R9 ;  /* 0x0288a009050085a7 */ /* 0x000ea4000800007f */
[----:B--2---:R-:W-:Y:S05]  /*24da0*/  @!P0 BRA `(.L_x_2788) ;  /* 0xfffffffc00f08947 */ /* 0x004fea000383ffff */
[----:B------:R-:W-:Y:S05]  /*24db0*/  BRA `(.L_x_3018) ;  /* 0xffffff7800047947 */ /* 0x000fea000383ffff */
.L_x_2794:
[----:B0-----:R0:W2:Y:S02]  /*24dc0*/  SYNCS.PHASECHK.TRANS64.TRYWAIT P0, [R5+URZ+0x288c0], R9 ;  /* 0x0288c009050075a7 */ /* 0x0010a4000800017f */
[----:B--2---:R-:W-:Y:S05]  /*24dd0*/  @!P0 NANOSLEEP.SYNCS 0x989680 ;  /* 0x009896800000895d */ /* 0x004fea0003900000 */
[----:B------:R-:W2:Y:S02]  /*24de0*/  @!P0 SYNCS.PHASECHK.TRANS64 P0, [R5+URZ+0x288c0], R9 ;  /* 0x0288c009050085a7 */ /* 0x000ea4000800007f */
[----:B--2---:R-:W-:Y:S05]  /*24df0*/  @!P0 BRA `(.L_x_2794) ;  /* 0xfffffffc00f08947 */ /* 0x004fea000383ffff */
[----:B------:R-:W-:Y:S05]  /*24e00*/  BRA `(.L_x_3019) ;  /* 0xffffff7800c87947 */ /* 0x000fea000383ffff */
.L_x_2802:
[----:B0-----:R0:W1:Y:S02]  /*24e10*/  SYNCS.PHASECHK.TRANS64.TRYWAIT P1, [R7+URZ+0x288a0], R6 ;  /* 0x0288a006070075a7 */ /* 0x001064000802017f */
[----:B-1----:R-:W-:Y:S05]  /*24e20*/  @!P1 NANOSLEEP.SYNCS 0x989680 ;  /* 0x009896800000995d */ /* 0x002fea0003900000 */
[----:B------:R-:W1:Y:S02]  /*24e30*/  @!P1 SYNCS.PHASECHK.TRANS64 P1, [R7+URZ+0x288a0], R6 ;  /* 0x0288a006070095a7 */ /* 0x000e64000802007f */
[----:B-1----:R-:W-:Y:S05]  /*24e40*/  @!P1 BRA `(.L_x_2802) ;  /* 0xfffffffc00f09947 */ /* 0x002fea000383ffff */
[----:B------:R-:W-:Y:S05]  /*24e50*/  BRA `(.L_x_3020) ;  /* 0xffffff7c00dc7947 */ /* 0x000fea000383ffff */
.L_x_2808:
[----:B-1----:R1:W2:Y:S02]  /*24e60*/  SYNCS.PHASECHK.TRANS64.TRYWAIT P1, [R7+URZ+0x288c0], R6 ;  /* 0x0288c006070075a7 */ /* 0x0022a4000802017f */
[----:B--2---:R-:W-:Y:S05]  /*24e70*/  @!P1 NANOSLEEP.SYNCS 0x989680 ;  /* 0x009896800000995d */ /* 0x004fea0003900000 */
[----:B------:R-:W2:Y:S02]  /*24e80*/  @!P1 SYNCS.PHASECHK.TRANS64 P1, [R7+URZ+0x288c0], R6 ;  /* 0x0288c006070095a7 */ /* 0x000ea4000802007f */
[----:B--2---:R-:W-:Y:S05]  /*24e90*/  @!P1 BRA `(.L_x_2808) ;  /* 0xfffffffc00f09947 */ /* 0x004fea000383ffff */
[----:B------:R-:W-:Y:S05]  /*24ea0*/  BRA `(.L_x_3021) ;  /* 0xffffff8000987947 */ /* 0x000fea000383ffff */
.L_x_2824:
        /* <DEDUP_REMOVED lines=11> */
.L_x_3023:
[----:B------:R-:W-:Y:S05]  /*24f60*/  BSYNC B0 ;  /* 0x0000000000007941 */ /* 0x000fea0003800000 */
.L_x_3022:
[----:B------:R-:W-:Y:S05]  /*24f70*/  BRA `(.L_x_3024) ;  /* 0xffffff8c00d07947 */ /* 0x000fea000383ffff */
.L_x_2826:
[----:B------:R-:W-:Y:S01]  /*24f80*/  BSSY B0, `(.L_x_3025) ;  /* 0x0000006000007945 */ /* 0x000fe20003800000 */
[----:B------:R-:W-:-:S07]  /*24f90*/  IMAD.MOV.U32 R15, RZ, RZ, -0x1 ;  /* 0xffffffffff0f7424 */ /* 0x000fce00078e00ff */
[----:B0-----:R-:W-:Y:S05]  /*24fa0*/  WARPSYNC.COLLECTIVE R15, `(.L_x_3026) ;  /* 0x000000000f0c7348 */ /* 0x001fea0003c00000 */
[----:B------:R-:W-:Y:S02]  /*24fb0*/  ELECT P6, UR62, PT ;  /* 0x00000000003e782f */ /* 0x000fe400038c0000 */
[----:B------:R-:W-:Y:S01]  /*24fc0*/  MOV R14, UR62 ;  /* 0x0000003e000e7c02 */ /* 0x000fe20008000f00 */
[----:B0-----:R-:W-:Y:S10]  /*24fd0*/  ENDCOLLECTIVE ;  /* 0x000000000000791b */ /* 0x001ff40003800000 */
.L_x_3026:
[----:B------:R-:W-:Y:S05]  /*24fe0*/  BSYNC B0 ;  /* 0x0000000000007941 */ /* 0x000fea0003800000 */
.L_x_3025:
[----:B------:R-:W-:Y:S05]  /*24ff0*/  BRA `(.L_x_3027) ;  /* 0xffffff8c00dc7947 */ /* 0x000fea000383ffff */
.L_x_2828:
[----:B0-----:R0:W1:Y:S02]  /*25000*/  SYNCS.PHASECHK.TRANS64.TRYWAIT P0, [R0+URZ+0x28840], R2 ;  /* 0x02884002000075a7 */ /* 0x001064000800017f */
[----:B-1----:R-:W-:Y:S05]  /*25010*/  @!P0 NANOSLEEP.SYNCS 0x989680 ;  /* 0x009896800000895d */ /* 0x002fea0003900000 */
[----:B------:R-:W1:Y:S02]  /*25020*/  @!P0 SYNCS.PHASECHK.TRANS64 P0, [R0+URZ+0x28840], R2 ;  /* 0x02884002000085a7 */ /* 0x000e64000800007f */
[----:B-1----:R-:W-:Y:S05]  /*25030*/  @!P0 BRA `(.L_x_2828) ;  /* 0xfffffffc00f08947 */ /* 0x002fea000383ffff */
[----:B------:R-:W-:Y:S05]  /*25040*/  BRA `(.L_x_3028) ;  /* 0xffffff90003c7947 */ /* 0x000fea000383ffff */
.L_x_2832:
[----:B------:R-:W2:Y:S01]  /*25050*/  LDL.LU R11, [R1+0x50] ;  /* 0x00005000010b7983 */ /* 0x000ea20000300800 */
[----:B------:R-:W-:Y:S01]  /*25060*/  MOV R13, R3 ;  /* 0x00000003000d7202 */ /* 0x000fe20000000f00 */
[----:B------:R-:W-:Y:S02]  /*25070*/  IMAD.MOV.U32 R12, RZ, RZ, RZ ;  /* 0x000000ffff0c7224 */ /* 0x000fe400078e00ff */
[----:B------:R-:W-:Y:S01]  /*25080*/  IMAD.MOV.U32 R15, RZ, RZ, -0x1 ;  /* 0xffffffffff0f7424 */ /* 0x000fe200078e00ff */
[----:B------:R-:W0:Y:S02]  /*25090*/  S2R R5, SR_TID.X ;  /* 0x0000000000057919 */ /* 0x000e240000002100 */
[----:B0-----:R-:W-:-:S04]  /*250a0*/  LOP3.LUT R5, R5, 0x7f, RZ, 0xc0, !PT ;  /* 0x0000007f05057812 */ /* 0x001fc800078ec0ff */
        /* <DEDUP_REMOVED lines=9> */
.L_x_3029:
[----:B------:R-:W-:Y:S01]  /*25140*/  MOV R13, R4 ;  /* 0x00000004000d7202 */ /* 0x000fe20000000f00 */
[----:B------:R-:W-:-:S07]  /*25150*/  IMAD.MOV.U32 R6, RZ, RZ, R14 ;  /* 0x000000ffff067224 */ /* 0x000fce00078e000e */
[----:B------:R-:W-:Y:S05]  /*25160*/  WARPSYNC.COLLECTIVE R15, `(.L_x_3030) ;  /* 0x000000000f087348 */ /* 0x000fea0003c00000 */
[----:B------:R0:W1:Y:S02]  /*25170*/  SHFL.IDX P6, R14, R13, R12, R11 ;  /* 0x0000000c0d0e7389 */ /* 0x00006400000c000b */
[----:B01----:R-:W-:Y:S01]  /*25180*/  ENDCOLLECTIVE ;  /* 0x000000000000791b */ /* 0x003fe20003800000 */
.L_x_3030:
[----:B------:R-:W-:Y:S01]  /*25190*/  MOV R13, R3 ;  /* 0x00000003000d7202 */ /* 0x000fe20000000f00 */
[----:B------:R-:W-:Y:S02]  /*251a0*/  IMAD.MOV.U32 R12, RZ, RZ, 0x1 ;  /* 0x00000001ff0c7424 */ /* 0x000fe400078e00ff */
[----:B------:R-:W-:-:S07]  /*251b0*/  IMAD.MOV.U32 R7, RZ, RZ, R14 ;  /* 0x000000ffff077224 */ /* 0x000fce00078e000e */
[----:B------:R-:W-:Y:S05]  /*251c0*/  WARPSYNC.COLLECTIVE R15, `(.L_x_3031) ;  /* 0x000000000f087348 */ /* 0x000fea0003c00000 */
[----:B------:R0:W1:Y:S02]  /*251d0*/  SHFL.IDX P6, R14, R13, R12, R11 ;  /* 0x0000000c0d0e7389 */ /* 0x00006400000c000b */
[----:B01----:R-:W-:Y:S01]  /*251e0*/  ENDCOLLECTIVE ;  /* 0x000000000000791b */ /* 0x003fe20003800000 */
.L_x_3031:
        /* <DEDUP_REMOVED lines=10> */
.L_x_3032:
        /* <DEDUP_REMOVED lines=12> */
.L_x_3033:
[----:B------:R-:W-:Y:S01]  /*25350*/  @!P2 LEA R7, P3, R10, R5, 0x1 ;  /* 0x000000050a07a211 */ /* 0x000fe200078608ff */
[----:B------:R-:W-:-:S03]  /*25360*/  VIADD R5, R0, 0x20 ;  /* 0x0000002000057836 */ /* 0x000fc60000000000 */
[----:B------:R-:W-:-:S04]  /*25370*/  @!P2 IADD3.X R6, RZ, R8, RZ, P3, !PT ;  /* 0x00000008ff06a210 */ /* 0x000fc80001ffe4ff */
        /* <DEDUP_REMOVED lines=14> */
.L_x_3034:
[----:B------:R-:W-:Y:S02]  /*25460*/  IMAD.MOV.U32 R13, RZ, RZ, R3 ;  /* 0x000000ffff0d7224 */ /* 0x000fe400078e0003 */
[----:B------:R-:W-:Y:S02]  /*25470*/  IMAD.MOV.U32 R12, RZ, RZ, 0x3 ;  /* 0x00000003ff0c7424 */ /* 0x000fe400078e00ff */
[----:B------:R-:W-:-:S07]  /*25480*/  IMAD.MOV.U32 R5, RZ, RZ, R14 ;  /* 0x000000ffff057224 */ /* 0x000fce00078e000e */
[----:B------:R-:W-:Y:S05]  /*25490*/  WARPSYNC.COLLECTIVE R15, `(.L_x_3035) ;  /* 0x000000000f087348 */ /* 0x000fea0003c00000 */
[----:B------:R0:W1:Y:S02]  /*254a0*/  SHFL.IDX P6, R14, R13, R12, R11 ;  /* 0x0000000c0d0e7389 */ /* 0x00006400000c000b */
[----:B01----:R-:W-:Y:S01]  /*254b0*/  ENDCOLLECTIVE ;  /* 0x000000000000791b */ /* 0x003fe20003800000 */
.L_x_3035:
[----:B------:R-:W-:-:S05]  /*254c0*/  @!P2 LEA R5, P3, R10, R5, 0x1 ;  /* 0x000000050a05a211 */ /* 0x000fca00078608ff */
[----:B------:R-:W-:-:S04]  /*254d0*/  @!P2 IMAD.X R6, RZ, RZ, R6, P3 ;  /* 0x000000ffff06a224 */ /* 0x000fc800018e0606 */
[----:B------:R-:W-:Y:S02]  /*254e0*/  @!P2 IMAD.MOV.U32 R7, RZ, RZ, R6 ;  /* 0x000000ffff07a224 */ /* 0x000fe400078e0006 */
[----:B------:R-:W-:Y:S01]  /*254f0*/  @!P2 IMAD.MOV.U32 R6, RZ, RZ, R5 ;  /* 0x000000ffff06a224 */ /* 0x000fe200078e0005 */
[----:B------:R-:W-:Y:S01]  /*25500*/  IADD3 R5, R0, 0x30, RZ ;  /* 0x0000003000057810 */ /* 0x000fe20007ffe0ff */
[----:B------:R-:W-:-:S03]  /*25510*/  IMAD.MOV.U32 R13, RZ, RZ, R4 ;  /* 0x000000ffff0d7224 */ /* 0x000fc600078e0004 */
        /* <DEDUP_REMOVED lines=10> */
.L_x_3036:
[----:B------:R-:W-:Y:S01]  /*255c0*/  MOV R13, R3 ;  /* 0x00000003000d7202 */ /* 0x000fe20000000f00 */
[----:B------:R-:W-:Y:S01]  /*255d0*/  IMAD.MOV.U32 R12, RZ, RZ, 0x4 ;  /* 0x00000004ff0c7424 */ /* 0x000fe200078e00ff */
[----:B------:R-:W-:-:S07]  /*255e0*/  MOV R5, R14 ;  /* 0x0000000e00057202 */ /* 0x000fce0000000f00 */
[----:B------:R-:W-:Y:S05]  /*255f0*/  WARPSYNC.COLLECTIVE R15, `(.L_x_3037) ;  /* 0x000000000f087348 */ /* 0x000fea0003c00000 */
[----:B------:R0:W1:Y:S02]  /*25600*/  SHFL.IDX P6, R14, R13, R12, R11 ;  /* 0x0000000c0d0e7389 */ /* 0x00006400000c000b */
[----:B01----:R-:W-:Y:S01]  /*25610*/  ENDCOLLECTIVE ;  /* 0x000000000000791b */ /* 0x003fe20003800000 */
.L_x_3037:
        /* <DEDUP_REMOVED lines=16> */
.L_x_3038:
[----:B------:R-:W-:Y:S01]  /*25720*/  IMAD.MOV.U32 R13, RZ, RZ, R3 ;  /* 0x000000ffff0d7224 */ /* 0x000fe200078e0003 */
[----:B------:R-:W-:Y:S01]  /*25730*/  MOV R12, 0x5 ;  /* 0x00000005000c7802 */ /* 0x000fe20000000f00 */
[----:B------:R-:W-:-:S07]  /*25740*/  IMAD.MOV.U32 R5, RZ, RZ, R14 ;  /* 0x000000ffff057224 */ /* 0x000fce00078e000e */
[----:B------:R-:W-:Y:S05]  /*25750*/  WARPSYNC.COLLECTIVE R15, `(.L_x_3039) ;  /* 0x000000000f087348 */ /* 0x000fea0003c00000 */
[----:B------:R0:W1:Y:S02]  /*25760*/  SHFL.IDX P6, R14, R13, R12, R11 ;  /* 0x0000000c0d0e7389 */ /* 0x00006400000c000b */
[----:B01----:R-:W-:Y:S01]  /*25770*/  ENDCOLLECTIVE ;  /* 0x000000000000791b */ /* 0x003fe20003800000 */
.L_x_3039:
[----:B------:R-:W-:-:S04]  /*25780*/  @!P2 LEA R5, P3, R10, R5, 0x1 ;  /* 0x000000050a05a211 */ /* 0x000fc800078608ff */
[----:B------:R-:W-:-:S05]  /*25790*/  @!P2 IADD3.X R6, RZ, R6, RZ, P3, !PT ;  /* 0x00000006ff06a210 */ /* 0x000fca0001ffe4ff */
        /* <DEDUP_REMOVED lines=14> */
.L_x_3040:
[----:B------:R-:W-:Y:S02]  /*25880*/  IMAD.MOV.U32 R13, RZ, RZ, R3 ;  /* 0x000000ffff0d7224 */ /* 0x000fe400078e0003 */
[----:B------:R-:W-:Y:S02]  /*25890*/  IMAD.MOV.U32 R12, RZ, RZ, 0x6 ;  /* 0x00000006ff0c7424 */ /* 0x000fe400078e00ff */
[----:B------:R-:W-:-:S07]  /*258a0*/  IMAD.MOV.U32 R5, RZ, RZ, R14 ;  /* 0x000000ffff057224 */ /* 0x000fce00078e000e */
[----:B------:R-:W-:Y:S05]  /*258b0*/  WARPSYNC.COLLECTIVE R15, `(.L_x_3041) ;  /* 0x000000000f087348 */ /* 0x000fea0003c00000 */
[----:B------:R0:W1:Y:S02]  /*258c0*/  SHFL.IDX P6, R14, R13, R12, R11 ;  /* 0x0000000c0d0e7389 */ /* 0x00006400000c000b */
[----:B01----:R-:W-:Y:S01]  /*258d0*/  ENDCOLLECTIVE ;  /* 0x000000000000791b */ /* 0x003fe20003800000 */
.L_x_3041:
[----:B------:R-:W-:-:S05]  /*258e0*/  @!P2 LEA R5, P3, R10, R5, 0x1 ;  /* 0x000000050a05a211 */ /* 0x000fca00078608ff */
[----:B------:R-:W-:-:S05]  /*258f0*/  @!P2 IMAD.X R6, RZ, RZ, R6, P3 ;  /* 0x000000ffff06a224 */ /* 0x000fca00018e0606 */
[----:B------:R-:W-:Y:S01]  /*25900*/  @!P2 MOV R7, R6 ;  /* 0x000000060007a202 */ /* 0x000fe20000000f00 */
[----:B------:R-:W-:Y:S01]  /*25910*/  @!P2 IMAD.MOV.U32 R6, RZ, RZ, R5 ;  /* 0x000000ffff06a224 */ /* 0x000fe200078e0005 */
[----:B------:R-:W-:-:S04]  /*25920*/  MOV R13, R4 ;  /* 0x00000004000d7202 */ /* 0x000fc80000000f00 */
        /* <DEDUP_REMOVED lines=9> */
.L_x_3042:
        /* <DEDUP_REMOVED lines=8> */
.L_x_3043:
[----:B------:R-:W-:-:S05]  /*25a40*/  @!P2 LEA R5, P3, R10, R5, 0x1 ;  /* 0x000000050a05a211 */ /* 0x000fca00078608ff */
[----:B------:R-:W-:-:S04]  /*25a50*/  @!P2 IMAD.X R6, RZ, RZ, R6, P3 ;  /* 0x000000ffff06a224 */ /* 0x000fc800018e0606 */
[----:B------:R-:W-:Y:S01]  /*25a60*/  @!P2 IMAD.MOV.U32 R7, RZ, RZ, R6 ;  /* 0x000000ffff07a224 */ /* 0x000fe200078e0006 */
[----:B------:R-:W-:Y:S01]  /*25a70*/  @!P2 MOV R6, R5 ;  /* 0x000000050006a202 */ /* 0x000fe20000000f00 */
[----:B------:R-:W-:-:S04]  /*25a80*/  IMAD.MOV.U32 R13, RZ, RZ, R4 ;  /* 0x000000ffff0d7224 */ /* 0x000fc800078e0004 */
        /* <DEDUP_REMOVED lines=9> */
.L_x_3044:
[----:B------:R-:W-:Y:S01]  /*25b20*/  MOV R3, R14 ;  /* 0x0000000e00037202 */ /* 0x000fe20000000f00 */
[----:B------:R-:W-:Y:S06]  /*25b30*/  BRA `(.L_x_3045) ;  /* 0xffffff9000ec7947 */ /* 0x000fec000383ffff */
.L_x_2837:
[----:B---3--:R3:W4:Y:S02]  /*25b40*/  SYNCS.PHASECHK.TRANS64.TRYWAIT P0, [R18+URZ+0x28820], R0 ;  /* 0x02882000120075a7 */ /* 0x008724000800017f */
[----:B----4-:R-:W-:Y:S05]  /*25b50*/  @!P0 NANOSLEEP.SYNCS 0x989680 ;  /* 0x009896800000895d */ /* 0x010fea0003900000 */
[----:B------:R-:W4:Y:S02]  /*25b60*/  @!P0 SYNCS.PHASECHK.TRANS64 P0, [R18+URZ+0x28820], R0 ;  /* 0x02882000120085a7 */ /* 0x000f24000800007f */
[----:B----4-:R-:W-:Y:S05]  /*25b70*/  @!P0 BRA `(.L_x_2837) ;  /* 0xfffffffc00f08947 */ /* 0x010fea000383ffff */
[----:B------:R-:W-:Y:S05]  /*25b80*/  BRA `(.L_x_3046) ;  /* 0xffffff94005c7947 */ /* 0x000fea000383ffff */
.L_x_2846:
[----:B-1----:R1:W2:Y:S02]  /*25b90*/  SYNCS.PHASECHK.TRANS64.TRYWAIT P0, [R3+URZ+0x28840], R2 ;  /* 0x02884002030075a7 */ /* 0x0022a4000800017f */
[----:B--2---:R-:W-:Y:S05]  /*25ba0*/  @!P0 NANOSLEEP.SYNCS 0x989680 ;  /* 0x009896800000895d */ /* 0x004fea0003900000 */
[----:B------:R-:W2:Y:S02]  /*25bb0*/  @!P0 SYNCS.PHASECHK.TRANS64 P0, [R3+URZ+0x28840], R2 ;  /* 0x02884002030085a7 */ /* 0x000ea4000800007f */
[----:B--2---:R-:W-:Y:S05]  /*25bc0*/  @!P0 BRA `(.L_x_2846) ;  /* 0xfffffffc00f08947 */ /* 0x004fea000383ffff */
[----:B------:R-:W-:Y:S05]  /*25bd0*/  BRA `(.L_x_3047) ;  /* 0xffffff9800387947 */ /* 0x000fea000383ffff */
.L_x_2852:
[----:B0-----:R0:W1:Y:S02]  /*25be0*/  SYNCS.PHASECHK.TRANS64.TRYWAIT P0, [R3+URZ+0x60], R2 ;  /* 0x00006002030075a7 */ /* 0x001064000800017f */
[----:B-1----:R-:W-:Y:S05]  /*25bf0*/  @!P0 NANOSLEEP.SYNCS 0x989680 ;  /* 0x009896800000895d */ /* 0x002fea0003900000 */
[----:B------:R-:W1:Y:S02]  /*25c00*/  @!P0 SYNCS.PHASECHK.TRANS64 P0, [R3+URZ+0x60], R2 ;  /* 0x00006002030085a7 */ /* 0x000e64000800007f */
[----:B-1----:R-:W-:Y:S05]  /*25c10*/  @!P0 BRA `(.L_x_2852) ;  /* 0xfffffffc00f08947 */ /* 0x002fea000383ffff */
[----:B------:R-:W-:Y:S05]  /*25c20*/  BRA `(.L_x_3048) ;  /* 0xffffff9c000c7947 */ /* 0x000fea000383ffff */
.L_x_2861:
[----:B-1----:R1:W2:Y:S02]  /*25c30*/  SYNCS.PHASECHK.TRANS64.TRYWAIT P0, [R3+URZ+0x28840], R2 ;  /* 0x02884002030075a7 */ /* 0x0022a4000800017f */
[----:B--2---:R-:W-:Y:S05]  /*25c40*/  @!P0 NANOSLEEP.SYNCS 0x989680 ;  /* 0x009896800000895d */ /* 0x004fea0003900000 */
[----:B------:R-:W2:Y:S02]  /*25c50*/  @!P0 SYNCS.PHASECHK.TRANS64 P0, [R3+URZ+0x28840], R2 ;  /* 0x02884002030085a7 */ /* 0x000ea4000800007f */
[----:B--2---:R-:W-:Y:S05]  /*25c60*/  @!P0 BRA `(.L_x_2861) ;  /* 0xfffffffc00f08947 */ /* 0x004fea000383ffff */
[----:B------:R-:W-:Y:S05]  /*25c70*/  BRA `(.L_x_3049) ;  /* 0xffffffa0009c7947 */ /* 0x000fea000383ffff */
.L_x_2867:
[----:B0-----:R0:W1:Y:S02]  /*25c80*/  SYNCS.PHASECHK.TRANS64.TRYWAIT P0, [R2+URZ+0x60], R3 ;  /* 0x00006003020075a7 */ /* 0x001064000800017f */
[----:B-1----:R-:W-:Y:S05]  /*25c90*/  @!P0 NANOSLEEP.SYNCS 0x989680 ;  /* 0x009896800000895d */ /* 0x002fea0003900000 */
[----:B------:R-:W1:Y:S02]  /*25ca0*/  @!P0 SYNCS.PHASECHK.TRANS64 P0, [R2+URZ+0x60], R3 ;  /* 0x00006003020085a7 */ /* 0x000e64000800007f */
[----:B-1----:R-:W-:Y:S05]  /*25cb0*/  @!P0 BRA `(.L_x_2867) ;  /* 0xfffffffc00f08947 */ /* 0x002fea000383ffff */
[----:B------:R-:W-:Y:S05]  /*25cc0*/  BRA `(.L_x_3050) ;  /* 0xffffffa400707947 */ /* 0x000fea000383ffff */
.L_x_2876:
[----:B--2---:R2:W3:Y:S02]  /*25cd0*/  SYNCS.PHASECHK.TRANS64.TRYWAIT P0, [R2+URZ+0x28840], R3 ;  /* 0x02884003020075a7 */ /* 0x0044e4000800017f */
[----:B---3--:R-:W-:Y:S05]  /*25ce0*/  @!P0 NANOSLEEP.SYNCS 0x989680 ;  /* 0x009896800000895d */ /* 0x008fea0003900000 */
[----:B------:R-:W3:Y:S02]  /*25cf0*/  @!P0 SYNCS.PHASECHK.TRANS64 P0, [R2+URZ+0x28840], R3 ;  /* 0x02884003020085a7 */ /* 0x000ee4000800007f */
[----:B---3--:R-:W-:Y:S05]  /*25d00*/  @!P0 BRA `(.L_x_2876) ;  /* 0xfffffffc00f08947 */ /* 0x008fea000383ffff */
[----:B------:R-:W-:Y:S05]  /*25d10*/  BRA `(.L_x_3051) ;  /* 0xffffffa800d07947 */ /* 0x000fea000383ffff */
.L_x_2882:
[----:B0-----:R0:W1:Y:S02]  /*25d20*/  SYNCS.PHASECHK.TRANS64.TRYWAIT P0, [R2+URZ+0x60], R5 ;  /* 0x00006005020075a7 */ /* 0x001064000800017f */
[----:B-1----:R-:W-:Y:S05]  /*25d30*/  @!P0 NANOSLEEP.SYNCS 0x989680 ;  /* 0x009896800000895d */ /* 0x002fea0003900000 */
[----:B------:R-:W1:Y:S02]  /*25d40*/  @!P0 SYNCS.PHASECHK.TRANS64 P0, [R2+URZ+0x60], R5 ;  /* 0x00006005020085a7 */ /* 0x000e64000800007f */
[----:B-1----:R-:W-:Y:S05]  /*25d50*/  @!P0 BRA `(.L_x_2882) ;  /* 0xfffffffc00f08947 */ /* 0x002fea000383ffff */
[----:B------:R-:W-:Y:S05]  /*25d60*/  BRA `(.L_x_3052) ;  /* 0xffffffac00a47947 */ /* 0x000fea000383ffff */
.L_x_2893:
[----:B--2---:R2:W3:Y:S02]  /*25d70*/  SYNCS.PHASECHK.TRANS64.TRYWAIT P0, [R0+URZ+0x28860], R2 ;  /* 0x02886002000075a7 */ /* 0x0044e4000800017f */
[----:B---3--:R-:W-:Y:S05]  /*25d80*/  @!P0 NANOSLEEP.SYNCS 0x989680 ;  /* 0x009896800000895d */ /* 0x008fea0003900000 */
[----:B------:R-:W3:Y:S02]  /*25d90*/  @!P0 SYNCS.PHASECHK.TRANS64 P0, [R0+URZ+0x28860], R2 ;  /* 0x02886002000085a7 */ /* 0x000ee4000800007f */
[----:B---3--:R-:W-:Y:S05]  /*25da0*/  @!P0 BRA `(.L_x_2893) ;  /* 0xfffffffc00f08947 */ /* 0x008fea000383ffff */
[----:B------:R-:W-:Y:S05]  /*25db0*/  BRA `(.L_x_3053) ;  /* 0xffffffb000f07947 */ /* 0x000fea000383ffff */
.L_x_2900:
[----:B------:R-:W3:Y:S01]  /*25dc0*/  LDL R0, [R1] ;  /* 0x0000000001007983 */ /* 0x000ee20000100800 */
[----:B------:R-:W-:Y:S01]  /*25dd0*/  BSSY B0, `(.L_x_3054) ;  /* 0x0000008000007945 */ /* 0x000fe20003800000 */
[----:B------:R-:W-:Y:S02]  /*25de0*/  IMAD.MOV.U32 R12, RZ, RZ, RZ ;  /* 0x000000ffff0c7224 */ /* 0x000fe400078e00ff */
[----:B------:R-:W-:Y:S02]  /*25df0*/  IMAD.MOV.U32 R11, RZ, RZ, 0x1f ;  /* 0x0000001fff0b7424 */ /* 0x000fe400078e00ff */
[----:B------:R-:W-:Y:S02]  /*25e00*/  IMAD.MOV.U32 R15, RZ, RZ, -0x1 ;  /* 0xffffffffff0f7424 */ /* 0x000fe400078e00ff */
[----:B---3--:R-:W-:-:S07]  /*25e10*/  IMAD.MOV.U32 R13, RZ, RZ, R0 ;  /* 0x000000ffff0d7224 */ /* 0x008fce00078e0000 */
[----:B012---:R-:W-:Y:S05]  /*25e20*/  WARPSYNC.COLLECTIVE R15, `(.L_x_3055) ;  /* 0x000000000f087348 */ /* 0x007fea0003c00000 */
[----:B------:R3:W4:Y:S02]  /*25e30*/  SHFL.IDX P6, R14, R13, R12, R11 ;  /* 0x0000000c0d0e7389 */ /* 0x00072400000c000b */
[----:B01234-:R-:W-:Y:S01]  /*25e40*/  ENDCOLLECTIVE ;  /* 0x000000000000791b */ /* 0x01ffe20003800000 */
.L_x_3055:
[----:B------:R-:W-:Y:S05]  /*25e50*/  BSYNC B0 ;  /* 0x0000000000007941 */ /* 0x000fea0003800000 */
.L_x_3054:
[----:B------:R0:W5:Y:S01]  /*25e60*/  LDL R2, [R1+0xc] ;  /* 0x00000c0001027983 */ /* 0x0001620000100800 */
[----:B------:R-:W-:Y:S01]  /*25e70*/  IMAD.MOV.U32 R13, RZ, RZ, R0 ;  /* 0x000000ffff0d7224 */ /* 0x000fe200078e0000 */
[----:B------:R-:W-:Y:S01]  /*25e80*/  MOV R5, R14 ;  /* 0x0000000e00057202 */ /* 0x000fe20000000f00 */
[----:B------:R-:W-:Y:S02]  /*25e90*/  IMAD.MOV.U32 R12, RZ, RZ, 0x1 ;  /* 0x00000001ff0c7424 */ /* 0x000fe400078e00ff */
[----:B------:R-:W-:Y:S02]  /*25ea0*/  IMAD.MOV.U32 R11, RZ, RZ, 0x1f ;  /* 0x0000001fff0b7424 */ /* 0x000fe400078e00ff */
[----:B------:R-:W-:-:S07]  /*25eb0*/  IMAD.MOV.U32 R15, RZ, RZ, -0x1 ;  /* 0xffffffffff0f7424 */ /* 0x000fce00078e00ff */
[----:B0----5:R-:W-:Y:S05]  /*25ec0*/  WARPSYNC.COLLECTIVE R15, `(.L_x_3056) ;  /* 0x000000000f087348 */ /* 0x021fea0003c00000 */
[----:B------:R1:W2:Y:S02]  /*25ed0*/  SHFL.IDX P6, R14, R13, R12, R11 ;  /* 0x0000000c0d0e7389 */ /* 0x0002a400000c000b */
[----:B012--5:R-:W-:Y:S01]  /*25ee0*/  ENDCOLLECTIVE ;  /* 0x000000000000791b */ /* 0x027fe20003800000 */
.L_x_3056:
[----:B------:R-:W-:Y:S01]  /*25ef0*/  ULDC UR4, c[0x0][0xc3c] ;  /* 0x00030f0000047ab9 */ /* 0x000fe20000000800 */
[----:B------:R-:W-:Y:S01]  /*25f00*/  IMAD.IADD R4, R2, 0x1, R16 ;  /* 0x0000000102047824 */ /* 0x000fe200078e0210 */
[----:B------:R-:W-:-:S04]  /*25f10*/  MOV R0, R14 ;  /* 0x0000000e00007202 */ /* 0x000fc80000000f00 */
        /* <DEDUP_REMOVED lines=11> */
[----:B------:R-:W-:Y:S01]  /*25fd0*/  IMAD.MOV.U32 R11, RZ, RZ, RZ ;  /* 0x000000ffff0b7224 */ /* 0x000fe200078e00ff */
[C---:B------:R-:W-:Y:S02]  /*25fe0*/  ISETP.GE.U32.AND P4, PT, R16.reuse, 0x8, PT ;  /* 0x000000081000780c */ /* 0x040fe40003f86070 */
[----:B------:R-:W-:Y:S01]  /*25ff0*/  ISETP.GE.U32.AND P5, PT, R16, 0x10, PT ;  /* 0x000000101000780c */ /* 0x000fe20003fa6070 */
[----:B--2---:R-:W-:Y:S01]  /*26000*/  @!P1 IMAD.MOV.U32 R4, RZ, RZ, R8 ;  /* 0x000000ffff049224 */ /* 0x004fe200078e0008 */
[----:B------:R-:W-:-:S02]  /*26010*/  MOV R8, RZ ;  /* 0x000000ff00087202 */ /* 0x000fc40000000f00 */
[----:B---3--:R-:W-:Y:S02]  /*26020*/  @!P1 MOV R6, R2 ;  /* 0x0000000200069202 */ /* 0x008fe40000000f00 */
[----:B------:R-:W-:-:S03]  /*26030*/  ISETP.NE.AND P1, PT, R16, RZ, PT ;  /* 0x000000ff1000720c */ /* 0x000fc60003f25270 */
[----:B------:R-:W-:-:S04]  /*26040*/  IMAD R2, R6, R4, RZ ;  /* 0x0000000406027224 */ /* 0x000fc800078e02ff */
[----:B------:R-:W-:-:S07]  /*26050*/  IMAD.MOV.U32 R13, RZ, RZ, R2 ;  /* 0x000000ffff0d7224 */ /* 0x000fce00078e0002 */
[----:B------:R-:W-:Y:S05]  /*26060*/  WARPSYNC.COLLECTIVE R15, `(.L_x_3057) ;  /* 0x000000000f087348 */ /* 0x000fea0003c00000 */
[----:B------:R0:W1:Y:S02]  /*26070*/  SHFL.UP P6, R14, R13, R12, R11 ;  /* 0x0400000c0d0e7389 */ /* 0x00006400000c000b */
[----:B01----:R-:W-:Y:S01]  /*26080*/  ENDCOLLECTIVE ;  /* 0x000000000000791b */ /* 0x003fe20003800000 */
.L_x_3057:
        /* <DEDUP_REMOVED lines=8> */
.L_x_3058:
        /* <DEDUP_REMOVED lines=8> */
.L_x_3059:
        /* <DEDUP_REMOVED lines=8> */
.L_x_3060:
        /* <DEDUP_REMOVED lines=8> */
.L_x_3061:
        /* <DEDUP_REMOVED lines=9> */
.L_x_3062:
[----:B------:R-:W-:Y:S01]  /*26320*/  IMAD.MOV.U32 R9, RZ, RZ, R14 ;  /* 0x000000ffff097224 */ /* 0x000fe200078e000e */
[----:B------:R-:W-:Y:S06]  /*26330*/  BRA `(.L_x_3063) ;  /* 0xffffffb400647947 */ /* 0x000fec000383ffff */
.L_x_2903:
        /* <DEDUP_REMOVED lines=8> */
.L_x_3065:
[----:B------:R-:W-:Y:S05]  /*263c0*/  BSYNC B0 ;  /* 0x0000000000007941 */ /* 0x000fea0003800000 */
.L_x_3064:
[----:B------:R-:W-:Y:S01]  /*263d0*/  MOV R3, R14 ;  /* 0x0000000e00037202 */ /* 0x000fe20000000f00 */
[----:B------:R-:W-:Y:S01]  /*263e0*/  IMAD.MOV.U32 R12, RZ, RZ, 0x2 ;  /* 0x00000002ff0c7424 */ /* 0x000fe200078e00ff */
[----:B------:R-:W-:Y:S01]  /*263f0*/  MOV R15, 0xffffffff ;  /* 0xffffffff000f7802 */ /* 0x000fe20000000f00 */
[----:B------:R-:W-:Y:S01]  /*26400*/  IMAD.MOV.U32 R11, RZ, RZ, RZ ;  /* 0x000000ffff0b7224 */ /* 0x000fe200078e00ff */
[----:B------:R-:W-:-:S05]  /*26410*/  SEL R3, R3, RZ, P1 ;  /* 0x000000ff03037207 */ /* 0x000fca0000800000 */
[----:B------:R-:W-:-:S04]  /*26420*/  IMAD.IADD R2, R2, 0x1, R3 ;  /* 0x0000000102027824 */ /* 0x000fc800078e0203 */
[----:B------:R-:W-:-:S07]  /*26430*/  IMAD.MOV.U32 R13, RZ, RZ, R2 ;  /* 0x000000ffff0d7224 */ /* 0x000fce00078e0002 */
[----:B------:R-:W-:Y:S05]  /*26440*/  WARPSYNC.COLLECTIVE R15, `(.L_x_3066) ;  /* 0x000000000f087348 */ /* 0x000fea0003c00000 */
[----:B------:R0:W1:Y:S02]  /*26450*/  SHFL.UP P6, R14, R13, R12, R11 ;  /* 0x0400000c0d0e7389 */ /* 0x00006400000c000b */
[----:B01----:R-:W-:Y:S01]  /*26460*/  ENDCOLLECTIVE ;  /* 0x000000000000791b */ /* 0x003fe20003800000 */
.L_x_3066:
        /* <DEDUP_REMOVED lines=8> */
.L_x_3067:
        /* <DEDUP_REMOVED lines=8> */
.L_x_3068:
        /* <DEDUP_REMOVED lines=8> */
.L_x_3069:
        /* <DEDUP_REMOVED lines=9> */
.L_x_3070:
[----:B------:R-:W-:Y:S01]  /*26680*/  IMAD.MOV.U32 R9, RZ, RZ, R14 ;  /* 0x000000ffff097224 */ /* 0x000fe200078e000e */
[----:B------:R-:W-:Y:S06]  /*26690*/  BRA `(.L_x_3071) ;  /* 0xffffffb400387947 */ /* 0x000fec000383ffff */
.L_x_2905:
[----:B------:R-:W-:Y:S01]  /*266a0*/  BSSY B0, `(.L_x_3072) ;  /* 0x0000006000007945 */ /* 0x000fe20003800000 */
[----:B------:R-:W-:Y:S01]  /*266b0*/  PLOP3.LUT P6, PT, P6, PT, PT, 0x8, 0x0 ;  /* 0x000000000000781c */ /* 0x000fe200037ce170 */
[----:B------:R-:W-:-:S12]  /*266c0*/  IMAD.MOV.U32 R15, RZ, RZ, -0x1 ;  /* 0xffffffffff0f7424 */ /* 0x000fd800078e00ff */
[----:B0-----:R-:W-:Y:S05]  /*266d0*/  WARPSYNC.COLLECTIVE R15, `(.L_x_3073) ;  /* 0x000000000f087348 */ /* 0x001fea0003c00000 */
[----:B------:R-:W-:Y:S01]  /*266e0*/  VOTE.ANY R14, PT, P6 ;  /* 0x00000000000e7806 */ /* 0x000fe200030e0100 */
[----:B0-----:R-:W-:Y:S06]  /*266f0*/  ENDCOLLECTIVE ;  /* 0x000000000000791b */ /* 0x001fec0003800000 */
.L_x_3073:
[----:B------:R-:W-:Y:S05]  /*26700*/  BSYNC B0 ;  /* 0x0000000000007941 */ /* 0x000fea0003800000 */
.L_x_3072:
[----:B------:R0:W5:Y:S01]  /*26710*/  LDL.LU R10, [R1+0xc] ;  /* 0x00000c00010a7983 */ /* 0x0001620000300800 */
[----:B------:R-:W-:Y:S01]  /*26720*/  MOV R0, R14 ;  /* 0x0000000e00007202 */ /* 0x000fe20000000f00 */
[----:B------:R-:W-:Y:S02]  /*26730*/  IMAD.MOV.U32 R13, RZ, RZ, R4 ;  /* 0x000000ffff0d7224 */ /* 0x000fe400078e0004 */
[----:B------:R-:W-:Y:S01]  /*26740*/  IMAD.MOV.U32 R11, RZ, RZ, 0x1f ;  /* 0x0000001fff0b7424 */ /* 0x000fe200078e00ff */
[----:B------:R-:W1:Y:S01]  /*26750*/  POPC R3, R0 ;  /* 0x0000000000037309 */ /* 0x000e620000000000 */
[----:B------:R-:W-:Y:S02]  /*26760*/  IMAD.MOV.U32 R15, RZ, RZ, -0x1 ;  /* 0xffffffffff0f7424 */ /* 0x000fe400078e00ff */
[----:B01----:R-:W-:-:S07]  /*26770*/  IMAD.MOV.U32 R12, RZ, RZ, R3 ;  /* 0x000000ffff0c7224 */ /* 0x003fce00078e0003 */
[----:B-----5:R-:W-:Y:S05]  /*26780*/  WARPSYNC.COLLECTIVE R15, `(.L_x_3074) ;  /* 0x000000000f087348 */ /* 0x020fea0003c00000 */
[----:B------:R0:W1:Y:S02]  /*26790*/  SHFL.IDX P6, R14, R13, R12, R11 ;  /* 0x0000000c0d0e7389 */ /* 0x00006400000c000b */
[----:B01---5:R-:W-:Y:S01]  /*267a0*/  ENDCOLLECTIVE ;  /* 0x000000000000791b */ /* 0x023fe20003800000 */
.L_x_3074:
[----:B------:R-:W-:Y:S01]  /*267b0*/  IMAD.MOV.U32 R13, RZ, RZ, R6 ;  /* 0x000000ffff0d7224 */ /* 0x000fe200078e0006 */
[----:B------:R-:W-:-:S07]  /*267c0*/  MOV R4, R14 ;  /* 0x0000000e00047202 */ /* 0x000fce0000000f00 */
[----:B------:R-:W-:Y:S05]  /*267d0*/  WARPSYNC.COLLECTIVE R15, `(.L_x_3075) ;  /* 0x000000000f087348 */ /* 0x000fea0003c00000 */
[----:B------:R0:W1:Y:S02]  /*267e0*/  SHFL.IDX P6, R14, R13, R12, R11 ;  /* 0x0000000c0d0e7389 */ /* 0x00006400000c000b */
[----:B01----:R-:W-:Y:S01]  /*267f0*/  ENDCOLLECTIVE ;  /* 0x000000000000791b */ /* 0x003fe20003800000 */
.L_x_3075:
[----:B------:R-:W-:Y:S02]  /*26800*/  IMAD.MOV.U32 R6, RZ, RZ, R14 ;  /* 0x000000ffff067224 */ /* 0x000fe400078e000e */
[----:B------:R-:W-:-:S05]  /*26810*/  IMAD.IADD R10, R3, 0x1, R10 ;  /* 0x00000001030a7824 */ /* 0x000fca00078e020a */
[----:B------:R2:W-:Y:S01]  /*26820*/  STL [R1+0xc], R10 ;  /* 0x00000c0a01007387 */ /* 0x0005e20000100800 */
[----:B------:R-:W-:Y:S05]  /*26830*/  BRA `(.L_x_3076) ;  /* 0xffffffb400187947 */ /* 0x000fea000383ffff */
.L_x_2907:
[----:B------:R-:W-:Y:S01]  /*26840*/  BSSY B0, `(.L_x_3077) ;  /* 0x0000008000007945 */ /* 0x000fe20003800000 */
[----:B------:R-:W-:Y:S01]  /*26850*/  IMAD.MOV.U32 R13, RZ, RZ, R7 ;  /* 0x000000ffff0d7224 */ /* 0x000fe200078e0007 */
[----:B------:R-:W-:Y:S01]  /*26860*/  MOV R12, R3 ;  /* 0x00000003000c7202 */ /* 0x000fe20000000f00 */
[----:B------:R-:W-:Y:S02]  /*26870*/  IMAD.MOV.U32 R11, RZ, RZ, 0x1f ;  /* 0x0000001fff0b7424 */ /* 0x000fe400078e00ff */
[----:B------:R-:W-:-:S07]  /*26880*/  IMAD.MOV.U32 R15, RZ, RZ, -0x1 ;  /* 0xffffffffff0f7424 */ /* 0x000fce00078e00ff */
[----:B0-2---:R-:W-:Y:S05]  /*26890*/  WARPSYNC.COLLECTIVE R15, `(.L_x_3078) ;  /* 0x000000000f087348 */ /* 0x005fea0003c00000 */
[----:B------:R1:W3:Y:S02]  /*268a0*/  SHFL.IDX P6, R14, R13, R12, R11 ;  /* 0x0000000c0d0e7389 */ /* 0x0002e400000c000b */
[----:B0123--:R-:W-:Y:S01]  /*268b0*/  ENDCOLLECTIVE ;  /* 0x000000000000791b */ /* 0x00ffe20003800000 */
.L_x_3078:
[----:B------:R-:W-:Y:S05]  /*268c0*/  BSYNC B0 ;  /* 0x0000000000007941 */ /* 0x000fea0003800000 */
.L_x_3077:
[----:B------:R-:W-:Y:S01]  /*268d0*/  IMAD.MOV.U32 R3, RZ, RZ, R14 ;  /* 0x000000ffff037224 */ /* 0x000fe200078e000e */
[----:B------:R-:W-:Y:S06]  /*268e0*/  BRA `(.L_x_3079) ;  /* 0xffffffb400047947 */ /* 0x000fec000383ffff */
.L_x_2913:
[----:B0-----:R0:W1:Y:S02]  /*268f0*/  SYNCS.PHASECHK.TRANS64.TRYWAIT P0, [R0+URZ+0x28820], R3 ;  /* 0x02882003000075a7 */ /* 0x001064000800017f */
[----:B-1----:R-:W-:Y:S05]  /*26900*/  @!P0 NANOSLEEP.SYNCS 0x989680 ;  /* 0x009896800000895d */ /* 0x002fea0003900000 */
[----:B------:R-:W1:Y:S02]  /*26910*/  @!P0 SYNCS.PHASECHK.TRANS64 P0, [R0+URZ+0x28820], R3 ;  /* 0x02882003000085a7 */ /* 0x000e64000800007f */
[----:B-1----:R-:W-:Y:S05]  /*26920*/  @!P0 BRA `(.L_x_2913) ;  /* 0xfffffffc00f08947 */ /* 0x002fea000383ffff */
[----:B------:R-:W-:Y:S05]  /*26930*/  BRA `(.L_x_3080) ;  /* 0xffffffbc00a47947 */ /* 0x000fea000383ffff */
.L_x_2914:
        /* <DEDUP_REMOVED lines=11> */
.L_x_3082:
[----:B------:R-:W-:Y:S05]  /*269f0*/  BSYNC B0 ;  /* 0x0000000000007941 */ /* 0x000fea0003800000 */
.L_x_3081:
[----:B------:R-:W-:Y:S05]  /*26a00*/  BRA `(.L_x_3083) ;  /* 0xffffffbc008c7947 */ /* 0x000fea000383ffff */
.L_x_2915:
[----:B------:R-:W-:Y:S01]  /*26a10*/  BSSY B0, `(.L_x_3084) ;  /* 0x0000006000007945 */ /* 0x000fe20003800000 */
[----:B------:R-:W-:-:S07]  /*26a20*/  IMAD.MOV.U32 R15, RZ, RZ, -0x1 ;  /* 0xffffffffff0f7424 */ /* 0x000fce00078e00ff */
[----:B01----:R-:W-:Y:S05]  /*26a30*/  WARPSYNC.COLLECTIVE R15, `(.L_x_3085) ;  /* 0x000000000f0c7348 */ /* 0x003fea0003c00000 */
[----:B------:R-:W-:Y:S02]  /*26a40*/  ELECT P6, UR62, PT ;  /* 0x00000000003e782f */ /* 0x000fe400038c0000 */
[----:B------:R-:W-:Y:S01]  /*26a50*/  MOV R14, UR62 ;  /* 0x0000003e000e7c02 */ /* 0x000fe20008000f00 */
[----:B01----:R-:W-:Y:S10]  /*26a60*/  ENDCOLLECTIVE ;  /* 0x000000000000791b */ /* 0x003ff40003800000 */
.L_x_3085:
[----:B------:R-:W-:Y:S05]  /*26a70*/  BSYNC B0 ;  /* 0x0000000000007941 */ /* 0x000fea0003800000 */
.L_x_3084:
[----:B------:R-:W-:Y:S05]  /*26a80*/  BRA `(.L_x_3086) ;  /* 0xffffffbc00807947 */ /* 0x000fea000383ffff */
.L_x_2917:
[----:B0-----:R0:W1:Y:S02]  /*26a90*/  SYNCS.PHASECHK.TRANS64.TRYWAIT P0, [R6+URZ], R5 ;  /* 0x00000005060075a7 */ /* 0x001064000800017f */
[----:B-1----:R-:W-:Y:S05]  /*26aa0*/  @!P0 NANOSLEEP.SYNCS 0x989680 ;  /* 0x009896800000895d */ /* 0x002fea0003900000 */
[----:B------:R-:W1:Y:S02]  /*26ab0*/  @!P0 SYNCS.PHASECHK.TRANS64 P0, [R6+URZ], R5 ;  /* 0x00000005060085a7 */ /* 0x000e64000800007f */
[----:B-1----:R-:W-:Y:S05]  /*26ac0*/  @!P0 BRA `(.L_x_2917) ;  /* 0xfffffffc00f08947 */ /* 0x002fea000383ffff */
[----:B------:R-:W-:Y:S05]  /*26ad0*/  BRA `(.L_x_3087) ;  /* 0xffffffbc00b87947 */ /* 0x000fea000383ffff */
.L_x_2918:
[----:B-1----:R1:W2:Y:S02]  /*26ae0*/  SYNCS.PHASECHK.TRANS64.TRYWAIT P0, [R7+URZ], R2 ;  /* 0x00000002070075a7 */ /* 0x0022a4000800017f */
[----:B--2---:R-:W-:Y:S05]  /*26af0*/  @!P0 NANOSLEEP.SYNCS 0x989680 ;  /* 0x009896800000895d */ /* 0x004fea0003900000 */
[----:B------:R-:W2:Y:S02]  /*26b00*/  @!P0 SYNCS.PHASECHK.TRANS64 P0, [R7+URZ], R2 ;  /* 0x00000002070085a7 */ /* 0x000ea4000800007f */
[----:B--2---:R-:W-:Y:S05]  /*26b10*/  @!P0 BRA `(.L_x_2918) ;  /* 0xfffffffc00f08947 */ /* 0x004fea000383ffff */
[----:B------:R-:W-:Y:S05]  /*26b20*/  BRA `(.L_x_3088) ;  /* 0xffffffbc00ac7947 */ /* 0x000fea000383ffff */
.L_x_2920:
[----:B--2---:R2:W3:Y:S02]  /*26b30*/  SYNCS.PHASECHK.TRANS64.TRYWAIT P0, [R4+URZ], R5 ;  /* 0x00000005040075a7 */ /* 0x0044e4000800017f */
[----:B---3--:R-:W-:Y:S05]  /*26b40*/  @!P0 NANOSLEEP.SYNCS 0x989680 ;  /* 0x009896800000895d */ /* 0x008fea0003900000 */
[----:B------:R-:W3:Y:S02]  /*26b50*/  @!P0 SYNCS.PHASECHK.TRANS64 P0, [R4+URZ], R5 ;  /* 0x00000005040085a7 */ /* 0x000ee4000800007f */
[----:B---3--:R-:W-:Y:S05]  /*26b60*/  @!P0 BRA `(.L_x_2920) ;  /* 0xfffffffc00f08947 */ /* 0x008fea000383ffff */
[----:B------:R-:W-:Y:S05]  /*26b70*/  BRA `(.L_x_3089) ;  /* 0xffffffbc00b07947 */ /* 0x000fea000383ffff */
.L_x_3090:
        /* <DEDUP_REMOVED lines=16> */
.L_x_3099:


//--------------------- .nv.global.init           --------------------------
	.section	.nv.global.init,"aw",@progbits
.nv.global.init:
	.type		$str$20,@object
	.size		$str$20,($str$21 - $str$20)
$str$20:
        /*0000*/ 	.byte	0x28, 0x61, 0x64, 0x64, 0x72, 0x65, 0x73, 0x73, 0x20, 0x26, 0x20, 0x6d, 0x61, 0x73, 0x6b, 0x29
        /*0010*/ 	.byte	0x20, 0x3d, 0x3d, 0x20, 0x30, 0x00
	.type		$str$21,@object
	.size		$str$21,(__unnamed_4 - $str$21)
$str$21:
        /*0016*/ 	.byte	0x2f, 0x74, 0x6d, 0x70, 0x2f, 0x6f, 0x73, 0x73, 0x5f, 0x6b, 0x65, 0x72, 0x6e, 0x65, 0x6c, 0x73
        /*0026*/ 	.byte	0x5f, 0x73, 0x72, 0x63, 0x2f, 0x66, 0x6c, 0x61, 0x73, 0x68, 0x5f, 0x61, 0x74, 0x74, 0x65, 0x6e
        /*0036*/ 	.byte	0x74, 0x69, 0x6f, 0x6e, 0x2f, 0x63, 0x73, 0x72, 0x63, 0x2f, 0x63, 0x75, 0x74, 0x6c, 0x61, 0x73
        /*0046*/ 	.byte	0x73, 0x2f, 0x69, 0x6e, 0x63, 0x6c, 0x75, 0x64, 0x65, 0x2f, 0x63, 0x75, 0x74, 0x65, 0x2f, 0x70
        /*0056*/ 	.byte	0x6f, 0x69, 0x6e, 0x74, 0x65, 0x72, 0x5f, 0x66, 0x6c, 0x61, 0x67, 0x67, 0x65, 0x64, 0x2e, 0x68
        /*0066*/ 	.byte	0x70, 0x70, 0x00
	.type		__unnamed_4,@object
	.size		__unnamed_4,(__unnamed_8 - __unnamed_4)
__unnamed_4:
        /* <DEDUP_REMOVED lines=24> */
	.type		__unnamed_8,@object
	.size		__unnamed_8,(__unnamed_3 - __unnamed_8)
__unnamed_8:
        /* <DEDUP_REMOVED lines=24> */
        /*0369*/ 	.byte	0x00
	.type		__unnamed_3,@object
	.size		__unnamed_3,(__unnamed_2 - __unnamed_3)
__unnamed_3:
        /* <DEDUP_REMOVED lines=29> */
	.type		__unnamed_2,@object
	.size		__unnamed_2,(__unnamed_7 - __unnamed_2)
__unnamed_2:
        /* <DEDUP_REMOVED lines=29> */
	.type		__unnamed_7,@object
	.size		__unnamed_7,(__unnamed_6 - __unnamed_7)
__unnamed_7:
        /* <DEDUP_REMOVED lines=28> */
        /*08c2*/ 	.byte	0x3c, 0x32, 0x32, 0x35, 0x32, 0x38, 0x3e, 0x3e, 0x3e, 0x3e, 0x3e, 0x5d, 0x00
	.type		__unnamed_6,@object
	.size		__unnamed_6,(__unnamed_1 - __unnamed_6)
__unnamed_6:
        /* <DEDUP_REMOVED lines=29> */
	.type		__unnamed_1,@object
	.size		__unnamed_1,(__unnamed_5 - __unnamed_1)
__unnamed_1:
        /* <DEDUP_REMOVED lines=28> */
        /*0c5c*/ 	.byte	0x31, 0x36, 0x33, 0x38, 0x34, 0x3e, 0x3e, 0x3e, 0x3e, 0x3e, 0x20, 0x26, 0x5d, 0x00
	.type		__unnamed_5,@object
	.size		__unnamed_5,(.L_4 - __unnamed_5)
__unnamed_5:
        /* <DEDUP_REMOVED lines=28> */
        /*0e2a*/ 	.byte	0x3c, 0x32, 0x32, 0x35, 0x32, 0x38, 0x3e, 0x3e, 0x3e, 0x3e, 0x3e, 0x20, 0x26, 0x5d, 0x00
.L_4:


//--------------------- .nv.shared._ZN7cutlass13device_kernelIN5flash11enable_sm90INS1_16FlashAttnFwdSm90INS1_25CollectiveMainloopFwdSm90ILi2EN4cute5tupleIJNS5_1CILi1EEES8_S8_EEENS6_IJNS7_ILi128EEENS7_ILi176EEESA_EEELi128ENS_6half_tEfNS_4arch4Sm90ELb0ELb0ELb1ELb0ELb0ELb0ELb0ELb1ELb1ELb1ELb1ELb0EEENS1_21CollectiveEpilogueFwdINS6_IJSA_SA_SB_EEES9_SD_SF_Li256ELb0ELb1ELb1ELb0EEENS1_19SingleTileSchedulerILb0ELb1ELb1ELi128EEEEEEEEEvNT_6ParamsE --------------------------
	.section	.nv.shared._ZN7cutlass13device_kernelIN5flash11enable_sm90INS1_16FlashAttnFwdSm90INS1_25CollectiveMainloopFwdSm90ILi2EN4cute5tupleIJNS5_1CILi1EEES8_S8_EEENS6_IJNS7_ILi128EEENS7_ILi176EEESA_EEELi128ENS_6half_tEfNS_4arch4Sm90ELb0ELb0ELb1ELb0ELb0ELb0ELb0ELb1ELb1ELb1ELb1ELb0EEENS1_21CollectiveEpilogueFwdINS6_IJSA_SA_SB_EEES9_SD_SF_Li256ELb0ELb1ELb1ELb0EEENS1_19SingleTileSchedulerILb0ELb1ELb1ELi128EEEEEEEEEvNT_6ParamsE,"aw",@nobits
	.sectionflags	@""
	.align	16
	.zero		1024


//--------------------- .nv.shared.reserved.0     --------------------------
	.section	.nv.shared.reserved.0,"aw",@nobits
	.weak		__nv_reservedSMEM_offset_0_alias
	.size		__nv_reservedSMEM_offset_0_alias, 0, 0
	.other		__nv_reservedSMEM_offset_0_alias,@"STO_CUDA_RESERVED_SHARED STV_DEFAULT"
__nv_reservedSMEM_offset_0_alias:
	.zero		0


//--------------------- .nv.global                --------------------------
	.section	.nv.global,"aw",@nobits
.nv.global:
	.type		_ZN80_INTERNAL_156a6450_44_flash_fwd_hdim128_fp16_split_softcap_sm90_cu_cb12e5b6_29164cute1_E,@object
	.size		_ZN80_INTERNAL_156a6450_44_flash_fwd_hdim128_fp16_split_softcap_sm90_cu_cb12e5b6_29164cute1_E,(_ZN80_INTERNAL_156a6450_44_flash_fwd_hdim128_fp16_split_softcap_sm90_cu_cb12e5b6_29164cuda3std3__45__cpo6cbeginE - _ZN80_INTERNAL_156a6450_44_flash_fwd_hdim128_fp16_split_softcap_sm90_cu_cb12e5b6_29164cute1_E)
_ZN80_INTERNAL_156a6450_44_flash_fwd_hdim128_fp16_split_softcap_sm90_cu_cb12e5b6_29164cute1_E:
	.zero		1
	.type		_ZN80_INTERNAL_156a6450_44_flash_fwd_hdim128_fp16_split_softcap_sm90_cu_cb12e5b6_29164cuda3std3__45__cpo6cbeginE,@object
	.size		_ZN80_INTERNAL_156a6450_44_flash_fwd_hdim128_fp16_split_softcap_sm90_cu_cb12e5b6_29164cuda3std3__45__cpo6cbeginE,(_ZN80_INTERNAL_156a6450_44_flash_fwd_hdim128_fp16_split_softcap_sm90_cu_cb12e5b6_29164cuda3std3__48in_placeE - _ZN80_INTERNAL_156a6450_44_flash_fwd_hdim128_fp16_split_softcap_sm90_cu_cb12e5b6_29164cuda3std3__45__cpo6cbeginE)
_ZN80_INTERNAL_156a6450_44_flash_fwd_hdim128_fp16_split_softcap_sm90_cu_cb12e5b6_29164cuda3std3__45__cpo6cbeginE:
	.zero		1
	.type		_ZN80_INTERNAL_156a6450_44_flash_fwd_hdim128_fp16_split_softcap_sm90_cu_cb12e5b6_29164cuda3std3__48in_placeE,@object
	.size		_ZN80_INTERNAL_156a6450_44_flash_fwd_hdim128_fp16_split_softcap_sm90_cu_cb12e5b6_29164cuda3std3__48in_placeE,(_ZN80_INTERNAL_156a6450_44_flash_fwd_hdim128_fp16_split_softcap_sm90_cu_cb12e5b6_29164cuda3std6ranges3__45__cpo9iter_moveE - _ZN80_INTERNAL_156a6450_44_flash_fwd_hdim128_fp16_split_softcap_sm90_cu_cb12e5b6_29164cuda3std3__48in_placeE)
_ZN80_INTERNAL_156a6450_44_flash_fwd_hdim128_fp16_split_softcap_sm90_cu_cb12e5b6_29164cuda3std3__48in_placeE:
	.zero		1
	.type		_ZN80_INTERNAL_156a6450_44_flash_fwd_hdim128_fp16_split_softcap_sm90_cu_cb12e5b6_29164cuda3std6ranges3__45__cpo9iter_moveE,@object
	.size		_ZN80_INTERNAL_156a6450_44_flash_fwd_hdim128_fp16_split_softcap_sm90_cu_cb12e5b6_29164cuda3std6ranges3__45__cpo9iter_moveE,(_ZN80_INTERNAL_156a6450_44_flash_fwd_hdim128_fp16_split_softcap_sm90_cu_cb12e5b6_29164cuda3std3__45__cpo5beginE - _ZN80_INTERNAL_156a6450_44_flash_fwd_hdim128_fp16_split_softcap_sm90_cu_cb12e5b6_29164cuda3std6ranges3__45__cpo9iter_moveE)
_ZN80_INTERNAL_156a6450_44_flash_fwd_hdim128_fp16_split_softcap_sm90_cu_cb12e5b6_29164cuda3std6ranges3__45__cpo9iter_moveE:
	.zero		1
	.type		_ZN80_INTERNAL_156a6450_44_flash_fwd_hdim128_fp16_split_softcap_sm90_cu_cb12e5b6_29164cuda3std3__45__cpo5beginE,@object
	.size		_ZN80_INTERNAL_156a6450_44_flash_fwd_hdim128_fp16_split_softcap_sm90_cu_cb12e5b6_29164cuda3std3__45__cpo5beginE,(_ZN80_INTERNAL_156a6450_44_flash_fwd_hdim128_fp16_split_softcap_sm90_cu_cb12e5b6_29164cuda3std3__482_GLOBAL__N__156a6450_44_flash_fwd_hdim128_fp16_split_softcap_sm90_cu_cb12e5b6_29166ignoreE - _ZN80_INTERNAL_156a6450_44_flash_fwd_hdim128_fp16_split_softcap_sm90_cu_cb12e5b6_29164cuda3std3__45__cpo5beginE)
_ZN80_INTERNAL_156a6450_44_flash_fwd_hdim128_fp16_split_softcap_sm90_cu_cb12e5b6_29164cuda3std3__45__cpo5beginE:
	.zero		1
	.type		_ZN80_INTERNAL_156a6450_44_flash_fwd_hdim128_fp16_split_softcap_sm90_cu_cb12e5b6_29164cuda3std3__482_GLOBAL__N__156a6450_44_flash_fwd_hdim128_fp16_split_softcap_sm90_cu_cb12e5b6_29166ignoreE,@object
	.size		_ZN80_INTERNAL_156a6450_44_flash_fwd_hdim128_fp16_split_softcap_sm90_cu_cb12e5b6_29164cuda3std3__482_GLOBAL__N__156a6450_44_flash_fwd_hdim128_fp16_split_softcap_sm90_cu_cb12e5b6_29166ignoreE,(_ZN80_INTERNAL_156a6450_44_flash_fwd_hdim128_fp16_split_softcap_sm90_cu_cb12e5b6_29164cute7productE - _ZN80_INTERNAL_156a6450_44_flash_fwd_hdim128_fp16_split_softcap_sm90_cu_cb12e5b6_29164cuda3std3__482_GLOBAL__N__156a6450_44_flash_fwd_hdim128_fp16_split_softcap_sm90_cu_cb12e5b6_29166ignoreE)
_ZN80_INTERNAL_156a6450_44_flash_fwd_hdim128_fp16_split_softcap_sm90_cu_cb12e5b6_29164cuda3std3__482_GLOBAL__N__156a6450_44_flash_fwd_hdim128_fp16_split_softcap_sm90_cu_cb12e5b6_29166ignoreE:
	.zero		1
	.type		_ZN80_INTERNAL_156a6450_44_flash_fwd_hdim128_fp16_split_softcap_sm90_cu_cb12e5b6_29164cute7productE,@object
	.size		_ZN80_INTERNAL_156a6450_44_flash_fwd_hdim128_fp16_split_softcap_sm90_cu_cb12e5b6_29164cute7productE,(_ZN80_INTERNAL_156a6450_44_flash_fwd_hdim128_fp16_split_softcap_sm90_cu_cb12e5b6_29164cuda3std3__45__cpo3endE - _ZN80_INTERNAL_156a6450_44_flash_fwd_hdim128_fp16_split_softcap_sm90_cu_cb12e5b6_29164cute7productE)
_ZN80_INTERNAL_156a6450_44_flash_fwd_hdim128_fp16_split_softcap_sm90_cu_cb12e5b6_29164cute7productE:
	.zero		1
	.type		_ZN80_INTERNAL_156a6450_44_flash_fwd_hdim128_fp16_split_softcap_sm90_cu_cb12e5b6_29164cuda3std3__45__cpo3endE,@object
	.size		_ZN80_INTERNAL_156a6450_44_flash_fwd_hdim128_fp16_split_softcap_sm90_cu_cb12e5b6_29164cuda3std3__45__cpo3endE,(_ZN80_INTERNAL_156a6450_44_flash_fwd_hdim128_fp16_split_softcap_sm90_cu_cb12e5b6_29164cuda3std3__419piecewise_constructE - _ZN80_INTERNAL_156a6450_44_flash_fwd_hdim128_fp16_split_softcap_sm90_cu_cb12e5b6_29164cuda3std3__45__cpo3endE)
_ZN80_INTERNAL_156a6450_44_flash_fwd_hdim128_fp16_split_softcap_sm90_cu_cb12e5b6_29164cuda3std3__45__cpo3endE:
	.zero		1
	.type		_ZN80_INTERNAL_156a6450_44_flash_fwd_hdim128_fp16_split_softcap_sm90_cu_cb12e5b6_29164cuda3std3__419piecewise_constructE,@object
	.size		_ZN80_INTERNAL_156a6450_44_flash_fwd_hdim128_fp16_split_softcap_sm90_cu_cb12e5b6_29164cuda3std3__419piecewise_constructE,(_ZN80_INTERNAL_156a6450_44_flash_fwd_hdim128_fp16_split_softcap_sm90_cu_cb12e5b6_29164cuda3std3__45__cpo4cendE - _ZN80_INTERNAL_156a6450_44_flash_fwd_hdim128_fp16_split_softcap_sm90_cu_cb12e5b6_29164cuda3std3__419piecewise_constructE)
_ZN80_INTERNAL_156a6450_44_flash_fwd_hdim128_fp16_split_softcap_sm90_cu_cb12e5b6_29164cuda3std3__419piecewise_constructE:
	.zero		1
	.type		_ZN80_INTERNAL_156a6450_44_flash_fwd_hdim128_fp16_split_softcap_sm90_cu_cb12e5b6_29164cuda3std3__45__cpo4cendE,@object
	.size		_ZN80_INTERNAL_156a6450_44_flash_fwd_hdim128_fp16_split_softcap_sm90_cu_cb12e5b6_29164cuda3std3__45__cpo4cendE,(_ZN80_INTERNAL_156a6450_44_flash_fwd_hdim128_fp16_split_softcap_sm90_cu_cb12e5b6_29164cuda3std6ranges3__45__cpo4swapE - _ZN80_INTERNAL_156a6450_44_flash_fwd_hdim128_fp16_split_softcap_sm90_cu_cb12e5b6_29164cuda3std3__45__cpo4cendE)
_ZN80_INTERNAL_156a6450_44_flash_fwd_hdim128_fp16_split_softcap_sm90_cu_cb12e5b6_29164cuda3std3__45__cpo4cendE:
	.zero		1
	.type		_ZN80_INTERNAL_156a6450_44_flash_fwd_hdim128_fp16_split_softcap_sm90_cu_cb12e5b6_29164cuda3std6ranges3__45__cpo4swapE,@object
	.size		_ZN80_INTERNAL_156a6450_44_flash_fwd_hdim128_fp16_split_softcap_sm90_cu_cb12e5b6_29164cuda3std6ranges3__45__cpo4swapE,(.L_15 - _ZN80_INTERNAL_156a6450_44_flash_fwd_hdim128_fp16_split_softcap_sm90_cu_cb12e5b6_29164cuda3std6ranges3__45__cpo4swapE)
_ZN80_INTERNAL_156a6450_44_flash_fwd_hdim128_fp16_split_softcap_sm90_cu_cb12e5b6_29164cuda3std6ranges3__45__cpo4swapE:
	.zero		1
.L_15:


//--------------------- .nv.shared._ZN7cutlass13device_kernelIN5flash11enable_sm90INS1_16FlashAttnFwdSm90INS1_25CollectiveMainloopFwdSm90ILi2EN4cute5tupleIJNS5_1CILi1EEES8_S8_EEENS6_IJNS7_ILi128EEENS7_ILi176EEESA_EEELi128ENS_6half_tEfNS_4arch4Sm90ELb0ELb0ELb1ELb1ELb0ELb0ELb0ELb1ELb1ELb1ELb1ELb0EEENS1_21CollectiveEpilogueFwdINS6_IJSA_SA_SB_EEES9_SD_SF_Li256ELb1ELb1ELb1ELb0EEENS1_36VarlenDynamicPersistentTileSchedulerILi128ELi176ELi256ELi128ELb1ELb1ELb1ELb0ELb1ELb1EEEEEEEEEvNT_6ParamsE --------------------------
	.section	.nv.shared._ZN7cutlass13device_kernelIN5flash11enable_sm90INS1_16FlashAttnFwdSm90INS1_25CollectiveMainloopFwdSm90ILi2EN4cute5tupleIJNS5_1CILi1EEES8_S8_EEENS6_IJNS7_ILi128EEENS7_ILi176EEESA_EEELi128ENS_6half_tEfNS_4arch4Sm90ELb0ELb0ELb1ELb1ELb0ELb0ELb0ELb1ELb1ELb1ELb1ELb0EEENS1_21CollectiveEpilogueFwdINS6_IJSA_SA_SB_EEES9_SD_SF_Li256ELb1ELb1ELb1ELb0EEENS1_36VarlenDynamicPersistentTileSchedulerILi128ELi176ELi256ELi128ELb1ELb1ELb1ELb0ELb1ELb1EEEEEEEEEvNT_6ParamsE,"aw",@nobits
	.sectionflags	@""
	.align	16
	.zero		1024


//--------------------- .nv.shared._ZN7cutlass13device_kernelIN5flash11enable_sm90INS1_16FlashAttnFwdSm90INS1_25CollectiveMainloopFwdSm90ILi2EN4cute5tupleIJNS5_1CILi1EEES8_S8_EEENS6_IJNS7_ILi128EEENS7_ILi176EEESA_EEELi128ENS_6half_tEfNS_4arch4Sm90ELb0ELb0ELb1ELb1ELb0ELb1ELb0ELb1ELb1ELb1ELb1ELb0EEENS1_21CollectiveEpilogueFwdINS6_IJSA_SA_SB_EEES9_SD_SF_Li256ELb1ELb1ELb1ELb0EEENS1_36VarlenDynamicPersistentTileSchedulerILi128ELi176ELi256ELi128ELb1ELb1ELb1ELb0ELb1ELb1EEEEEEEEEvNT_6ParamsE --------------------------
	.section	.nv.shared._ZN7cutlass13device_kernelIN5flash11enable_sm90INS1_16FlashAttnFwdSm90INS1_25CollectiveMainloopFwdSm90ILi2EN4cute5tupleIJNS5_1CILi1EEES8_S8_EEENS6_IJNS7_ILi128EEENS7_ILi176EEESA_EEELi128ENS_6half_tEfNS_4arch4Sm90ELb0ELb0ELb1ELb1ELb0ELb1ELb0ELb1ELb1ELb1ELb1ELb0EEENS1_21CollectiveEpilogueFwdINS6_IJSA_SA_SB_EEES9_SD_SF_Li256ELb1ELb1ELb1ELb0EEENS1_36VarlenDynamicPersistentTileSchedulerILi128ELi176ELi256ELi128ELb1ELb1ELb1ELb0ELb1ELb1EEEEEEEEEvNT_6ParamsE,"aw",@nobits
	.sectionflags	@""
	.align	16
	.zero		1024


//--------------------- .nv.shared._ZN7cutlass13device_kernelIN5flash11enable_sm90INS1_16FlashAttnFwdSm90INS1_25CollectiveMainloopFwdSm90ILi2EN4cute5tupleIJNS5_1CILi1EEES8_S8_EEENS6_IJNS7_ILi128EEESA_SA_EEELi128ENS_6half_tEfNS_4arch4Sm90ELb0ELb1ELb1ELb0ELb0ELb0ELb0ELb1ELb1ELb1ELb1ELb0EEENS1_21CollectiveEpilogueFwdISB_S9_SC_SE_Li256ELb0ELb1ELb1ELb0EEENS1_19SingleTileSchedulerILb0ELb1ELb1ELi128EEEEEEEEEvNT_6ParamsE --------------------------
	.section	.nv.shared._ZN7cutlass13device_kernelIN5flash11enable_sm90INS1_16FlashAttnFwdSm90INS1_25CollectiveMainloopFwdSm90ILi2EN4cute5tupleIJNS5_1CILi1EEES8_S8_EEENS6_IJNS7_ILi128EEESA_SA_EEELi128ENS_6half_tEfNS_4arch4Sm90ELb0ELb1ELb1ELb0ELb0ELb0ELb0ELb1ELb1ELb1ELb1ELb0EEENS1_21CollectiveEpilogueFwdISB_S9_SC_SE_Li256ELb0ELb1ELb1ELb0EEENS1_19SingleTileSchedulerILb0ELb1ELb1ELi128EEEEEEEEEvNT_6ParamsE,"aw",@nobits
	.sectionflags	@""
	.align	16
	.zero		1024


//--------------------- .nv.shared._ZN7cutlass13device_kernelIN5flash11enable_sm90INS1_16FlashAttnFwdSm90INS1_25CollectiveMainloopFwdSm90ILi2EN4cute5tupleIJNS5_1CILi1EEES8_S8_EEENS6_IJNS7_ILi128EEESA_SA_EEELi128ENS_6half_tEfNS_4arch4Sm90ELb0ELb1ELb1ELb1ELb0ELb0ELb0ELb1ELb1ELb1ELb1ELb0EEENS1_21CollectiveEpilogueFwdISB_S9_SC_SE_Li256ELb1ELb1ELb1ELb0EEENS1_36VarlenDynamicPersistentTileSchedulerILi128ELi128ELi256ELi128ELb1ELb1ELb1ELb1ELb0ELb1EEEEEEEEEvNT_6ParamsE --------------------------
	.section	.nv.shared._ZN7cutlass13device_kernelIN5flash11enable_sm90INS1_16FlashAttnFwdSm90INS1_25CollectiveMainloopFwdSm90ILi2EN4cute5tupleIJNS5_1CILi1EEES8_S8_EEENS6_IJNS7_ILi128EEESA_SA_EEELi128ENS_6half_tEfNS_4arch4Sm90ELb0ELb1ELb1ELb1ELb0ELb0ELb0ELb1ELb1ELb1ELb1ELb0EEENS1_21CollectiveEpilogueFwdISB_S9_SC_SE_Li256ELb1ELb1ELb1ELb0EEENS1_36VarlenDynamicPersistentTileSchedulerILi128ELi128ELi256ELi128ELb1ELb1ELb1ELb1ELb0ELb1EEEEEEEEEvNT_6ParamsE,"aw",@nobits
	.sectionflags	@""
	.align	16
	.zero		1024


//--------------------- .nv.shared._ZN7cutlass13device_kernelIN5flash11enable_sm90INS1_16FlashAttnFwdSm90INS1_25CollectiveMainloopFwdSm90ILi2EN4cute5tupleIJNS5_1CILi1EEES8_S8_EEENS6_IJNS7_ILi128EEESA_SA_EEELi128ENS_6half_tEfNS_4arch4Sm90ELb0ELb1ELb1ELb1ELb0ELb1ELb0ELb1ELb1ELb1ELb1ELb0EEENS1_21CollectiveEpilogueFwdISB_S9_SC_SE_Li256ELb1ELb1ELb1ELb0EEENS1_36VarlenDynamicPersistentTileSchedulerILi128ELi128ELi256ELi128ELb1ELb1ELb1ELb1ELb0ELb1EEEEEEEEEvNT_6ParamsE --------------------------
	.section	.nv.shared._ZN7cutlass13device_kernelIN5flash11enable_sm90INS1_16FlashAttnFwdSm90INS1_25CollectiveMainloopFwdSm90ILi2EN4cute5tupleIJNS5_1CILi1EEES8_S8_EEENS6_IJNS7_ILi128EEESA_SA_EEELi128ENS_6half_tEfNS_4arch4Sm90ELb0ELb1ELb1ELb1ELb0ELb1ELb0ELb1ELb1ELb1ELb1ELb0EEENS1_21CollectiveEpilogueFwdISB_S9_SC_SE_Li256ELb1ELb1ELb1ELb0EEENS1_36VarlenDynamicPersistentTileSchedulerILi128ELi128ELi256ELi128ELb1ELb1ELb1ELb1ELb0ELb1EEEEEEEEEvNT_6ParamsE,"aw",@nobits
	.sectionflags	@""
	.align	16
	.zero		1024


//--------------------- .nv.shared._ZN7cutlass13device_kernelIN5flash11enable_sm90INS1_16FlashAttnFwdSm90INS1_25CollectiveMainloopFwdSm90ILi2EN4cute5tupleIJNS5_1CILi1EEES8_S8_EEENS6_IJNS7_ILi128EEESA_SA_EEELi128ENS_6half_tEfNS_4arch4Sm90ELb1ELb0ELb1ELb0ELb0ELb0ELb0ELb1ELb1ELb1ELb1ELb0EEENS1_21CollectiveEpilogueFwdISB_S9_SC_SE_Li256ELb0ELb1ELb1ELb0EEENS1_19SingleTileSchedulerILb0ELb1ELb1ELi128EEEEEEEEEvNT_6ParamsE --------------------------
	.section	.nv.shared._ZN7cutlass13device_kernelIN5flash11enable_sm90INS1_16FlashAttnFwdSm90INS1_25CollectiveMainloopFwdSm90ILi2EN4cute5tupleIJNS5_1CILi1EEES8_S8_EEENS6_IJNS7_ILi128EEESA_SA_EEELi128ENS_6half_tEfNS_4arch4Sm90ELb1ELb0ELb1ELb0ELb0ELb0ELb0ELb1ELb1ELb1ELb1ELb0EEENS1_21CollectiveEpilogueFwdISB_S9_SC_SE_Li256ELb0ELb1ELb1ELb0EEENS1_19SingleTileSchedulerILb0ELb1ELb1ELi128EEEEEEEEEvNT_6ParamsE,"aw",@nobits
	.sectionflags	@""
	.align	16
	.zero		1024


//--------------------- .nv.shared._ZN7cutlass13device_kernelIN5flash11enable_sm90INS1_16FlashAttnFwdSm90INS1_25CollectiveMainloopFwdSm90ILi2EN4cute5tupleIJNS5_1CILi1EEES8_S8_EEENS6_IJNS7_ILi128EEESA_SA_EEELi128ENS_6half_tEfNS_4arch4Sm90ELb1ELb0ELb1ELb1ELb0ELb0ELb0ELb1ELb1ELb1ELb1ELb0EEENS1_21CollectiveEpilogueFwdISB_S9_SC_SE_Li256ELb1ELb1ELb1ELb0EEENS1_36VarlenDynamicPersistentTileSchedulerILi128ELi128ELi256ELi128ELb1ELb1ELb1ELb1ELb1ELb1EEEEEEEEEvNT_6ParamsE --------------------------
	.section	.nv.shared._ZN7cutlass13device_kernelIN5flash11enable_sm90INS1_16FlashAttnFwdSm90INS1_25CollectiveMainloopFwdSm90ILi2EN4cute5tupleIJNS5_1CILi1EEES8_S8_EEENS6_IJNS7_ILi128EEESA_SA_EEELi128ENS_6half_tEfNS_4arch4Sm90ELb1ELb0ELb1ELb1ELb0ELb0ELb0ELb1ELb1ELb1ELb1ELb0EEENS1_21CollectiveEpilogueFwdISB_S9_SC_SE_Li256ELb1ELb1ELb1ELb0EEENS1_36VarlenDynamicPersistentTileSchedulerILi128ELi128ELi256ELi128ELb1ELb1ELb1ELb1ELb1ELb1EEEEEEEEEvNT_6ParamsE,"aw",@nobits
	.sectionflags	@""
	.align	16
	.zero		1024


//--------------------- .nv.shared._ZN7cutlass13device_kernelIN5flash11enable_sm90INS1_16FlashAttnFwdSm90INS1_25CollectiveMainloopFwdSm90ILi2EN4cute5tupleIJNS5_1CILi1EEES8_S8_EEENS6_IJNS7_ILi128EEESA_SA_EEELi128ENS_6half_tEfNS_4arch4Sm90ELb1ELb0ELb1ELb1ELb0ELb1ELb0ELb1ELb1ELb1ELb1ELb0EEENS1_21CollectiveEpilogueFwdISB_S9_SC_SE_Li256ELb1ELb1ELb1ELb0EEENS1_36VarlenDynamicPersistentTileSchedulerILi128ELi128ELi256ELi128ELb1ELb1ELb1ELb1ELb1ELb1EEEEEEEEEvNT_6ParamsE --------------------------
	.section	.nv.shared._ZN7cutlass13device_kernelIN5flash11enable_sm90INS1_16FlashAttnFwdSm90INS1_25CollectiveMainloopFwdSm90ILi2EN4cute5tupleIJNS5_1CILi1EEES8_S8_EEENS6_IJNS7_ILi128EEESA_SA_EEELi128ENS_6half_tEfNS_4arch4Sm90ELb1ELb0ELb1ELb1ELb0ELb1ELb0ELb1ELb1ELb1ELb1ELb0EEENS1_21CollectiveEpilogueFwdISB_S9_SC_SE_Li256ELb1ELb1ELb1ELb0EEENS1_36VarlenDynamicPersistentTileSchedulerILi128ELi128ELi256ELi128ELb1ELb1ELb1ELb1ELb1ELb1EEEEEEEEEvNT_6ParamsE,"aw",@nobits
	.sectionflags	@""
	.align	16
	.zero		1024


//--------------------- .nv.constant0._ZN7cutlass13device_kernelIN5flash11enable_sm90INS1_16FlashAttnFwdSm90INS1_25CollectiveMainloopFwdSm90ILi2EN4cute5tupleIJNS5_1CILi1EEES8_S8_EEENS6_IJNS7_ILi128EEENS7_ILi176EEESA_EEELi128ENS_6half_tEfNS_4arch4Sm90ELb0ELb0ELb1ELb0ELb0ELb0ELb0ELb1ELb1ELb1ELb1ELb0EEENS1_21CollectiveEpilogueFwdINS6_IJSA_SA_SB_EEES9_SD_SF_Li256ELb0ELb1ELb1ELb0EEENS1_19SingleTileSchedulerILb0ELb1ELb1ELi128EEEEEEEEEvNT_6ParamsE --------------------------
	.section	.nv.constant0._ZN7cutlass13device_kernelIN5flash11enable_sm90INS1_16FlashAttnFwdSm90INS1_25CollectiveMainloopFwdSm90ILi2EN4cute5tupleIJNS5_1CILi1EEES8_S8_EEENS6_IJNS7_ILi128EEENS7_ILi176EEESA_EEELi128ENS_6half_tEfNS_4arch4Sm90ELb0ELb0ELb1ELb0ELb0ELb0ELb0ELb1ELb1ELb1ELb1ELb0EEENS1_21CollectiveEpilogueFwdINS6_IJSA_SA_SB_EEES9_SD_SF_Li256ELb0ELb1ELb1ELb0EEENS1_19SingleTileSchedulerILb0ELb1ELb1ELi128EEEEEEEEEvNT_6ParamsE,"a",@progbits
	.sectionflags	@""
	.align	4
.nv.constant0._ZN7cutlass13device_kernelIN5flash11enable_sm90INS1_16FlashAttnFwdSm90INS1_25CollectiveMainloopFwdSm90ILi2EN4cute5tupleIJNS5_1CILi1EEES8_S8_EEENS6_IJNS7_ILi128EEENS7_ILi176EEESA_EEELi128ENS_6half_tEfNS_4arch4Sm90ELb0ELb0ELb1ELb0ELb0ELb0ELb0ELb1ELb1ELb1ELb1ELb0EEENS1_21CollectiveEpilogueFwdINS6_IJSA_SA_SB_EEES9_SD_SF_Li256ELb0ELb1ELb1ELb0EEENS1_19SingleTileSchedulerILb0ELb1ELb1ELi128EEEEEEEEEvNT_6ParamsE:
	.zero		3200


//--------------------- .nv.constant0._ZN7cutlass13device_kernelIN5flash11enable_sm90INS1_16FlashAttnFwdSm90INS1_25CollectiveMainloopFwdSm90ILi2EN4cute5tupleIJNS5_1CILi1EEES8_S8_EEENS6_IJNS7_ILi128EEENS7_ILi176EEESA_EEELi128ENS_6half_tEfNS_4arch4Sm90ELb0ELb0ELb1ELb1ELb0ELb0ELb0ELb1ELb1ELb1ELb1ELb0EEENS1_21CollectiveEpilogueFwdINS6_IJSA_SA_SB_EEES9_SD_SF_Li256ELb1ELb1ELb1ELb0EEENS1_36VarlenDynamicPersistentTileSchedulerILi128ELi176ELi256ELi128ELb1ELb1ELb1ELb0ELb1ELb1EEEEEEEEEvNT_6ParamsE --------------------------
	.section	.nv.constant0._ZN7cutlass13device_kernelIN5flash11enable_sm90INS1_16FlashAttnFwdSm90INS1_25CollectiveMainloopFwdSm90ILi2EN4cute5tupleIJNS5_1CILi1EEES8_S8_EEENS6_IJNS7_ILi128EEENS7_ILi176EEESA_EEELi128ENS_6half_tEfNS_4arch4Sm90ELb0ELb0ELb1ELb1ELb0ELb0ELb0ELb1ELb1ELb1ELb1ELb0EEENS1_21CollectiveEpilogueFwdINS6_IJSA_SA_SB_EEES9_SD_SF_Li256ELb1ELb1ELb1ELb0EEENS1_36VarlenDynamicPersistentTileSchedulerILi128ELi176ELi256ELi128ELb1ELb1ELb1ELb0ELb1ELb1EEEEEEEEEvNT_6ParamsE,"a",@progbits
	.sectionflags	@""
	.align	4
.nv.constant0._ZN7cutlass13device_kernelIN5flash11enable_sm90INS1_16FlashAttnFwdSm90INS1_25CollectiveMainloopFwdSm90ILi2EN4cute5tupleIJNS5_1CILi1EEES8_S8_EEENS6_IJNS7_ILi128EEENS7_ILi176EEESA_EEELi128ENS_6half_tEfNS_4arch4Sm90ELb0ELb0ELb1ELb1ELb0ELb0ELb0ELb1ELb1ELb1ELb1ELb0EEENS1_21CollectiveEpilogueFwdINS6_IJSA_SA_SB_EEES9_SD_SF_Li256ELb1ELb1ELb1ELb0EEENS1_36VarlenDynamicPersistentTileSchedulerILi128ELi176ELi256ELi128ELb1ELb1ELb1ELb0ELb1ELb1EEEEEEEEEvNT_6ParamsE:
	.zero		3328


//--------------------- .nv.constant0._ZN7cutlass13device_kernelIN5flash11enable_sm90INS1_16FlashAttnFwdSm90INS1_25CollectiveMainloopFwdSm90ILi2EN4cute5tupleIJNS5_1CILi1EEES8_S8_EEENS6_IJNS7_ILi128EEENS7_ILi176EEESA_EEELi128ENS_6half_tEfNS_4arch4Sm90ELb0ELb0ELb1ELb1ELb0ELb1ELb0ELb1ELb1ELb1ELb1ELb0EEENS1_21CollectiveEpilogueFwdINS6_IJSA_SA_SB_EEES9_SD_SF_Li256ELb1ELb1ELb1ELb0EEENS1_36VarlenDynamicPersistentTileSchedulerILi128ELi176ELi256ELi128ELb1ELb1ELb1ELb0ELb1ELb1EEEEEEEEEvNT_6ParamsE --------------------------
	.section	.nv.constant0._ZN7cutlass13device_kernelIN5flash11enable_sm90INS1_16FlashAttnFwdSm90INS1_25CollectiveMainloopFwdSm90ILi2EN4cute5tupleIJNS5_1CILi1EEES8_S8_EEENS6_IJNS7_ILi128EEENS7_ILi176EEESA_EEELi128ENS_6half_tEfNS_4arch4Sm90ELb0ELb0ELb1ELb1ELb0ELb1ELb0ELb1ELb1ELb1ELb1ELb0EEENS1_21CollectiveEpilogueFwdINS6_IJSA_SA_SB_EEES9_SD_SF_Li256ELb1ELb1ELb1ELb0EEENS1_36VarlenDynamicPersistentTileSchedulerILi128ELi176ELi256ELi128ELb1ELb1ELb1ELb0ELb1ELb1EEEEEEEEEvNT_6ParamsE,"a",@progbits
	.sectionflags	@""
	.align	4
.nv.constant0._ZN7cutlass13device_kernelIN5flash11enable_sm90INS1_16FlashAttnFwdSm90INS1_25CollectiveMainloopFwdSm90ILi2EN4cute5tupleIJNS5_1CILi1EEES8_S8_EEENS6_IJNS7_ILi128EEENS7_ILi176EEESA_EEELi128ENS_6half_tEfNS_4arch4Sm90ELb0ELb0ELb1ELb1ELb0ELb1ELb0ELb1ELb1ELb1ELb1ELb0EEENS1_21CollectiveEpilogueFwdINS6_IJSA_SA_SB_EEES9_SD_SF_Li256ELb1ELb1ELb1ELb0EEENS1_36VarlenDynamicPersistentTileSchedulerILi128ELi176ELi256ELi128ELb1ELb1ELb1ELb0ELb1ELb1EEEEEEEEEvNT_6ParamsE:
	.zero		3328


//--------------------- .nv.constant0._ZN7cutlass13device_kernelIN5flash11enable_sm90INS1_16FlashAttnFwdSm90INS1_25CollectiveMainloopFwdSm90ILi2EN4cute5tupleIJNS5_1CILi1EEES8_S8_EEENS6_IJNS7_ILi128EEESA_SA_EEELi128ENS_6half_tEfNS_4arch4Sm90ELb0ELb1ELb1ELb0ELb0ELb0ELb0ELb1ELb1ELb1ELb1ELb0EEENS1_21CollectiveEpilogueFwdISB_S9_SC_SE_Li256ELb0ELb1ELb1ELb0EEENS1_19SingleTileSchedulerILb0ELb1ELb1ELi128EEEEEEEEEvNT_6ParamsE --------------------------
	.section	.nv.constant0._ZN7cutlass13device_kernelIN5flash11enable_sm90INS1_16FlashAttnFwdSm90INS1_25CollectiveMainloopFwdSm90ILi2EN4cute5tupleIJNS5_1CILi1EEES8_S8_EEENS6_IJNS7_ILi128EEESA_SA_EEELi128ENS_6half_tEfNS_4arch4Sm90ELb0ELb1ELb1ELb0ELb0ELb0ELb0ELb1ELb1ELb1ELb1ELb0EEENS1_21CollectiveEpilogueFwdISB_S9_SC_SE_Li256ELb0ELb1ELb1ELb0EEENS1_19SingleTileSchedulerILb0ELb1ELb1ELi128EEEEEEEEEvNT_6ParamsE,"a",@progbits
	.sectionflags	@""
	.align	4
.nv.constant0._ZN7cutlass13device_kernelIN5flash11enable_sm90INS1_16FlashAttnFwdSm90INS1_25CollectiveMainloopFwdSm90ILi2EN4cute5tupleIJNS5_1CILi1EEES8_S8_EEENS6_IJNS7_ILi128EEESA_SA_EEELi128ENS_6half_tEfNS_4arch4Sm90ELb0ELb1ELb1ELb0ELb0ELb0ELb0ELb1ELb1ELb1ELb1ELb0EEENS1_21CollectiveEpilogueFwdISB_S9_SC_SE_Li256ELb0ELb1ELb1ELb0EEENS1_19SingleTileSchedulerILb0ELb1ELb1ELi128EEEEEEEEEvNT_6ParamsE:
	.zero		3200


//--------------------- .nv.constant0._ZN7cutlass13device_kernelIN5flash11enable_sm90INS1_16FlashAttnFwdSm90INS1_25CollectiveMainloopFwdSm90ILi2EN4cute5tupleIJNS5_1CILi1EEES8_S8_EEENS6_IJNS7_ILi128EEESA_SA_EEELi128ENS_6half_tEfNS_4arch4Sm90ELb0ELb1ELb1ELb1ELb0ELb0ELb0ELb1ELb1ELb1ELb1ELb0EEENS1_21CollectiveEpilogueFwdISB_S9_SC_SE_Li256ELb1ELb1ELb1ELb0EEENS1_36VarlenDynamicPersistentTileSchedulerILi128ELi128ELi256ELi128ELb1ELb1ELb1ELb1ELb0ELb1EEEEEEEEEvNT_6ParamsE --------------------------
	.section	.nv.constant0._ZN7cutlass13device_kernelIN5flash11enable_sm90INS1_16FlashAttnFwdSm90INS1_25CollectiveMainloopFwdSm90ILi2EN4cute5tupleIJNS5_1CILi1EEES8_S8_EEENS6_IJNS7_ILi128EEESA_SA_EEELi128ENS_6half_tEfNS_4arch4Sm90ELb0ELb1ELb1ELb1ELb0ELb0ELb0ELb1ELb1ELb1ELb1ELb0EEENS1_21CollectiveEpilogueFwdISB_S9_SC_SE_Li256ELb1ELb1ELb1ELb0EEENS1_36VarlenDynamicPersistentTileSchedulerILi128ELi128ELi256ELi128ELb1ELb1ELb1ELb1ELb0ELb1EEEEEEEEEvNT_6ParamsE,"a",@progbits
	.sectionflags	@""
	.align	4
.nv.constant0._ZN7cutlass13device_kernelIN5flash11enable_sm90INS1_16FlashAttnFwdSm90INS1_25CollectiveMainloopFwdSm90ILi2EN4cute5tupleIJNS5_1CILi1EEES8_S8_EEENS6_IJNS7_ILi128EEESA_SA_EEELi128ENS_6half_tEfNS_4arch4Sm90ELb0ELb1ELb1ELb1ELb0ELb0ELb0ELb1ELb1ELb1ELb1ELb0EEENS1_21CollectiveEpilogueFwdISB_S9_SC_SE_Li256ELb1ELb1ELb1ELb0EEENS1_36VarlenDynamicPersistentTileSchedulerILi128ELi128ELi256ELi128ELb1ELb1ELb1ELb1ELb0ELb1EEEEEEEEEvNT_6ParamsE:
	.zero		3328


//--------------------- .nv.constant0._ZN7cutlass13device_kernelIN5flash11enable_sm90INS1_16FlashAttnFwdSm90INS1_25CollectiveMainloopFwdSm90ILi2EN4cute5tupleIJNS5_1CILi1EEES8_S8_EEENS6_IJNS7_ILi128EEESA_SA_EEELi128ENS_6half_tEfNS_4arch4Sm90ELb0ELb1ELb1ELb1ELb0ELb1ELb0ELb1ELb1ELb1ELb1ELb0EEENS1_21CollectiveEpilogueFwdISB_S9_SC_SE_Li256ELb1ELb1ELb1ELb0EEENS1_36VarlenDynamicPersistentTileSchedulerILi128ELi128ELi256ELi128ELb1ELb1ELb1ELb1ELb0ELb1EEEEEEEEEvNT_6ParamsE --------------------------
	.section	.nv.constant0._ZN7cutlass13device_kernelIN5flash11enable_sm90INS1_16FlashAttnFwdSm90INS1_25CollectiveMainloopFwdSm90ILi2EN4cute5tupleIJNS5_1CILi1EEES8_S8_EEENS6_IJNS7_ILi128EEESA_SA_EEELi128ENS_6half_tEfNS_4arch4Sm90ELb0ELb1ELb1ELb1ELb0ELb1ELb0ELb1ELb1ELb1ELb1ELb0EEENS1_21CollectiveEpilogueFwdISB_S9_SC_SE_Li256ELb1ELb1ELb1ELb0EEENS1_36VarlenDynamicPersistentTileSchedulerILi128ELi128ELi256ELi128ELb1ELb1ELb1ELb1ELb0ELb1EEEEEEEEEvNT_6ParamsE,"a",@progbits
	.sectionflags	@""
	.align	4
.nv.constant0._ZN7cutlass13device_kernelIN5flash11enable_sm90INS1_16FlashAttnFwdSm90INS1_25CollectiveMainloopFwdSm90ILi2EN4cute5tupleIJNS5_1CILi1EEES8_S8_EEENS6_IJNS7_ILi128EEESA_SA_EEELi128ENS_6half_tEfNS_4arch4Sm90ELb0ELb1ELb1ELb1ELb0ELb1ELb0ELb1ELb1ELb1ELb1ELb0EEENS1_21CollectiveEpilogueFwdISB_S9_SC_SE_Li256ELb1ELb1ELb1ELb0EEENS1_36VarlenDynamicPersistentTileSchedulerILi128ELi128ELi256ELi128ELb1ELb1ELb1ELb1ELb0ELb1EEEEEEEEEvNT_6ParamsE:
	.zero		3328


//--------------------- .nv.constant0._ZN7cutlass13device_kernelIN5flash11enable_sm90INS1_16FlashAttnFwdSm90INS1_25CollectiveMainloopFwdSm90ILi2EN4cute5tupleIJNS5_1CILi1EEES8_S8_EEENS6_IJNS7_ILi128EEESA_SA_EEELi128ENS_6half_tEfNS_4arch4Sm90ELb1ELb0ELb1ELb0ELb0ELb0ELb0ELb1ELb1ELb1ELb1ELb0EEENS1_21CollectiveEpilogueFwdISB_S9_SC_SE_Li256ELb0ELb1ELb1ELb0EEENS1_19SingleTileSchedulerILb0ELb1ELb1ELi128EEEEEEEEEvNT_6ParamsE --------------------------
	.section	.nv.constant0._ZN7cutlass13device_kernelIN5flash11enable_sm90INS1_16FlashAttnFwdSm90INS1_25CollectiveMainloopFwdSm90ILi2EN4cute5tupleIJNS5_1CILi1EEES8_S8_EEENS6_IJNS7_ILi128EEESA_SA_EEELi128ENS_6half_tEfNS_4arch4Sm90ELb1ELb0ELb1ELb0ELb0ELb0ELb0ELb1ELb1ELb1ELb1ELb0EEENS1_21CollectiveEpilogueFwdISB_S9_SC_SE_Li256ELb0ELb1ELb1ELb0EEENS1_19SingleTileSchedulerILb0ELb1ELb1ELi128EEEEEEEEEvNT_6ParamsE,"a",@progbits
	.sectionflags	@""
	.align	4
.nv.constant0._ZN7cutlass13device_kernelIN5flash11enable_sm90INS1_16FlashAttnFwdSm90INS1_25CollectiveMainloopFwdSm90ILi2EN4cute5tupleIJNS5_1CILi1EEES8_S8_EEENS6_IJNS7_ILi128EEESA_SA_EEELi128ENS_6half_tEfNS_4arch4Sm90ELb1ELb0ELb1ELb0ELb0ELb0ELb0ELb1ELb1ELb1ELb1ELb0EEENS1_21CollectiveEpilogueFwdISB_S9_SC_SE_Li256ELb0ELb1ELb1ELb0EEENS1_19SingleTileSchedulerILb0ELb1ELb1ELi128EEEEEEEEEvNT_6ParamsE:
	.zero		3200


//--------------------- .nv.constant0._ZN7cutlass13device_kernelIN5flash11enable_sm90INS1_16FlashAttnFwdSm90INS1_25CollectiveMainloopFwdSm90ILi2EN4cute5tupleIJNS5_1CILi1EEES8_S8_EEENS6_IJNS7_ILi128EEESA_SA_EEELi128ENS_6half_tEfNS_4arch4Sm90ELb1ELb0ELb1ELb1ELb0ELb0ELb0ELb1ELb1ELb1ELb1ELb0EEENS1_21CollectiveEpilogueFwdISB_S9_SC_SE_Li256ELb1ELb1ELb1ELb0EEENS1_36VarlenDynamicPersistentTileSchedulerILi128ELi128ELi256ELi128ELb1ELb1ELb1ELb1ELb1ELb1EEEEEEEEEvNT_6ParamsE --------------------------
	.section	.nv.constant0._ZN7cutlass13device_kernelIN5flash11enable_sm90INS1_16FlashAttnFwdSm90INS1_25CollectiveMainloopFwdSm90ILi2EN4cute5tupleIJNS5_1CILi1EEES8_S8_EEENS6_IJNS7_ILi128EEESA_SA_EEELi128ENS_6half_tEfNS_4arch4Sm90ELb1ELb0ELb1ELb1ELb0ELb0ELb0ELb1ELb1ELb1ELb1ELb0EEENS1_21CollectiveEpilogueFwdISB_S9_SC_SE_Li256ELb1ELb1ELb1ELb0EEENS1_36VarlenDynamicPersistentTileSchedulerILi128ELi128ELi256ELi128ELb1ELb1ELb1ELb1ELb1ELb1EEEEEEEEEvNT_6ParamsE,"a",@progbits
	.sectionflags	@""
	.align	4
.nv.constant0._ZN7cutlass13device_kernelIN5flash11enable_sm90INS1_16FlashAttnFwdSm90INS1_25CollectiveMainloopFwdSm90ILi2EN4cute5tupleIJNS5_1CILi1EEES8_S8_EEENS6_IJNS7_ILi128EEESA_SA_EEELi128ENS_6half_tEfNS_4arch4Sm90ELb1ELb0ELb1ELb1ELb0ELb0ELb0ELb1ELb1ELb1ELb1ELb0EEENS1_21CollectiveEpilogueFwdISB_S9_SC_SE_Li256ELb1ELb1ELb1ELb0EEENS1_36VarlenDynamicPersistentTileSchedulerILi128ELi128ELi256ELi128ELb1ELb1ELb1ELb1ELb1ELb1EEEEEEEEEvNT_6ParamsE:
	.zero		3328


//--------------------- .nv.constant0._ZN7cutlass13device_kernelIN5flash11enable_sm90INS1_16FlashAttnFwdSm90INS1_25CollectiveMainloopFwdSm90ILi2EN4cute5tupleIJNS5_1CILi1EEES8_S8_EEENS6_IJNS7_ILi128EEESA_SA_EEELi128ENS_6half_tEfNS_4arch4Sm90ELb1ELb0ELb1ELb1ELb0ELb1ELb0ELb1ELb1ELb1ELb1ELb0EEENS1_21CollectiveEpilogueFwdISB_S9_SC_SE_Li256ELb1ELb1ELb1ELb0EEENS1_36VarlenDynamicPersistentTileSchedulerILi128ELi128ELi256ELi128ELb1ELb1ELb1ELb1ELb1ELb1EEEEEEEEEvNT_6ParamsE --------------------------
	.section	.nv.constant0._ZN7cutlass13device_kernelIN5flash11enable_sm90INS1_16FlashAttnFwdSm90INS1_25CollectiveMainloopFwdSm90ILi2EN4cute5tupleIJNS5_1CILi1EEES8_S8_EEENS6_IJNS7_ILi128EEESA_SA_EEELi128ENS_6half_tEfNS_4arch4Sm90ELb1ELb0ELb1ELb1ELb0ELb1ELb0ELb1ELb1ELb1ELb1ELb0EEENS1_21CollectiveEpilogueFwdISB_S9_SC_SE_Li256ELb1ELb1ELb1ELb0EEENS1_36VarlenDynamicPersistentTileSchedulerILi128ELi128ELi256ELi128ELb1ELb1ELb1ELb1ELb1ELb1EEEEEEEEEvNT_6ParamsE,"a",@progbits
	.sectionflags	@""
	.align	4
.nv.constant0._ZN7cutlass13device_kernelIN5flash11enable_sm90INS1_16FlashAttnFwdSm90INS1_25CollectiveMainloopFwdSm90ILi2EN4cute5tupleIJNS5_1CILi1EEES8_S8_EEENS6_IJNS7_ILi128EEESA_SA_EEELi128ENS_6half_tEfNS_4arch4Sm90ELb1ELb0ELb1ELb1ELb0ELb1ELb0ELb1ELb1ELb1ELb1ELb0EEENS1_21CollectiveEpilogueFwdISB_S9_SC_SE_Li256ELb1ELb1ELb1ELb0EEENS1_36VarlenDynamicPersistentTileSchedulerILi128ELi128ELi256ELi128ELb1ELb1ELb1ELb1ELb1ELb1EEEEEEEEEvNT_6ParamsE:
	.zero		3328


//--------------------- SYMBOLS --------------------------

	.type		.nv.reservedSmem.offset0,@object
	.size		.nv.reservedSmem.offset0,0x4
	.type		__assertfail,@function
